	.target	sm_90a

	.elftype	@"ET_EXEC"


//--------------------- .note.nv.tkinfo           --------------------------
	.section	.note.nv.tkinfo,"",@"SHT_NOTE"
	.sectionflags	@"SHF_NOTE_NV_TKINFO"
	.tkinfo
        /*0018*/ 	.word	0x00000002
        /*0030*/ 	.string	""
        /*0030*/ 	.string	"ptxas"
        /*0030*/ 	.string	"Cuda compilation tools, release 13.0, V13.0.88"
        /*0030*/ 	.string	"Build cuda_13.0.r13.0/compiler.36424714_0"
        /*0030*/ 	.string	"-arch sm_90a -m 64 "



//--------------------- .note.nv.cuinfo           --------------------------
	.section	.note.nv.cuinfo,"",@"SHT_NOTE"
	.sectionflags	@"SHF_NOTE_NV_CUINFO"
        /*0018*/ 	.short	0x0002
        /*001a*/ 	.short	0x005a
        /*001c*/ 	.short	0x0082
	.zero		2


//--------------------- .nv.info                  --------------------------
	.section	.nv.info,"",@"SHT_CUDA_INFO"
	.align	4


	//----- nvinfo : EIATTR_REGCOUNT
	.align		4
        /*0000*/ 	.byte	0x04, 0x2f
        /*0002*/ 	.short	(.L_22 - .L_21)
	.align		4
.L_21:
        /*0004*/ 	.word	index@(_ZN7cutlass13device_kernelIN5flash11enable_sm90INS1_16FlashAttnFwdSm90INS1_25CollectiveMainloopFwdSm90ILi2EN4cute5tupleIJNS5_1CILi1EEES8_S8_EEENS6_IJNS7_ILi128EEESA_SA_EEELi128ENS_6half_tEfNS_4arch4Sm90ELb1ELb0ELb1ELb1ELb0ELb1ELb0ELb1ELb1ELb0ELb0ELb0EEENS1_21CollectiveEpilogueFwdISB_S9_SC_SE_Li256ELb1ELb0ELb0ELb0EEENS1_36VarlenDynamicPersistentTileSchedulerILi128ELi128ELi256ELi32ELb0ELb0ELb1ELb1ELb1ELb1EEEEEEEEEvNT_6ParamsE)
        /*0008*/ 	.word	0x000000a8


	//----- nvinfo : EIATTR_FRAME_SIZE
	.align		4
.L_22:
        /*000c*/ 	.byte	0x04, 0x11
        /*000e*/ 	.short	(.L_24 - .L_23)
	.align		4
.L_23:
        /*0010*/ 	.word	index@(_ZN7cutlass13device_kernelIN5flash11enable_sm90INS1_16FlashAttnFwdSm90INS1_25CollectiveMainloopFwdSm90ILi2EN4cute5tupleIJNS5_1CILi1EEES8_S8_EEENS6_IJNS7_ILi128EEESA_SA_EEELi128ENS_6half_tEfNS_4arch4Sm90ELb1ELb0ELb1ELb1ELb0ELb1ELb0ELb1ELb1ELb0ELb0ELb0EEENS1_21CollectiveEpilogueFwdISB_S9_SC_SE_Li256ELb1ELb0ELb0ELb0EEENS1_36VarlenDynamicPersistentTileSchedulerILi128ELi128ELi256ELi32ELb0ELb0ELb1ELb1ELb1ELb1EEEEEEEEEvNT_6ParamsE)
        /*0014*/ 	.word	0x00000038


	//----- nvinfo : EIATTR_REGCOUNT
	.align		4
.L_24:
        /*0018*/ 	.byte	0x04, 0x2f
        /*001a*/ 	.short	(.L_26 - .L_25)
	.align		4
.L_25:
        /*001c*/ 	.word	index@(_ZN7cutlass13device_kernelIN5flash11enable_sm90INS1_16FlashAttnFwdSm90INS1_25CollectiveMainloopFwdSm90ILi2EN4cute5tupleIJNS5_1CILi1EEES8_S8_EEENS6_IJNS7_ILi128EEESA_SA_EEELi128ENS_6half_tEfNS_4arch4Sm90ELb1ELb0ELb1ELb1ELb0ELb0ELb0ELb1ELb1ELb0ELb0ELb0EEENS1_21CollectiveEpilogueFwdISB_S9_SC_SE_Li256ELb1ELb0ELb0ELb0EEENS1_36VarlenDynamicPersistentTileSchedulerILi128ELi128ELi256ELi32ELb0ELb0ELb1ELb1ELb1ELb1EEEEEEEEEvNT_6ParamsE)
        /*0020*/ 	.word	0x000000a8


	//----- nvinfo : EIATTR_FRAME_SIZE
	.align		4
.L_26:
        /*0024*/ 	.byte	0x04, 0x11
        /*0026*/ 	.short	(.L_28 - .L_27)
	.align		4
.L_27:
        /*0028*/ 	.word	index@(_ZN7cutlass13device_kernelIN5flash11enable_sm90INS1_16FlashAttnFwdSm90INS1_25CollectiveMainloopFwdSm90ILi2EN4cute5tupleIJNS5_1CILi1EEES8_S8_EEENS6_IJNS7_ILi128EEESA_SA_EEELi128ENS_6half_tEfNS_4arch4Sm90ELb1ELb0ELb1ELb1ELb0ELb0ELb0ELb1ELb1ELb0ELb0ELb0EEENS1_21CollectiveEpilogueFwdISB_S9_SC_SE_Li256ELb1ELb0ELb0ELb0EEENS1_36VarlenDynamicPersistentTileSchedulerILi128ELi128ELi256ELi32ELb0ELb0ELb1ELb1ELb1ELb1EEEEEEEEEvNT_6ParamsE)
        /*002c*/ 	.word	0x00000028


	//----- nvinfo : EIATTR_REGCOUNT
	.align		4
.L_28:
        /*0030*/ 	.byte	0x04, 0x2f
        /*0032*/ 	.short	(.L_30 - .L_29)
	.align		4
.L_29:
        /*0034*/ 	.word	index@(_ZN7cutlass13device_kernelIN5flash11enable_sm90INS1_16FlashAttnFwdSm90INS1_25CollectiveMainloopFwdSm90ILi2EN4cute5tupleIJNS5_1CILi1EEES8_S8_EEENS6_IJNS7_ILi128EEESA_SA_EEELi128ENS_6half_tEfNS_4arch4Sm90ELb1ELb0ELb1ELb0ELb0ELb0ELb0ELb1ELb1ELb0ELb0ELb0EEENS1_21CollectiveEpilogueFwdISB_S9_SC_SE_Li256ELb0ELb0ELb0ELb0EEENS1_30DynamicPersistentTileSchedulerILi256ELi32ELb0ELb0ELb1EEEEEEEEEvNT_6ParamsE)
        /*0038*/ 	.word	0x000000a8


	//----- nvinfo : EIATTR_FRAME_SIZE
	.align		4
.L_30:
        /*003c*/ 	.byte	0x04, 0x11
        /*003e*/ 	.short	(.L_32 - .L_31)
	.align		4
.L_31:
        /*0040*/ 	.word	index@(_ZN7cutlass13device_kernelIN5flash11enable_sm90INS1_16FlashAttnFwdSm90INS1_25CollectiveMainloopFwdSm90ILi2EN4cute5tupleIJNS5_1CILi1EEES8_S8_EEENS6_IJNS7_ILi128EEESA_SA_EEELi128ENS_6half_tEfNS_4arch4Sm90ELb1ELb0ELb1ELb0ELb0ELb0ELb0ELb1ELb1ELb0ELb0ELb0EEENS1_21CollectiveEpilogueFwdISB_S9_SC_SE_Li256ELb0ELb0ELb0ELb0EEENS1_30DynamicPersistentTileSchedulerILi256ELi32ELb0ELb0ELb1EEEEEEEEEvNT_6ParamsE)
        /*0044*/ 	.word	0x00000000


	//----- nvinfo : EIATTR_REGCOUNT
	.align		4
.L_32:
        /*0048*/ 	.byte	0x04, 0x2f
        /*004a*/ 	.short	(.L_34 - .L_33)
	.align		4
.L_33:
        /*004c*/ 	.word	index@(_ZN7cutlass13device_kernelIN5flash11enable_sm90INS1_16FlashAttnFwdSm90INS1_25CollectiveMainloopFwdSm90ILi2EN4cute5tupleIJNS5_1CILi1EEES8_S8_EEENS6_IJNS7_ILi128EEESA_SA_EEELi128ENS_6half_tEfNS_4arch4Sm90ELb0ELb1ELb1ELb1ELb0ELb1ELb0ELb1ELb1ELb0ELb0ELb0EEENS1_21CollectiveEpilogueFwdISB_S9_SC_SE_Li256ELb1ELb0ELb0ELb0EEENS1_36VarlenDynamicPersistentTileSchedulerILi128ELi128ELi256ELi32ELb0ELb0ELb1ELb1ELb0ELb1EEEEEEEEEvNT_6ParamsE)
        /*0050*/ 	.word	0x000000a8


	//----- nvinfo : EIATTR_FRAME_SIZE
	.align		4
.L_34:
        /*0054*/ 	.byte	0x04, 0x11
        /*0056*/ 	.short	(.L_36 - .L_35)
	.align		4
.L_35:
        /*0058*/ 	.word	index@(_ZN7cutlass13device_kernelIN5flash11enable_sm90INS1_16FlashAttnFwdSm90INS1_25CollectiveMainloopFwdSm90ILi2EN4cute5tupleIJNS5_1CILi1EEES8_S8_EEENS6_IJNS7_ILi128EEESA_SA_EEELi128ENS_6half_tEfNS_4arch4Sm90ELb0ELb1ELb1ELb1ELb0ELb1ELb0ELb1ELb1ELb0ELb0ELb0EEENS1_21CollectiveEpilogueFwdISB_S9_SC_SE_Li256ELb1ELb0ELb0ELb0EEENS1_36VarlenDynamicPersistentTileSchedulerILi128ELi128ELi256ELi32ELb0ELb0ELb1ELb1ELb0ELb1EEEEEEEEEvNT_6ParamsE)
        /*005c*/ 	.word	0x00000028


	//----- nvinfo : EIATTR_REGCOUNT
	.align		4
.L_36:
        /*0060*/ 	.byte	0x04, 0x2f
        /*0062*/ 	.short	(.L_38 - .L_37)
	.align		4
.L_37:
        /*0064*/ 	.word	index@(_ZN7cutlass13device_kernelIN5flash11enable_sm90INS1_16FlashAttnFwdSm90INS1_25CollectiveMainloopFwdSm90ILi2EN4cute5tupleIJNS5_1CILi1EEES8_S8_EEENS6_IJNS7_ILi128EEESA_SA_EEELi128ENS_6half_tEfNS_4arch4Sm90ELb0ELb1ELb1ELb1ELb0ELb0ELb0ELb1ELb1ELb0ELb0ELb0EEENS1_21CollectiveEpilogueFwdISB_S9_SC_SE_Li256ELb1ELb0ELb0ELb0EEENS1_36VarlenDynamicPersistentTileSchedulerILi128ELi128ELi256ELi32ELb0ELb0ELb1ELb1ELb0ELb1EEEEEEEEEvNT_6ParamsE)
        /*0068*/ 	.word	0x000000a8


	//----- nvinfo : EIATTR_FRAME_SIZE
	.align		4
.L_38:
        /*006c*/ 	.byte	0x04, 0x11
        /*006e*/ 	.short	(.L_40 - .L_39)
	.align		4
.L_39:
        /*0070*/ 	.word	index@(_ZN7cutlass13device_kernelIN5flash11enable_sm90INS1_16FlashAttnFwdSm90INS1_25CollectiveMainloopFwdSm90ILi2EN4cute5tupleIJNS5_1CILi1EEES8_S8_EEENS6_IJNS7_ILi128EEESA_SA_EEELi128ENS_6half_tEfNS_4arch4Sm90ELb0ELb1ELb1ELb1ELb0ELb0ELb0ELb1ELb1ELb0ELb0ELb0EEENS1_21CollectiveEpilogueFwdISB_S9_SC_SE_Li256ELb1ELb0ELb0ELb0EEENS1_36VarlenDynamicPersistentTileSchedulerILi128ELi128ELi256ELi32ELb0ELb0ELb1ELb1ELb0ELb1EEEEEEEEEvNT_6ParamsE)
        /*0074*/ 	.word	0x00000020


	//----- nvinfo : EIATTR_REGCOUNT
	.align		4
.L_40:
        /*0078*/ 	.byte	0x04, 0x2f
        /*007a*/ 	.short	(.L_42 - .L_41)
	.align		4
.L_41:
        /*007c*/ 	.word	index@(_ZN7cutlass13device_kernelIN5flash11enable_sm90INS1_16FlashAttnFwdSm90INS1_25CollectiveMainloopFwdSm90ILi2EN4cute5tupleIJNS5_1CILi1EEES8_S8_EEENS6_IJNS7_ILi128EEESA_SA_EEELi128ENS_6half_tEfNS_4arch4Sm90ELb0ELb1ELb1ELb0ELb0ELb0ELb0ELb1ELb1ELb0ELb0ELb0EEENS1_21CollectiveEpilogueFwdISB_S9_SC_SE_Li256ELb0ELb0ELb0ELb0EEENS1_30DynamicPersistentTileSchedulerILi256ELi32ELb0ELb0ELb1EEEEEEEEEvNT_6ParamsE)
        /*0080*/ 	.word	0x000000a8


	//----- nvinfo : EIATTR_FRAME_SIZE
	.align		4
.L_42:
        /*0084*/ 	.byte	0x04, 0x11
        /*0086*/ 	.short	(.L_44 - .L_43)
	.align		4
.L_43:
        /*0088*/ 	.word	index@(_ZN7cutlass13device_kernelIN5flash11enable_sm90INS1_16FlashAttnFwdSm90INS1_25CollectiveMainloopFwdSm90ILi2EN4cute5tupleIJNS5_1CILi1EEES8_S8_EEENS6_IJNS7_ILi128EEESA_SA_EEELi128ENS_6half_tEfNS_4arch4Sm90ELb0ELb1ELb1ELb0ELb0ELb0ELb0ELb1ELb1ELb0ELb0ELb0EEENS1_21CollectiveEpilogueFwdISB_S9_SC_SE_Li256ELb0ELb0ELb0ELb0EEENS1_30DynamicPersistentTileSchedulerILi256ELi32ELb0ELb0ELb1EEEEEEEEEvNT_6ParamsE)
        /*008c*/ 	.word	0x00000000


	//----- nvinfo : EIATTR_REGCOUNT
	.align		4
.L_44:
        /*0090*/ 	.byte	0x04, 0x2f
        /*0092*/ 	.short	(.L_46 - .L_45)
	.align		4
.L_45:
        /*0094*/ 	.word	index@(_ZN7cutlass13device_kernelIN5flash11enable_sm90INS1_16FlashAttnFwdSm90INS1_25CollectiveMainloopFwdSm90ILi2EN4cute5tupleIJNS5_1CILi1EEES8_S8_EEENS6_IJNS7_ILi128EEENS7_ILi176EEESA_EEELi128ENS_6half_tEfNS_4arch4Sm90ELb0ELb0ELb1ELb1ELb0ELb1ELb0ELb1ELb1ELb0ELb0ELb0EEENS1_21CollectiveEpilogueFwdINS6_IJSA_SA_SB_EEES9_SD_SF_Li256ELb1ELb0ELb0ELb0EEENS1_36VarlenDynamicPersistentTileSchedulerILi128ELi176ELi256ELi32ELb0ELb0ELb1ELb0ELb1ELb1EEEEEEEEEvNT_6ParamsE)
        /*0098*/ 	.word	0x000000a8


	//----- nvinfo : EIATTR_FRAME_SIZE
	.align		4
.L_46:
        /*009c*/ 	.byte	0x04, 0x11
        /*009e*/ 	.short	(.L_48 - .L_47)
	.align		4
.L_47:
        /*00a0*/ 	.word	index@(_ZN7cutlass13device_kernelIN5flash11enable_sm90INS1_16FlashAttnFwdSm90INS1_25CollectiveMainloopFwdSm90ILi2EN4cute5tupleIJNS5_1CILi1EEES8_S8_EEENS6_IJNS7_ILi128EEENS7_ILi176EEESA_EEELi128ENS_6half_tEfNS_4arch4Sm90ELb0ELb0ELb1ELb1ELb0ELb1ELb0ELb1ELb1ELb0ELb0ELb0EEENS1_21CollectiveEpilogueFwdINS6_IJSA_SA_SB_EEES9_SD_SF_Li256ELb1ELb0ELb0ELb0EEENS1_36VarlenDynamicPersistentTileSchedulerILi128ELi176ELi256ELi32ELb0ELb0ELb1ELb0ELb1ELb1EEEEEEEEEvNT_6ParamsE)
        /*00a4*/ 	.word	0x00000098


	//----- nvinfo : EIATTR_REGCOUNT
	.align		4
.L_48:
        /*00a8*/ 	.byte	0x04, 0x2f
        /*00aa*/ 	.short	(.L_50 - .L_49)
	.align		4
.L_49:
        /*00ac*/ 	.word	index@(_ZN7cutlass13device_kernelIN5flash11enable_sm90INS1_16FlashAttnFwdSm90INS1_25CollectiveMainloopFwdSm90ILi2EN4cute5tupleIJNS5_1CILi1EEES8_S8_EEENS6_IJNS7_ILi128EEENS7_ILi176EEESA_EEELi128ENS_6half_tEfNS_4arch4Sm90ELb0ELb0ELb1ELb1ELb0ELb0ELb0ELb1ELb1ELb0ELb0ELb0EEENS1_21CollectiveEpilogueFwdINS6_IJSA_SA_SB_EEES9_SD_SF_Li256ELb1ELb0ELb0ELb0EEENS1_36VarlenDynamicPersistentTileSchedulerILi128ELi176ELi256ELi32ELb0ELb0ELb1ELb0ELb1ELb1EEEEEEEEEvNT_6ParamsE)
        /*00b0*/ 	.word	0x000000a8


	//----- nvinfo : EIATTR_FRAME_SIZE
	.align		4
.L_50:
        /*00b4*/ 	.byte	0x04, 0x11
        /*00b6*/ 	.short	(.L_52 - .L_51)
	.align		4
.L_51:
        /*00b8*/ 	.word	index@(_ZN7cutlass13device_kernelIN5flash11enable_sm90INS1_16FlashAttnFwdSm90INS1_25CollectiveMainloopFwdSm90ILi2EN4cute5tupleIJNS5_1CILi1EEES8_S8_EEENS6_IJNS7_ILi128EEENS7_ILi176EEESA_EEELi128ENS_6half_tEfNS_4arch4Sm90ELb0ELb0ELb1ELb1ELb0ELb0ELb0ELb1ELb1ELb0ELb0ELb0EEENS1_21CollectiveEpilogueFwdINS6_IJSA_SA_SB_EEES9_SD_SF_Li256ELb1ELb0ELb0ELb0EEENS1_36VarlenDynamicPersistentTileSchedulerILi128ELi176ELi256ELi32ELb0ELb0ELb1ELb0ELb1ELb1EEEEEEEEEvNT_6ParamsE)
        /*00bc*/ 	.word	0x00000038


	//----- nvinfo : EIATTR_REGCOUNT
	.align		4
.L_52:
        /*00c0*/ 	.byte	0x04, 0x2f
        /*00c2*/ 	.short	(.L_54 - .L_53)
	.align		4
.L_53:
        /*00c4*/ 	.word	index@(_ZN7cutlass13device_kernelIN5flash11enable_sm90INS1_16FlashAttnFwdSm90INS1_25CollectiveMainloopFwdSm90ILi2EN4cute5tupleIJNS5_1CILi2EEENS7_ILi1EEES9_EEENS6_IJNS7_ILi128EEENS7_ILi176EEESB_EEELi128ENS_6half_tEfNS_4arch4Sm90ELb0ELb0ELb1ELb0ELb0ELb0ELb0ELb1ELb1ELb0ELb0ELb0EEENS1_21CollectiveEpilogueFwdINS6_IJSB_SB_SC_EEESA_SE_SG_Li256ELb0ELb0ELb0ELb0EEENS1_29StaticPersistentTileSchedulerILb0EEEEEEEEEvNT_6ParamsE)
        /*00c8*/ 	.word	0x000000a8


	//----- nvinfo : EIATTR_FRAME_SIZE
	.align		4
.L_54:
        /*00cc*/ 	.byte	0x04, 0x11
        /*00ce*/ 	.short	(.L_56 - .L_55)
	.align		4
.L_55:
        /*00d0*/ 	.word	index@(_ZN7cutlass13device_kernelIN5flash11enable_sm90INS1_16FlashAttnFwdSm90INS1_25CollectiveMainloopFwdSm90ILi2EN4cute5tupleIJNS5_1CILi2EEENS7_ILi1EEES9_EEENS6_IJNS7_ILi128EEENS7_ILi176EEESB_EEELi128ENS_6half_tEfNS_4arch4Sm90ELb0ELb0ELb1ELb0ELb0ELb0ELb0ELb1ELb1ELb0ELb0ELb0EEENS1_21CollectiveEpilogueFwdINS6_IJSB_SB_SC_EEESA_SE_SG_Li256ELb0ELb0ELb0ELb0EEENS1_29StaticPersistentTileSchedulerILb0EEEEEEEEEvNT_6ParamsE)
        /*00d4*/ 	.word	0x00000030


	//----- nvinfo : EIATTR_REGCOUNT
	.align		4
.L_56:
        /*00d8*/ 	.byte	0x04, 0x2f
        /*00da*/ 	.short	(.L_58 - .L_57)
	.align		4
.L_57:
        /*00dc*/ 	.word	index@(_ZN7cutlass13device_kernelIN5flash11enable_sm90INS1_16FlashAttnFwdSm90INS1_25CollectiveMainloopFwdSm90ILi2EN4cute5tupleIJNS5_1CILi1EEES8_S8_EEENS6_IJNS7_ILi128EEENS7_ILi176EEESA_EEELi128ENS_6half_tEfNS_4arch4Sm90ELb0ELb0ELb1ELb0ELb0ELb0ELb0ELb1ELb1ELb0ELb0ELb0EEENS1_21CollectiveEpilogueFwdINS6_IJSA_SA_SB_EEES9_SD_SF_Li256ELb0ELb0ELb0ELb0EEENS1_29StaticPersistentTileSchedulerILb0EEEEEEEEEvNT_6ParamsE)
        /*00e0*/ 	.word	0x000000a8


	//----- nvinfo : EIATTR_FRAME_SIZE
	.align		4
.L_58:
        /*00e4*/ 	.byte	0x04, 0x11
        /*00e6*/ 	.short	(.L_60 - .L_59)
	.align		4
.L_59:
        /*00e8*/ 	.word	index@(_ZN7cutlass13device_kernelIN5flash11enable_sm90INS1_16FlashAttnFwdSm90INS1_25CollectiveMainloopFwdSm90ILi2EN4cute5tupleIJNS5_1CILi1EEES8_S8_EEENS6_IJNS7_ILi128EEENS7_ILi176EEESA_EEELi128ENS_6half_tEfNS_4arch4Sm90ELb0ELb0ELb1ELb0ELb0ELb0ELb0ELb1ELb1ELb0ELb0ELb0EEENS1_21CollectiveEpilogueFwdINS6_IJSA_SA_SB_EEES9_SD_SF_Li256ELb0ELb0ELb0ELb0EEENS1_29StaticPersistentTileSchedulerILb0EEEEEEEEEvNT_6ParamsE)
        /*00ec*/ 	.word	0x00000020


	//----- nvinfo : EIATTR_MIN_STACK_SIZE
	.align		4
.L_60:
        /*00f0*/ 	.byte	0x04, 0x12
        /*00f2*/ 	.short	(.L_62 - .L_61)
	.align		4
.L_61:
        /*00f4*/ 	.word	index@(_ZN7cutlass13device_kernelIN5flash11enable_sm90INS1_16FlashAttnFwdSm90INS1_25CollectiveMainloopFwdSm90ILi2EN4cute5tupleIJNS5_1CILi1EEES8_S8_EEENS6_IJNS7_ILi128EEENS7_ILi176EEESA_EEELi128ENS_6half_tEfNS_4arch4Sm90ELb0ELb0ELb1ELb0ELb0ELb0ELb0ELb1ELb1ELb0ELb0ELb0EEENS1_21CollectiveEpilogueFwdINS6_IJSA_SA_SB_EEES9_SD_SF_Li256ELb0ELb0ELb0ELb0EEENS1_29StaticPersistentTileSchedulerILb0EEEEEEEEEvNT_6ParamsE)
        /*00f8*/ 	.word	0x00000020


	//----- nvinfo : EIATTR_MIN_STACK_SIZE
	.align		4
.L_62:
        /*00fc*/ 	.byte	0x04, 0x12
        /*00fe*/ 	.short	(.L_64 - .L_63)
	.align		4
.L_63:
        /*0100*/ 	.word	index@(_ZN7cutlass13device_kernelIN5flash11enable_sm90INS1_16FlashAttnFwdSm90INS1_25CollectiveMainloopFwdSm90ILi2EN4cute5tupleIJNS5_1CILi2EEENS7_ILi1EEES9_EEENS6_IJNS7_ILi128EEENS7_ILi176EEESB_EEELi128ENS_6half_tEfNS_4arch4Sm90ELb0ELb0ELb1ELb0ELb0ELb0ELb0ELb1ELb1ELb0ELb0ELb0EEENS1_21CollectiveEpilogueFwdINS6_IJSB_SB_SC_EEESA_SE_SG_Li256ELb0ELb0ELb0ELb0EEENS1_29StaticPersistentTileSchedulerILb0EEEEEEEEEvNT_6ParamsE)
        /*0104*/ 	.word	0x00000030


	//----- nvinfo : EIATTR_MIN_STACK_SIZE
	.align		4
.L_64:
        /*0108*/ 	.byte	0x04, 0x12
        /*010a*/ 	.short	(.L_66 - .L_65)
	.align		4
.L_65:
        /*010c*/ 	.word	index@(_ZN7cutlass13device_kernelIN5flash11enable_sm90INS1_16FlashAttnFwdSm90INS1_25CollectiveMainloopFwdSm90ILi2EN4cute5tupleIJNS5_1CILi1EEES8_S8_EEENS6_IJNS7_ILi128EEENS7_ILi176EEESA_EEELi128ENS_6half_tEfNS_4arch4Sm90ELb0ELb0ELb1ELb1ELb0ELb0ELb0ELb1ELb1ELb0ELb0ELb0EEENS1_21CollectiveEpilogueFwdINS6_IJSA_SA_SB_EEES9_SD_SF_Li256ELb1ELb0ELb0ELb0EEENS1_36VarlenDynamicPersistentTileSchedulerILi128ELi176ELi256ELi32ELb0ELb0ELb1ELb0ELb1ELb1EEEEEEEEEvNT_6ParamsE)
        /*0110*/ 	.word	0x00000038


	//----- nvinfo : EIATTR_MIN_STACK_SIZE
	.align		4
.L_66:
        /*0114*/ 	.byte	0x04, 0x12
        /*0116*/ 	.short	(.L_68 - .L_67)
	.align		4
.L_67:
        /*0118*/ 	.word	index@(_ZN7cutlass13device_kernelIN5flash11enable_sm90INS1_16FlashAttnFwdSm90INS1_25CollectiveMainloopFwdSm90ILi2EN4cute5tupleIJNS5_1CILi1EEES8_S8_EEENS6_IJNS7_ILi128EEENS7_ILi176EEESA_EEELi128ENS_6half_tEfNS_4arch4Sm90ELb0ELb0ELb1ELb1ELb0ELb1ELb0ELb1ELb1ELb0ELb0ELb0EEENS1_21CollectiveEpilogueFwdINS6_IJSA_SA_SB_EEES9_SD_SF_Li256ELb1ELb0ELb0ELb0EEENS1_36VarlenDynamicPersistentTileSchedulerILi128ELi176ELi256ELi32ELb0ELb0ELb1ELb0ELb1ELb1EEEEEEEEEvNT_6ParamsE)
        /*011c*/ 	.word	0x00000098


	//----- nvinfo : EIATTR_MIN_STACK_SIZE
	.align		4
.L_68:
        /*0120*/ 	.byte	0x04, 0x12
        /*0122*/ 	.short	(.L_70 - .L_69)
	.align		4
.L_69:
        /*0124*/ 	.word	index@(_ZN7cutlass13device_kernelIN5flash11enable_sm90INS1_16FlashAttnFwdSm90INS1_25CollectiveMainloopFwdSm90ILi2EN4cute5tupleIJNS5_1CILi1EEES8_S8_EEENS6_IJNS7_ILi128EEESA_SA_EEELi128ENS_6half_tEfNS_4arch4Sm90ELb0ELb1ELb1ELb0ELb0ELb0ELb0ELb1ELb1ELb0ELb0ELb0EEENS1_21CollectiveEpilogueFwdISB_S9_SC_SE_Li256ELb0ELb0ELb0ELb0EEENS1_30DynamicPersistentTileSchedulerILi256ELi32ELb0ELb0ELb1EEEEEEEEEvNT_6ParamsE)
        /*0128*/ 	.word	0x00000000


	//----- nvinfo : EIATTR_MIN_STACK_SIZE
	.align		4
.L_70:
        /*012c*/ 	.byte	0x04, 0x12
        /*012e*/ 	.short	(.L_72 - .L_71)
	.align		4
.L_71:
        /*0130*/ 	.word	index@(_ZN7cutlass13device_kernelIN5flash11enable_sm90INS1_16FlashAttnFwdSm90INS1_25CollectiveMainloopFwdSm90ILi2EN4cute5tupleIJNS5_1CILi1EEES8_S8_EEENS6_IJNS7_ILi128EEESA_SA_EEELi128ENS_6half_tEfNS_4arch4Sm90ELb0ELb1ELb1ELb1ELb0ELb0ELb0ELb1ELb1ELb0ELb0ELb0EEENS1_21CollectiveEpilogueFwdISB_S9_SC_SE_Li256ELb1ELb0ELb0ELb0EEENS1_36VarlenDynamicPersistentTileSchedulerILi128ELi128ELi256ELi32ELb0ELb0ELb1ELb1ELb0ELb1EEEEEEEEEvNT_6ParamsE)
        /*0134*/ 	.word	0x00000020


	//----- nvinfo : EIATTR_MIN_STACK_SIZE
	.align		4
.L_72:
        /*0138*/ 	.byte	0x04, 0x12
        /*013a*/ 	.short	(.L_74 - .L_73)
	.align		4
.L_73:
        /*013c*/ 	.word	index@(_ZN7cutlass13device_kernelIN5flash11enable_sm90INS1_16FlashAttnFwdSm90INS1_25CollectiveMainloopFwdSm90ILi2EN4cute5tupleIJNS5_1CILi1EEES8_S8_EEENS6_IJNS7_ILi128EEESA_SA_EEELi128ENS_6half_tEfNS_4arch4Sm90ELb0ELb1ELb1ELb1ELb0ELb1ELb0ELb1ELb1ELb0ELb0ELb0EEENS1_21CollectiveEpilogueFwdISB_S9_SC_SE_Li256ELb1ELb0ELb0ELb0EEENS1_36VarlenDynamicPersistentTileSchedulerILi128ELi128ELi256ELi32ELb0ELb0ELb1ELb1ELb0ELb1EEEEEEEEEvNT_6ParamsE)
        /*0140*/ 	.word	0x00000028


	//----- nvinfo : EIATTR_MIN_STACK_SIZE
	.align		4
.L_74:
        /*0144*/ 	.byte	0x04, 0x12
        /*0146*/ 	.short	(.L_76 - .L_75)
	.align		4
.L_75:
        /*0148*/ 	.word	index@(_ZN7cutlass13device_kernelIN5flash11enable_sm90INS1_16FlashAttnFwdSm90INS1_25CollectiveMainloopFwdSm90ILi2EN4cute5tupleIJNS5_1CILi1EEES8_S8_EEENS6_IJNS7_ILi128EEESA_SA_EEELi128ENS_6half_tEfNS_4arch4Sm90ELb1ELb0ELb1ELb0ELb0ELb0ELb0ELb1ELb1ELb0ELb0ELb0EEENS1_21CollectiveEpilogueFwdISB_S9_SC_SE_Li256ELb0ELb0ELb0ELb0EEENS1_30DynamicPersistentTileSchedulerILi256ELi32ELb0ELb0ELb1EEEEEEEEEvNT_6ParamsE)
        /*014c*/ 	.word	0x00000000


	//----- nvinfo : EIATTR_MIN_STACK_SIZE
	.align		4
.L_76:
        /*0150*/ 	.byte	0x04, 0x12
        /*0152*/ 	.short	(.L_78 - .L_77)
	.align		4
.L_77:
        /*0154*/ 	.word	index@(_ZN7cutlass13device_kernelIN5flash11enable_sm90INS1_16FlashAttnFwdSm90INS1_25CollectiveMainloopFwdSm90ILi2EN4cute5tupleIJNS5_1CILi1EEES8_S8_EEENS6_IJNS7_ILi128EEESA_SA_EEELi128ENS_6half_tEfNS_4arch4Sm90ELb1ELb0ELb1ELb1ELb0ELb0ELb0ELb1ELb1ELb0ELb0ELb0EEENS1_21CollectiveEpilogueFwdISB_S9_SC_SE_Li256ELb1ELb0ELb0ELb0EEENS1_36VarlenDynamicPersistentTileSchedulerILi128ELi128ELi256ELi32ELb0ELb0ELb1ELb1ELb1ELb1EEEEEEEEEvNT_6ParamsE)
        /*0158*/ 	.word	0x00000028


	//----- nvinfo : EIATTR_MIN_STACK_SIZE
	.align		4
.L_78:
        /*015c*/ 	.byte	0x04, 0x12
        /*015e*/ 	.short	(.L_80 - .L_79)
	.align		4
.L_79:
        /*0160*/ 	.word	index@(_ZN7cutlass13device_kernelIN5flash11enable_sm90INS1_16FlashAttnFwdSm90INS1_25CollectiveMainloopFwdSm90ILi2EN4cute5tupleIJNS5_1CILi1EEES8_S8_EEENS6_IJNS7_ILi128EEESA_SA_EEELi128ENS_6half_tEfNS_4arch4Sm90ELb1ELb0ELb1ELb1ELb0ELb1ELb0ELb1ELb1ELb0ELb0ELb0EEENS1_21CollectiveEpilogueFwdISB_S9_SC_SE_Li256ELb1ELb0ELb0ELb0EEENS1_36VarlenDynamicPersistentTileSchedulerILi128ELi128ELi256ELi32ELb0ELb0ELb1ELb1ELb1ELb1EEEEEEEEEvNT_6ParamsE)
        /*0164*/ 	.word	0x00000038
.L_80:


//--------------------- .nv.compat                --------------------------
	.section	.nv.compat,"",@"SHT_CUDA_COMPAT_INFO"
	.align	4
        /*0000*/ 	.byte	0x02, 0x09, 0x01, 0x00, 0x02, 0x02, 0x04, 0x00, 0x02, 0x05, 0x05, 0x00, 0x03, 0x07, 0x01, 0x01
        /*0010*/ 	.byte	0x02, 0x03, 0x01, 0x00, 0x02, 0x06, 0x01, 0x00, 0x04, 0x0b, 0x08, 0x00, 0x00, 0x00, 0x00, 0x00
        /*0020*/ 	.byte	0x00, 0x00, 0x00, 0x00


//--------------------- .nv.info._ZN7cutlass13device_kernelIN5flash11enable_sm90INS1_16FlashAttnFwdSm90INS1_25CollectiveMainloopFwdSm90ILi2EN4cute5tupleIJNS5_1CILi1EEES8_S8_EEENS6_IJNS7_ILi128EEENS7_ILi176EEESA_EEELi128ENS_6half_tEfNS_4arch4Sm90ELb0ELb0ELb1ELb0ELb0ELb0ELb0ELb1ELb1ELb0ELb0ELb0EEENS1_21CollectiveEpilogueFwdINS6_IJSA_SA_SB_EEES9_SD_SF_Li256ELb0ELb0ELb0ELb0EEENS1_29StaticPersistentTileSchedulerILb0EEEEEEEEEvNT_6ParamsE --------------------------
	.section	.nv.info._ZN7cutlass13device_kernelIN5flash11enable_sm90INS1_16FlashAttnFwdSm90INS1_25CollectiveMainloopFwdSm90ILi2EN4cute5tupleIJNS5_1CILi1EEES8_S8_EEENS6_IJNS7_ILi128EEENS7_ILi176EEESA_EEELi128ENS_6half_tEfNS_4arch4Sm90ELb0ELb0ELb1ELb0ELb0ELb0ELb0ELb1ELb1ELb0ELb0ELb0EEENS1_21CollectiveEpilogueFwdINS6_IJSA_SA_SB_EEES9_SD_SF_Li256ELb0ELb0ELb0ELb0EEENS1_29StaticPersistentTileSchedulerILb0EEEEEEEEEvNT_6ParamsE,"",@"SHT_CUDA_INFO"
	.sectionflags	@""
	.align	4


	//----- nvinfo : EIATTR_CUDA_API_VERSION
	.align		4
        /*0000*/ 	.byte	0x04, 0x37
        /*0002*/ 	.short	(.L_82 - .L_81)
.L_81:
        /*0004*/ 	.word	0x00000082


	//----- nvinfo : EIATTR_KPARAM_INFO
	.align		4
.L_82:
        /*0008*/ 	.byte	0x04, 0x17
        /*000a*/ 	.short	(.L_84 - .L_83)
.L_83:
        /*000c*/ 	.word	0x00000000
        /*0010*/ 	.short	0x0000
        /*0012*/ 	.short	0x0070
        /*0014*/ 	.byte	0x00, 0xf0, 0x01, 0x2e


	//----- nvinfo : EIATTR_SPARSE_MMA_MASK
	.align		4
.L_84:
        /*0018*/ 	.byte	0x03, 0x50
        /*001a*/ 	.short	0x0000


	//----- nvinfo : EIATTR_MAXREG_COUNT
	.align		4
        /*001c*/ 	.byte	0x03, 0x1b
        /*001e*/ 	.short	0x00a8


	//----- nvinfo : EIATTR_NUM_BARRIERS
	.align		4
        /*0020*/ 	.byte	0x02, 0x4c
        /*0022*/ 	.byte	0x10
	.zero		1


	//----- nvinfo : EIATTR_EXTERNS
	.align		4
        /*0024*/ 	.byte	0x04, 0x0f
        /*0026*/ 	.short	(.L_86 - .L_85)


	//   ....[0]....
	.align		4
.L_85:
        /*0028*/ 	.word	index@(__assertfail)


	//----- nvinfo : EIATTR_ANNOTATIONS
	.align		4
.L_86:
        /*002c*/ 	.byte	0x04, 0x55
        /*002e*/ 	.short	(.L_88 - .L_87)


	//   ....[0]....
.L_87:
        /*0030*/ 	.word	0x00000001
        /*0034*/ 	.byte	0x70, 0x09, 0x00, 0x00, 0x01, 0x00, 0x00, 0x00, 0x60, 0x0a, 0x00, 0x00, 0x01, 0x00, 0x00, 0x00
        /* <DEDUP_REMOVED lines=12> */
        /*0104*/ 	.byte	0x40, 0x07, 0x01, 0x00


	//----- nvinfo : EIATTR_MERCURY_ISA_VERSION
	.align		4
.L_88:
        /*0108*/ 	.byte	0x03, 0x5f
        /*010a*/ 	.short	0x0101


	//----- nvinfo : EIATTR_INT_WARP_WIDE_INSTR_OFFSETS
	.align		4
        /*010c*/ 	.byte	0x04, 0x31
        /*010e*/ 	.short	(.L_90 - .L_89)


	//   ....[0]....
.L_89:
        /*0110*/ 	.word	0x00000190


	//   ....[1]....
        /*0114*/ 	.word	0x000001c0


	//   ....[2]....
        /*0118*/ 	.word	0x000001d0


	//   ....[3]....
        /*011c*/ 	.word	0x0000e2d0


	//   ....[4]....
        /*0120*/ 	.word	0x0000e300


	//   ....[5]....
        /*0124*/ 	.word	0x0000e3d0


	//----- nvinfo : EIATTR_COOP_GROUP_MASK_REGIDS
	.align		4
.L_90:
        /*0128*/ 	.byte	0x04, 0x29
        /*012a*/ 	.short	(.L_92 - .L_91)


	//   ....[0]....
.L_91:
        /*012c*/ 	.word	0xffffffff


	//   ....[1]....
        /*0130*/ 	.word	0xffffffff


	//   ....[2]....
        /*0134*/ 	.word	0xffffffff


	//   ....[3]....
        /*0138*/ 	.word	0xffffffff


	//   ....[4]....
        /*013c*/ 	.word	0xffffffff


	//   ....[5]....
        /*0140*/ 	.word	0xffffffff


	//   ....[6]....
        /*0144*/ 	.word	0xffffffff


	//   ....[7]....
        /*0148*/ 	.word	0xffffffff


	//   ....[8]....
        /*014c*/ 	.word	0xffffffff


	//   ....[9]....
        /*0150*/ 	.word	0xffffffff


	//   ....[10]....
        /*0154*/ 	.word	0xffffffff


	//   ....[11]....
        /*0158*/ 	.word	0xffffffff


	//   ....[12]....
        /*015c*/ 	.word	0xffffffff


	//   ....[13]....
        /*0160*/ 	.word	0xffffffff


	//   ....[14]....
        /*0164*/ 	.word	0xffffffff


	//   ....[15]....
        /*0168*/ 	.word	0xffffffff


	//   ....[16]....
        /*016c*/ 	.word	0xffffffff


	//   ....[17]....
        /*0170*/ 	.word	0xffffffff


	//   ....[18]....
        /*0174*/ 	.word	0xffffffff


	//   ....[19]....
        /*0178*/ 	.word	0xffffffff


	//   ....[20]....
        /*017c*/ 	.word	0xffffffff


	//   ....[21]....
        /*0180*/ 	.word	0xffffffff


	//   ....[22]....
        /*0184*/ 	.word	0xffffffff


	//   ....[23]....
        /*0188*/ 	.word	0x0500000f


	//   ....[24]....
        /*018c*/ 	.word	0x0500000f


	//----- nvinfo : EIATTR_COOP_GROUP_INSTR_OFFSETS
	.align		4
.L_92:
        /*0190*/ 	.byte	0x04, 0x28
        /*0192*/ 	.short	(.L_94 - .L_93)


	//   ....[0]....
.L_93:
        /*0194*/ 	.word	0x00000070


	//   ....[1]....
        /*0198*/ 	.word	0x000001a0


	//   ....[2]....
        /*019c*/ 	.word	0x000001f0


	//   ....[3]....
        /*01a0*/ 	.word	0x000003e0


	//   ....[4]....
        /*01a4*/ 	.word	0x00000540


	//   ....[5]....
        /*01a8*/ 	.word	0x00000660


	//   ....[6]....
        /*01ac*/ 	.word	0x000007c0


	//   ....[7]....
        /*01b0*/ 	.word	0x00000dd0


	//   ....[8]....
        /*01b4*/ 	.word	0x00005090


	//   ....[9]....
        /*01b8*/ 	.word	0x00005130


	//   ....[10]....
        /*01bc*/ 	.word	0x00005780


	//   ....[11]....
        /*01c0*/ 	.word	0x00005810


	//   ....[12]....
        /*01c4*/ 	.word	0x0000a420


	//   ....[13]....
        /*01c8*/ 	.word	0x0000a480


	//   ....[14]....
        /*01cc*/ 	.word	0x0000af60


	//   ....[15]....
        /*01d0*/ 	.word	0x0000b090


	//   ....[16]....
        /*01d4*/ 	.word	0x0000c540


	//   ....[17]....
        /*01d8*/ 	.word	0x0000c580


	//   ....[18]....
        /*01dc*/ 	.word	0x0000c700


	//   ....[19]....
        /*01e0*/ 	.word	0x0000c730


	//   ....[20]....
        /*01e4*/ 	.word	0x0000d780


	//   ....[21]....
        /*01e8*/ 	.word	0x0000da70


	//   ....[22]....
        /*01ec*/ 	.word	0x000106c0


	//   ....[23]....
        /*01f0*/ 	.word	0x00010bc0


	//   ....[24]....
        /*01f4*/ 	.word	0x00011060


	//----- nvinfo : EIATTR_REG_RECONFIG
	.align		4
.L_94:
        /*01f8*/ 	.byte	0x01, 0x54
	.zero		2


	//----- nvinfo : EIATTR_SYSCALL_OFFSETS
	.align		4
        /*01fc*/ 	.byte	0x04, 0x46
        /*01fe*/ 	.short	(.L_96 - .L_95)


	//   ....[0]....
.L_95:
        /*0200*/ 	.word	0x00001150


	//   ....[1]....
        /*0204*/ 	.word	0x0000dee0


	//   ....[2]....
        /*0208*/ 	.word	0x0000e020


	//   ....[3]....
        /*020c*/ 	.word	0x0000e120


	//----- nvinfo : EIATTR_MBARRIER_INSTR_OFFSETS
	.align		4
.L_96:
        /*0210*/ 	.byte	0x04, 0x39
        /*0212*/ 	.short	(.L_98 - .L_97)


	//   ....[0]....
.L_97:
        /*0214*/ 	.word	0x00000290
        /*0218*/ 	.word	0x000000ff
        /*021c*/ 	.word	0x00034800
        /*0220*/ 	.short	0x0100
        /*0222*/ 	.byte	0x06
	.zero		1


	//   ....[1]....
        /*0224*/ 	.word	0x000002a0
        /*0228*/ 	.word	0x000000ff
        /*022c*/ 	.word	0x00034820
        /*0230*/ 	.short	0x0100
        /*0232*/ 	.byte	0x06
	.zero		1


	//   ....[2]....
        /*0234*/ 	.word	0x00000390
        /*0238*/ 	.word	0x000000ff
        /*023c*/ 	.word	0x00034830
        /*0240*/ 	.short	0x0100
        /*0242*/ 	.byte	0x08
	.zero		1


	//   ....[3]....
        /*0244*/ 	.word	0x000003a0
        /*0248*/ 	.word	0x000000ff
        /*024c*/ 	.word	0x00034840
        /*0250*/ 	.short	0x0100
        /*0252*/ 	.byte	0x08
	.zero		1


	//   ....[4]....
        /*0254*/ 	.word	0x000003b0
        /*0258*/ 	.word	0x000000ff
        /*025c*/ 	.word	0x00034838
        /*0260*/ 	.short	0x0100
        /*0262*/ 	.byte	0x08
	.zero		1


	//   ....[5]....
        /*0264*/ 	.word	0x000003c0
        /*0268*/ 	.word	0x000000ff
        /*026c*/ 	.word	0x00034848
        /*0270*/ 	.short	0x0100
        /*0272*/ 	.byte	0x08
	.zero		1


	//   ....[6]....
        /*0274*/ 	.word	0x000004f0
        /*0278*/ 	.word	0x000000ff
        /*027c*/ 	.word	0x00034850
        /*0280*/ 	.short	0x0100
        /*0282*/ 	.byte	0x08
	.zero		1


	//   ....[7]....
        /*0284*/ 	.word	0x00000500
        /*0288*/ 	.word	0x000000ff
        /*028c*/ 	.word	0x00034860
        /*0290*/ 	.short	0x0100
        /*0292*/ 	.byte	0x08
	.zero		1


	//   ....[8]....
        /*0294*/ 	.word	0x00000510
        /*0298*/ 	.word	0x000000ff
        /*029c*/ 	.word	0x00034858
        /*02a0*/ 	.short	0x0100
        /*02a2*/ 	.byte	0x08
	.zero		1


	//   ....[9]....
        /*02a4*/ 	.word	0x00000520
        /*02a8*/ 	.word	0x000000ff
        /*02ac*/ 	.word	0x00034868
        /*02b0*/ 	.short	0x0100
        /*02b2*/ 	.byte	0x08
	.zero		1


	//   ....[10]....
        /*02b4*/ 	.word	0x00000610
        /*02b8*/ 	.word	0x000000ff
        /*02bc*/ 	.word	0x00034870
        /*02c0*/ 	.short	0x0100
        /*02c2*/ 	.byte	0x06
	.zero		1


	//   ....[11]....
        /*02c4*/ 	.word	0x00000620
        /*02c8*/ 	.word	0x000000ff
        /*02cc*/ 	.word	0x00034880
        /*02d0*/ 	.short	0x0100
        /*02d2*/ 	.byte	0x06
	.zero		1


	//   ....[12]....
        /*02d4*/ 	.word	0x00000630
        /*02d8*/ 	.word	0x000000ff
        /*02dc*/ 	.word	0x00034878
        /*02e0*/ 	.short	0x0100
        /*02e2*/ 	.byte	0x06
	.zero		1


	//   ....[13]....
        /*02e4*/ 	.word	0x00000640
        /*02e8*/ 	.word	0x000000ff
        /*02ec*/ 	.word	0x00034888
        /*02f0*/ 	.short	0x0100
        /*02f2*/ 	.byte	0x06
	.zero		1


	//   ....[14]....
        /*02f4*/ 	.word	0x00000770
        /*02f8*/ 	.word	0x000000ff
        /*02fc*/ 	.word	0x00034890
        /*0300*/ 	.short	0x0100
        /*0302*/ 	.byte	0x08
	.zero		1


	//   ....[15]....
        /*0304*/ 	.word	0x00000780
        /*0308*/ 	.word	0x000000ff
        /*030c*/ 	.word	0x000348a0
        /*0310*/ 	.short	0x0100
        /*0312*/ 	.byte	0x08
	.zero		1


	//   ....[16]....
        /*0314*/ 	.word	0x00000790
        /*0318*/ 	.word	0x000000ff
        /*031c*/ 	.word	0x00034898
        /*0320*/ 	.short	0x0100
        /*0322*/ 	.byte	0x08
	.zero		1


	//   ....[17]....
        /*0324*/ 	.word	0x000007a0
        /*0328*/ 	.word	0x000000ff
        /*032c*/ 	.word	0x000348a8
        /*0330*/ 	.short	0x0100
        /*0332*/ 	.byte	0x08
	.zero		1


	//   ....[18]....
        /*0334*/ 	.word	0x000008d0
        /*0338*/ 	.word	0x000000ff
        /*033c*/ 	.word	0x000348b0
        /*0340*/ 	.short	0x0100
        /*0342*/ 	.byte	0x08
	.zero		1


	//   ....[19]....
        /*0344*/ 	.word	0x000008e0
        /*0348*/ 	.word	0x000000ff
        /*034c*/ 	.word	0x000348c0
        /*0350*/ 	.short	0x0100
        /*0352*/ 	.byte	0x08
	.zero		1


	//   ....[20]....
        /*0354*/ 	.word	0x000008f0
        /*0358*/ 	.word	0x000000ff
        /*035c*/ 	.word	0x000348b8
        /*0360*/ 	.short	0x0100
        /*0362*/ 	.byte	0x08
	.zero		1


	//   ....[21]....
        /*0364*/ 	.word	0x00000900
        /*0368*/ 	.word	0x000000ff
        /*036c*/ 	.word	0x000348c8
        /*0370*/ 	.short	0x0100
        /*0372*/ 	.byte	0x08
	.zero		1


	//   ....[22]....
        /*0374*/ 	.word	0x000011d0
        /*0378*/ 	.word	0x000000ff
        /*037c*/ 	.word	0x00034800
        /*0380*/ 	.short	0x010a
        /*0382*/ 	.byte	0x27
	.zero		1


	//   ....[23]....
        /*0384*/ 	.word	0x00001260
        /*0388*/ 	.word	0x00000003
        /*038c*/ 	.word	0x00034830
        /*0390*/ 	.short	0x010a
        /*0392*/ 	.byte	0x3f
	.zero		1


	//   ....[24]....
        /*0394*/ 	.word	0x000012e0
        /*0398*/ 	.word	0x00000003
        /*039c*/ 	.word	0x00034830
        /*03a0*/ 	.short	0x010a
        /*03a2*/ 	.byte	0x3f
	.zero		1


	//   ....[25]....
        /*03a4*/ 	.word	0x00004a00
        /*03a8*/ 	.word	0x00000003
        /*03ac*/ 	.word	0x00000000
        /*03b0*/ 	.short	0x0101
        /*03b2*/ 	.byte	0x3f
	.zero		1


	//   ....[26]....
        /*03b4*/ 	.word	0x00006e70
        /*03b8*/ 	.word	0x000000ff
        /*03bc*/ 	.word	0x00034830
        /*03c0*/ 	.short	0x010a
        /*03c2*/ 	.byte	0x06
	.zero		1


	//   ....[27]....
        /*03c4*/ 	.word	0x00006eb0
        /*03c8*/ 	.word	0x000000ff
        /*03cc*/ 	.word	0x00034830
        /*03d0*/ 	.short	0x010a
        /*03d2*/ 	.byte	0x06
	.zero		1


	//   ....[28]....
        /*03d4*/ 	.word	0x000095f0
        /*03d8*/ 	.word	0x000000ff
        /*03dc*/ 	.word	0x00034850
        /*03e0*/ 	.short	0x010a
        /*03e2*/ 	.byte	0x06
	.zero		1


	//   ....[29]....
        /*03e4*/ 	.word	0x00009630
        /*03e8*/ 	.word	0x000000ff
        /*03ec*/ 	.word	0x00034850
        /*03f0*/ 	.short	0x010a
        /*03f2*/ 	.byte	0x06
	.zero		1


	//   ....[30]....
        /*03f4*/ 	.word	0x0000b750
        /*03f8*/ 	.word	0x00000083
        /*03fc*/ 	.word	0x00000000
        /*0400*/ 	.short	0x0101
        /*0402*/ 	.byte	0x3f
	.zero		1


	//   ....[31]....
        /*0404*/ 	.word	0x0000b7f0
        /*0408*/ 	.word	0x00000015
        /*040c*/ 	.word	0x00000000
        /*0410*/ 	.short	0x0101
        /*0412*/ 	.byte	0x3f
	.zero		1


	//   ....[32]....
        /*0414*/ 	.word	0x0000c4b0
        /*0418*/ 	.word	0x000000ff
        /*041c*/ 	.word	0x00034850
        /*0420*/ 	.short	0x010a
        /*0422*/ 	.byte	0x07
	.zero		1


	//   ....[33]....
        /*0424*/ 	.word	0x0000c4f0
        /*0428*/ 	.word	0x000000ff
        /*042c*/ 	.word	0x00034850
        /*0430*/ 	.short	0x010a
        /*0432*/ 	.byte	0x07
	.zero		1


	//   ....[34]....
        /*0434*/ 	.word	0x0000cfc0
        /*0438*/ 	.word	0x00000004
        /*043c*/ 	.word	0x00000000
        /*0440*/ 	.short	0x0101
        /*0442*/ 	.byte	0x3f
	.zero		1


	//   ....[35]....
        /*0444*/ 	.word	0x0000d930
        /*0448*/ 	.word	0x000000ff
        /*044c*/ 	.word	0x00000000
        /*0450*/ 	.short	0x0101
        /*0452*/ 	.byte	0x06
	.zero		1


	//   ....[36]....
        /*0454*/ 	.word	0x0000e710
        /*0458*/ 	.word	0x00000006
        /*045c*/ 	.word	0x00034840
        /*0460*/ 	.short	0x010a
        /*0462*/ 	.byte	0x3f
	.zero		1


	//   ....[37]....
        /*0464*/ 	.word	0x0000eb90
        /*0468*/ 	.word	0x00000009
        /*046c*/ 	.word	0x00034820
        /*0470*/ 	.short	0x010a
        /*0472*/ 	.byte	0x3f
	.zero		1


	//   ....[38]....
        /*0474*/ 	.word	0x0000ee70
        /*0478*/ 	.word	0x00000002
        /*047c*/ 	.word	0x00034840
        /*0480*/ 	.short	0x010a
        /*0482*/ 	.byte	0x3f
	.zero		1


	//   ....[39]....
        /*0484*/ 	.word	0x0000f0f0
        /*0488*/ 	.word	0x00000002
        /*048c*/ 	.word	0x00000060
        /*0490*/ 	.short	0x010a
        /*0492*/ 	.byte	0x3f
	.zero		1


	//   ....[40]....
        /*0494*/ 	.word	0x0000f630
        /*0498*/ 	.word	0x00000002
        /*049c*/ 	.word	0x00034840
        /*04a0*/ 	.short	0x010a
        /*04a2*/ 	.byte	0x3f
	.zero		1


	//   ....[41]....
        /*04a4*/ 	.word	0x0000f8b0
        /*04a8*/ 	.word	0x00000002
        /*04ac*/ 	.word	0x00000060
        /*04b0*/ 	.short	0x010a
        /*04b2*/ 	.byte	0x3f
	.zero		1


	//   ....[42]....
        /*04b4*/ 	.word	0x0000fd10
        /*04b8*/ 	.word	0x00000002
        /*04bc*/ 	.word	0x00034840
        /*04c0*/ 	.short	0x010a
        /*04c2*/ 	.byte	0x3f
	.zero		1


	//   ....[43]....
        /*04c4*/ 	.word	0x0000ffa0
        /*04c8*/ 	.word	0x00000002
        /*04cc*/ 	.word	0x00000060
        /*04d0*/ 	.short	0x010a
        /*04d2*/ 	.byte	0x3f
	.zero		1


	//   ....[44]....
        /*04d4*/ 	.word	0x000102d0
        /*04d8*/ 	.word	0x00000003
        /*04dc*/ 	.word	0x00034860
        /*04e0*/ 	.short	0x010a
        /*04e2*/ 	.byte	0x3f
	.zero		1


	//   ....[45]....
        /*04e4*/ 	.word	0x00010640
        /*04e8*/ 	.word	0x00000000
        /*04ec*/ 	.word	0x00034820
        /*04f0*/ 	.short	0x010a
        /*04f2*/ 	.byte	0x3f
	.zero		1


	//   ....[46]....
        /*04f4*/ 	.word	0x00010800
        /*04f8*/ 	.word	0x00000006
        /*04fc*/ 	.word	0x00000000
        /*0500*/ 	.short	0x010a
        /*0502*/ 	.byte	0x3f
	.zero		1


	//   ....[47]....
        /*0504*/ 	.word	0x00010870
        /*0508*/ 	.word	0x00000003
        /*050c*/ 	.word	0x00000000
        /*0510*/ 	.short	0x010a
        /*0512*/ 	.byte	0x3f
	.zero		1


	//   ....[48]....
        /*0514*/ 	.word	0x000108d0
        /*0518*/ 	.word	0x00000010
        /*051c*/ 	.word	0x00000000
        /*0520*/ 	.short	0x010a
        /*0522*/ 	.byte	0x3f
	.zero		1


	//   ....[49]....
        /*0524*/ 	.word	0x00010900
        /*0528*/ 	.word	0x00000003
        /*052c*/ 	.word	0x00000000
        /*0530*/ 	.short	0x010a
        /*0532*/ 	.byte	0x3f
	.zero		1


	//   ....[50]....
        /*0534*/ 	.word	0x00010970
        /*0538*/ 	.word	0x00000003
        /*053c*/ 	.word	0x00034800
        /*0540*/ 	.short	0x010a
        /*0542*/ 	.byte	0x3f
	.zero		1


	//   ....[51]....
        /*0544*/ 	.word	0x000109c0
        /*0548*/ 	.word	0x00000003
        /*054c*/ 	.word	0x00034830
        /*0550*/ 	.short	0x010a
        /*0552*/ 	.byte	0x3f
	.zero		1


	//   ....[52]....
        /*0554*/ 	.word	0x00010a20
        /*0558*/ 	.word	0x00000014
        /*055c*/ 	.word	0x00034830
        /*0560*/ 	.short	0x010a
        /*0562*/ 	.byte	0x3f
	.zero		1


	//   ....[53]....
        /*0564*/ 	.word	0x00010a80
        /*0568*/ 	.word	0x00000014
        /*056c*/ 	.word	0x00034850
        /*0570*/ 	.short	0x010a
        /*0572*/ 	.byte	0x3f
	.zero		1


	//   ....[54]....
        /*0574*/ 	.word	0x00010ae0
        /*0578*/ 	.word	0x00000003
        /*057c*/ 	.word	0x00034850
        /*0580*/ 	.short	0x010a
        /*0582*/ 	.byte	0x3f
	.zero		1


	//   ....[55]....
        /*0584*/ 	.word	0x00010c80
        /*0588*/ 	.word	0x00000006
        /*058c*/ 	.word	0x00034840
        /*0590*/ 	.short	0x010a
        /*0592*/ 	.byte	0x3f
	.zero		1


	//   ....[56]....
        /*0594*/ 	.word	0x00010d00
        /*0598*/ 	.word	0x00000007
        /*059c*/ 	.word	0x00034820
        /*05a0*/ 	.short	0x010a
        /*05a2*/ 	.byte	0x3f
	.zero		1


	//   ....[57]....
        /*05a4*/ 	.word	0x00010d50
        /*05a8*/ 	.word	0x00000002
        /*05ac*/ 	.word	0x00034840
        /*05b0*/ 	.short	0x010a
        /*05b2*/ 	.byte	0x3f
	.zero		1


	//   ....[58]....
        /*05b4*/ 	.word	0x00010da0
        /*05b8*/ 	.word	0x00000002
        /*05bc*/ 	.word	0x00000060
        /*05c0*/ 	.short	0x010a
        /*05c2*/ 	.byte	0x3f
	.zero		1


	//   ....[59]....
        /*05c4*/ 	.word	0x00010df0
        /*05c8*/ 	.word	0x00000002
        /*05cc*/ 	.word	0x00034840
        /*05d0*/ 	.short	0x010a
        /*05d2*/ 	.byte	0x3f
	.zero		1


	//   ....[60]....
        /*05d4*/ 	.word	0x00010e40
        /*05d8*/ 	.word	0x00000002
        /*05dc*/ 	.word	0x00000060
        /*05e0*/ 	.short	0x010a
        /*05e2*/ 	.byte	0x3f
	.zero		1


	//   ....[61]....
        /*05e4*/ 	.word	0x00010e90
        /*05e8*/ 	.word	0x00000002
        /*05ec*/ 	.word	0x00034840
        /*05f0*/ 	.short	0x010a
        /*05f2*/ 	.byte	0x3f
	.zero		1


	//   ....[62]....
        /*05f4*/ 	.word	0x00010ee0
        /*05f8*/ 	.word	0x00000002
        /*05fc*/ 	.word	0x00000060
        /*0600*/ 	.short	0x010a
        /*0602*/ 	.byte	0x3f
	.zero		1


	//   ....[63]....
        /*0604*/ 	.word	0x00010f30
        /*0608*/ 	.word	0x00000003
        /*060c*/ 	.word	0x00034860
        /*0610*/ 	.short	0x010a
        /*0612*/ 	.byte	0x3f
	.zero		1


	//   ....[64]....
        /*0614*/ 	.word	0x00010f80
        /*0618*/ 	.word	0x00000000
        /*061c*/ 	.word	0x00034820
        /*0620*/ 	.short	0x010a
        /*0622*/ 	.byte	0x3f
	.zero		1


	//   ....[65]....
        /*0624*/ 	.word	0x00011120
        /*0628*/ 	.word	0x00000006
        /*062c*/ 	.word	0x00000000
        /*0630*/ 	.short	0x010a
        /*0632*/ 	.byte	0x3f
	.zero		1


	//   ....[66]....
        /*0634*/ 	.word	0x00011170
        /*0638*/ 	.word	0x00000003
        /*063c*/ 	.word	0x00000000
        /*0640*/ 	.short	0x010a
        /*0642*/ 	.byte	0x3f
	.zero		1


	//   ....[67]....
        /*0644*/ 	.word	0x000111c0
        /*0648*/ 	.word	0x00000010
        /*064c*/ 	.word	0x00000000
        /*0650*/ 	.short	0x010a
        /*0652*/ 	.byte	0x3f
	.zero		1


	//----- nvinfo : EIATTR_NUM_MBARRIERS
	.align		4
.L_98:
        /*0654*/ 	.byte	0x03, 0x38
        /*0656*/ 	.short	0x0016


	//----- nvinfo : EIATTR_EXIT_INSTR_OFFSETS
	.align		4
        /*0658*/ 	.byte	0x04, 0x1c
        /*065a*/ 	.short	(.L_100 - .L_99)


	//   ....[0]....
.L_99:
        /*065c*/ 	.word	0x00000a50


	//   ....[1]....
        /*0660*/ 	.word	0x0000da30


	//   ....[2]....
        /*0664*/ 	.word	0x0000da90


	//   ....[3]....
        /*0668*/ 	.word	0x00010950


	//----- nvinfo : EIATTR_MAX_THREADS
	.align		4
.L_100:
        /*066c*/ 	.byte	0x04, 0x05
        /*066e*/ 	.short	(.L_102 - .L_101)
.L_101:
        /*0670*/ 	.word	0x00000180
        /*0674*/ 	.word	0x00000001
        /*0678*/ 	.word	0x00000001


	//----- nvinfo : EIATTR_CRS_STACK_SIZE
	.align		4
.L_102:
        /*067c*/ 	.byte	0x04, 0x1e
        /*067e*/ 	.short	(.L_104 - .L_103)
.L_103:
        /*0680*/ 	.word	0x00000000


	//----- nvinfo : EIATTR_CBANK_PARAM_SIZE
	.align		4
.L_104:
        /*0684*/ 	.byte	0x03, 0x19
        /*0686*/ 	.short	0x0bf0


	//----- nvinfo : EIATTR_PARAM_CBANK
	.align		4
        /*0688*/ 	.byte	0x04, 0x0a
        /*068a*/ 	.short	(.L_106 - .L_105)
	.align		4
.L_105:
        /*068c*/ 	.word	index@(.nv.constant0._ZN7cutlass13device_kernelIN5flash11enable_sm90INS1_16FlashAttnFwdSm90INS1_25CollectiveMainloopFwdSm90ILi2EN4cute5tupleIJNS5_1CILi1EEES8_S8_EEENS6_IJNS7_ILi128EEENS7_ILi176EEESA_EEELi128ENS_6half_tEfNS_4arch4Sm90ELb0ELb0ELb1ELb0ELb0ELb0ELb0ELb1ELb1ELb0ELb0ELb0EEENS1_21CollectiveEpilogueFwdINS6_IJSA_SA_SB_EEES9_SD_SF_Li256ELb0ELb0ELb0ELb0EEENS1_29StaticPersistentTileSchedulerILb0EEEEEEEEEvNT_6ParamsE)
        /*0690*/ 	.short	0x0210
        /*0692*/ 	.short	0x0bf0


	//----- nvinfo : EIATTR_SW_WAR
	.align		4
.L_106:
        /*0694*/ 	.byte	0x04, 0x36
        /*0696*/ 	.short	(.L_108 - .L_107)
.L_107:
        /*0698*/ 	.word	0x00000008
.L_108:


//--------------------- .nv.info._ZN7cutlass13device_kernelIN5flash11enable_sm90INS1_16FlashAttnFwdSm90INS1_25CollectiveMainloopFwdSm90ILi2EN4cute5tupleIJNS5_1CILi2EEENS7_ILi1EEES9_EEENS6_IJNS7_ILi128EEENS7_ILi176EEESB_EEELi128ENS_6half_tEfNS_4arch4Sm90ELb0ELb0ELb1ELb0ELb0ELb0ELb0ELb1ELb1ELb0ELb0ELb0EEENS1_21CollectiveEpilogueFwdINS6_IJSB_SB_SC_EEESA_SE_SG_Li256ELb0ELb0ELb0ELb0EEENS1_29StaticPersistentTileSchedulerILb0EEEEEEEEEvNT_6ParamsE --------------------------
	.section	.nv.info._ZN7cutlass13device_kernelIN5flash11enable_sm90INS1_16FlashAttnFwdSm90INS1_25CollectiveMainloopFwdSm90ILi2EN4cute5tupleIJNS5_1CILi2EEENS7_ILi1EEES9_EEENS6_IJNS7_ILi128EEENS7_ILi176EEESB_EEELi128ENS_6half_tEfNS_4arch4Sm90ELb0ELb0ELb1ELb0ELb0ELb0ELb0ELb1ELb1ELb0ELb0ELb0EEENS1_21CollectiveEpilogueFwdINS6_IJSB_SB_SC_EEESA_SE_SG_Li256ELb0ELb0ELb0ELb0EEENS1_29StaticPersistentTileSchedulerILb0EEEEEEEEEvNT_6ParamsE,"",@"SHT_CUDA_INFO"
	.sectionflags	@""
	.align	4


	//----- nvinfo : EIATTR_CUDA_API_VERSION
	.align		4
        /*0000*/ 	.byte	0x04, 0x37
        /*0002*/ 	.short	(.L_110 - .L_109)
.L_109:
        /*0004*/ 	.word	0x00000082


	//----- nvinfo : EIATTR_KPARAM_INFO
	.align		4
.L_110:
        /*0008*/ 	.byte	0x04, 0x17
        /*000a*/ 	.short	(.L_112 - .L_111)
.L_111:
        /*000c*/ 	.word	0x00000000
        /*0010*/ 	.short	0x0000
        /*0012*/ 	.short	0x0070
        /*0014*/ 	.byte	0x00, 0xf0, 0x01, 0x2e


	//----- nvinfo : EIATTR_SPARSE_MMA_MASK
	.align		4
.L_112:
        /*0018*/ 	.byte	0x03, 0x50
        /*001a*/ 	.short	0x0000


	//----- nvinfo : EIATTR_MAXREG_COUNT
	.align		4
        /*001c*/ 	.byte	0x03, 0x1b
        /*001e*/ 	.short	0x00a8


	//----- nvinfo : EIATTR_NUM_BARRIERS
	.align		4
        /*0020*/ 	.byte	0x02, 0x4c
        /*0022*/ 	.byte	0x10
	.zero		1


	//----- nvinfo : EIATTR_EXTERNS
	.align		4
        /*0024*/ 	.byte	0x04, 0x0f
        /*0026*/ 	.short	(.L_114 - .L_113)


	//   ....[0]....
	.align		4
.L_113:
        /*0028*/ 	.word	index@(__assertfail)


	//----- nvinfo : EIATTR_ANNOTATIONS
	.align		4
.L_114:
        /*002c*/ 	.byte	0x04, 0x55
        /*002e*/ 	.short	(.L_116 - .L_115)


	//   ....[0]....
.L_115:
        /* <DEDUP_REMOVED lines=25> */


	//----- nvinfo : EIATTR_MERCURY_ISA_VERSION
	.align		4
.L_116:
        /*01a8*/ 	.byte	0x03, 0x5f
        /*01aa*/ 	.short	0x0101


	//----- nvinfo : EIATTR_INT_WARP_WIDE_INSTR_OFFSETS
	.align		4
        /*01ac*/ 	.byte	0x04, 0x31
        /*01ae*/ 	.short	(.L_118 - .L_117)


	//   ....[0]....
.L_117:
        /*01b0*/ 	.word	0x00000180


	//   ....[1]....
        /*01b4*/ 	.word	0x00000220


	//   ....[2]....
        /*01b8*/ 	.word	0x00000290


	//   ....[3]....
        /*01bc*/ 	.word	0x0000e570


	//   ....[4]....
        /*01c0*/ 	.word	0x0000e5a0


	//   ....[5]....
        /*01c4*/ 	.word	0x0000e680


	//----- nvinfo : EIATTR_COOP_GROUP_MASK_REGIDS
	.align		4
.L_118:
        /*01c8*/ 	.byte	0x04, 0x29
        /*01ca*/ 	.short	(.L_120 - .L_119)


	//   ....[0]....
.L_119:
        /*01cc*/ 	.word	0xffffffff


	//   ....[1]....
        /*01d0*/ 	.word	0xffffffff


	//   ....[2]....
        /*01d4*/ 	.word	0xffffffff


	//   ....[3]....
        /*01d8*/ 	.word	0xffffffff


	//   ....[4]....
        /*01dc*/ 	.word	0xffffffff


	//   ....[5]....
        /*01e0*/ 	.word	0xffffffff


	//   ....[6]....
        /*01e4*/ 	.word	0xffffffff


	//   ....[7]....
        /*01e8*/ 	.word	0xffffffff


	//   ....[8]....
        /*01ec*/ 	.word	0xffffffff


	//   ....[9]....
        /*01f0*/ 	.word	0xffffffff


	//   ....[10]....
        /*01f4*/ 	.word	0xffffffff


	//   ....[11]....
        /*01f8*/ 	.word	0xffffffff


	//   ....[12]....
        /*01fc*/ 	.word	0xffffffff


	//   ....[13]....
        /*0200*/ 	.word	0xffffffff


	//   ....[14]....
        /*0204*/ 	.word	0xffffffff


	//   ....[15]....
        /*0208*/ 	.word	0xffffffff


	//   ....[16]....
        /*020c*/ 	.word	0xffffffff


	//   ....[17]....
        /*0210*/ 	.word	0xffffffff


	//   ....[18]....
        /*0214*/ 	.word	0xffffffff


	//   ....[19]....
        /*0218*/ 	.word	0xffffffff


	//   ....[20]....
        /*021c*/ 	.word	0xffffffff


	//   ....[21]....
        /*0220*/ 	.word	0xffffffff


	//   ....[22]....
        /*0224*/ 	.word	0xffffffff


	//   ....[23]....
        /*0228*/ 	.word	0xffffffff


	//   ....[24]....
        /*022c*/ 	.word	0x0500000f


	//   ....[25]....
        /*0230*/ 	.word	0x0500000f


	//----- nvinfo : EIATTR_COOP_GROUP_INSTR_OFFSETS
	.align		4
.L_120:
        /*0234*/ 	.byte	0x04, 0x28
        /*0236*/ 	.short	(.L_122 - .L_121)


	//   ....[0]....
.L_121:
        /*0238*/ 	.word	0x00000060


	//   ....[1]....
        /*023c*/ 	.word	0x00000190


	//   ....[2]....
        /*0240*/ 	.word	0x00000230


	//   ....[3]....
        /*0244*/ 	.word	0x00000410


	//   ....[4]....
        /*0248*/ 	.word	0x00000640


	//   ....[5]....
        /*024c*/ 	.word	0x00000890


	//   ....[6]....
        /*0250*/ 	.word	0x00000b10


	//   ....[7]....
        /*0254*/ 	.word	0x00000e40


	//   ....[8]....
        /*0258*/ 	.word	0x000012e0


	//   ....[9]....
        /*025c*/ 	.word	0x00005550


	//   ....[10]....
        /*0260*/ 	.word	0x00005590


	//   ....[11]....
        /*0264*/ 	.word	0x00005d20


	//   ....[12]....
        /*0268*/ 	.word	0x00005d80


	//   ....[13]....
        /*026c*/ 	.word	0x0000ace0


	//   ....[14]....
        /*0270*/ 	.word	0x0000ad10


	//   ....[15]....
        /*0274*/ 	.word	0x0000ad30


	//   ....[16]....
        /*0278*/ 	.word	0x0000ad60


	//   ....[17]....
        /*027c*/ 	.word	0x0000c790


	//   ....[18]....
        /*0280*/ 	.word	0x0000c7d0


	//   ....[19]....
        /*0284*/ 	.word	0x0000c870


	//   ....[20]....
        /*0288*/ 	.word	0x0000c880


	//   ....[21]....
        /*028c*/ 	.word	0x0000d970


	//   ....[22]....
        /*0290*/ 	.word	0x0000dc60


	//   ....[23]....
        /*0294*/ 	.word	0x00010b50


	//   ....[24]....
        /*0298*/ 	.word	0x00011030


	//   ....[25]....
        /*029c*/ 	.word	0x000114d0


	//----- nvinfo : EIATTR_REG_RECONFIG
	.align		4
.L_122:
        /*02a0*/ 	.byte	0x01, 0x54
	.zero		2


	//----- nvinfo : EIATTR_SYSCALL_OFFSETS
	.align		4
        /*02a4*/ 	.byte	0x04, 0x46
        /*02a6*/ 	.short	(.L_124 - .L_123)


	//   ....[0]....
.L_123:
        /*02a8*/ 	.word	0x00001660


	//   ....[1]....
        /*02ac*/ 	.word	0x0000e180


	//   ....[2]....
        /*02b0*/ 	.word	0x0000e2c0


	//   ....[3]....
        /*02b4*/ 	.word	0x0000e3c0


	//----- nvinfo : EIATTR_MBARRIER_INSTR_OFFSETS
	.align		4
.L_124:
        /*02b8*/ 	.byte	0x04, 0x39
        /*02ba*/ 	.short	(.L_126 - .L_125)


	//   ....[0]....
.L_125:
        /*02bc*/ 	.word	0x000002b0
        /*02c0*/ 	.word	0x000000ff
        /*02c4*/ 	.word	0x00034800
        /*02c8*/ 	.short	0x0100
        /*02ca*/ 	.byte	0x08
	.zero		1


	//   ....[1]....
        /*02cc*/ 	.word	0x000002c0
        /*02d0*/ 	.word	0x000000ff
        /*02d4*/ 	.word	0x00034820
        /*02d8*/ 	.short	0x0100
        /*02da*/ 	.byte	0x08
	.zero		1


	//   ....[2]....
        /*02dc*/ 	.word	0x000003b0
        /*02e0*/ 	.word	0x000000ff
        /*02e4*/ 	.word	0x00034830
        /*02e8*/ 	.short	0x0100
        /*02ea*/ 	.byte	0x08
	.zero		1


	//   ....[3]....
        /*02ec*/ 	.word	0x000003c0
        /*02f0*/ 	.word	0x000000ff
        /*02f4*/ 	.word	0x00034840
        /*02f8*/ 	.short	0x0100
        /*02fa*/ 	.byte	0x08
	.zero		1


	//   ....[4]....
        /*02fc*/ 	.word	0x000003d0
        /*0300*/ 	.word	0x000000ff
        /*0304*/ 	.word	0x00034838
        /*0308*/ 	.short	0x0100
        /*030a*/ 	.byte	0x08
	.zero		1


	//   ....[5]....
        /*030c*/ 	.word	0x000003e0
        /*0310*/ 	.word	0x000000ff
        /*0314*/ 	.word	0x00034848
        /*0318*/ 	.short	0x0100
        /*031a*/ 	.byte	0x08
	.zero		1


	//   ....[6]....
        /*031c*/ 	.word	0x000005f0
        /*0320*/ 	.word	0x000000ff
        /*0324*/ 	.word	0x00034850
        /*0328*/ 	.short	0x0100
        /*032a*/ 	.byte	0x08
	.zero		1


	//   ....[7]....
        /*032c*/ 	.word	0x00000600
        /*0330*/ 	.word	0x000000ff
        /*0334*/ 	.word	0x00034860
        /*0338*/ 	.short	0x0100
        /*033a*/ 	.byte	0x08
	.zero		1


	//   ....[8]....
        /*033c*/ 	.word	0x00000610
        /*0340*/ 	.word	0x000000ff
        /*0344*/ 	.word	0x00034858
        /*0348*/ 	.short	0x0100
        /*034a*/ 	.byte	0x08
	.zero		1


	//   ....[9]....
        /*034c*/ 	.word	0x00000620
        /*0350*/ 	.word	0x000000ff
        /*0354*/ 	.word	0x00034868
        /*0358*/ 	.short	0x0100
        /*035a*/ 	.byte	0x08
	.zero		1


	//   ....[10]....
        /*035c*/ 	.word	0x00000840
        /*0360*/ 	.word	0x000000ff
        /*0364*/ 	.word	0x00034870
        /*0368*/ 	.short	0x0100
        /*036a*/ 	.byte	0x08
	.zero		1


	//   ....[11]....
        /*036c*/ 	.word	0x00000850
        /*0370*/ 	.word	0x000000ff
        /*0374*/ 	.word	0x00034880
        /*0378*/ 	.short	0x0100
        /*037a*/ 	.byte	0x08
	.zero		1


	//   ....[12]....
        /*037c*/ 	.word	0x00000860
        /*0380*/ 	.word	0x000000ff
        /*0384*/ 	.word	0x00034878
        /*0388*/ 	.short	0x0100
        /*038a*/ 	.byte	0x08
	.zero		1


	//   ....[13]....
        /*038c*/ 	.word	0x00000870
        /*0390*/ 	.word	0x000000ff
        /*0394*/ 	.word	0x00034888
        /*0398*/ 	.short	0x0100
        /*039a*/ 	.byte	0x08
	.zero		1


	//   ....[14]....
        /*039c*/ 	.word	0x00000ac0
        /*03a0*/ 	.word	0x000000ff
        /*03a4*/ 	.word	0x00034890
        /*03a8*/ 	.short	0x0100
        /*03aa*/ 	.byte	0x08
	.zero		1


	//   ....[15]....
        /*03ac*/ 	.word	0x00000ad0
        /*03b0*/ 	.word	0x000000ff
        /*03b4*/ 	.word	0x000348a0
        /*03b8*/ 	.short	0x0100
        /*03ba*/ 	.byte	0x08
	.zero		1


	//   ....[16]....
        /*03bc*/ 	.word	0x00000ae0
        /*03c0*/ 	.word	0x000000ff
        /*03c4*/ 	.word	0x00034898
        /*03c8*/ 	.short	0x0100
        /*03ca*/ 	.byte	0x08
	.zero		1


	//   ....[17]....
        /*03cc*/ 	.word	0x00000af0
        /*03d0*/ 	.word	0x000000ff
        /*03d4*/ 	.word	0x000348a8
        /*03d8*/ 	.short	0x0100
        /*03da*/ 	.byte	0x08
	.zero		1


	//   ....[18]....
        /*03dc*/ 	.word	0x00000d90
        /*03e0*/ 	.word	0x000000ff
        /*03e4*/ 	.word	0x000348b0
        /*03e8*/ 	.short	0x0100
        /*03ea*/ 	.byte	0x08
	.zero		1


	//   ....[19]....
        /*03ec*/ 	.word	0x00000da0
        /*03f0*/ 	.word	0x000000ff
        /*03f4*/ 	.word	0x000348c0
        /*03f8*/ 	.short	0x0100
        /*03fa*/ 	.byte	0x08
	.zero		1


	//   ....[20]....
        /*03fc*/ 	.word	0x00000db0
        /*0400*/ 	.word	0x000000ff
        /*0404*/ 	.word	0x000348b8
        /*0408*/ 	.short	0x0100
        /*040a*/ 	.byte	0x08
	.zero		1


	//   ....[21]....
        /*040c*/ 	.word	0x00000dc0
        /*0410*/ 	.word	0x000000ff
        /*0414*/ 	.word	0x000348c8
        /*0418*/ 	.short	0x0100
        /*041a*/ 	.byte	0x08
	.zero		1


	//   ....[22]....
        /*041c*/ 	.word	0x000016a0
        /*0420*/ 	.word	0x000000ff
        /*0424*/ 	.word	0x00034800
        /*0428*/ 	.short	0x010a
        /*042a*/ 	.byte	0x27
	.zero		1


	//   ....[23]....
        /*042c*/ 	.word	0x00001720
        /*0430*/ 	.word	0x0000000a
        /*0434*/ 	.word	0x00034830
        /*0438*/ 	.short	0x010a
        /*043a*/ 	.byte	0x3f
	.zero		1


	//   ....[24]....
        /*043c*/ 	.word	0x00001760
        /*0440*/ 	.word	0x0000000a
        /*0444*/ 	.word	0x00034830
        /*0448*/ 	.short	0x010a
        /*044a*/ 	.byte	0x3f
	.zero		1


	//   ....[25]....
        /*044c*/ 	.word	0x00006060
        /*0450*/ 	.word	0x0000000a
        /*0454*/ 	.word	0x00000000
        /*0458*/ 	.short	0x0101
        /*045a*/ 	.byte	0x3f
	.zero		1


	//   ....[26]....
        /*045c*/ 	.word	0x00007050
        /*0460*/ 	.word	0x000000ff
        /*0464*/ 	.word	0x00034830
        /*0468*/ 	.short	0x010a
        /*046a*/ 	.byte	0x06
	.zero		1


	//   ....[27]....
        /*046c*/ 	.word	0x00007090
        /*0470*/ 	.word	0x000000ff
        /*0474*/ 	.word	0x00034830
        /*0478*/ 	.short	0x010a
        /*047a*/ 	.byte	0x06
	.zero		1


	//   ....[28]....
        /*047c*/ 	.word	0x000097d0
        /*0480*/ 	.word	0x000000ff
        /*0484*/ 	.word	0x00034850
        /*0488*/ 	.short	0x010a
        /*048a*/ 	.byte	0x06
	.zero		1


	//   ....[29]....
        /*048c*/ 	.word	0x00009810
        /*0490*/ 	.word	0x000000ff
        /*0494*/ 	.word	0x00034850
        /*0498*/ 	.short	0x010a
        /*049a*/ 	.byte	0x06
	.zero		1


	//   ....[30]....
        /*049c*/ 	.word	0x0000bd50
        /*04a0*/ 	.word	0x0000000a
        /*04a4*/ 	.word	0x00000000
        /*04a8*/ 	.short	0x0101
        /*04aa*/ 	.byte	0x3f
	.zero		1


	//   ....[31]....
        /*04ac*/ 	.word	0x0000c660
        /*04b0*/ 	.word	0x00000061
        /*04b4*/ 	.word	0x00000000
        /*04b8*/ 	.short	0x0101
        /*04ba*/ 	.byte	0x3f
	.zero		1


	//   ....[32]....
        /*04bc*/ 	.word	0x0000c700
        /*04c0*/ 	.word	0x000000ff
        /*04c4*/ 	.word	0x00034850
        /*04c8*/ 	.short	0x010a
        /*04ca*/ 	.byte	0x05
	.zero		1


	//   ....[33]....
        /*04cc*/ 	.word	0x0000c740
        /*04d0*/ 	.word	0x000000ff
        /*04d4*/ 	.word	0x00034850
        /*04d8*/ 	.short	0x010a
        /*04da*/ 	.byte	0x05
	.zero		1


	//   ....[34]....
        /*04dc*/ 	.word	0x0000d530
        /*04e0*/ 	.word	0x00000003
        /*04e4*/ 	.word	0x00000000
        /*04e8*/ 	.short	0x0101
        /*04ea*/ 	.byte	0x3f
	.zero		1


	//   ....[35]....
        /*04ec*/ 	.word	0x0000db50
        /*04f0*/ 	.word	0x000000ff
        /*04f4*/ 	.word	0x00000000
        /*04f8*/ 	.short	0x0101
        /*04fa*/ 	.byte	0x07
	.zero		1


	//   ....[36]....
        /*04fc*/ 	.word	0x0000db60
        /*0500*/ 	.word	0x000000ff
        /*0504*/ 	.word	0x00000000
        /*0508*/ 	.short	0x0101
        /*050a*/ 	.byte	0x06
	.zero		1


	//   ....[37]....
        /*050c*/ 	.word	0x0000ea00
        /*0510*/ 	.word	0x00000005
        /*0514*/ 	.word	0x00034840
        /*0518*/ 	.short	0x010a
        /*051a*/ 	.byte	0x3f
	.zero		1


	//   ....[38]....
        /*051c*/ 	.word	0x0000eee0
        /*0520*/ 	.word	0x0000000a
        /*0524*/ 	.word	0x00034820
        /*0528*/ 	.short	0x010a
        /*052a*/ 	.byte	0x3f
	.zero		1


	//   ....[39]....
        /*052c*/ 	.word	0x0000f1d0
        /*0530*/ 	.word	0x00000002
        /*0534*/ 	.word	0x00034840
        /*0538*/ 	.short	0x010a
        /*053a*/ 	.byte	0x3f
	.zero		1


	//   ....[40]....
        /*053c*/ 	.word	0x0000f480
        /*0540*/ 	.word	0x00000002
        /*0544*/ 	.word	0x00034860
        /*0548*/ 	.short	0x010a
        /*054a*/ 	.byte	0x3f
	.zero		1


	//   ....[41]....
        /*054c*/ 	.word	0x0000f9b0
        /*0550*/ 	.word	0x00000002
        /*0554*/ 	.word	0x00034840
        /*0558*/ 	.short	0x010a
        /*055a*/ 	.byte	0x3f
	.zero		1


	//   ....[42]....
        /*055c*/ 	.word	0x0000fc60
        /*0560*/ 	.word	0x00000002
        /*0564*/ 	.word	0x00034860
        /*0568*/ 	.short	0x010a
        /*056a*/ 	.byte	0x3f
	.zero		1


	//   ....[43]....
        /*056c*/ 	.word	0x00010100
        /*0570*/ 	.word	0x00000002
        /*0574*/ 	.word	0x00034840
        /*0578*/ 	.short	0x010a
        /*057a*/ 	.byte	0x3f
	.zero		1


	//   ....[44]....
        /*057c*/ 	.word	0x000103b0
        /*0580*/ 	.word	0x00000002
        /*0584*/ 	.word	0x00034860
        /*0588*/ 	.short	0x010a
        /*058a*/ 	.byte	0x3f
	.zero		1


	//   ....[45]....
        /*058c*/ 	.word	0x000106f0
        /*0590*/ 	.word	0x00000002
        /*0594*/ 	.word	0x00034860
        /*0598*/ 	.short	0x010a
        /*059a*/ 	.byte	0x3f
	.zero		1


	//   ....[46]....
        /*059c*/ 	.word	0x00010ad0
        /*05a0*/ 	.word	0x00000000
        /*05a4*/ 	.word	0x00034820
        /*05a8*/ 	.short	0x010a
        /*05aa*/ 	.byte	0x3f
	.zero		1


	//   ....[47]....
        /*05ac*/ 	.word	0x00010c70
        /*05b0*/ 	.word	0x00000006
        /*05b4*/ 	.word	0x00000000
        /*05b8*/ 	.short	0x010a
        /*05ba*/ 	.byte	0x3f
	.zero		1


	//   ....[48]....
        /*05bc*/ 	.word	0x00010ce0
        /*05c0*/ 	.word	0x00000003
        /*05c4*/ 	.word	0x00000000
        /*05c8*/ 	.short	0x010a
        /*05ca*/ 	.byte	0x3f
	.zero		1


	//   ....[49]....
        /*05cc*/ 	.word	0x00010d40
        /*05d0*/ 	.word	0x00000010
        /*05d4*/ 	.word	0x00000000
        /*05d8*/ 	.short	0x010a
        /*05da*/ 	.byte	0x3f
	.zero		1


	//   ....[50]....
        /*05dc*/ 	.word	0x00010d70
        /*05e0*/ 	.word	0x00000003
        /*05e4*/ 	.word	0x00000000
        /*05e8*/ 	.short	0x010a
        /*05ea*/ 	.byte	0x3f
	.zero		1


	//   ....[51]....
        /*05ec*/ 	.word	0x00010de0
        /*05f0*/ 	.word	0x00000003
        /*05f4*/ 	.word	0x00034800
        /*05f8*/ 	.short	0x010a
        /*05fa*/ 	.byte	0x3f
	.zero		1


	//   ....[52]....
        /*05fc*/ 	.word	0x00010e30
        /*0600*/ 	.word	0x0000000a
        /*0604*/ 	.word	0x00034830
        /*0608*/ 	.short	0x010a
        /*060a*/ 	.byte	0x3f
	.zero		1


	//   ....[53]....
        /*060c*/ 	.word	0x00010e90
        /*0610*/ 	.word	0x00000014
        /*0614*/ 	.word	0x00034830
        /*0618*/ 	.short	0x010a
        /*061a*/ 	.byte	0x3f
	.zero		1


	//   ....[54]....
        /*061c*/ 	.word	0x00010ef0
        /*0620*/ 	.word	0x00000014
        /*0624*/ 	.word	0x00034850
        /*0628*/ 	.short	0x010a
        /*062a*/ 	.byte	0x3f
	.zero		1


	//   ....[55]....
        /*062c*/ 	.word	0x00010f50
        /*0630*/ 	.word	0x00000003
        /*0634*/ 	.word	0x00034850
        /*0638*/ 	.short	0x010a
        /*063a*/ 	.byte	0x3f
	.zero		1


	//   ....[56]....
        /*063c*/ 	.word	0x000110f0
        /*0640*/ 	.word	0x00000005
        /*0644*/ 	.word	0x00034840
        /*0648*/ 	.short	0x010a
        /*064a*/ 	.byte	0x3f
	.zero		1


	//   ....[57]....
        /*064c*/ 	.word	0x00011170
        /*0650*/ 	.word	0x00000007
        /*0654*/ 	.word	0x00034820
        /*0658*/ 	.short	0x010a
        /*065a*/ 	.byte	0x3f
	.zero		1


	//   ....[58]....
        /*065c*/ 	.word	0x000111c0
        /*0660*/ 	.word	0x00000002
        /*0664*/ 	.word	0x00034840
        /*0668*/ 	.short	0x010a
        /*066a*/ 	.byte	0x3f
	.zero		1


	//   ....[59]....
        /*066c*/ 	.word	0x00011210
        /*0670*/ 	.word	0x00000002
        /*0674*/ 	.word	0x00034860
        /*0678*/ 	.short	0x010a
        /*067a*/ 	.byte	0x3f
	.zero		1


	//   ....[60]....
        /*067c*/ 	.word	0x00011260
        /*0680*/ 	.word	0x00000002
        /*0684*/ 	.word	0x00034840
        /*0688*/ 	.short	0x010a
        /*068a*/ 	.byte	0x3f
	.zero		1


	//   ....[61]....
        /*068c*/ 	.word	0x000112b0
        /*0690*/ 	.word	0x00000002
        /*0694*/ 	.word	0x00034860
        /*0698*/ 	.short	0x010a
        /*069a*/ 	.byte	0x3f
	.zero		1


	//   ....[62]....
        /*069c*/ 	.word	0x00011300
        /*06a0*/ 	.word	0x00000002
        /*06a4*/ 	.word	0x00034840
        /*06a8*/ 	.short	0x010a
        /*06aa*/ 	.byte	0x3f
	.zero		1


	//   ....[63]....
        /*06ac*/ 	.word	0x00011350
        /*06b0*/ 	.word	0x00000002
        /*06b4*/ 	.word	0x00034860
        /*06b8*/ 	.short	0x010a
        /*06ba*/ 	.byte	0x3f
	.zero		1


	//   ....[64]....
        /*06bc*/ 	.word	0x000113a0
        /*06c0*/ 	.word	0x00000002
        /*06c4*/ 	.word	0x00034860
        /*06c8*/ 	.short	0x010a
        /*06ca*/ 	.byte	0x3f
	.zero		1


	//   ....[65]....
        /*06cc*/ 	.word	0x000113f0
        /*06d0*/ 	.word	0x00000000
        /*06d4*/ 	.word	0x00034820
        /*06d8*/ 	.short	0x010a
        /*06da*/ 	.byte	0x3f
	.zero		1


	//   ....[66]....
        /*06dc*/ 	.word	0x00011590
        /*06e0*/ 	.word	0x00000006
        /*06e4*/ 	.word	0x00000000
        /*06e8*/ 	.short	0x010a
        /*06ea*/ 	.byte	0x3f
	.zero		1


	//   ....[67]....
        /*06ec*/ 	.word	0x000115e0
        /*06f0*/ 	.word	0x00000003
        /*06f4*/ 	.word	0x00000000
        /*06f8*/ 	.short	0x010a
        /*06fa*/ 	.byte	0x3f
	.zero		1


	//   ....[68]....
        /*06fc*/ 	.word	0x00011630
        /*0700*/ 	.word	0x00000010
        /*0704*/ 	.word	0x00000000
        /*0708*/ 	.short	0x010a
        /*070a*/ 	.byte	0x3f
	.zero		1


	//----- nvinfo : EIATTR_NUM_MBARRIERS
	.align		4
.L_126:
        /*070c*/ 	.byte	0x03, 0x38
        /*070e*/ 	.short	0x0016


	//----- nvinfo : EIATTR_EXIT_INSTR_OFFSETS
	.align		4
        /*0710*/ 	.byte	0x04, 0x1c
        /*0712*/ 	.short	(.L_128 - .L_127)


	//   ....[0]....
.L_127:
        /*0714*/ 	.word	0x00000fa0


	//   ....[1]....
        /*0718*/ 	.word	0x0000dc20


	//   ....[2]....
        /*071c*/ 	.word	0x0000dc80


	//   ....[3]....
        /*0720*/ 	.word	0x00010dc0


	//----- nvinfo : EIATTR_MAX_THREADS
	.align		4
.L_128:
        /*0724*/ 	.byte	0x04, 0x05
        /*0726*/ 	.short	(.L_130 - .L_129)
.L_129:
        /*0728*/ 	.word	0x00000180
        /*072c*/ 	.word	0x00000001
        /*0730*/ 	.word	0x00000001


	//----- nvinfo : EIATTR_CRS_STACK_SIZE
	.align		4
.L_130:
        /*0734*/ 	.byte	0x04, 0x1e
        /*0736*/ 	.short	(.L_132 - .L_131)
.L_131:
        /*0738*/ 	.word	0x00000000


	//----- nvinfo : EIATTR_CBANK_PARAM_SIZE
	.align		4
.L_132:
        /*073c*/ 	.byte	0x03, 0x19
        /*073e*/ 	.short	0x0bf0


	//----- nvinfo : EIATTR_PARAM_CBANK
	.align		4
        /*0740*/ 	.byte	0x04, 0x0a
        /*0742*/ 	.short	(.L_134 - .L_133)
	.align		4
.L_133:
        /*0744*/ 	.word	index@(.nv.constant0._ZN7cutlass13device_kernelIN5flash11enable_sm90INS1_16FlashAttnFwdSm90INS1_25CollectiveMainloopFwdSm90ILi2EN4cute5tupleIJNS5_1CILi2EEENS7_ILi1EEES9_EEENS6_IJNS7_ILi128EEENS7_ILi176EEESB_EEELi128ENS_6half_tEfNS_4arch4Sm90ELb0ELb0ELb1ELb0ELb0ELb0ELb0ELb1ELb1ELb0ELb0ELb0EEENS1_21CollectiveEpilogueFwdINS6_IJSB_SB_SC_EEESA_SE_SG_Li256ELb0ELb0ELb0ELb0EEENS1_29StaticPersistentTileSchedulerILb0EEEEEEEEEvNT_6ParamsE)
        /*0748*/ 	.short	0x0210
        /*074a*/ 	.short	0x0bf0


	//----- nvinfo : EIATTR_SW_WAR
	.align		4
.L_134:
        /*074c*/ 	.byte	0x04, 0x36
        /*074e*/ 	.short	(.L_136 - .L_135)
.L_135:
        /*0750*/ 	.word	0x00000008
.L_136:


//--------------------- .nv.info._ZN7cutlass13device_kernelIN5flash11enable_sm90INS1_16FlashAttnFwdSm90INS1_25CollectiveMainloopFwdSm90ILi2EN4cute5tupleIJNS5_1CILi1EEES8_S8_EEENS6_IJNS7_ILi128EEENS7_ILi176EEESA_EEELi128ENS_6half_tEfNS_4arch4Sm90ELb0ELb0ELb1ELb1ELb0ELb0ELb0ELb1ELb1ELb0ELb0ELb0EEENS1_21CollectiveEpilogueFwdINS6_IJSA_SA_SB_EEES9_SD_SF_Li256ELb1ELb0ELb0ELb0EEENS1_36VarlenDynamicPersistentTileSchedulerILi128ELi176ELi256ELi32ELb0ELb0ELb1ELb0ELb1ELb1EEEEEEEEEvNT_6ParamsE --------------------------
	.section	.nv.info._ZN7cutlass13device_kernelIN5flash11enable_sm90INS1_16FlashAttnFwdSm90INS1_25CollectiveMainloopFwdSm90ILi2EN4cute5tupleIJNS5_1CILi1EEES8_S8_EEENS6_IJNS7_ILi128EEENS7_ILi176EEESA_EEELi128ENS_6half_tEfNS_4arch4Sm90ELb0ELb0ELb1ELb1ELb0ELb0ELb0ELb1ELb1ELb0ELb0ELb0EEENS1_21CollectiveEpilogueFwdINS6_IJSA_SA_SB_EEES9_SD_SF_Li256ELb1ELb0ELb0ELb0EEENS1_36VarlenDynamicPersistentTileSchedulerILi128ELi176ELi256ELi32ELb0ELb0ELb1ELb0ELb1ELb1EEEEEEEEEvNT_6ParamsE,"",@"SHT_CUDA_INFO"
	.sectionflags	@""
	.align	4


	//----- nvinfo : EIATTR_CUDA_API_VERSION
	.align		4
        /*0000*/ 	.byte	0x04, 0x37
        /*0002*/ 	.short	(.L_138 - .L_137)
.L_137:
        /*0004*/ 	.word	0x00000082


	//----- nvinfo : EIATTR_KPARAM_INFO
	.align		4
.L_138:
        /*0008*/ 	.byte	0x04, 0x17
        /*000a*/ 	.short	(.L_140 - .L_139)
.L_139:
        /*000c*/ 	.word	0x00000000
        /*0010*/ 	.short	0x0000
        /*0012*/ 	.short	0x0070
        /*0014*/ 	.byte	0x00, 0xf0, 0x01, 0x28


	//----- nvinfo : EIATTR_SPARSE_MMA_MASK
	.align		4
.L_140:
        /*0018*/ 	.byte	0x03, 0x50
        /*001a*/ 	.short	0x0000


	//----- nvinfo : EIATTR_MAXREG_COUNT
	.align		4
        /*001c*/ 	.byte	0x03, 0x1b
        /*001e*/ 	.short	0x00a8


	//----- nvinfo : EIATTR_NUM_BARRIERS
	.align		4
        /*0020*/ 	.byte	0x02, 0x4c
        /*0022*/ 	.byte	0x10
	.zero		1


	//----- nvinfo : EIATTR_EXTERNS
	.align		4
        /*0024*/ 	.byte	0x04, 0x0f
        /*0026*/ 	.short	(.L_142 - .L_141)


	//   ....[0]....
	.align		4
.L_141:
        /*0028*/ 	.word	index@(__assertfail)


	//----- nvinfo : EIATTR_ANNOTATIONS
	.align		4
.L_142:
        /*002c*/ 	.byte	0x04, 0x55
        /*002e*/ 	.short	(.L_144 - .L_143)


	//   ....[0]....
.L_143:
        /* <DEDUP_REMOVED lines=38> */
        /*0284*/ 	.byte	0x40, 0x3a, 0x01, 0x00, 0x01, 0x00, 0x00, 0x00, 0x50, 0x3b, 0x01, 0x00


	//----- nvinfo : EIATTR_MERCURY_ISA_VERSION
	.align		4
.L_144:
        /*0290*/ 	.byte	0x03, 0x5f
        /*0292*/ 	.short	0x0101


	//----- nvinfo : EIATTR_UNUSED_LOAD_BYTE_OFFSET
	.align		4
        /*0294*/ 	.byte	0x04, 0x44
        /*0296*/ 	.short	(.L_146 - .L_145)


	//   ....[0]....
.L_145:
        /*0298*/ 	.word	0x00000a50
        /*029c*/ 	.word	0x0000fff0


	//   ....[1]....
        /*02a0*/ 	.word	0x0000d300
        /*02a4*/ 	.word	0x0000fff0


	//----- nvinfo : EIATTR_INT_WARP_WIDE_INSTR_OFFSETS
	.align		4
.L_146:
        /*02a8*/ 	.byte	0x04, 0x31
        /*02aa*/ 	.short	(.L_148 - .L_147)


	//   ....[0]....
.L_147:
        /*02ac*/ 	.word	0x00000150


	//   ....[1]....
        /*02b0*/ 	.word	0x000001f0


	//   ....[2]....
        /*02b4*/ 	.word	0x00000260


	//   ....[3]....
        /*02b8*/ 	.word	0x00010090


	//   ....[4]....
        /*02bc*/ 	.word	0x00010130


	//   ....[5]....
        /*02c0*/ 	.word	0x000105c0


	//   ....[6]....
        /*02c4*/ 	.word	0x000105f0


	//   ....[7]....
        /*02c8*/ 	.word	0x00010800


	//   ....[8]....
        /*02cc*/ 	.word	0x000129b0


	//   ....[9]....
        /*02d0*/ 	.word	0x00012a50


	//----- nvinfo : EIATTR_COOP_GROUP_MASK_REGIDS
	.align		4
.L_148:
        /*02d4*/ 	.byte	0x04, 0x29
        /*02d6*/ 	.short	(.L_150 - .L_149)


	//   ....[0]....
.L_149:
        /*02d8*/ 	.word	0xffffffff


	//   ....[1]....
        /*02dc*/ 	.word	0xffffffff


	//   ....[2]....
        /*02e0*/ 	.word	0xffffffff


	//   ....[3]....
        /*02e4*/ 	.word	0xffffffff


	//   ....[4]....
        /*02e8*/ 	.word	0xffffffff


	//   ....[5]....
        /*02ec*/ 	.word	0xffffffff


	//   ....[6]....
        /*02f0*/ 	.word	0xffffffff


	//   ....[7]....
        /*02f4*/ 	.word	0xffffffff


	//   ....[8]....
        /*02f8*/ 	.word	0xffffffff


	//   ....[9]....
        /*02fc*/ 	.word	0xffffffff


	//   ....[10]....
        /*0300*/ 	.word	0xffffffff


	//   ....[11]....
        /*0304*/ 	.word	0xffffffff


	//   ....[12]....
        /*0308*/ 	.word	0xffffffff


	//   ....[13]....
        /*030c*/ 	.word	0xffffffff


	//   ....[14]....
        /*0310*/ 	.word	0xffffffff


	//   ....[15]....
        /*0314*/ 	.word	0xffffffff


	//   ....[16]....
        /*0318*/ 	.word	0xffffffff


	//   ....[17]....
        /*031c*/ 	.word	0xffffffff


	//   ....[18]....
        /*0320*/ 	.word	0xffffffff


	//   ....[19]....
        /*0324*/ 	.word	0xffffffff


	//   ....[20]....
        /*0328*/ 	.word	0xffffffff


	//   ....[21]....
        /*032c*/ 	.word	0xffffffff


	//   ....[22]....
        /*0330*/ 	.word	0xffffffff


	//   ....[23]....
        /*0334*/ 	.word	0xffffffff


	//   ....[24]....
        /*0338*/ 	.word	0xffffffff


	//   ....[25]....
        /*033c*/ 	.word	0xffffffff


	//   ....[26]....
        /*0340*/ 	.word	0xffffffff


	//   ....[27]....
        /*0344*/ 	.word	0xffffffff


	//   ....[28]....
        /*0348*/ 	.word	0xffffffff


	//   ....[29]....
        /*034c*/ 	.word	0xffffffff


	//   ....[30]....
        /*0350*/ 	.word	0xffffffff


	//   ....[31]....
        /*0354*/ 	.word	0xffffffff


	//   ....[32]....
        /*0358*/ 	.word	0xffffffff


	//   ....[33]....
        /*035c*/ 	.word	0xffffffff


	//   ....[34]....
        /*0360*/ 	.word	0xffffffff


	//   ....[35]....
        /*0364*/ 	.word	0xffffffff


	//   ....[36]....
        /*0368*/ 	.word	0xffffffff


	//   ....[37]....
        /*036c*/ 	.word	0xffffffff


	//   ....[38]....
        /*0370*/ 	.word	0xffffffff


	//   ....[39]....
        /*0374*/ 	.word	0xffffffff


	//   ....[40]....
        /*0378*/ 	.word	0xffffffff


	//   ....[41]....
        /*037c*/ 	.word	0xffffffff


	//   ....[42]....
        /*0380*/ 	.word	0xffffffff


	//   ....[43]....
        /*0384*/ 	.word	0xffffffff


	//   ....[44]....
        /*0388*/ 	.word	0xffffffff


	//   ....[45]....
        /*038c*/ 	.word	0xffffffff


	//   ....[46]....
        /*0390*/ 	.word	0xffffffff


	//   ....[47]....
        /*0394*/ 	.word	0xffffffff


	//   ....[48]....
        /*0398*/ 	.word	0xffffffff


	//   ....[49]....
        /*039c*/ 	.word	0xffffffff


	//   ....[50]....
        /*03a0*/ 	.word	0xffffffff


	//   ....[51]....
        /*03a4*/ 	.word	0xffffffff


	//   ....[52]....
        /*03a8*/ 	.word	0xffffffff


	//   ....[53]....
        /*03ac*/ 	.word	0xffffffff


	//   ....[54]....
        /*03b0*/ 	.word	0x0500000f


	//   ....[55]....
        /*03b4*/ 	.word	0x0500000f


	//   ....[56]....
        /*03b8*/ 	.word	0x0500000f


	//   ....[57]....
        /*03bc*/ 	.word	0x0500000f


	//   ....[58]....
        /*03c0*/ 	.word	0x0500000f


	//   ....[59]....
        /*03c4*/ 	.word	0x0500000f


	//   ....[60]....
        /*03c8*/ 	.word	0x0500000f


	//   ....[61]....
        /*03cc*/ 	.word	0x0500000f


	//   ....[62]....
        /*03d0*/ 	.word	0x0500000f


	//   ....[63]....
        /*03d4*/ 	.word	0x0500000f


	//   ....[64]....
        /*03d8*/ 	.word	0x0500000f


	//   ....[65]....
        /*03dc*/ 	.word	0x0500000f


	//   ....[66]....
        /*03e0*/ 	.word	0x0500000f


	//   ....[67]....
        /*03e4*/ 	.word	0x0500000f


	//   ....[68]....
        /*03e8*/ 	.word	0x0500000f


	//   ....[69]....
        /*03ec*/ 	.word	0x0500000f


	//   ....[70]....
        /*03f0*/ 	.word	0x0500000f


	//   ....[71]....
        /*03f4*/ 	.word	0x0500000f


	//   ....[72]....
        /*03f8*/ 	.word	0x0500000f


	//----- nvinfo : EIATTR_COOP_GROUP_INSTR_OFFSETS
	.align		4
.L_150:
        /*03fc*/ 	.byte	0x04, 0x28
        /*03fe*/ 	.short	(.L_152 - .L_151)


	//   ....[0]....
.L_151:
        /*0400*/ 	.word	0x00000060


	//   ....[1]....
        /*0404*/ 	.word	0x00000160


	//   ....[2]....
        /*0408*/ 	.word	0x00000210


	//   ....[3]....
        /*040c*/ 	.word	0x000003d0


	//   ....[4]....
        /*0410*/ 	.word	0x00000530


	//   ....[5]....
        /*0414*/ 	.word	0x00000650


	//   ....[6]....
        /*0418*/ 	.word	0x000007b0


	//   ....[7]....
        /*041c*/ 	.word	0x000012c0


	//   ....[8]....
        /*0420*/ 	.word	0x00005470


	//   ....[9]....
        /*0424*/ 	.word	0x00005500


	//   ....[10]....
        /*0428*/ 	.word	0x000057e0


	//   ....[11]....
        /*042c*/ 	.word	0x000059b0


	//   ....[12]....
        /*0430*/ 	.word	0x0000a700


	//   ....[13]....
        /*0434*/ 	.word	0x0000a750


	//   ....[14]....
        /*0438*/ 	.word	0x0000b280


	//   ....[15]....
        /*043c*/ 	.word	0x0000b330


	//   ....[16]....
        /*0440*/ 	.word	0x0000c7b0


	//   ....[17]....
        /*0444*/ 	.word	0x0000c810


	//   ....[18]....
        /*0448*/ 	.word	0x0000cd00


	//   ....[19]....
        /*044c*/ 	.word	0x0000cd10


	//   ....[20]....
        /*0450*/ 	.word	0x0000f1b0


	//   ....[21]....
        /*0454*/ 	.word	0x0000f350


	//   ....[22]....
        /*0458*/ 	.word	0x0000f380


	//   ....[23]....
        /*045c*/ 	.word	0x0000f3c0


	//   ....[24]....
        /*0460*/ 	.word	0x0000f420


	//   ....[25]....
        /*0464*/ 	.word	0x0000f480


	//   ....[26]....
        /*0468*/ 	.word	0x0000f4c0


	//   ....[27]....
        /*046c*/ 	.word	0x0000f680


	//   ....[28]....
        /*0470*/ 	.word	0x0000f6e0


	//   ....[29]....
        /*0474*/ 	.word	0x0000f720


	//   ....[30]....
        /*0478*/ 	.word	0x0000f760


	//   ....[31]....
        /*047c*/ 	.word	0x0000f790


	//   ....[32]....
        /*0480*/ 	.word	0x0000f7c0


	//   ....[33]....
        /*0484*/ 	.word	0x0000f850


	//   ....[34]....
        /*0488*/ 	.word	0x0000f880


	//   ....[35]....
        /*048c*/ 	.word	0x0000f910


	//   ....[36]....
        /*0490*/ 	.word	0x00012e70


	//   ....[37]....
        /*0494*/ 	.word	0x00012e80


	//   ....[38]....
        /*0498*/ 	.word	0x00012fa0


	//   ....[39]....
        /*049c*/ 	.word	0x00013000


	//   ....[40]....
        /*04a0*/ 	.word	0x00013040


	//   ....[41]....
        /*04a4*/ 	.word	0x00013080


	//   ....[42]....
        /*04a8*/ 	.word	0x000130b0


	//   ....[43]....
        /*04ac*/ 	.word	0x000130e0


	//   ....[44]....
        /*04b0*/ 	.word	0x00013280


	//   ....[45]....
        /*04b4*/ 	.word	0x000132e0


	//   ....[46]....
        /*04b8*/ 	.word	0x00013320


	//   ....[47]....
        /*04bc*/ 	.word	0x00013360


	//   ....[48]....
        /*04c0*/ 	.word	0x00013390


	//   ....[49]....
        /*04c4*/ 	.word	0x000133c0


	//   ....[50]....
        /*04c8*/ 	.word	0x00013480


	//   ....[51]....
        /*04cc*/ 	.word	0x000134a0


	//   ....[52]....
        /*04d0*/ 	.word	0x00013510


	//   ....[53]....
        /*04d4*/ 	.word	0x00013960


	//   ....[54]....
        /*04d8*/ 	.word	0x00013e40


	//   ....[55]....
        /*04dc*/ 	.word	0x00014260


	//   ....[56]....
        /*04e0*/ 	.word	0x000142f0


	//   ....[57]....
        /*04e4*/ 	.word	0x00014390


	//   ....[58]....
        /*04e8*/ 	.word	0x00014440


	//   ....[59]....
        /*04ec*/ 	.word	0x000144c0


	//   ....[60]....
        /*04f0*/ 	.word	0x00014540


	//   ....[61]....
        /*04f4*/ 	.word	0x000145c0


	//   ....[62]....
        /*04f8*/ 	.word	0x00014640


	//   ....[63]....
        /*04fc*/ 	.word	0x000146d0


	//   ....[64]....
        /*0500*/ 	.word	0x00014780


	//   ....[65]....
        /*0504*/ 	.word	0x00014800


	//   ....[66]....
        /*0508*/ 	.word	0x00014880


	//   ....[67]....
        /*050c*/ 	.word	0x00014900


	//   ....[68]....
        /*0510*/ 	.word	0x00014980


	//   ....[69]....
        /*0514*/ 	.word	0x000149f0


	//   ....[70]....
        /*0518*/ 	.word	0x00014a90


	//   ....[71]....
        /*051c*/ 	.word	0x00014b20


	//   ....[72]....
        /*0520*/ 	.word	0x00014c40


	//----- nvinfo : EIATTR_REG_RECONFIG
	.align		4
.L_152:
        /*0524*/ 	.byte	0x01, 0x54
	.zero		2


	//----- nvinfo : EIATTR_SYSCALL_OFFSETS
	.align		4
        /*0528*/ 	.byte	0x04, 0x46
        /*052a*/ 	.short	(.L_154 - .L_153)


	//   ....[0]....
.L_153:
        /*052c*/ 	.word	0x000014a0


	//   ....[1]....
        /*0530*/ 	.word	0x000102c0


	//   ....[2]....
        /*0534*/ 	.word	0x00010400


	//   ....[3]....
        /*0538*/ 	.word	0x00010500


	//----- nvinfo : EIATTR_MBARRIER_INSTR_OFFSETS
	.align		4
.L_154:
        /*053c*/ 	.byte	0x04, 0x39
        /*053e*/ 	.short	(.L_156 - .L_155)


	//   ....[0]....
.L_155:
        /*0540*/ 	.word	0x00000280
        /*0544*/ 	.word	0x000000ff
        /*0548*/ 	.word	0x00034800
        /*054c*/ 	.short	0x0100
        /*054e*/ 	.byte	0x08
	.zero		1


	//   ....[1]....
        /*0550*/ 	.word	0x00000290
        /*0554*/ 	.word	0x000000ff
        /*0558*/ 	.word	0x00034820
        /*055c*/ 	.short	0x0100
        /*055e*/ 	.byte	0x08
	.zero		1


	//   ....[2]....
        /*0560*/ 	.word	0x00000380
        /*0564*/ 	.word	0x000000ff
        /*0568*/ 	.word	0x00034830
        /*056c*/ 	.short	0x0100
        /*056e*/ 	.byte	0x08
	.zero		1


	//   ....[3]....
        /*0570*/ 	.word	0x00000390
        /*0574*/ 	.word	0x000000ff
        /*0578*/ 	.word	0x00034840
        /*057c*/ 	.short	0x0100
        /*057e*/ 	.byte	0x08
	.zero		1


	//   ....[4]....
        /*0580*/ 	.word	0x000003a0
        /*0584*/ 	.word	0x000000ff
        /*0588*/ 	.word	0x00034838
        /*058c*/ 	.short	0x0100
        /*058e*/ 	.byte	0x08
	.zero		1


	//   ....[5]....
        /*0590*/ 	.word	0x000003b0
        /*0594*/ 	.word	0x000000ff
        /*0598*/ 	.word	0x00034848
        /*059c*/ 	.short	0x0100
        /*059e*/ 	.byte	0x08
	.zero		1


	//   ....[6]....
        /*05a0*/ 	.word	0x000004e0
        /*05a4*/ 	.word	0x000000ff
        /*05a8*/ 	.word	0x00034850
        /*05ac*/ 	.short	0x0100
        /*05ae*/ 	.byte	0x08
	.zero		1


	//   ....[7]....
        /*05b0*/ 	.word	0x000004f0
        /*05b4*/ 	.word	0x000000ff
        /*05b8*/ 	.word	0x00034860
        /*05bc*/ 	.short	0x0100
        /*05be*/ 	.byte	0x08
	.zero		1


	//   ....[8]....
        /*05c0*/ 	.word	0x00000500
        /*05c4*/ 	.word	0x000000ff
        /*05c8*/ 	.word	0x00034858
        /*05cc*/ 	.short	0x0100
        /*05ce*/ 	.byte	0x08
	.zero		1


	//   ....[9]....
        /*05d0*/ 	.word	0x00000510
        /*05d4*/ 	.word	0x000000ff
        /*05d8*/ 	.word	0x00034868
        /*05dc*/ 	.short	0x0100
        /*05de*/ 	.byte	0x08
	.zero		1


	//   ....[10]....
        /*05e0*/ 	.word	0x00000600
        /*05e4*/ 	.word	0x000000ff
        /*05e8*/ 	.word	0x00034870
        /*05ec*/ 	.short	0x0100
        /*05ee*/ 	.byte	0x06
	.zero		1


	//   ....[11]....
        /*05f0*/ 	.word	0x00000610
        /*05f4*/ 	.word	0x000000ff
        /*05f8*/ 	.word	0x00034880
        /*05fc*/ 	.short	0x0100
        /*05fe*/ 	.byte	0x06
	.zero		1


	//   ....[12]....
        /*0600*/ 	.word	0x00000620
        /*0604*/ 	.word	0x000000ff
        /*0608*/ 	.word	0x00034878
        /*060c*/ 	.short	0x0100
        /*060e*/ 	.byte	0x06
	.zero		1


	//   ....[13]....
        /*0610*/ 	.word	0x00000630
        /*0614*/ 	.word	0x000000ff
        /*0618*/ 	.word	0x00034888
        /*061c*/ 	.short	0x0100
        /*061e*/ 	.byte	0x06
	.zero		1


	//   ....[14]....
        /*0620*/ 	.word	0x00000760
        /*0624*/ 	.word	0x000000ff
        /*0628*/ 	.word	0x00034890
        /*062c*/ 	.short	0x0100
        /*062e*/ 	.byte	0x08
	.zero		1


	//   ....[15]....
        /*0630*/ 	.word	0x00000770
        /*0634*/ 	.word	0x000000ff
        /*0638*/ 	.word	0x000348a0
        /*063c*/ 	.short	0x0100
        /*063e*/ 	.byte	0x08
	.zero		1


	//   ....[16]....
        /*0640*/ 	.word	0x00000780
        /*0644*/ 	.word	0x000000ff
        /*0648*/ 	.word	0x00034898
        /*064c*/ 	.short	0x0100
        /*064e*/ 	.byte	0x08
	.zero		1


	//   ....[17]....
        /*0650*/ 	.word	0x00000790
        /*0654*/ 	.word	0x000000ff
        /*0658*/ 	.word	0x000348a8
        /*065c*/ 	.short	0x0100
        /*065e*/ 	.byte	0x08
	.zero		1


	//   ....[18]....
        /*0660*/ 	.word	0x000008c0
        /*0664*/ 	.word	0x000000ff
        /*0668*/ 	.word	0x000348b0
        /*066c*/ 	.short	0x0100
        /*066e*/ 	.byte	0x08
	.zero		1


	//   ....[19]....
        /*0670*/ 	.word	0x000008d0
        /*0674*/ 	.word	0x000000ff
        /*0678*/ 	.word	0x000348c0
        /*067c*/ 	.short	0x0100
        /*067e*/ 	.byte	0x08
	.zero		1


	//   ....[20]....
        /*0680*/ 	.word	0x000008e0
        /*0684*/ 	.word	0x000000ff
        /*0688*/ 	.word	0x000348b8
        /*068c*/ 	.short	0x0100
        /*068e*/ 	.byte	0x08
	.zero		1


	//   ....[21]....
        /*0690*/ 	.word	0x000008f0
        /*0694*/ 	.word	0x000000ff
        /*0698*/ 	.word	0x000348c8
        /*069c*/ 	.short	0x0100
        /*069e*/ 	.byte	0x08
	.zero		1


	//   ....[22]....
        /*06a0*/ 	.word	0x00001550
        /*06a4*/ 	.word	0x00000000
        /*06a8*/ 	.word	0x00034800
        /*06ac*/ 	.short	0x010a
        /*06ae*/ 	.byte	0x3f
	.zero		1


	//   ....[23]....
        /*06b0*/ 	.word	0x000015c0
        /*06b4*/ 	.word	0x0000000a
        /*06b8*/ 	.word	0x00034830
        /*06bc*/ 	.short	0x010a
        /*06be*/ 	.byte	0x3f
	.zero		1


	//   ....[24]....
        /*06c0*/ 	.word	0x00001630
        /*06c4*/ 	.word	0x0000000a
        /*06c8*/ 	.word	0x00034830
        /*06cc*/ 	.short	0x010a
        /*06ce*/ 	.byte	0x3f
	.zero		1


	//   ....[25]....
        /*06d0*/ 	.word	0x00006360
        /*06d4*/ 	.word	0x0000000b
        /*06d8*/ 	.word	0x00000000
        /*06dc*/ 	.short	0x0101
        /*06de*/ 	.byte	0x3f
	.zero		1


	//   ....[26]....
        /*06e0*/ 	.word	0x00007110
        /*06e4*/ 	.word	0x00000000
        /*06e8*/ 	.word	0x00034830
        /*06ec*/ 	.short	0x010a
        /*06ee*/ 	.byte	0x3f
	.zero		1


	//   ....[27]....
        /*06f0*/ 	.word	0x00007150
        /*06f4*/ 	.word	0x00000000
        /*06f8*/ 	.word	0x00034830
        /*06fc*/ 	.short	0x010a
        /*06fe*/ 	.byte	0x3f
	.zero		1


	//   ....[28]....
        /*0700*/ 	.word	0x00009830
        /*0704*/ 	.word	0x000000ff
        /*0708*/ 	.word	0x00034850
        /*070c*/ 	.short	0x010a
        /*070e*/ 	.byte	0x06
	.zero		1


	//   ....[29]....
        /*0710*/ 	.word	0x00009870
        /*0714*/ 	.word	0x000000ff
        /*0718*/ 	.word	0x00034850
        /*071c*/ 	.short	0x010a
        /*071e*/ 	.byte	0x06
	.zero		1


	//   ....[30]....
        /*0720*/ 	.word	0x0000b900
        /*0724*/ 	.word	0x00000080
        /*0728*/ 	.word	0x00000000
        /*072c*/ 	.short	0x0101
        /*072e*/ 	.byte	0x3f
	.zero		1


	//   ....[31]....
        /*0730*/ 	.word	0x0000b990
        /*0734*/ 	.word	0x00000082
        /*0738*/ 	.word	0x00000000
        /*073c*/ 	.short	0x0101
        /*073e*/ 	.byte	0x3f
	.zero		1


	//   ....[32]....
        /*0740*/ 	.word	0x0000c710
        /*0744*/ 	.word	0x00000008
        /*0748*/ 	.word	0x00034850
        /*074c*/ 	.short	0x010a
        /*074e*/ 	.byte	0x3f
	.zero		1


	//   ....[33]....
        /*0750*/ 	.word	0x0000c750
        /*0754*/ 	.word	0x00000008
        /*0758*/ 	.word	0x00034850
        /*075c*/ 	.short	0x010a
        /*075e*/ 	.byte	0x3f
	.zero		1


	//   ....[34]....
        /*0760*/ 	.word	0x0000cfe0
        /*0764*/ 	.word	0x00000007
        /*0768*/ 	.word	0x00000000
        /*076c*/ 	.short	0x0101
        /*076e*/ 	.byte	0x3f
	.zero		1


	//   ....[35]....
        /*0770*/ 	.word	0x0000e120
        /*0774*/ 	.word	0x00000000
        /*0778*/ 	.word	0x00000000
        /*077c*/ 	.short	0x0101
        /*077e*/ 	.byte	0x3f
	.zero		1


	//   ....[36]....
        /*0780*/ 	.word	0x00010b70
        /*0784*/ 	.word	0x00000008
        /*0788*/ 	.word	0x00034840
        /*078c*/ 	.short	0x010a
        /*078e*/ 	.byte	0x3f
	.zero		1


	//   ....[37]....
        /*0790*/ 	.word	0x00011040
        /*0794*/ 	.word	0x00000009
        /*0798*/ 	.word	0x00034820
        /*079c*/ 	.short	0x010a
        /*079e*/ 	.byte	0x3f
	.zero		1


	//   ....[38]....
        /*07a0*/ 	.word	0x00011390
        /*07a4*/ 	.word	0x00000002
        /*07a8*/ 	.word	0x00034840
        /*07ac*/ 	.short	0x010a
        /*07ae*/ 	.byte	0x3f
	.zero		1


	//   ....[39]....
        /*07b0*/ 	.word	0x00011650
        /*07b4*/ 	.word	0x00000003
        /*07b8*/ 	.word	0x00000060
        /*07bc*/ 	.short	0x010a
        /*07be*/ 	.byte	0x3f
	.zero		1


	//   ....[40]....
        /*07c0*/ 	.word	0x00011c30
        /*07c4*/ 	.word	0x00000002
        /*07c8*/ 	.word	0x00034840
        /*07cc*/ 	.short	0x010a
        /*07ce*/ 	.byte	0x3f
	.zero		1


	//   ....[41]....
        /*07d0*/ 	.word	0x00011ef0
        /*07d4*/ 	.word	0x00000002
        /*07d8*/ 	.word	0x00000060
        /*07dc*/ 	.short	0x010a
        /*07de*/ 	.byte	0x3f
	.zero		1


	//   ....[42]....
        /*07e0*/ 	.word	0x000123d0
        /*07e4*/ 	.word	0x00000002
        /*07e8*/ 	.word	0x00034840
        /*07ec*/ 	.short	0x010a
        /*07ee*/ 	.byte	0x3f
	.zero		1


	//   ....[43]....
        /*07f0*/ 	.word	0x00012690
        /*07f4*/ 	.word	0x00000002
        /*07f8*/ 	.word	0x00000060
        /*07fc*/ 	.short	0x010a
        /*07fe*/ 	.byte	0x3f
	.zero		1


	//   ....[44]....
        /*0800*/ 	.word	0x00012b10
        /*0804*/ 	.word	0x00000003
        /*0808*/ 	.word	0x00034860
        /*080c*/ 	.short	0x010a
        /*080e*/ 	.byte	0x3f
	.zero		1


	//   ....[45]....
        /*0810*/ 	.word	0x000138e0
        /*0814*/ 	.word	0x00000000
        /*0818*/ 	.word	0x00034820
        /*081c*/ 	.short	0x010a
        /*081e*/ 	.byte	0x3f
	.zero		1


	//   ....[46]....
        /*0820*/ 	.word	0x00013aa0
        /*0824*/ 	.word	0x00000006
        /*0828*/ 	.word	0x00000000
        /*082c*/ 	.short	0x010a
        /*082e*/ 	.byte	0x3f
	.zero		1


	//   ....[47]....
        /*0830*/ 	.word	0x00013b10
        /*0834*/ 	.word	0x00000007
        /*0838*/ 	.word	0x00000000
        /*083c*/ 	.short	0x010a
        /*083e*/ 	.byte	0x3f
	.zero		1


	//   ....[48]....
        /*0840*/ 	.word	0x00013b80
        /*0844*/ 	.word	0x00000004
        /*0848*/ 	.word	0x00000000
        /*084c*/ 	.short	0x010a
        /*084e*/ 	.byte	0x3f
	.zero		1


	//   ....[49]....
        /*0850*/ 	.word	0x00013bb0
        /*0854*/ 	.word	0x00000003
        /*0858*/ 	.word	0x00000000
        /*085c*/ 	.short	0x010a
        /*085e*/ 	.byte	0x3f
	.zero		1


	//   ....[50]....
        /*0860*/ 	.word	0x00013c10
        /*0864*/ 	.word	0x00000000
        /*0868*/ 	.word	0x00034800
        /*086c*/ 	.short	0x010a
        /*086e*/ 	.byte	0x3f
	.zero		1


	//   ....[51]....
        /*0870*/ 	.word	0x00013c60
        /*0874*/ 	.word	0x0000000a
        /*0878*/ 	.word	0x00034830
        /*087c*/ 	.short	0x010a
        /*087e*/ 	.byte	0x3f
	.zero		1


	//   ....[52]....
        /*0880*/ 	.word	0x00013cb0
        /*0884*/ 	.word	0x00000000
        /*0888*/ 	.word	0x00034830
        /*088c*/ 	.short	0x010a
        /*088e*/ 	.byte	0x3f
	.zero		1


	//   ....[53]....
        /*0890*/ 	.word	0x00013d10
        /*0894*/ 	.word	0x0000000f
        /*0898*/ 	.word	0x00034850
        /*089c*/ 	.short	0x010a
        /*089e*/ 	.byte	0x3f
	.zero		1


	//   ....[54]....
        /*08a0*/ 	.word	0x00013d60
        /*08a4*/ 	.word	0x00000008
        /*08a8*/ 	.word	0x00034850
        /*08ac*/ 	.short	0x010a
        /*08ae*/ 	.byte	0x3f
	.zero		1


	//   ....[55]....
        /*08b0*/ 	.word	0x00013f00
        /*08b4*/ 	.word	0x00000008
        /*08b8*/ 	.word	0x00034840
        /*08bc*/ 	.short	0x010a
        /*08be*/ 	.byte	0x3f
	.zero		1


	//   ....[56]....
        /*08c0*/ 	.word	0x00013f80
        /*08c4*/ 	.word	0x00000008
        /*08c8*/ 	.word	0x00034820
        /*08cc*/ 	.short	0x010a
        /*08ce*/ 	.byte	0x3f
	.zero		1


	//   ....[57]....
        /*08d0*/ 	.word	0x00013fd0
        /*08d4*/ 	.word	0x00000002
        /*08d8*/ 	.word	0x00034840
        /*08dc*/ 	.short	0x010a
        /*08de*/ 	.byte	0x3f
	.zero		1


	//   ....[58]....
        /*08e0*/ 	.word	0x00014020
        /*08e4*/ 	.word	0x00000003
        /*08e8*/ 	.word	0x00000060
        /*08ec*/ 	.short	0x010a
        /*08ee*/ 	.byte	0x3f
	.zero		1


	//   ....[59]....
        /*08f0*/ 	.word	0x00014070
        /*08f4*/ 	.word	0x00000002
        /*08f8*/ 	.word	0x00034840
        /*08fc*/ 	.short	0x010a
        /*08fe*/ 	.byte	0x3f
	.zero		1


	//   ....[60]....
        /*0900*/ 	.word	0x000140c0
        /*0904*/ 	.word	0x00000002
        /*0908*/ 	.word	0x00000060
        /*090c*/ 	.short	0x010a
        /*090e*/ 	.byte	0x3f
	.zero		1


	//   ....[61]....
        /*0910*/ 	.word	0x00014110
        /*0914*/ 	.word	0x00000002
        /*0918*/ 	.word	0x00034840
        /*091c*/ 	.short	0x010a
        /*091e*/ 	.byte	0x3f
	.zero		1


	//   ....[62]....
        /*0920*/ 	.word	0x00014160
        /*0924*/ 	.word	0x00000002
        /*0928*/ 	.word	0x00000060
        /*092c*/ 	.short	0x010a
        /*092e*/ 	.byte	0x3f
	.zero		1


	//   ....[63]....
        /*0930*/ 	.word	0x000141b0
        /*0934*/ 	.word	0x00000003
        /*0938*/ 	.word	0x00034860
        /*093c*/ 	.short	0x010a
        /*093e*/ 	.byte	0x3f
	.zero		1


	//   ....[64]....
        /*0940*/ 	.word	0x00014b60
        /*0944*/ 	.word	0x00000000
        /*0948*/ 	.word	0x00034820
        /*094c*/ 	.short	0x010a
        /*094e*/ 	.byte	0x3f
	.zero		1


	//   ....[65]....
        /*0950*/ 	.word	0x00014d00
        /*0954*/ 	.word	0x00000006
        /*0958*/ 	.word	0x00000000
        /*095c*/ 	.short	0x010a
        /*095e*/ 	.byte	0x3f
	.zero		1


	//   ....[66]....
        /*0960*/ 	.word	0x00014d50
        /*0964*/ 	.word	0x00000007
        /*0968*/ 	.word	0x00000000
        /*096c*/ 	.short	0x010a
        /*096e*/ 	.byte	0x3f
	.zero		1


	//   ....[67]....
        /*0970*/ 	.word	0x00014da0
        /*0974*/ 	.word	0x00000004
        /*0978*/ 	.word	0x00000000
        /*097c*/ 	.short	0x010a
        /*097e*/ 	.byte	0x3f
	.zero		1


	//----- nvinfo : EIATTR_NUM_MBARRIERS
	.align		4
.L_156:
        /*0980*/ 	.byte	0x03, 0x38
        /*0982*/ 	.short	0x0016


	//----- nvinfo : EIATTR_EXIT_INSTR_OFFSETS
	.align		4
        /*0984*/ 	.byte	0x04, 0x1c
        /*0986*/ 	.short	(.L_158 - .L_157)


	//   ....[0]....
.L_157:
        /*0988*/ 	.word	0x00000a90


	//   ....[1]....
        /*098c*/ 	.word	0x0000f170


	//   ....[2]....
        /*0990*/ 	.word	0x0000f1d0


	//   ....[3]....
        /*0994*/ 	.word	0x00013c00


	//----- nvinfo : EIATTR_MAX_THREADS
	.align		4
.L_158:
        /*0998*/ 	.byte	0x04, 0x05
        /*099a*/ 	.short	(.L_160 - .L_159)
.L_159:
        /*099c*/ 	.word	0x00000180
        /*09a0*/ 	.word	0x00000001
        /*09a4*/ 	.word	0x00000001


	//----- nvinfo : EIATTR_CRS_STACK_SIZE
	.align		4
.L_160:
        /*09a8*/ 	.byte	0x04, 0x1e
        /*09aa*/ 	.short	(.L_162 - .L_161)
.L_161:
        /*09ac*/ 	.word	0x00000000


	//----- nvinfo : EIATTR_CBANK_PARAM_SIZE
	.align		4
.L_162:
        /*09b0*/ 	.byte	0x03, 0x19
        /*09b2*/ 	.short	0x0a70


	//----- nvinfo : EIATTR_PARAM_CBANK
	.align		4
        /*09b4*/ 	.byte	0x04, 0x0a
        /*09b6*/ 	.short	(.L_164 - .L_163)
	.align		4
.L_163:
        /*09b8*/ 	.word	index@(.nv.constant0._ZN7cutlass13device_kernelIN5flash11enable_sm90INS1_16FlashAttnFwdSm90INS1_25CollectiveMainloopFwdSm90ILi2EN4cute5tupleIJNS5_1CILi1EEES8_S8_EEENS6_IJNS7_ILi128EEENS7_ILi176EEESA_EEELi128ENS_6half_tEfNS_4arch4Sm90ELb0ELb0ELb1ELb1ELb0ELb0ELb0ELb1ELb1ELb0ELb0ELb0EEENS1_21CollectiveEpilogueFwdINS6_IJSA_SA_SB_EEES9_SD_SF_Li256ELb1ELb0ELb0ELb0EEENS1_36VarlenDynamicPersistentTileSchedulerILi128ELi176ELi256ELi32ELb0ELb0ELb1ELb0ELb1ELb1EEEEEEEEEvNT_6ParamsE)
        /*09bc*/ 	.short	0x0210
        /*09be*/ 	.short	0x0a70


	//----- nvinfo : EIATTR_SW_WAR
	.align		4
.L_164:
        /*09c0*/ 	.byte	0x04, 0x36
        /*09c2*/ 	.short	(.L_166 - .L_165)
.L_165:
        /*09c4*/ 	.word	0x00000008
.L_166:


//--------------------- .nv.info._ZN7cutlass13device_kernelIN5flash11enable_sm90INS1_16FlashAttnFwdSm90INS1_25CollectiveMainloopFwdSm90ILi2EN4cute5tupleIJNS5_1CILi1EEES8_S8_EEENS6_IJNS7_ILi128EEENS7_ILi176EEESA_EEELi128ENS_6half_tEfNS_4arch4Sm90ELb0ELb0ELb1ELb1ELb0ELb1ELb0ELb1ELb1ELb0ELb0ELb0EEENS1_21CollectiveEpilogueFwdINS6_IJSA_SA_SB_EEES9_SD_SF_Li256ELb1ELb0ELb0ELb0EEENS1_36VarlenDynamicPersistentTileSchedulerILi128ELi176ELi256ELi32ELb0ELb0ELb1ELb0ELb1ELb1EEEEEEEEEvNT_6ParamsE --------------------------
	.section	.nv.info._ZN7cutlass13device_kernelIN5flash11enable_sm90INS1_16FlashAttnFwdSm90INS1_25CollectiveMainloopFwdSm90ILi2EN4cute5tupleIJNS5_1CILi1EEES8_S8_EEENS6_IJNS7_ILi128EEENS7_ILi176EEESA_EEELi128ENS_6half_tEfNS_4arch4Sm90ELb0ELb0ELb1ELb1ELb0ELb1ELb0ELb1ELb1ELb0ELb0ELb0EEENS1_21CollectiveEpilogueFwdINS6_IJSA_SA_SB_EEES9_SD_SF_Li256ELb1ELb0ELb0ELb0EEENS1_36VarlenDynamicPersistentTileSchedulerILi128ELi176ELi256ELi32ELb0ELb0ELb1ELb0ELb1ELb1EEEEEEEEEvNT_6ParamsE,"",@"SHT_CUDA_INFO"
	.sectionflags	@""
	.align	4


	//----- nvinfo : EIATTR_CUDA_API_VERSION
	.align		4
        /*0000*/ 	.byte	0x04, 0x37
        /*0002*/ 	.short	(.L_168 - .L_167)
.L_167:
        /*0004*/ 	.word	0x00000082


	//----- nvinfo : EIATTR_KPARAM_INFO
	.align		4
.L_168:
        /*0008*/ 	.byte	0x04, 0x17
        /*000a*/ 	.short	(.L_170 - .L_169)
.L_169:
        /*000c*/ 	.word	0x00000000
        /*0010*/ 	.short	0x0000
        /*0012*/ 	.short	0x0070
        /*0014*/ 	.byte	0x00, 0xf0, 0x01, 0x28


	//----- nvinfo : EIATTR_SPARSE_MMA_MASK
	.align		4
.L_170:
        /*0018*/ 	.byte	0x03, 0x50
        /*001a*/ 	.short	0x0000


	//----- nvinfo : EIATTR_MAXREG_COUNT
	.align		4
        /*001c*/ 	.byte	0x03, 0x1b
        /*001e*/ 	.short	0x00a8


	//----- nvinfo : EIATTR_NUM_BARRIERS
	.align		4
        /*0020*/ 	.byte	0x02, 0x4c
        /*0022*/ 	.byte	0x10
	.zero		1


	//----- nvinfo : EIATTR_EXTERNS
	.align		4
        /*0024*/ 	.byte	0x04, 0x0f
        /*0026*/ 	.short	(.L_172 - .L_171)


	//   ....[0]....
	.align		4
.L_171:
        /*0028*/ 	.word	index@(__assertfail)


	//----- nvinfo : EIATTR_ANNOTATIONS
	.align		4
.L_172:
        /*002c*/ 	.byte	0x04, 0x55
        /*002e*/ 	.short	(.L_174 - .L_173)


	//   ....[0]....
.L_173:
        /* <DEDUP_REMOVED lines=109> */


	//----- nvinfo : EIATTR_MERCURY_ISA_VERSION
	.align		4
.L_174:
        /*06f0*/ 	.byte	0x03, 0x5f
        /*06f2*/ 	.short	0x0101


	//----- nvinfo : EIATTR_UNUSED_LOAD_BYTE_OFFSET
	.align		4
        /*06f4*/ 	.byte	0x04, 0x44
        /*06f6*/ 	.short	(.L_176 - .L_175)


	//   ....[0]....
.L_175:
        /*06f8*/ 	.word	0x00000af0
        /*06fc*/ 	.word	0x0000fff0


	//   ....[1]....
        /*0700*/ 	.word	0x0001d670
        /*0704*/ 	.word	0x0000fff0


	//----- nvinfo : EIATTR_INT_WARP_WIDE_INSTR_OFFSETS
	.align		4
.L_176:
        /*0708*/ 	.byte	0x04, 0x31
        /*070a*/ 	.short	(.L_178 - .L_177)


	//   ....[0]....
.L_177:
        /*070c*/ 	.word	0x000001c0


	//   ....[1]....
        /*0710*/ 	.word	0x00000200


	//   ....[2]....
        /*0714*/ 	.word	0x00000270


	//   ....[3]....
        /*0718*/ 	.word	0x00021440


	//   ....[4]....
        /*071c*/ 	.word	0x000214e0


	//   ....[5]....
        /*0720*/ 	.word	0x00021970


	//   ....[6]....
        /*0724*/ 	.word	0x000219a0


	//   ....[7]....
        /*0728*/ 	.word	0x00021bb0


	//   ....[8]....
        /*072c*/ 	.word	0x00023d80


	//   ....[9]....
        /*0730*/ 	.word	0x00023e20


	//----- nvinfo : EIATTR_COOP_GROUP_MASK_REGIDS
	.align		4
.L_178:
        /*0734*/ 	.byte	0x04, 0x29
        /*0736*/ 	.short	(.L_180 - .L_179)


	//   ....[0]....
.L_179:
        /*0738*/ 	.word	0xffffffff


	//   ....[1]....
        /*073c*/ 	.word	0xffffffff


	//   ....[2]....
        /*0740*/ 	.word	0xffffffff


	//   ....[3]....
        /*0744*/ 	.word	0xffffffff


	//   ....[4]....
        /*0748*/ 	.word	0xffffffff


	//   ....[5]....
        /*074c*/ 	.word	0xffffffff


	//   ....[6]....
        /*0750*/ 	.word	0xffffffff


	//   ....[7]....
        /*0754*/ 	.word	0xffffffff


	//   ....[8]....
        /*0758*/ 	.word	0xffffffff


	//   ....[9]....
        /*075c*/ 	.word	0xffffffff


	//   ....[10]....
        /*0760*/ 	.word	0xffffffff


	//   ....[11]....
        /*0764*/ 	.word	0xffffffff


	//   ....[12]....
        /*0768*/ 	.word	0xffffffff


	//   ....[13]....
        /*076c*/ 	.word	0xffffffff


	//   ....[14]....
        /*0770*/ 	.word	0xffffffff


	//   ....[15]....
        /*0774*/ 	.word	0xffffffff


	//   ....[16]....
        /*0778*/ 	.word	0xffffffff


	//   ....[17]....
        /*077c*/ 	.word	0xffffffff


	//   ....[18]....
        /*0780*/ 	.word	0xffffffff


	//   ....[19]....
        /*0784*/ 	.word	0xffffffff


	//   ....[20]....
        /*0788*/ 	.word	0xffffffff


	//   ....[21]....
        /*078c*/ 	.word	0xffffffff


	//   ....[22]....
        /*0790*/ 	.word	0xffffffff


	//   ....[23]....
        /*0794*/ 	.word	0xffffffff


	//   ....[24]....
        /*0798*/ 	.word	0xffffffff


	//   ....[25]....
        /*079c*/ 	.word	0xffffffff


	//   ....[26]....
        /*07a0*/ 	.word	0xffffffff


	//   ....[27]....
        /*07a4*/ 	.word	0xffffffff


	//   ....[28]....
        /*07a8*/ 	.word	0xffffffff


	//   ....[29]....
        /*07ac*/ 	.word	0xffffffff


	//   ....[30]....
        /*07b0*/ 	.word	0xffffffff


	//   ....[31]....
        /*07b4*/ 	.word	0xffffffff


	//   ....[32]....
        /*07b8*/ 	.word	0xffffffff


	//   ....[33]....
        /*07bc*/ 	.word	0xffffffff


	//   ....[34]....
        /*07c0*/ 	.word	0xffffffff


	//   ....[35]....
        /*07c4*/ 	.word	0xffffffff


	//   ....[36]....
        /*07c8*/ 	.word	0xffffffff


	//   ....[37]....
        /*07cc*/ 	.word	0xffffffff


	//   ....[38]....
        /*07d0*/ 	.word	0xffffffff


	//   ....[39]....
        /*07d4*/ 	.word	0xffffffff


	//   ....[40]....
        /*07d8*/ 	.word	0xffffffff


	//   ....[41]....
        /*07dc*/ 	.word	0xffffffff


	//   ....[42]....
        /*07e0*/ 	.word	0xffffffff


	//   ....[43]....
        /*07e4*/ 	.word	0xffffffff


	//   ....[44]....
        /*07e8*/ 	.word	0xffffffff


	//   ....[45]....
        /*07ec*/ 	.word	0xffffffff


	//   ....[46]....
        /*07f0*/ 	.word	0xffffffff


	//   ....[47]....
        /*07f4*/ 	.word	0xffffffff


	//   ....[48]....
        /*07f8*/ 	.word	0xffffffff


	//   ....[49]....
        /*07fc*/ 	.word	0xffffffff


	//   ....[50]....
        /*0800*/ 	.word	0xffffffff


	//   ....[51]....
        /*0804*/ 	.word	0xffffffff


	//   ....[52]....
        /*0808*/ 	.word	0xffffffff


	//   ....[53]....
        /*080c*/ 	.word	0xffffffff


	//   ....[54]....
        /*0810*/ 	.word	0x0500000f


	//   ....[55]....
        /*0814*/ 	.word	0x0500000f


	//   ....[56]....
        /*0818*/ 	.word	0x0500000f


	//   ....[57]....
        /*081c*/ 	.word	0x0500000f


	//   ....[58]....
        /*0820*/ 	.word	0x0500000f


	//   ....[59]....
        /*0824*/ 	.word	0x0500000f


	//   ....[60]....
        /*0828*/ 	.word	0x0500000f


	//   ....[61]....
        /*082c*/ 	.word	0x0500000f


	//   ....[62]....
        /*0830*/ 	.word	0x0500000f


	//   ....[63]....
        /*0834*/ 	.word	0x0500000f


	//   ....[64]....
        /*0838*/ 	.word	0x0500000f


	//   ....[65]....
        /*083c*/ 	.word	0x0500000f


	//   ....[66]....
        /*0840*/ 	.word	0x0500000f


	//   ....[67]....
        /*0844*/ 	.word	0x0500000f


	//   ....[68]....
        /*0848*/ 	.word	0x0500000f


	//   ....[69]....
        /*084c*/ 	.word	0x0500000f


	//   ....[70]....
        /*0850*/ 	.word	0x0500000f


	//   ....[71]....
        /*0854*/ 	.word	0x0500000f


	//   ....[72]....
        /*0858*/ 	.word	0x0500000f


	//   ....[73]....
        /*085c*/ 	.word	0x0500000f


	//   ....[74]....
        /*0860*/ 	.word	0x0500000f


	//   ....[75]....
        /*0864*/ 	.word	0x0500000f


	//   ....[76]....
        /*0868*/ 	.word	0x0500000f


	//   ....[77]....
        /*086c*/ 	.word	0x0500000f


	//   ....[78]....
        /*0870*/ 	.word	0x0500000f


	//   ....[79]....
        /*0874*/ 	.word	0x0500000f


	//   ....[80]....
        /*0878*/ 	.word	0x0500000f


	//   ....[81]....
        /*087c*/ 	.word	0x0500000f


	//   ....[82]....
        /*0880*/ 	.word	0x0500000f


	//----- nvinfo : EIATTR_COOP_GROUP_INSTR_OFFSETS
	.align		4
.L_180:
        /*0884*/ 	.byte	0x04, 0x28
        /*0886*/ 	.short	(.L_182 - .L_181)


	//   ....[0]....
.L_181:
        /*0888*/ 	.word	0x00000070


	//   ....[1]....
        /*088c*/ 	.word	0x000001d0


	//   ....[2]....
        /*0890*/ 	.word	0x00000220


	//   ....[3]....
        /*0894*/ 	.word	0x00000450


	//   ....[4]....
        /*0898*/ 	.word	0x000005b0


	//   ....[5]....
        /*089c*/ 	.word	0x000006d0


	//   ....[6]....
        /*08a0*/ 	.word	0x00000830


	//   ....[7]....
        /*08a4*/ 	.word	0x0000bea0


	//   ....[8]....
        /*08a8*/ 	.word	0x00014830


	//   ....[9]....
        /*08ac*/ 	.word	0x00014920


	//   ....[10]....
        /*08b0*/ 	.word	0x00014ba0


	//   ....[11]....
        /*08b4*/ 	.word	0x00014d70


	//   ....[12]....
        /*08b8*/ 	.word	0x0001aa90


	//   ....[13]....
        /*08bc*/ 	.word	0x0001aaf0


	//   ....[14]....
        /*08c0*/ 	.word	0x0001b470


	//   ....[15]....
        /*08c4*/ 	.word	0x0001b550


	//   ....[16]....
        /*08c8*/ 	.word	0x0001cb30


	//   ....[17]....
        /*08cc*/ 	.word	0x0001cfa0


	//   ....[18]....
        /*08d0*/ 	.word	0x0001cfd0


	//   ....[19]....
        /*08d4*/ 	.word	0x0001cfe0


	//   ....[20]....
        /*08d8*/ 	.word	0x0001f6c0


	//   ....[21]....
        /*08dc*/ 	.word	0x0001f860


	//   ....[22]....
        /*08e0*/ 	.word	0x0001f890


	//   ....[23]....
        /*08e4*/ 	.word	0x0001f8d0


	//   ....[24]....
        /*08e8*/ 	.word	0x0001f930


	//   ....[25]....
        /*08ec*/ 	.word	0x0001f990


	//   ....[26]....
        /*08f0*/ 	.word	0x0001f9e0


	//   ....[27]....
        /*08f4*/ 	.word	0x0001fba0


	//   ....[28]....
        /*08f8*/ 	.word	0x0001fc00


	//   ....[29]....
        /*08fc*/ 	.word	0x0001fc40


	//   ....[30]....
        /*0900*/ 	.word	0x0001fc80


	//   ....[31]....
        /*0904*/ 	.word	0x0001fcb0


	//   ....[32]....
        /*0908*/ 	.word	0x0001fce0


	//   ....[33]....
        /*090c*/ 	.word	0x0001fd80


	//   ....[34]....
        /*0910*/ 	.word	0x0001fdb0


	//   ....[35]....
        /*0914*/ 	.word	0x0001fe40


	//   ....[36]....
        /*0918*/ 	.word	0x00024240


	//   ....[37]....
        /*091c*/ 	.word	0x00024250


	//   ....[38]....
        /*0920*/ 	.word	0x00024370


	//   ....[39]....
        /*0924*/ 	.word	0x000243d0


	//   ....[40]....
        /*0928*/ 	.word	0x00024410


	//   ....[41]....
        /*092c*/ 	.word	0x00024450


	//   ....[42]....
        /*0930*/ 	.word	0x00024480


	//   ....[43]....
        /*0934*/ 	.word	0x000244b0


	//   ....[44]....
        /*0938*/ 	.word	0x00024650


	//   ....[45]....
        /*093c*/ 	.word	0x000246b0


	//   ....[46]....
        /*0940*/ 	.word	0x000246f0


	//   ....[47]....
        /*0944*/ 	.word	0x00024730


	//   ....[48]....
        /*0948*/ 	.word	0x00024760


	//   ....[49]....
        /*094c*/ 	.word	0x00024790


	//   ....[50]....
        /*0950*/ 	.word	0x00024850


	//   ....[51]....
        /*0954*/ 	.word	0x00024870


	//   ....[52]....
        /*0958*/ 	.word	0x000248e0


	//   ....[53]....
        /*095c*/ 	.word	0x00024d30


	//   ....[54]....
        /*0960*/ 	.word	0x00025160


	//   ....[55]....
        /*0964*/ 	.word	0x00025210


	//   ....[56]....
        /*0968*/ 	.word	0x000252b0


	//   ....[57]....
        /*096c*/ 	.word	0x00025350


	//   ....[58]....
        /*0970*/ 	.word	0x000253f0


	//   ....[59]....
        /*0974*/ 	.word	0x000254e0


	//   ....[60]....
        /*0978*/ 	.word	0x00025580


	//   ....[61]....
        /*097c*/ 	.word	0x00025620


	//   ....[62]....
        /*0980*/ 	.word	0x000256c0


	//   ....[63]....
        /*0984*/ 	.word	0x00025920


	//   ....[64]....
        /*0988*/ 	.word	0x00025c00


	//   ....[65]....
        /*098c*/ 	.word	0x00026020


	//   ....[66]....
        /*0990*/ 	.word	0x000260b0


	//   ....[67]....
        /*0994*/ 	.word	0x00026150


	//   ....[68]....
        /*0998*/ 	.word	0x00026200


	//   ....[69]....
        /*099c*/ 	.word	0x00026280


	//   ....[70]....
        /*09a0*/ 	.word	0x00026300


	//   ....[71]....
        /*09a4*/ 	.word	0x00026380


	//   ....[72]....
        /*09a8*/ 	.word	0x00026400


	//   ....[73]....
        /*09ac*/ 	.word	0x00026490


	//   ....[74]....
        /*09b0*/ 	.word	0x00026540


	//   ....[75]....
        /*09b4*/ 	.word	0x000265c0


	//   ....[76]....
        /*09b8*/ 	.word	0x00026640


	//   ....[77]....
        /*09bc*/ 	.word	0x000266c0


	//   ....[78]....
        /*09c0*/ 	.word	0x00026740


	//   ....[79]....
        /*09c4*/ 	.word	0x000267b0


	//   ....[80]....
        /*09c8*/ 	.word	0x00026850


	//   ....[81]....
        /*09cc*/ 	.word	0x000268e0


	//   ....[82]....
        /*09d0*/ 	.word	0x00026a00


	//----- nvinfo : EIATTR_REG_RECONFIG
	.align		4
.L_182:
        /*09d4*/ 	.byte	0x01, 0x54
	.zero		2


	//----- nvinfo : EIATTR_SYSCALL_OFFSETS
	.align		4
        /*09d8*/ 	.byte	0x04, 0x46
        /*09da*/ 	.short	(.L_184 - .L_183)


	//   ....[0]....
.L_183:
        /*09dc*/ 	.word	0x000018e0


	//   ....[1]....
        /*09e0*/ 	.word	0x00001a30


	//   ....[2]....
        /*09e4*/ 	.word	0x0000c070


	//   ....[3]....
        /*09e8*/ 	.word	0x0000c510


	//   ....[4]....
        /*09ec*/ 	.word	0x00021670


	//   ....[5]....
        /*09f0*/ 	.word	0x000217b0


	//   ....[6]....
        /*09f4*/ 	.word	0x000218b0


	//----- nvinfo : EIATTR_MBARRIER_INSTR_OFFSETS
	.align		4
.L_184:
        /*09f8*/ 	.byte	0x04, 0x39
        /*09fa*/ 	.short	(.L_186 - .L_185)


	//   ....[0]....
.L_185:
        /*09fc*/ 	.word	0x00000300
        /*0a00*/ 	.word	0x000000ff
        /*0a04*/ 	.word	0x00034800
        /*0a08*/ 	.short	0x0100
        /*0a0a*/ 	.byte	0x08
	.zero		1


	//   ....[1]....
        /*0a0c*/ 	.word	0x00000310
        /*0a10*/ 	.word	0x000000ff
        /*0a14*/ 	.word	0x00034820
        /*0a18*/ 	.short	0x0100
        /*0a1a*/ 	.byte	0x08
	.zero		1


	//   ....[2]....
        /*0a1c*/ 	.word	0x00000400
        /*0a20*/ 	.word	0x000000ff
        /*0a24*/ 	.word	0x00034830
        /*0a28*/ 	.short	0x0100
        /*0a2a*/ 	.byte	0x08
	.zero		1


	//   ....[3]....
        /*0a2c*/ 	.word	0x00000410
        /*0a30*/ 	.word	0x000000ff
        /*0a34*/ 	.word	0x00034840
        /*0a38*/ 	.short	0x0100
        /*0a3a*/ 	.byte	0x08
	.zero		1


	//   ....[4]....
        /*0a3c*/ 	.word	0x00000420
        /*0a40*/ 	.word	0x000000ff
        /*0a44*/ 	.word	0x00034838
        /*0a48*/ 	.short	0x0100
        /*0a4a*/ 	.byte	0x08
	.zero		1


	//   ....[5]....
        /*0a4c*/ 	.word	0x00000430
        /*0a50*/ 	.word	0x000000ff
        /*0a54*/ 	.word	0x00034848
        /*0a58*/ 	.short	0x0100
        /*0a5a*/ 	.byte	0x08
	.zero		1


	//   ....[6]....
        /*0a5c*/ 	.word	0x00000560
        /*0a60*/ 	.word	0x000000ff
        /*0a64*/ 	.word	0x00034850
        /*0a68*/ 	.short	0x0100
        /*0a6a*/ 	.byte	0x08
	.zero		1


	//   ....[7]....
        /*0a6c*/ 	.word	0x00000570
        /*0a70*/ 	.word	0x000000ff
        /*0a74*/ 	.word	0x00034860
        /*0a78*/ 	.short	0x0100
        /*0a7a*/ 	.byte	0x08
	.zero		1


	//   ....[8]....
        /*0a7c*/ 	.word	0x00000580
        /*0a80*/ 	.word	0x000000ff
        /*0a84*/ 	.word	0x00034858
        /*0a88*/ 	.short	0x0100
        /*0a8a*/ 	.byte	0x08
	.zero		1


	//   ....[9]....
        /*0a8c*/ 	.word	0x00000590
        /*0a90*/ 	.word	0x000000ff
        /*0a94*/ 	.word	0x00034868
        /*0a98*/ 	.short	0x0100
        /*0a9a*/ 	.byte	0x08
	.zero		1


	//   ....[10]....
        /*0a9c*/ 	.word	0x00000680
        /*0aa0*/ 	.word	0x000000ff
        /*0aa4*/ 	.word	0x00034870
        /*0aa8*/ 	.short	0x0100
        /*0aaa*/ 	.byte	0x06
	.zero		1


	//   ....[11]....
        /*0aac*/ 	.word	0x00000690
        /*0ab0*/ 	.word	0x000000ff
        /*0ab4*/ 	.word	0x00034880
        /*0ab8*/ 	.short	0x0100
        /*0aba*/ 	.byte	0x06
	.zero		1


	//   ....[12]....
        /*0abc*/ 	.word	0x000006a0
        /*0ac0*/ 	.word	0x000000ff
        /*0ac4*/ 	.word	0x00034878
        /*0ac8*/ 	.short	0x0100
        /*0aca*/ 	.byte	0x06
	.zero		1


	//   ....[13]....
        /*0acc*/ 	.word	0x000006b0
        /*0ad0*/ 	.word	0x000000ff
        /*0ad4*/ 	.word	0x00034888
        /*0ad8*/ 	.short	0x0100
        /*0ada*/ 	.byte	0x06
	.zero		1


	//   ....[14]....
        /*0adc*/ 	.word	0x000007e0
        /*0ae0*/ 	.word	0x000000ff
        /*0ae4*/ 	.word	0x00034890
        /*0ae8*/ 	.short	0x0100
        /*0aea*/ 	.byte	0x08
	.zero		1


	//   ....[15]....
        /*0aec*/ 	.word	0x000007f0
        /*0af0*/ 	.word	0x000000ff
        /*0af4*/ 	.word	0x000348a0
        /*0af8*/ 	.short	0x0100
        /*0afa*/ 	.byte	0x08
	.zero		1


	//   ....[16]....
        /*0afc*/ 	.word	0x00000800
        /*0b00*/ 	.word	0x000000ff
        /*0b04*/ 	.word	0x00034898
        /*0b08*/ 	.short	0x0100
        /*0b0a*/ 	.byte	0x08
	.zero		1


	//   ....[17]....
        /*0b0c*/ 	.word	0x00000810
        /*0b10*/ 	.word	0x000000ff
        /*0b14*/ 	.word	0x000348a8
        /*0b18*/ 	.short	0x0100
        /*0b1a*/ 	.byte	0x08
	.zero		1


	//   ....[18]....
        /*0b1c*/ 	.word	0x00000940
        /*0b20*/ 	.word	0x000000ff
        /*0b24*/ 	.word	0x000348b0
        /*0b28*/ 	.short	0x0100
        /*0b2a*/ 	.byte	0x08
	.zero		1


	//   ....[19]....
        /*0b2c*/ 	.word	0x00000950
        /*0b30*/ 	.word	0x000000ff
        /*0b34*/ 	.word	0x000348c0
        /*0b38*/ 	.short	0x0100
        /*0b3a*/ 	.byte	0x08
	.zero		1


	//   ....[20]....
        /*0b3c*/ 	.word	0x00000960
        /*0b40*/ 	.word	0x000000ff
        /*0b44*/ 	.word	0x000348b8
        /*0b48*/ 	.short	0x0100
        /*0b4a*/ 	.byte	0x08
	.zero		1


	//   ....[21]....
        /*0b4c*/ 	.word	0x00000970
        /*0b50*/ 	.word	0x000000ff
        /*0b54*/ 	.word	0x000348c8
        /*0b58*/ 	.short	0x0100
        /*0b5a*/ 	.byte	0x08
	.zero		1


	//   ....[22]....
        /*0b5c*/ 	.word	0x00003a40
        /*0b60*/ 	.word	0x00000003
        /*0b64*/ 	.word	0x00034890
        /*0b68*/ 	.short	0x010a
        /*0b6a*/ 	.byte	0x3f
	.zero		1


	//   ....[23]....
        /*0b6c*/ 	.word	0x00007460
        /*0b70*/ 	.word	0x00000003
        /*0b74*/ 	.word	0x00034890
        /*0b78*/ 	.short	0x010a
        /*0b7a*/ 	.byte	0x3f
	.zero		1


	//   ....[24]....
        /*0b7c*/ 	.word	0x0000a7f0
        /*0b80*/ 	.word	0x00000003
        /*0b84*/ 	.word	0x00034890
        /*0b88*/ 	.short	0x010a
        /*0b8a*/ 	.byte	0x3f
	.zero		1


	//   ....[25]....
        /*0b8c*/ 	.word	0x0000b170
        /*0b90*/ 	.word	0x00000028
        /*0b94*/ 	.word	0x00000000
        /*0b98*/ 	.short	0x0101
        /*0b9a*/ 	.byte	0x3f
	.zero		1


	//   ....[26]....
        /*0b9c*/ 	.word	0x0000b1b0
        /*0ba0*/ 	.word	0x00000003
        /*0ba4*/ 	.word	0x000348b0
        /*0ba8*/ 	.short	0x010a
        /*0baa*/ 	.byte	0x3f
	.zero		1


	//   ....[27]....
        /*0bac*/ 	.word	0x0000bac0
        /*0bb0*/ 	.word	0x00000003
        /*0bb4*/ 	.word	0x00000000
        /*0bb8*/ 	.short	0x0101
        /*0bba*/ 	.byte	0x3f
	.zero		1


	//   ....[28]....
        /*0bbc*/ 	.word	0x0000c100
        /*0bc0*/ 	.word	0x00000002
        /*0bc4*/ 	.word	0x00034800
        /*0bc8*/ 	.short	0x010a
        /*0bca*/ 	.byte	0x3f
	.zero		1


	//   ....[29]....
        /*0bcc*/ 	.word	0x0000c150
        /*0bd0*/ 	.word	0x00000002
        /*0bd4*/ 	.word	0x00034800
        /*0bd8*/ 	.short	0x010a
        /*0bda*/ 	.byte	0x3f
	.zero		1


	//   ....[30]....
        /*0bdc*/ 	.word	0x0000c7c0
        /*0be0*/ 	.word	0x00000002
        /*0be4*/ 	.word	0x00034800
        /*0be8*/ 	.short	0x010a
        /*0bea*/ 	.byte	0x3f
	.zero		1


	//   ....[31]....
        /*0bec*/ 	.word	0x0000e0e0
        /*0bf0*/ 	.word	0x00000002
        /*0bf4*/ 	.word	0x00034800
        /*0bf8*/ 	.short	0x010a
        /*0bfa*/ 	.byte	0x3f
	.zero		1


	//   ....[32]....
        /*0bfc*/ 	.word	0x0000fc40
        /*0c00*/ 	.word	0x00000000
        /*0c04*/ 	.word	0x00034830
        /*0c08*/ 	.short	0x010a
        /*0c0a*/ 	.byte	0x3f
	.zero		1


	//   ....[33]....
        /*0c0c*/ 	.word	0x0000fcc0
        /*0c10*/ 	.word	0x00000000
        /*0c14*/ 	.word	0x00034830
        /*0c18*/ 	.short	0x010a
        /*0c1a*/ 	.byte	0x3f
	.zero		1


	//   ....[34]....
        /*0c1c*/ 	.word	0x000156b0
        /*0c20*/ 	.word	0x00000003
        /*0c24*/ 	.word	0x00000000
        /*0c28*/ 	.short	0x0101
        /*0c2a*/ 	.byte	0x3f
	.zero		1


	//   ....[35]....
        /*0c2c*/ 	.word	0x00016480
        /*0c30*/ 	.word	0x00000006
        /*0c34*/ 	.word	0x00034830
        /*0c38*/ 	.short	0x010a
        /*0c3a*/ 	.byte	0x3f
	.zero		1


	//   ....[36]....
        /*0c3c*/ 	.word	0x000164d0
        /*0c40*/ 	.word	0x00000006
        /*0c44*/ 	.word	0x00034830
        /*0c48*/ 	.short	0x010a
        /*0c4a*/ 	.byte	0x3f
	.zero		1


	//   ....[37]....
        /*0c4c*/ 	.word	0x00019a00
        /*0c50*/ 	.word	0x00000006
        /*0c54*/ 	.word	0x00034850
        /*0c58*/ 	.short	0x010a
        /*0c5a*/ 	.byte	0x3f
	.zero		1


	//   ....[38]....
        /*0c5c*/ 	.word	0x00019a40
        /*0c60*/ 	.word	0x00000006
        /*0c64*/ 	.word	0x00034850
        /*0c68*/ 	.short	0x010a
        /*0c6a*/ 	.byte	0x3f
	.zero		1


	//   ....[39]....
        /*0c6c*/ 	.word	0x0001bce0
        /*0c70*/ 	.word	0x00000082
        /*0c74*/ 	.word	0x00000000
        /*0c78*/ 	.short	0x0101
        /*0c7a*/ 	.byte	0x3f
	.zero		1


	//   ....[40]....
        /*0c7c*/ 	.word	0x0001bee0
        /*0c80*/ 	.word	0x00000082
        /*0c84*/ 	.word	0x00000000
        /*0c88*/ 	.short	0x0101
        /*0c8a*/ 	.byte	0x3f
	.zero		1


	//   ....[41]....
        /*0c8c*/ 	.word	0x0001ca10
        /*0c90*/ 	.word	0x00000009
        /*0c94*/ 	.word	0x00034850
        /*0c98*/ 	.short	0x010a
        /*0c9a*/ 	.byte	0x3f
	.zero		1


	//   ....[42]....
        /*0c9c*/ 	.word	0x0001ca90
        /*0ca0*/ 	.word	0x00000009
        /*0ca4*/ 	.word	0x00034850
        /*0ca8*/ 	.short	0x010a
        /*0caa*/ 	.byte	0x3f
	.zero		1


	//   ....[43]....
        /*0cac*/ 	.word	0x0001d360
        /*0cb0*/ 	.word	0x00000009
        /*0cb4*/ 	.word	0x00000000
        /*0cb8*/ 	.short	0x0101
        /*0cba*/ 	.byte	0x3f
	.zero		1


	//   ....[44]....
        /*0cbc*/ 	.word	0x0001e690
        /*0cc0*/ 	.word	0x00000000
        /*0cc4*/ 	.word	0x00000000
        /*0cc8*/ 	.short	0x0101
        /*0cca*/ 	.byte	0x3f
	.zero		1


	//   ....[45]....
        /*0ccc*/ 	.word	0x000208b0
        /*0cd0*/ 	.word	0x00000009
        /*0cd4*/ 	.word	0x00034820
        /*0cd8*/ 	.short	0x010a
        /*0cda*/ 	.byte	0x3f
	.zero		1


	//   ....[46]....
        /*0cdc*/ 	.word	0x00020940
        /*0ce0*/ 	.word	0x00000005
        /*0ce4*/ 	.word	0x000348a0
        /*0ce8*/ 	.short	0x010a
        /*0cea*/ 	.byte	0x3f
	.zero		1


	//   ....[47]....
        /*0cec*/ 	.word	0x00020b70
        /*0cf0*/ 	.word	0x00000005
        /*0cf4*/ 	.word	0x000348c0
        /*0cf8*/ 	.short	0x010a
        /*0cfa*/ 	.byte	0x3f
	.zero		1


	//   ....[48]....
        /*0cfc*/ 	.word	0x00020ec0
        /*0d00*/ 	.word	0x00000006
        /*0d04*/ 	.word	0x000348a0
        /*0d08*/ 	.short	0x010a
        /*0d0a*/ 	.byte	0x3f
	.zero		1


	//   ....[49]....
        /*0d0c*/ 	.word	0x000210d0
        /*0d10*/ 	.word	0x00000006
        /*0d14*/ 	.word	0x000348c0
        /*0d18*/ 	.short	0x010a
        /*0d1a*/ 	.byte	0x3f
	.zero		1


	//   ....[50]....
        /*0d1c*/ 	.word	0x00021f20
        /*0d20*/ 	.word	0x00000006
        /*0d24*/ 	.word	0x00034840
        /*0d28*/ 	.short	0x010a
        /*0d2a*/ 	.byte	0x3f
	.zero		1


	//   ....[51]....
        /*0d2c*/ 	.word	0x00022400
        /*0d30*/ 	.word	0x00000007
        /*0d34*/ 	.word	0x00034820
        /*0d38*/ 	.short	0x010a
        /*0d3a*/ 	.byte	0x3f
	.zero		1


	//   ....[52]....
        /*0d3c*/ 	.word	0x00022760
        /*0d40*/ 	.word	0x00000008
        /*0d44*/ 	.word	0x00034840
        /*0d48*/ 	.short	0x010a
        /*0d4a*/ 	.byte	0x3f
	.zero		1


	//   ....[53]....
        /*0d4c*/ 	.word	0x00022a20
        /*0d50*/ 	.word	0x00000009
        /*0d54*/ 	.word	0x00000060
        /*0d58*/ 	.short	0x010a
        /*0d5a*/ 	.byte	0x3f
	.zero		1


	//   ....[54]....
        /*0d5c*/ 	.word	0x00023000
        /*0d60*/ 	.word	0x00000002
        /*0d64*/ 	.word	0x00034840
        /*0d68*/ 	.short	0x010a
        /*0d6a*/ 	.byte	0x3f
	.zero		1


	//   ....[55]....
        /*0d6c*/ 	.word	0x000232c0
        /*0d70*/ 	.word	0x00000002
        /*0d74*/ 	.word	0x00000060
        /*0d78*/ 	.short	0x010a
        /*0d7a*/ 	.byte	0x3f
	.zero		1


	//   ....[56]....
        /*0d7c*/ 	.word	0x000237a0
        /*0d80*/ 	.word	0x00000002
        /*0d84*/ 	.word	0x00034840
        /*0d88*/ 	.short	0x010a
        /*0d8a*/ 	.byte	0x3f
	.zero		1


	//   ....[57]....
        /*0d8c*/ 	.word	0x00023a60
        /*0d90*/ 	.word	0x00000002
        /*0d94*/ 	.word	0x00000060
        /*0d98*/ 	.short	0x010a
        /*0d9a*/ 	.byte	0x3f
	.zero		1


	//   ....[58]....
        /*0d9c*/ 	.word	0x00023ee0
        /*0da0*/ 	.word	0x00000003
        /*0da4*/ 	.word	0x00034860
        /*0da8*/ 	.short	0x010a
        /*0daa*/ 	.byte	0x3f
	.zero		1


	//   ....[59]....
        /*0dac*/ 	.word	0x00024cb0
        /*0db0*/ 	.word	0x00000000
        /*0db4*/ 	.word	0x00034820
        /*0db8*/ 	.short	0x010a
        /*0dba*/ 	.byte	0x3f
	.zero		1


	//   ....[60]....
        /*0dbc*/ 	.word	0x00024e60
        /*0dc0*/ 	.word	0x00000006
        /*0dc4*/ 	.word	0x00000000
        /*0dc8*/ 	.short	0x010a
        /*0dca*/ 	.byte	0x3f
	.zero		1


	//   ....[61]....
        /*0dcc*/ 	.word	0x00024ed0
        /*0dd0*/ 	.word	0x00000007
        /*0dd4*/ 	.word	0x00000000
        /*0dd8*/ 	.short	0x010a
        /*0dda*/ 	.byte	0x3f
	.zero		1


	//   ....[62]....
        /*0ddc*/ 	.word	0x00024f40
        /*0de0*/ 	.word	0x00000004
        /*0de4*/ 	.word	0x00000000
        /*0de8*/ 	.short	0x010a
        /*0dea*/ 	.byte	0x3f
	.zero		1


	//   ....[63]....
        /*0dec*/ 	.word	0x00024f70
        /*0df0*/ 	.word	0x00000003
        /*0df4*/ 	.word	0x00000000
        /*0df8*/ 	.short	0x010a
        /*0dfa*/ 	.byte	0x3f
	.zero		1


	//   ....[64]....
        /*0dfc*/ 	.word	0x00024fd0
        /*0e00*/ 	.word	0x00000003
        /*0e04*/ 	.word	0x00034890
        /*0e08*/ 	.short	0x010a
        /*0e0a*/ 	.byte	0x3f
	.zero		1


	//   ....[65]....
        /*0e0c*/ 	.word	0x00025020
        /*0e10*/ 	.word	0x00000003
        /*0e14*/ 	.word	0x00034890
        /*0e18*/ 	.short	0x010a
        /*0e1a*/ 	.byte	0x3f
	.zero		1


	//   ....[66]....
        /*0e1c*/ 	.word	0x00025070
        /*0e20*/ 	.word	0x00000003
        /*0e24*/ 	.word	0x00034890
        /*0e28*/ 	.short	0x010a
        /*0e2a*/ 	.byte	0x3f
	.zero		1


	//   ....[67]....
        /*0e2c*/ 	.word	0x000250c0
        /*0e30*/ 	.word	0x00000003
        /*0e34*/ 	.word	0x000348b0
        /*0e38*/ 	.short	0x010a
        /*0e3a*/ 	.byte	0x3f
	.zero		1


	//   ....[68]....
        /*0e3c*/ 	.word	0x00025430
        /*0e40*/ 	.word	0x00000002
        /*0e44*/ 	.word	0x00034800
        /*0e48*/ 	.short	0x010a
        /*0e4a*/ 	.byte	0x3f
	.zero		1


	//   ....[69]....
        /*0e4c*/ 	.word	0x00025700
        /*0e50*/ 	.word	0x00000002
        /*0e54*/ 	.word	0x00034800
        /*0e58*/ 	.short	0x010a
        /*0e5a*/ 	.byte	0x3f
	.zero		1


	//   ....[70]....
        /*0e5c*/ 	.word	0x00025750
        /*0e60*/ 	.word	0x00000000
        /*0e64*/ 	.word	0x00034830
        /*0e68*/ 	.short	0x010a
        /*0e6a*/ 	.byte	0x3f
	.zero		1


	//   ....[71]....
        /*0e6c*/ 	.word	0x000257a0
        /*0e70*/ 	.word	0x00000006
        /*0e74*/ 	.word	0x00034830
        /*0e78*/ 	.short	0x010a
        /*0e7a*/ 	.byte	0x3f
	.zero		1


	//   ....[72]....
        /*0e7c*/ 	.word	0x000257f0
        /*0e80*/ 	.word	0x00000006
        /*0e84*/ 	.word	0x00034850
        /*0e88*/ 	.short	0x010a
        /*0e8a*/ 	.byte	0x3f
	.zero		1


	//   ....[73]....
        /*0e8c*/ 	.word	0x00025840
        /*0e90*/ 	.word	0x00000009
        /*0e94*/ 	.word	0x00034850
        /*0e98*/ 	.short	0x010a
        /*0e9a*/ 	.byte	0x3f
	.zero		1


	//   ....[74]....
        /*0e9c*/ 	.word	0x000259e0
        /*0ea0*/ 	.word	0x00000009
        /*0ea4*/ 	.word	0x00034820
        /*0ea8*/ 	.short	0x010a
        /*0eaa*/ 	.byte	0x3f
	.zero		1


	//   ....[75]....
        /*0eac*/ 	.word	0x00025a30
        /*0eb0*/ 	.word	0x00000005
        /*0eb4*/ 	.word	0x000348a0
        /*0eb8*/ 	.short	0x010a
        /*0eba*/ 	.byte	0x3f
	.zero		1


	//   ....[76]....
        /*0ebc*/ 	.word	0x00025a80
        /*0ec0*/ 	.word	0x00000005
        /*0ec4*/ 	.word	0x000348c0
        /*0ec8*/ 	.short	0x010a
        /*0eca*/ 	.byte	0x3f
	.zero		1


	//   ....[77]....
        /*0ecc*/ 	.word	0x00025ad0
        /*0ed0*/ 	.word	0x00000006
        /*0ed4*/ 	.word	0x000348a0
        /*0ed8*/ 	.short	0x010a
        /*0eda*/ 	.byte	0x3f
	.zero		1


	//   ....[78]....
        /*0edc*/ 	.word	0x00025b20
        /*0ee0*/ 	.word	0x00000006
        /*0ee4*/ 	.word	0x000348c0
        /*0ee8*/ 	.short	0x010a
        /*0eea*/ 	.byte	0x3f
	.zero		1


	//   ....[79]....
        /*0eec*/ 	.word	0x00025cc0
        /*0ef0*/ 	.word	0x00000006
        /*0ef4*/ 	.word	0x00034840
        /*0ef8*/ 	.short	0x010a
        /*0efa*/ 	.byte	0x3f
	.zero		1


	//   ....[80]....
        /*0efc*/ 	.word	0x00025d40
        /*0f00*/ 	.word	0x00000006
        /*0f04*/ 	.word	0x00034820
        /*0f08*/ 	.short	0x010a
        /*0f0a*/ 	.byte	0x3f
	.zero		1


	//   ....[81]....
        /*0f0c*/ 	.word	0x00025d90
        /*0f10*/ 	.word	0x00000008
        /*0f14*/ 	.word	0x00034840
        /*0f18*/ 	.short	0x010a
        /*0f1a*/ 	.byte	0x3f
	.zero		1


	//   ....[82]....
        /*0f1c*/ 	.word	0x00025de0
        /*0f20*/ 	.word	0x00000009
        /*0f24*/ 	.word	0x00000060
        /*0f28*/ 	.short	0x010a
        /*0f2a*/ 	.byte	0x3f
	.zero		1


	//   ....[83]....
        /*0f2c*/ 	.word	0x00025e30
        /*0f30*/ 	.word	0x00000002
        /*0f34*/ 	.word	0x00034840
        /*0f38*/ 	.short	0x010a
        /*0f3a*/ 	.byte	0x3f
	.zero		1


	//   ....[84]....
        /*0f3c*/ 	.word	0x00025e80
        /*0f40*/ 	.word	0x00000002
        /*0f44*/ 	.word	0x00000060
        /*0f48*/ 	.short	0x010a
        /*0f4a*/ 	.byte	0x3f
	.zero		1


	//   ....[85]....
        /*0f4c*/ 	.word	0x00025ed0
        /*0f50*/ 	.word	0x00000002
        /*0f54*/ 	.word	0x00034840
        /*0f58*/ 	.short	0x010a
        /*0f5a*/ 	.byte	0x3f
	.zero		1


	//   ....[86]....
        /*0f5c*/ 	.word	0x00025f20
        /*0f60*/ 	.word	0x00000002
        /*0f64*/ 	.word	0x00000060
        /*0f68*/ 	.short	0x010a
        /*0f6a*/ 	.byte	0x3f
	.zero		1


	//   ....[87]....
        /*0f6c*/ 	.word	0x00025f70
        /*0f70*/ 	.word	0x00000003
        /*0f74*/ 	.word	0x00034860
        /*0f78*/ 	.short	0x010a
        /*0f7a*/ 	.byte	0x3f
	.zero		1


	//   ....[88]....
        /*0f7c*/ 	.word	0x00026920
        /*0f80*/ 	.word	0x00000000
        /*0f84*/ 	.word	0x00034820
        /*0f88*/ 	.short	0x010a
        /*0f8a*/ 	.byte	0x3f
	.zero		1


	//   ....[89]....
        /*0f8c*/ 	.word	0x00026ac0
        /*0f90*/ 	.word	0x00000006
        /*0f94*/ 	.word	0x00000000
        /*0f98*/ 	.short	0x010a
        /*0f9a*/ 	.byte	0x3f
	.zero		1


	//   ....[90]....
        /*0f9c*/ 	.word	0x00026b10
        /*0fa0*/ 	.word	0x00000007
        /*0fa4*/ 	.word	0x00000000
        /*0fa8*/ 	.short	0x010a
        /*0faa*/ 	.byte	0x3f
	.zero		1


	//   ....[91]....
        /*0fac*/ 	.word	0x00026b60
        /*0fb0*/ 	.word	0x00000004
        /*0fb4*/ 	.word	0x00000000
        /*0fb8*/ 	.short	0x010a
        /*0fba*/ 	.byte	0x3f
	.zero		1


	//----- nvinfo : EIATTR_NUM_MBARRIERS
	.align		4
.L_186:
        /*0fbc*/ 	.byte	0x03, 0x38
        /*0fbe*/ 	.short	0x0016


	//----- nvinfo : EIATTR_EXIT_INSTR_OFFSETS
	.align		4
        /*0fc0*/ 	.byte	0x04, 0x1c
        /*0fc2*/ 	.short	(.L_188 - .L_187)


	//   ....[0]....
.L_187:
        /*0fc4*/ 	.word	0x00024fc0


	//----- nvinfo : EIATTR_MAX_THREADS
	.align		4
.L_188:
        /*0fc8*/ 	.byte	0x04, 0x05
        /*0fca*/ 	.short	(.L_190 - .L_189)
.L_189:
        /*0fcc*/ 	.word	0x00000180
        /*0fd0*/ 	.word	0x00000001
        /*0fd4*/ 	.word	0x00000001


	//----- nvinfo : EIATTR_CRS_STACK_SIZE
	.align		4
.L_190:
        /*0fd8*/ 	.byte	0x04, 0x1e
        /*0fda*/ 	.short	(.L_192 - .L_191)
.L_191:
        /*0fdc*/ 	.word	0x00000000


	//----- nvinfo : EIATTR_CBANK_PARAM_SIZE
	.align		4
.L_192:
        /*0fe0*/ 	.byte	0x03, 0x19
        /*0fe2*/ 	.short	0x0a70


	//----- nvinfo : EIATTR_PARAM_CBANK
	.align		4
        /*0fe4*/ 	.byte	0x04, 0x0a
        /*0fe6*/ 	.short	(.L_194 - .L_193)
	.align		4
.L_193:
        /*0fe8*/ 	.word	index@(.nv.constant0._ZN7cutlass13device_kernelIN5flash11enable_sm90INS1_16FlashAttnFwdSm90INS1_25CollectiveMainloopFwdSm90ILi2EN4cute5tupleIJNS5_1CILi1EEES8_S8_EEENS6_IJNS7_ILi128EEENS7_ILi176EEESA_EEELi128ENS_6half_tEfNS_4arch4Sm90ELb0ELb0ELb1ELb1ELb0ELb1ELb0ELb1ELb1ELb0ELb0ELb0EEENS1_21CollectiveEpilogueFwdINS6_IJSA_SA_SB_EEES9_SD_SF_Li256ELb1ELb0ELb0ELb0EEENS1_36VarlenDynamicPersistentTileSchedulerILi128ELi176ELi256ELi32ELb0ELb0ELb1ELb0ELb1ELb1EEEEEEEEEvNT_6ParamsE)
        /*0fec*/ 	.short	0x0210
        /*0fee*/ 	.short	0x0a70


	//----- nvinfo : EIATTR_SW_WAR
	.align		4
.L_194:
        /*0ff0*/ 	.byte	0x04, 0x36
        /*0ff2*/ 	.short	(.L_196 - .L_195)
.L_195:
        /*0ff4*/ 	.word	0x00000008
.L_196:


//--------------------- .nv.info._ZN7cutlass13device_kernelIN5flash11enable_sm90INS1_16FlashAttnFwdSm90INS1_25CollectiveMainloopFwdSm90ILi2EN4cute5tupleIJNS5_1CILi1EEES8_S8_EEENS6_IJNS7_ILi128EEESA_SA_EEELi128ENS_6half_tEfNS_4arch4Sm90ELb0ELb1ELb1ELb0ELb0ELb0ELb0ELb1ELb1ELb0ELb0ELb0EEENS1_21CollectiveEpilogueFwdISB_S9_SC_SE_Li256ELb0ELb0ELb0ELb0EEENS1_30DynamicPersistentTileSchedulerILi256ELi32ELb0ELb0ELb1EEEEEEEEEvNT_6ParamsE --------------------------
	.section	.nv.info._ZN7cutlass13device_kernelIN5flash11enable_sm90INS1_16FlashAttnFwdSm90INS1_25CollectiveMainloopFwdSm90ILi2EN4cute5tupleIJNS5_1CILi1EEES8_S8_EEENS6_IJNS7_ILi128EEESA_SA_EEELi128ENS_6half_tEfNS_4arch4Sm90ELb0ELb1ELb1ELb0ELb0ELb0ELb0ELb1ELb1ELb0ELb0ELb0EEENS1_21CollectiveEpilogueFwdISB_S9_SC_SE_Li256ELb0ELb0ELb0ELb0EEENS1_30DynamicPersistentTileSchedulerILi256ELi32ELb0ELb0ELb1EEEEEEEEEvNT_6ParamsE,"",@"SHT_CUDA_INFO"
	.sectionflags	@""
	.align	4


	//----- nvinfo : EIATTR_CUDA_API_VERSION
	.align		4
        /*0000*/ 	.byte	0x04, 0x37
        /*0002*/ 	.short	(.L_198 - .L_197)
.L_197:
        /*0004*/ 	.word	0x00000082


	//----- nvinfo : EIATTR_KPARAM_INFO
	.align		4
.L_198:
        /*0008*/ 	.byte	0x04, 0x17
        /*000a*/ 	.short	(.L_200 - .L_199)
.L_199:
        /*000c*/ 	.word	0x00000000
        /*0010*/ 	.short	0x0000
        /*0012*/ 	.short	0x0070
        /*0014*/ 	.byte	0x00, 0xf0, 0x01, 0x2e


	//----- nvinfo : EIATTR_SPARSE_MMA_MASK
	.align		4
.L_200:
        /*0018*/ 	.byte	0x03, 0x50
        /*001a*/ 	.short	0x0000


	//----- nvinfo : EIATTR_MAXREG_COUNT
	.align		4
        /*001c*/ 	.byte	0x03, 0x1b
        /*001e*/ 	.short	0x00a8


	//----- nvinfo : EIATTR_NUM_BARRIERS
	.align		4
        /*0020*/ 	.byte	0x02, 0x4c
        /*0022*/ 	.byte	0x10
	.zero		1


	//----- nvinfo : EIATTR_EXTERNS
	.align		4
        /*0024*/ 	.byte	0x04, 0x0f
        /*0026*/ 	.short	(.L_202 - .L_201)


	//   ....[0]....
	.align		4
.L_201:
        /*0028*/ 	.word	index@(__assertfail)


	//----- nvinfo : EIATTR_MERCURY_ISA_VERSION
	.align		4
.L_202:
        /*002c*/ 	.byte	0x03, 0x5f
        /*002e*/ 	.short	0x0101


	//----- nvinfo : EIATTR_INT_WARP_WIDE_INSTR_OFFSETS
	.align		4
        /*0030*/ 	.byte	0x04, 0x31
        /*0032*/ 	.short	(.L_204 - .L_203)


	//   ....[0]....
.L_203:
        /*0034*/ 	.word	0x00000180


	//   ....[1]....
        /*0038*/ 	.word	0x000001b0


	//   ....[2]....
        /*003c*/ 	.word	0x000001c0


	//   ....[3]....
        /*0040*/ 	.word	0x000111f0


	//   ....[4]....
        /*0044*/ 	.word	0x00011280


	//   ....[5]....
        /*0048*/ 	.word	0x000117b0


	//   ....[6]....
        /*004c*/ 	.word	0x000132f0


	//   ....[7]....
        /*0050*/ 	.word	0x00013380


	//----- nvinfo : EIATTR_COOP_GROUP_MASK_REGIDS
	.align		4
.L_204:
        /*0054*/ 	.byte	0x04, 0x29
        /*0056*/ 	.short	(.L_206 - .L_205)


	//   ....[0]....
.L_205:
        /*0058*/ 	.word	0xffffffff


	//   ....[1]....
        /*005c*/ 	.word	0xffffffff


	//   ....[2]....
        /*0060*/ 	.word	0xffffffff


	//   ....[3]....
        /*0064*/ 	.word	0xffffffff


	//   ....[4]....
        /*0068*/ 	.word	0xffffffff


	//   ....[5]....
        /*006c*/ 	.word	0xffffffff


	//   ....[6]....
        /*0070*/ 	.word	0xffffffff


	//   ....[7]....
        /*0074*/ 	.word	0xffffffff


	//   ....[8]....
        /*0078*/ 	.word	0xffffffff


	//   ....[9]....
        /*007c*/ 	.word	0xffffffff


	//   ....[10]....
        /*0080*/ 	.word	0xffffffff


	//   ....[11]....
        /*0084*/ 	.word	0xffffffff


	//   ....[12]....
        /*0088*/ 	.word	0xffffffff


	//   ....[13]....
        /*008c*/ 	.word	0xffffffff


	//   ....[14]....
        /*0090*/ 	.word	0xffffffff


	//   ....[15]....
        /*0094*/ 	.word	0xffffffff


	//   ....[16]....
        /*0098*/ 	.word	0xffffffff


	//   ....[17]....
        /*009c*/ 	.word	0xffffffff


	//   ....[18]....
        /*00a0*/ 	.word	0xffffffff


	//   ....[19]....
        /*00a4*/ 	.word	0xffffffff


	//   ....[20]....
        /*00a8*/ 	.word	0xffffffff


	//   ....[21]....
        /*00ac*/ 	.word	0xffffffff


	//   ....[22]....
        /*00b0*/ 	.word	0xffffffff


	//   ....[23]....
        /*00b4*/ 	.word	0xffffffff


	//   ....[24]....
        /*00b8*/ 	.word	0xffffffff


	//   ....[25]....
        /*00bc*/ 	.word	0xffffffff


	//   ....[26]....
        /*00c0*/ 	.word	0xffffffff


	//   ....[27]....
        /*00c4*/ 	.word	0xffffffff


	//   ....[28]....
        /*00c8*/ 	.word	0xffffffff


	//   ....[29]....
        /*00cc*/ 	.word	0xffffffff


	//   ....[30]....
        /*00d0*/ 	.word	0xffffffff


	//   ....[31]....
        /*00d4*/ 	.word	0xffffffff


	//   ....[32]....
        /*00d8*/ 	.word	0x0500000f


	//   ....[33]....
        /*00dc*/ 	.word	0x0500000f


	//----- nvinfo : EIATTR_COOP_GROUP_INSTR_OFFSETS
	.align		4
.L_206:
        /*00e0*/ 	.byte	0x04, 0x28
        /*00e2*/ 	.short	(.L_208 - .L_207)


	//   ....[0]....
.L_207:
        /*00e4*/ 	.word	0x00000060


	//   ....[1]....
        /*00e8*/ 	.word	0x00000190


	//   ....[2]....
        /*00ec*/ 	.word	0x000001e0


	//   ....[3]....
        /*00f0*/ 	.word	0x000003d0


	//   ....[4]....
        /*00f4*/ 	.word	0x00000530


	//   ....[5]....
        /*00f8*/ 	.word	0x00000650


	//   ....[6]....
        /*00fc*/ 	.word	0x000007b0


	//   ....[7]....
        /*0100*/ 	.word	0x00001710


	//   ....[8]....
        /*0104*/ 	.word	0x00003960


	//   ....[9]....
        /*0108*/ 	.word	0x00003a30


	//   ....[10]....
        /*010c*/ 	.word	0x00004400


	//   ....[11]....
        /*0110*/ 	.word	0x00004460


	//   ....[12]....
        /*0114*/ 	.word	0x00007060


	//   ....[13]....
        /*0118*/ 	.word	0x00007160


	//   ....[14]....
        /*011c*/ 	.word	0x00007a00


	//   ....[15]....
        /*0120*/ 	.word	0x00007aa0


	//   ....[16]....
        /*0124*/ 	.word	0x00009e70


	//   ....[17]....
        /*0128*/ 	.word	0x00009eb0


	//   ....[18]....
        /*012c*/ 	.word	0x0000a1e0


	//   ....[19]....
        /*0130*/ 	.word	0x0000a270


	//   ....[20]....
        /*0134*/ 	.word	0x0000d160


	//   ....[21]....
        /*0138*/ 	.word	0x0000d1a0


	//   ....[22]....
        /*013c*/ 	.word	0x0000dca0


	//   ....[23]....
        /*0140*/ 	.word	0x0000dd40


	//   ....[24]....
        /*0144*/ 	.word	0x0000edd0


	//   ....[25]....
        /*0148*/ 	.word	0x0000ee10


	//   ....[26]....
        /*014c*/ 	.word	0x0000eef0


	//   ....[27]....
        /*0150*/ 	.word	0x0000ef00


	//   ....[28]....
        /*0154*/ 	.word	0x0000fec0


	//   ....[29]....
        /*0158*/ 	.word	0x00010950


	//   ....[30]....
        /*015c*/ 	.word	0x000136b0


	//   ....[31]....
        /*0160*/ 	.word	0x00013880


	//   ....[32]....
        /*0164*/ 	.word	0x00013eb0


	//   ....[33]....
        /*0168*/ 	.word	0x00014290


	//----- nvinfo : EIATTR_REG_RECONFIG
	.align		4
.L_208:
        /*016c*/ 	.byte	0x01, 0x54
	.zero		2


	//----- nvinfo : EIATTR_SYSCALL_OFFSETS
	.align		4
        /*0170*/ 	.byte	0x04, 0x46
        /*0172*/ 	.short	(.L_210 - .L_209)


	//   ....[0]....
.L_209:
        /*0174*/ 	.word	0x000018c0


	//   ....[1]....
        /*0178*/ 	.word	0x00011410


	//   ....[2]....
        /*017c*/ 	.word	0x00011550


	//   ....[3]....
        /*0180*/ 	.word	0x00011640


	//----- nvinfo : EIATTR_MBARRIER_INSTR_OFFSETS
	.align		4
.L_210:
        /*0184*/ 	.byte	0x04, 0x39
        /*0186*/ 	.short	(.L_212 - .L_211)


	//   ....[0]....
.L_211:
        /*0188*/ 	.word	0x00000280
        /*018c*/ 	.word	0x000000ff
        /*0190*/ 	.word	0x00028800
        /*0194*/ 	.short	0x0100
        /*0196*/ 	.byte	0x06
	.zero		1


	//   ....[1]....
        /*0198*/ 	.word	0x00000290
        /*019c*/ 	.word	0x000000ff
        /*01a0*/ 	.word	0x00028820
        /*01a4*/ 	.short	0x0100
        /*01a6*/ 	.byte	0x06
	.zero		1


	//   ....[2]....
        /*01a8*/ 	.word	0x00000380
        /*01ac*/ 	.word	0x000000ff
        /*01b0*/ 	.word	0x00028830
        /*01b4*/ 	.short	0x0100
        /*01b6*/ 	.byte	0x08
	.zero		1


	//   ....[3]....
        /*01b8*/ 	.word	0x00000390
        /*01bc*/ 	.word	0x000000ff
        /*01c0*/ 	.word	0x00028840
        /*01c4*/ 	.short	0x0100
        /*01c6*/ 	.byte	0x08
	.zero		1


	//   ....[4]....
        /*01c8*/ 	.word	0x000003a0
        /*01cc*/ 	.word	0x000000ff
        /*01d0*/ 	.word	0x00028838
        /*01d4*/ 	.short	0x0100
        /*01d6*/ 	.byte	0x08
	.zero		1


	//   ....[5]....
        /*01d8*/ 	.word	0x000003b0
        /*01dc*/ 	.word	0x000000ff
        /*01e0*/ 	.word	0x00028848
        /*01e4*/ 	.short	0x0100
        /*01e6*/ 	.byte	0x08
	.zero		1


	//   ....[6]....
        /*01e8*/ 	.word	0x000004e0
        /*01ec*/ 	.word	0x000000ff
        /*01f0*/ 	.word	0x00028850
        /*01f4*/ 	.short	0x0100
        /*01f6*/ 	.byte	0x08
	.zero		1


	//   ....[7]....
        /*01f8*/ 	.word	0x000004f0
        /*01fc*/ 	.word	0x000000ff
        /*0200*/ 	.word	0x00028860
        /*0204*/ 	.short	0x0100
        /*0206*/ 	.byte	0x08
	.zero		1


	//   ....[8]....
        /*0208*/ 	.word	0x00000500
        /*020c*/ 	.word	0x000000ff
        /*0210*/ 	.word	0x00028858
        /*0214*/ 	.short	0x0100
        /*0216*/ 	.byte	0x08
	.zero		1


	//   ....[9]....
        /*0218*/ 	.word	0x00000510
        /*021c*/ 	.word	0x000000ff
        /*0220*/ 	.word	0x00028868
        /*0224*/ 	.short	0x0100
        /*0226*/ 	.byte	0x08
	.zero		1


	//   ....[10]....
        /*0228*/ 	.word	0x00000600
        /*022c*/ 	.word	0x000000ff
        /*0230*/ 	.word	0x00028870
        /*0234*/ 	.short	0x0100
        /*0236*/ 	.byte	0x06
	.zero		1


	//   ....[11]....
        /*0238*/ 	.word	0x00000610
        /*023c*/ 	.word	0x000000ff
        /*0240*/ 	.word	0x00028880
        /*0244*/ 	.short	0x0100
        /*0246*/ 	.byte	0x06
	.zero		1


	//   ....[12]....
        /*0248*/ 	.word	0x00000620
        /*024c*/ 	.word	0x000000ff
        /*0250*/ 	.word	0x00028878
        /*0254*/ 	.short	0x0100
        /*0256*/ 	.byte	0x06
	.zero		1


	//   ....[13]....
        /*0258*/ 	.word	0x00000630
        /*025c*/ 	.word	0x000000ff
        /*0260*/ 	.word	0x00028888
        /*0264*/ 	.short	0x0100
        /*0266*/ 	.byte	0x06
	.zero		1


	//   ....[14]....
        /*0268*/ 	.word	0x00000760
        /*026c*/ 	.word	0x000000ff
        /*0270*/ 	.word	0x00028890
        /*0274*/ 	.short	0x0100
        /*0276*/ 	.byte	0x08
	.zero		1


	//   ....[15]....
        /*0278*/ 	.word	0x00000770
        /*027c*/ 	.word	0x000000ff
        /*0280*/ 	.word	0x000288a0
        /*0284*/ 	.short	0x0100
        /*0286*/ 	.byte	0x08
	.zero		1


	//   ....[16]....
        /*0288*/ 	.word	0x00000780
        /*028c*/ 	.word	0x000000ff
        /*0290*/ 	.word	0x00028898
        /*0294*/ 	.short	0x0100
        /*0296*/ 	.byte	0x08
	.zero		1


	//   ....[17]....
        /*0298*/ 	.word	0x00000790
        /*029c*/ 	.word	0x000000ff
        /*02a0*/ 	.word	0x000288a8
        /*02a4*/ 	.short	0x0100
        /*02a6*/ 	.byte	0x08
	.zero		1


	//   ....[18]....
        /*02a8*/ 	.word	0x000008c0
        /*02ac*/ 	.word	0x000000ff
        /*02b0*/ 	.word	0x000288b0
        /*02b4*/ 	.short	0x0100
        /*02b6*/ 	.byte	0x08
	.zero		1


	//   ....[19]....
        /*02b8*/ 	.word	0x000008d0
        /*02bc*/ 	.word	0x000000ff
        /*02c0*/ 	.word	0x000288c0
        /*02c4*/ 	.short	0x0100
        /*02c6*/ 	.byte	0x08
	.zero		1


	//   ....[20]....
        /*02c8*/ 	.word	0x000008e0
        /*02cc*/ 	.word	0x000000ff
        /*02d0*/ 	.word	0x000288b8
        /*02d4*/ 	.short	0x0100
        /*02d6*/ 	.byte	0x08
	.zero		1


	//   ....[21]....
        /*02d8*/ 	.word	0x000008f0
        /*02dc*/ 	.word	0x000000ff
        /*02e0*/ 	.word	0x000288c8
        /*02e4*/ 	.short	0x0100
        /*02e6*/ 	.byte	0x08
	.zero		1


	//   ....[22]....
        /*02e8*/ 	.word	0x00001940
        /*02ec*/ 	.word	0x000000ff
        /*02f0*/ 	.word	0x00028800
        /*02f4*/ 	.short	0x010a
        /*02f6*/ 	.byte	0x27
	.zero		1


	//   ....[23]....
        /*02f8*/ 	.word	0x000019c0
        /*02fc*/ 	.word	0x00000059
        /*0300*/ 	.word	0x00028830
        /*0304*/ 	.short	0x010a
        /*0306*/ 	.byte	0x3f
	.zero		1


	//   ....[24]....
        /*0308*/ 	.word	0x00001a20
        /*030c*/ 	.word	0x00000059
        /*0310*/ 	.word	0x00028830
        /*0314*/ 	.short	0x010a
        /*0316*/ 	.byte	0x3f
	.zero		1


	//   ....[25]....
        /*0318*/ 	.word	0x000023d0
        /*031c*/ 	.word	0x00000000
        /*0320*/ 	.word	0x00000000
        /*0324*/ 	.short	0x0101
        /*0326*/ 	.byte	0x3f
	.zero		1


	//   ....[26]....
        /*0328*/ 	.word	0x00005380
        /*032c*/ 	.word	0x000000ff
        /*0330*/ 	.word	0x00028830
        /*0334*/ 	.short	0x010a
        /*0336*/ 	.byte	0x06
	.zero		1


	//   ....[27]....
        /*0338*/ 	.word	0x000053c0
        /*033c*/ 	.word	0x000000ff
        /*0340*/ 	.word	0x00028830
        /*0344*/ 	.short	0x010a
        /*0346*/ 	.byte	0x06
	.zero		1


	//   ....[28]....
        /*0348*/ 	.word	0x000056e0
        /*034c*/ 	.word	0x000000ff
        /*0350*/ 	.word	0x00028850
        /*0354*/ 	.short	0x010a
        /*0356*/ 	.byte	0x06
	.zero		1


	//   ....[29]....
        /*0358*/ 	.word	0x00005720
        /*035c*/ 	.word	0x000000ff
        /*0360*/ 	.word	0x00028850
        /*0364*/ 	.short	0x010a
        /*0366*/ 	.byte	0x06
	.zero		1


	//   ....[30]....
        /*0368*/ 	.word	0x000062b0
        /*036c*/ 	.word	0x00000033
        /*0370*/ 	.word	0x00000000
        /*0374*/ 	.short	0x0101
        /*0376*/ 	.byte	0x3f
	.zero		1


	//   ....[31]....
        /*0378*/ 	.word	0x00007f40
        /*037c*/ 	.word	0x0000001c
        /*0380*/ 	.word	0x00000000
        /*0384*/ 	.short	0x0101
        /*0386*/ 	.byte	0x3f
	.zero		1


	//   ....[32]....
        /*0388*/ 	.word	0x00008db0
        /*038c*/ 	.word	0x000000ff
        /*0390*/ 	.word	0x00028830
        /*0394*/ 	.short	0x010a
        /*0396*/ 	.byte	0x06
	.zero		1


	//   ....[33]....
        /*0398*/ 	.word	0x00008df0
        /*039c*/ 	.word	0x000000ff
        /*03a0*/ 	.word	0x00028830
        /*03a4*/ 	.short	0x010a
        /*03a6*/ 	.byte	0x06
	.zero		1


	//   ....[34]....
        /*03a8*/ 	.word	0x00009110
        /*03ac*/ 	.word	0x000000ff
        /*03b0*/ 	.word	0x00028850
        /*03b4*/ 	.short	0x010a
        /*03b6*/ 	.byte	0x06
	.zero		1


	//   ....[35]....
        /*03b8*/ 	.word	0x00009150
        /*03bc*/ 	.word	0x000000ff
        /*03c0*/ 	.word	0x00028850
        /*03c4*/ 	.short	0x010a
        /*03c6*/ 	.byte	0x06
	.zero		1


	//   ....[36]....
        /*03c8*/ 	.word	0x0000aa30
        /*03cc*/ 	.word	0x00000023
        /*03d0*/ 	.word	0x00000000
        /*03d4*/ 	.short	0x0101
        /*03d6*/ 	.byte	0x3f
	.zero		1


	//   ....[37]....
        /*03d8*/ 	.word	0x0000aae0
        /*03dc*/ 	.word	0x0000002e
        /*03e0*/ 	.word	0x00000000
        /*03e4*/ 	.short	0x0101
        /*03e6*/ 	.byte	0x3f
	.zero		1


	//   ....[38]....
        /*03e8*/ 	.word	0x0000b5f0
        /*03ec*/ 	.word	0x000000ff
        /*03f0*/ 	.word	0x00028830
        /*03f4*/ 	.short	0x010a
        /*03f6*/ 	.byte	0x06
	.zero		1


	//   ....[39]....
        /*03f8*/ 	.word	0x0000b630
        /*03fc*/ 	.word	0x000000ff
        /*0400*/ 	.word	0x00028830
        /*0404*/ 	.short	0x010a
        /*0406*/ 	.byte	0x06
	.zero		1


	//   ....[40]....
        /*0408*/ 	.word	0x0000b950
        /*040c*/ 	.word	0x000000ff
        /*0410*/ 	.word	0x00028850
        /*0414*/ 	.short	0x010a
        /*0416*/ 	.byte	0x06
	.zero		1


	//   ....[41]....
        /*0418*/ 	.word	0x0000b990
        /*041c*/ 	.word	0x000000ff
        /*0420*/ 	.word	0x00028850
        /*0424*/ 	.short	0x010a
        /*0426*/ 	.byte	0x06
	.zero		1


	//   ....[42]....
        /*0428*/ 	.word	0x0000c520
        /*042c*/ 	.word	0x0000003d
        /*0430*/ 	.word	0x00000000
        /*0434*/ 	.short	0x0101
        /*0436*/ 	.byte	0x3f
	.zero		1


	//   ....[43]....
        /*0438*/ 	.word	0x0000e2d0
        /*043c*/ 	.word	0x0000001d
        /*0440*/ 	.word	0x00000000
        /*0444*/ 	.short	0x0101
        /*0446*/ 	.byte	0x3f
	.zero		1


	//   ....[44]....
        /*0448*/ 	.word	0x0000ed40
        /*044c*/ 	.word	0x000000ff
        /*0450*/ 	.word	0x00028850
        /*0454*/ 	.short	0x010a
        /*0456*/ 	.byte	0x05
	.zero		1


	//   ....[45]....
        /*0458*/ 	.word	0x0000ed80
        /*045c*/ 	.word	0x000000ff
        /*0460*/ 	.word	0x00028850
        /*0464*/ 	.short	0x010a
        /*0466*/ 	.byte	0x05
	.zero		1


	//   ....[46]....
        /*0468*/ 	.word	0x0000f2a0
        /*046c*/ 	.word	0x00000009
        /*0470*/ 	.word	0x00000000
        /*0474*/ 	.short	0x0101
        /*0476*/ 	.byte	0x3f
	.zero		1


	//   ....[47]....
        /*0478*/ 	.word	0x00010040
        /*047c*/ 	.word	0x000000ff
        /*0480*/ 	.word	0x00000000
        /*0484*/ 	.short	0x0101
        /*0486*/ 	.byte	0x05
	.zero		1


	//   ....[48]....
        /*0488*/ 	.word	0x00011a70
        /*048c*/ 	.word	0x00000008
        /*0490*/ 	.word	0x00028840
        /*0494*/ 	.short	0x010a
        /*0496*/ 	.byte	0x3f
	.zero		1


	//   ....[49]....
        /*0498*/ 	.word	0x00011e30
        /*049c*/ 	.word	0x000000ff
        /*04a0*/ 	.word	0x00028820
        /*04a4*/ 	.short	0x010a
        /*04a6*/ 	.byte	0x27
	.zero		1


	//   ....[50]....
        /*04a8*/ 	.word	0x00012110
        /*04ac*/ 	.word	0x00000003
        /*04b0*/ 	.word	0x00028840
        /*04b4*/ 	.short	0x010a
        /*04b6*/ 	.byte	0x3f
	.zero		1


	//   ....[51]....
        /*04b8*/ 	.word	0x00012330
        /*04bc*/ 	.word	0x00000002
        /*04c0*/ 	.word	0x00000060
        /*04c4*/ 	.short	0x010a
        /*04c6*/ 	.byte	0x3f
	.zero		1


	//   ....[52]....
        /*04c8*/ 	.word	0x00012800
        /*04cc*/ 	.word	0x00000003
        /*04d0*/ 	.word	0x00028840
        /*04d4*/ 	.short	0x010a
        /*04d6*/ 	.byte	0x3f
	.zero		1


	//   ....[53]....
        /*04d8*/ 	.word	0x00012a20
        /*04dc*/ 	.word	0x00000002
        /*04e0*/ 	.word	0x00000060
        /*04e4*/ 	.short	0x010a
        /*04e6*/ 	.byte	0x3f
	.zero		1


	//   ....[54]....
        /*04e8*/ 	.word	0x00012e10
        /*04ec*/ 	.word	0x00000002
        /*04f0*/ 	.word	0x00028840
        /*04f4*/ 	.short	0x010a
        /*04f6*/ 	.byte	0x3f
	.zero		1


	//   ....[55]....
        /*04f8*/ 	.word	0x00013060
        /*04fc*/ 	.word	0x00000002
        /*0500*/ 	.word	0x00000060
        /*0504*/ 	.short	0x010a
        /*0506*/ 	.byte	0x3f
	.zero		1


	//   ....[56]....
        /*0508*/ 	.word	0x00013420
        /*050c*/ 	.word	0x00000003
        /*0510*/ 	.word	0x00028860
        /*0514*/ 	.short	0x010a
        /*0516*/ 	.byte	0x3f
	.zero		1


	//   ....[57]....
        /*0518*/ 	.word	0x00013830
        /*051c*/ 	.word	0x00000007
        /*0520*/ 	.word	0x00028820
        /*0524*/ 	.short	0x010a
        /*0526*/ 	.byte	0x3f
	.zero		1


	//   ....[58]....
        /*0528*/ 	.word	0x00013980
        /*052c*/ 	.word	0x00000005
        /*0530*/ 	.word	0x00000000
        /*0534*/ 	.short	0x010a
        /*0536*/ 	.byte	0x3f
	.zero		1


	//   ....[59]....
        /*0538*/ 	.word	0x000139f0
        /*053c*/ 	.word	0x00000003
        /*0540*/ 	.word	0x00000000
        /*0544*/ 	.short	0x010a
        /*0546*/ 	.byte	0x3f
	.zero		1


	//   ....[60]....
        /*0548*/ 	.word	0x00013a50
        /*054c*/ 	.word	0x00000005
        /*0550*/ 	.word	0x00000000
        /*0554*/ 	.short	0x010a
        /*0556*/ 	.byte	0x3f
	.zero		1


	//   ....[61]....
        /*0558*/ 	.word	0x00013a80
        /*055c*/ 	.word	0x00000003
        /*0560*/ 	.word	0x00000000
        /*0564*/ 	.short	0x010a
        /*0566*/ 	.byte	0x3f
	.zero		1


	//   ....[62]....
        /*0568*/ 	.word	0x00013af0
        /*056c*/ 	.word	0x00000003
        /*0570*/ 	.word	0x00028800
        /*0574*/ 	.short	0x010a
        /*0576*/ 	.byte	0x3f
	.zero		1


	//   ....[63]....
        /*0578*/ 	.word	0x00013b40
        /*057c*/ 	.word	0x00000059
        /*0580*/ 	.word	0x00028830
        /*0584*/ 	.short	0x010a
        /*0586*/ 	.byte	0x3f
	.zero		1


	//   ....[64]....
        /*0588*/ 	.word	0x00013ba0
        /*058c*/ 	.word	0x0000000c
        /*0590*/ 	.word	0x00028830
        /*0594*/ 	.short	0x010a
        /*0596*/ 	.byte	0x3f
	.zero		1


	//   ....[65]....
        /*0598*/ 	.word	0x00013c00
        /*059c*/ 	.word	0x0000000c
        /*05a0*/ 	.word	0x00028850
        /*05a4*/ 	.short	0x010a
        /*05a6*/ 	.byte	0x3f
	.zero		1


	//   ....[66]....
        /*05a8*/ 	.word	0x00013c60
        /*05ac*/ 	.word	0x00000008
        /*05b0*/ 	.word	0x00028830
        /*05b4*/ 	.short	0x010a
        /*05b6*/ 	.byte	0x3f
	.zero		1


	//   ....[67]....
        /*05b8*/ 	.word	0x00013cc0
        /*05bc*/ 	.word	0x00000008
        /*05c0*/ 	.word	0x00028850
        /*05c4*/ 	.short	0x010a
        /*05c6*/ 	.byte	0x3f
	.zero		1


	//   ....[68]....
        /*05c8*/ 	.word	0x00013d20
        /*05cc*/ 	.word	0x00000008
        /*05d0*/ 	.word	0x00028830
        /*05d4*/ 	.short	0x010a
        /*05d6*/ 	.byte	0x3f
	.zero		1


	//   ....[69]....
        /*05d8*/ 	.word	0x00013d80
        /*05dc*/ 	.word	0x00000008
        /*05e0*/ 	.word	0x00028850
        /*05e4*/ 	.short	0x010a
        /*05e6*/ 	.byte	0x3f
	.zero		1


	//   ....[70]....
        /*05e8*/ 	.word	0x00013de0
        /*05ec*/ 	.word	0x00000005
        /*05f0*/ 	.word	0x00028850
        /*05f4*/ 	.short	0x010a
        /*05f6*/ 	.byte	0x3f
	.zero		1


	//   ....[71]....
        /*05f8*/ 	.word	0x00013f60
        /*05fc*/ 	.word	0x00000008
        /*0600*/ 	.word	0x00028840
        /*0604*/ 	.short	0x010a
        /*0606*/ 	.byte	0x3f
	.zero		1


	//   ....[72]....
        /*0608*/ 	.word	0x00013fc0
        /*060c*/ 	.word	0x00000008
        /*0610*/ 	.word	0x00028820
        /*0614*/ 	.short	0x010a
        /*0616*/ 	.byte	0x3f
	.zero		1


	//   ....[73]....
        /*0618*/ 	.word	0x00014010
        /*061c*/ 	.word	0x00000003
        /*0620*/ 	.word	0x00028840
        /*0624*/ 	.short	0x010a
        /*0626*/ 	.byte	0x3f
	.zero		1


	//   ....[74]....
        /*0628*/ 	.word	0x00014060
        /*062c*/ 	.word	0x00000002
        /*0630*/ 	.word	0x00000060
        /*0634*/ 	.short	0x010a
        /*0636*/ 	.byte	0x3f
	.zero		1


	//   ....[75]....
        /*0638*/ 	.word	0x000140b0
        /*063c*/ 	.word	0x00000003
        /*0640*/ 	.word	0x00028840
        /*0644*/ 	.short	0x010a
        /*0646*/ 	.byte	0x3f
	.zero		1


	//   ....[76]....
        /*0648*/ 	.word	0x00014100
        /*064c*/ 	.word	0x00000002
        /*0650*/ 	.word	0x00000060
        /*0654*/ 	.short	0x010a
        /*0656*/ 	.byte	0x3f
	.zero		1


	//   ....[77]....
        /*0658*/ 	.word	0x00014150
        /*065c*/ 	.word	0x00000002
        /*0660*/ 	.word	0x00028840
        /*0664*/ 	.short	0x010a
        /*0666*/ 	.byte	0x3f
	.zero		1


	//   ....[78]....
        /*0668*/ 	.word	0x000141a0
        /*066c*/ 	.word	0x00000002
        /*0670*/ 	.word	0x00000060
        /*0674*/ 	.short	0x010a
        /*0676*/ 	.byte	0x3f
	.zero		1


	//   ....[79]....
        /*0678*/ 	.word	0x000141f0
        /*067c*/ 	.word	0x00000003
        /*0680*/ 	.word	0x00028860
        /*0684*/ 	.short	0x010a
        /*0686*/ 	.byte	0x3f
	.zero		1


	//   ....[80]....
        /*0688*/ 	.word	0x000142d0
        /*068c*/ 	.word	0x00000007
        /*0690*/ 	.word	0x00028820
        /*0694*/ 	.short	0x010a
        /*0696*/ 	.byte	0x3f
	.zero		1


	//   ....[81]....
        /*0698*/ 	.word	0x00014320
        /*069c*/ 	.word	0x00000005
        /*06a0*/ 	.word	0x00000000
        /*06a4*/ 	.short	0x010a
        /*06a6*/ 	.byte	0x3f
	.zero		1


	//   ....[82]....
        /*06a8*/ 	.word	0x00014370
        /*06ac*/ 	.word	0x00000003
        /*06b0*/ 	.word	0x00000000
        /*06b4*/ 	.short	0x010a
        /*06b6*/ 	.byte	0x3f
	.zero		1


	//   ....[83]....
        /*06b8*/ 	.word	0x000143c0
        /*06bc*/ 	.word	0x00000005
        /*06c0*/ 	.word	0x00000000
        /*06c4*/ 	.short	0x010a
        /*06c6*/ 	.byte	0x3f
	.zero		1


	//----- nvinfo : EIATTR_NUM_MBARRIERS
	.align		4
.L_212:
        /*06c8*/ 	.byte	0x03, 0x38
        /*06ca*/ 	.short	0x0016


	//----- nvinfo : EIATTR_EXIT_INSTR_OFFSETS
	.align		4
        /*06cc*/ 	.byte	0x04, 0x1c
        /*06ce*/ 	.short	(.L_214 - .L_213)


	//   ....[0]....
.L_213:
        /*06d0*/ 	.word	0x00000a50


	//   ....[1]....
        /*06d4*/ 	.word	0x00010910


	//   ....[2]....
        /*06d8*/ 	.word	0x00010970


	//   ....[3]....
        /*06dc*/ 	.word	0x000138a0


	//   ....[4]....
        /*06e0*/ 	.word	0x00013ad0


	//----- nvinfo : EIATTR_MAX_THREADS
	.align		4
.L_214:
        /*06e4*/ 	.byte	0x04, 0x05
        /*06e6*/ 	.short	(.L_216 - .L_215)
.L_215:
        /*06e8*/ 	.word	0x00000180
        /*06ec*/ 	.word	0x00000001
        /*06f0*/ 	.word	0x00000001


	//----- nvinfo : EIATTR_CRS_STACK_SIZE
	.align		4
.L_216:
        /*06f4*/ 	.byte	0x04, 0x1e
        /*06f6*/ 	.short	(.L_218 - .L_217)
.L_217:
        /*06f8*/ 	.word	0x00000000


	//----- nvinfo : EIATTR_CBANK_PARAM_SIZE
	.align		4
.L_218:
        /*06fc*/ 	.byte	0x03, 0x19
        /*06fe*/ 	.short	0x0bf0


	//----- nvinfo : EIATTR_PARAM_CBANK
	.align		4
        /*0700*/ 	.byte	0x04, 0x0a
        /*0702*/ 	.short	(.L_220 - .L_219)
	.align		4
.L_219:
        /*0704*/ 	.word	index@(.nv.constant0._ZN7cutlass13device_kernelIN5flash11enable_sm90INS1_16FlashAttnFwdSm90INS1_25CollectiveMainloopFwdSm90ILi2EN4cute5tupleIJNS5_1CILi1EEES8_S8_EEENS6_IJNS7_ILi128EEESA_SA_EEELi128ENS_6half_tEfNS_4arch4Sm90ELb0ELb1ELb1ELb0ELb0ELb0ELb0ELb1ELb1ELb0ELb0ELb0EEENS1_21CollectiveEpilogueFwdISB_S9_SC_SE_Li256ELb0ELb0ELb0ELb0EEENS1_30DynamicPersistentTileSchedulerILi256ELi32ELb0ELb0ELb1EEEEEEEEEvNT_6ParamsE)
        /*0708*/ 	.short	0x0210
        /*070a*/ 	.short	0x0bf0


	//----- nvinfo : EIATTR_SW_WAR
	.align		4
.L_220:
        /*070c*/ 	.byte	0x04, 0x36
        /*070e*/ 	.short	(.L_222 - .L_221)
.L_221:
        /*0710*/ 	.word	0x00000008
.L_222:


//--------------------- .nv.info._ZN7cutlass13device_kernelIN5flash11enable_sm90INS1_16FlashAttnFwdSm90INS1_25CollectiveMainloopFwdSm90ILi2EN4cute5tupleIJNS5_1CILi1EEES8_S8_EEENS6_IJNS7_ILi128EEESA_SA_EEELi128ENS_6half_tEfNS_4arch4Sm90ELb0ELb1ELb1ELb1ELb0ELb0ELb0ELb1ELb1ELb0ELb0ELb0EEENS1_21CollectiveEpilogueFwdISB_S9_SC_SE_Li256ELb1ELb0ELb0ELb0EEENS1_36VarlenDynamicPersistentTileSchedulerILi128ELi128ELi256ELi32ELb0ELb0ELb1ELb1ELb0ELb1EEEEEEEEEvNT_6ParamsE --------------------------
	.section	.nv.info._ZN7cutlass13device_kernelIN5flash11enable_sm90INS1_16FlashAttnFwdSm90INS1_25CollectiveMainloopFwdSm90ILi2EN4cute5tupleIJNS5_1CILi1EEES8_S8_EEENS6_IJNS7_ILi128EEESA_SA_EEELi128ENS_6half_tEfNS_4arch4Sm90ELb0ELb1ELb1ELb1ELb0ELb0ELb0ELb1ELb1ELb0ELb0ELb0EEENS1_21CollectiveEpilogueFwdISB_S9_SC_SE_Li256ELb1ELb0ELb0ELb0EEENS1_36VarlenDynamicPersistentTileSchedulerILi128ELi128ELi256ELi32ELb0ELb0ELb1ELb1ELb0ELb1EEEEEEEEEvNT_6ParamsE,"",@"SHT_CUDA_INFO"
	.sectionflags	@""
	.align	4


	//----- nvinfo : EIATTR_CUDA_API_VERSION
	.align		4
        /*0000*/ 	.byte	0x04, 0x37
        /*0002*/ 	.short	(.L_224 - .L_223)
.L_223:
        /*0004*/ 	.word	0x00000082


	//----- nvinfo : EIATTR_KPARAM_INFO
	.align		4
.L_224:
        /*0008*/ 	.byte	0x04, 0x17
        /*000a*/ 	.short	(.L_226 - .L_225)
.L_225:
        /*000c*/ 	.word	0x00000000
        /*0010*/ 	.short	0x0000
        /*0012*/ 	.short	0x0070
        /*0014*/ 	.byte	0x00, 0xf0, 0x01, 0x28


	//----- nvinfo : EIATTR_SPARSE_MMA_MASK
	.align		4
.L_226:
        /*0018*/ 	.byte	0x03, 0x50
        /*001a*/ 	.short	0x0000


	//----- nvinfo : EIATTR_MAXREG_COUNT
	.align		4
        /*001c*/ 	.byte	0x03, 0x1b
        /*001e*/ 	.short	0x00a8


	//----- nvinfo : EIATTR_NUM_BARRIERS
	.align		4
        /*0020*/ 	.byte	0x02, 0x4c
        /*0022*/ 	.byte	0x10
	.zero		1


	//----- nvinfo : EIATTR_EXTERNS
	.align		4
        /*0024*/ 	.byte	0x04, 0x0f
        /*0026*/ 	.short	(.L_228 - .L_227)


	//   ....[0]....
	.align		4
.L_227:
        /*0028*/ 	.word	index@(__assertfail)


	//----- nvinfo : EIATTR_ANNOTATIONS
	.align		4
.L_228:
        /*002c*/ 	.byte	0x04, 0x55
        /*002e*/ 	.short	(.L_230 - .L_229)


	//   ....[0]....
.L_229:
        /* <DEDUP_REMOVED lines=31> */


	//----- nvinfo : EIATTR_MERCURY_ISA_VERSION
	.align		4
.L_230:
        /*0208*/ 	.byte	0x03, 0x5f
        /*020a*/ 	.short	0x0101


	//----- nvinfo : EIATTR_UNUSED_LOAD_BYTE_OFFSET
	.align		4
        /*020c*/ 	.byte	0x04, 0x44
        /*020e*/ 	.short	(.L_232 - .L_231)


	//   ....[0]....
.L_231:
        /*0210*/ 	.word	0x00000a70
        /*0214*/ 	.word	0x0000fff0


	//   ....[1]....
        /*0218*/ 	.word	0x0000f950
        /*021c*/ 	.word	0x0000fff0


	//----- nvinfo : EIATTR_INT_WARP_WIDE_INSTR_OFFSETS
	.align		4
.L_232:
        /*0220*/ 	.byte	0x04, 0x31
        /*0222*/ 	.short	(.L_234 - .L_233)


	//   ....[0]....
.L_233:
        /*0224*/ 	.word	0x00000160


	//   ....[1]....
        /*0228*/ 	.word	0x000001a0


	//   ....[2]....
        /*022c*/ 	.word	0x00000210


	//   ....[3]....
        /*0230*/ 	.word	0x00012ce0


	//   ....[4]....
        /*0234*/ 	.word	0x00012d70


	//   ....[5]....
        /*0238*/ 	.word	0x00013270


	//   ....[6]....
        /*023c*/ 	.word	0x000132f0


	//   ....[7]....
        /*0240*/ 	.word	0x00013400


	//   ....[8]....
        /*0244*/ 	.word	0x00015570


	//   ....[9]....
        /*0248*/ 	.word	0x00015600


	//----- nvinfo : EIATTR_COOP_GROUP_MASK_REGIDS
	.align		4
.L_234:
        /*024c*/ 	.byte	0x04, 0x29
        /*024e*/ 	.short	(.L_236 - .L_235)


	//   ....[0]....
.L_235:
        /*0250*/ 	.word	0xffffffff


	//   ....[1]....
        /*0254*/ 	.word	0xffffffff


	//   ....[2]....
        /*0258*/ 	.word	0xffffffff


	//   ....[3]....
        /*025c*/ 	.word	0xffffffff


	//   ....[4]....
        /*0260*/ 	.word	0xffffffff


	//   ....[5]....
        /*0264*/ 	.word	0xffffffff


	//   ....[6]....
        /*0268*/ 	.word	0xffffffff


	//   ....[7]....
        /*026c*/ 	.word	0xffffffff


	//   ....[8]....
        /*0270*/ 	.word	0xffffffff


	//   ....[9]....
        /*0274*/ 	.word	0xffffffff


	//   ....[10]....
        /*0278*/ 	.word	0xffffffff


	//   ....[11]....
        /*027c*/ 	.word	0xffffffff


	//   ....[12]....
        /*0280*/ 	.word	0xffffffff


	//   ....[13]....
        /*0284*/ 	.word	0xffffffff


	//   ....[14]....
        /*0288*/ 	.word	0xffffffff


	//   ....[15]....
        /*028c*/ 	.word	0xffffffff


	//   ....[16]....
        /*0290*/ 	.word	0xffffffff


	//   ....[17]....
        /*0294*/ 	.word	0xffffffff


	//   ....[18]....
        /*0298*/ 	.word	0xffffffff


	//   ....[19]....
        /*029c*/ 	.word	0xffffffff


	//   ....[20]....
        /*02a0*/ 	.word	0xffffffff


	//   ....[21]....
        /*02a4*/ 	.word	0xffffffff


	//   ....[22]....
        /*02a8*/ 	.word	0xffffffff


	//   ....[23]....
        /*02ac*/ 	.word	0xffffffff


	//   ....[24]....
        /*02b0*/ 	.word	0xffffffff


	//   ....[25]....
        /*02b4*/ 	.word	0xffffffff


	//   ....[26]....
        /*02b8*/ 	.word	0xffffffff


	//   ....[27]....
        /*02bc*/ 	.word	0xffffffff


	//   ....[28]....
        /*02c0*/ 	.word	0xffffffff


	//   ....[29]....
        /*02c4*/ 	.word	0xffffffff


	//   ....[30]....
        /*02c8*/ 	.word	0xffffffff


	//   ....[31]....
        /*02cc*/ 	.word	0xffffffff


	//   ....[32]....
        /*02d0*/ 	.word	0xffffffff


	//   ....[33]....
        /*02d4*/ 	.word	0xffffffff


	//   ....[34]....
        /*02d8*/ 	.word	0xffffffff


	//   ....[35]....
        /*02dc*/ 	.word	0xffffffff


	//   ....[36]....
        /*02e0*/ 	.word	0xffffffff


	//   ....[37]....
        /*02e4*/ 	.word	0xffffffff


	//   ....[38]....
        /*02e8*/ 	.word	0xffffffff


	//   ....[39]....
        /*02ec*/ 	.word	0xffffffff


	//   ....[40]....
        /*02f0*/ 	.word	0xffffffff


	//   ....[41]....
        /*02f4*/ 	.word	0xffffffff


	//   ....[42]....
        /*02f8*/ 	.word	0xffffffff


	//   ....[43]....
        /*02fc*/ 	.word	0xffffffff


	//   ....[44]....
        /*0300*/ 	.word	0xffffffff


	//   ....[45]....
        /*0304*/ 	.word	0xffffffff


	//   ....[46]....
        /*0308*/ 	.word	0xffffffff


	//   ....[47]....
        /*030c*/ 	.word	0xffffffff


	//   ....[48]....
        /*0310*/ 	.word	0xffffffff


	//   ....[49]....
        /*0314*/ 	.word	0xffffffff


	//   ....[50]....
        /*0318*/ 	.word	0xffffffff


	//   ....[51]....
        /*031c*/ 	.word	0xffffffff


	//   ....[52]....
        /*0320*/ 	.word	0xffffffff


	//   ....[53]....
        /*0324*/ 	.word	0xffffffff


	//   ....[54]....
        /*0328*/ 	.word	0xffffffff


	//   ....[55]....
        /*032c*/ 	.word	0xffffffff


	//   ....[56]....
        /*0330*/ 	.word	0xffffffff


	//   ....[57]....
        /*0334*/ 	.word	0xffffffff


	//   ....[58]....
        /*0338*/ 	.word	0xffffffff


	//   ....[59]....
        /*033c*/ 	.word	0xffffffff


	//   ....[60]....
        /*0340*/ 	.word	0xffffffff


	//   ....[61]....
        /*0344*/ 	.word	0xffffffff


	//   ....[62]....
        /*0348*/ 	.word	0x0500000f


	//   ....[63]....
        /*034c*/ 	.word	0x0500000f


	//   ....[64]....
        /*0350*/ 	.word	0x0500000f


	//   ....[65]....
        /*0354*/ 	.word	0x0500000f


	//   ....[66]....
        /*0358*/ 	.word	0x0500000f


	//   ....[67]....
        /*035c*/ 	.word	0x0500000f


	//   ....[68]....
        /*0360*/ 	.word	0x0500000f


	//   ....[69]....
        /*0364*/ 	.word	0x0500000f


	//   ....[70]....
        /*0368*/ 	.word	0x0500000f


	//   ....[71]....
        /*036c*/ 	.word	0x0500000f


	//   ....[72]....
        /*0370*/ 	.word	0x0500000f


	//   ....[73]....
        /*0374*/ 	.word	0x0500000f


	//   ....[74]....
        /*0378*/ 	.word	0x0500000f


	//   ....[75]....
        /*037c*/ 	.word	0x0500000f


	//   ....[76]....
        /*0380*/ 	.word	0x0500000f


	//   ....[77]....
        /*0384*/ 	.word	0x0500000f


	//   ....[78]....
        /*0388*/ 	.word	0x0500000f


	//   ....[79]....
        /*038c*/ 	.word	0x0500000f


	//   ....[80]....
        /*0390*/ 	.word	0x0500000f


	//----- nvinfo : EIATTR_COOP_GROUP_INSTR_OFFSETS
	.align		4
.L_236:
        /*0394*/ 	.byte	0x04, 0x28
        /*0396*/ 	.short	(.L_238 - .L_237)


	//   ....[0]....
.L_237:
        /*0398*/ 	.word	0x00000070


	//   ....[1]....
        /*039c*/ 	.word	0x00000170


	//   ....[2]....
        /*03a0*/ 	.word	0x000001c0


	//   ....[3]....
        /*03a4*/ 	.word	0x000003f0


	//   ....[4]....
        /*03a8*/ 	.word	0x00000550


	//   ....[5]....
        /*03ac*/ 	.word	0x00000670


	//   ....[6]....
        /*03b0*/ 	.word	0x000007d0


	//   ....[7]....
        /*03b4*/ 	.word	0x000017b0


	//   ....[8]....
        /*03b8*/ 	.word	0x00003a40


	//   ....[9]....
        /*03bc*/ 	.word	0x00003b50


	//   ....[10]....
        /*03c0*/ 	.word	0x00004470


	//   ....[11]....
        /*03c4*/ 	.word	0x000044d0


	//   ....[12]....
        /*03c8*/ 	.word	0x00007200


	//   ....[13]....
        /*03cc*/ 	.word	0x00007260


	//   ....[14]....
        /*03d0*/ 	.word	0x00007be0


	//   ....[15]....
        /*03d4*/ 	.word	0x00007c60


	//   ....[16]....
        /*03d8*/ 	.word	0x0000a0b0


	//   ....[17]....
        /*03dc*/ 	.word	0x0000a0e0


	//   ....[18]....
        /*03e0*/ 	.word	0x0000a3d0


	//   ....[19]....
        /*03e4*/ 	.word	0x0000a470


	//   ....[20]....
        /*03e8*/ 	.word	0x0000d470


	//   ....[21]....
        /*03ec*/ 	.word	0x0000d4b0


	//   ....[22]....
        /*03f0*/ 	.word	0x0000de80


	//   ....[23]....
        /*03f4*/ 	.word	0x0000df40


	//   ....[24]....
        /*03f8*/ 	.word	0x0000f020


	//   ....[25]....
        /*03fc*/ 	.word	0x0000f060


	//   ....[26]....
        /*0400*/ 	.word	0x0000f140


	//   ....[27]....
        /*0404*/ 	.word	0x0000f160


	//   ....[28]....
        /*0408*/ 	.word	0x00011880


	//   ....[29]....
        /*040c*/ 	.word	0x00011a00


	//   ....[30]....
        /*0410*/ 	.word	0x00011a30


	//   ....[31]....
        /*0414*/ 	.word	0x00011a70


	//   ....[32]....
        /*0418*/ 	.word	0x00011ae0


	//   ....[33]....
        /*041c*/ 	.word	0x00011b40


	//   ....[34]....
        /*0420*/ 	.word	0x00011b80


	//   ....[35]....
        /*0424*/ 	.word	0x00011d20


	//   ....[36]....
        /*0428*/ 	.word	0x00011d80


	//   ....[37]....
        /*042c*/ 	.word	0x00011dc0


	//   ....[38]....
        /*0430*/ 	.word	0x00011e00


	//   ....[39]....
        /*0434*/ 	.word	0x00011e30


	//   ....[40]....
        /*0438*/ 	.word	0x00011e60


	//   ....[41]....
        /*043c*/ 	.word	0x00011ef0


	//   ....[42]....
        /*0440*/ 	.word	0x00011f50


	//   ....[43]....
        /*0444*/ 	.word	0x00011fe0


	//   ....[44]....
        /*0448*/ 	.word	0x00015a10


	//   ....[45]....
        /*044c*/ 	.word	0x00015a20


	//   ....[46]....
        /*0450*/ 	.word	0x00015b30


	//   ....[47]....
        /*0454*/ 	.word	0x00015b90


	//   ....[48]....
        /*0458*/ 	.word	0x00015bd0


	//   ....[49]....
        /*045c*/ 	.word	0x00015c10


	//   ....[50]....
        /*0460*/ 	.word	0x00015c40


	//   ....[51]....
        /*0464*/ 	.word	0x00015c70


	//   ....[52]....
        /*0468*/ 	.word	0x00015e00


	//   ....[53]....
        /*046c*/ 	.word	0x00015e60


	//   ....[54]....
        /*0470*/ 	.word	0x00015ea0


	//   ....[55]....
        /*0474*/ 	.word	0x00015ee0


	//   ....[56]....
        /*0478*/ 	.word	0x00015f10


	//   ....[57]....
        /*047c*/ 	.word	0x00015f40


	//   ....[58]....
        /*0480*/ 	.word	0x00016000


	//   ....[59]....
        /*0484*/ 	.word	0x00016020


	//   ....[60]....
        /*0488*/ 	.word	0x00016090


	//   ....[61]....
        /*048c*/ 	.word	0x00016720


	//   ....[62]....
        /*0490*/ 	.word	0x00016db0


	//   ....[63]....
        /*0494*/ 	.word	0x000171d0


	//   ....[64]....
        /*0498*/ 	.word	0x00017260


	//   ....[65]....
        /*049c*/ 	.word	0x00017300


	//   ....[66]....
        /*04a0*/ 	.word	0x000173b0


	//   ....[67]....
        /*04a4*/ 	.word	0x00017430


	//   ....[68]....
        /*04a8*/ 	.word	0x000174b0


	//   ....[69]....
        /*04ac*/ 	.word	0x00017530


	//   ....[70]....
        /*04b0*/ 	.word	0x000175b0


	//   ....[71]....
        /*04b4*/ 	.word	0x00017640


	//   ....[72]....
        /*04b8*/ 	.word	0x000176f0


	//   ....[73]....
        /*04bc*/ 	.word	0x00017770


	//   ....[74]....
        /*04c0*/ 	.word	0x000177f0


	//   ....[75]....
        /*04c4*/ 	.word	0x00017870


	//   ....[76]....
        /*04c8*/ 	.word	0x000178f0


	//   ....[77]....
        /*04cc*/ 	.word	0x00017960


	//   ....[78]....
        /*04d0*/ 	.word	0x00017a00


	//   ....[79]....
        /*04d4*/ 	.word	0x00017a90


	//   ....[80]....
        /*04d8*/ 	.word	0x00017bc0


	//----- nvinfo : EIATTR_REG_RECONFIG
	.align		4
.L_238:
        /*04dc*/ 	.byte	0x01, 0x54
	.zero		2


	//----- nvinfo : EIATTR_SYSCALL_OFFSETS
	.align		4
        /*04e0*/ 	.byte	0x04, 0x46
        /*04e2*/ 	.short	(.L_240 - .L_239)


	//   ....[0]....
.L_239:
        /*04e4*/ 	.word	0x00001990


	//   ....[1]....
        /*04e8*/ 	.word	0x00012f00


	//   ....[2]....
        /*04ec*/ 	.word	0x00013040


	//   ....[3]....
        /*04f0*/ 	.word	0x00013140


	//----- nvinfo : EIATTR_MBARRIER_INSTR_OFFSETS
	.align		4
.L_240:
        /*04f4*/ 	.byte	0x04, 0x39
        /*04f6*/ 	.short	(.L_242 - .L_241)


	//   ....[0]....
.L_241:
        /*04f8*/ 	.word	0x000002a0
        /*04fc*/ 	.word	0x000000ff
        /*0500*/ 	.word	0x00028800
        /*0504*/ 	.short	0x0100
        /*0506*/ 	.byte	0x08
	.zero		1


	//   ....[1]....
        /*0508*/ 	.word	0x000002b0
        /*050c*/ 	.word	0x000000ff
        /*0510*/ 	.word	0x00028820
        /*0514*/ 	.short	0x0100
        /*0516*/ 	.byte	0x08
	.zero		1


	//   ....[2]....
        /*0518*/ 	.word	0x000003a0
        /*051c*/ 	.word	0x000000ff
        /*0520*/ 	.word	0x00028830
        /*0524*/ 	.short	0x0100
        /*0526*/ 	.byte	0x08
	.zero		1


	//   ....[3]....
        /*0528*/ 	.word	0x000003b0
        /*052c*/ 	.word	0x000000ff
        /*0530*/ 	.word	0x00028840
        /*0534*/ 	.short	0x0100
        /*0536*/ 	.byte	0x08
	.zero		1


	//   ....[4]....
        /*0538*/ 	.word	0x000003c0
        /*053c*/ 	.word	0x000000ff
        /*0540*/ 	.word	0x00028838
        /*0544*/ 	.short	0x0100
        /*0546*/ 	.byte	0x08
	.zero		1


	//   ....[5]....
        /*0548*/ 	.word	0x000003d0
        /*054c*/ 	.word	0x000000ff
        /*0550*/ 	.word	0x00028848
        /*0554*/ 	.short	0x0100
        /*0556*/ 	.byte	0x08
	.zero		1


	//   ....[6]....
        /*0558*/ 	.word	0x00000500
        /*055c*/ 	.word	0x000000ff
        /*0560*/ 	.word	0x00028850
        /*0564*/ 	.short	0x0100
        /*0566*/ 	.byte	0x08
	.zero		1


	//   ....[7]....
        /*0568*/ 	.word	0x00000510
        /*056c*/ 	.word	0x000000ff
        /*0570*/ 	.word	0x00028860
        /*0574*/ 	.short	0x0100
        /*0576*/ 	.byte	0x08
	.zero		1


	//   ....[8]....
        /*0578*/ 	.word	0x00000520
        /*057c*/ 	.word	0x000000ff
        /*0580*/ 	.word	0x00028858
        /*0584*/ 	.short	0x0100
        /*0586*/ 	.byte	0x08
	.zero		1


	//   ....[9]....
        /*0588*/ 	.word	0x00000530
        /*058c*/ 	.word	0x000000ff
        /*0590*/ 	.word	0x00028868
        /*0594*/ 	.short	0x0100
        /*0596*/ 	.byte	0x08
	.zero		1


	//   ....[10]....
        /*0598*/ 	.word	0x00000620
        /*059c*/ 	.word	0x000000ff
        /*05a0*/ 	.word	0x00028870
        /*05a4*/ 	.short	0x0100
        /*05a6*/ 	.byte	0x06
	.zero		1


	//   ....[11]....
        /*05a8*/ 	.word	0x00000630
        /*05ac*/ 	.word	0x000000ff
        /*05b0*/ 	.word	0x00028880
        /*05b4*/ 	.short	0x0100
        /*05b6*/ 	.byte	0x06
	.zero		1


	//   ....[12]....
        /*05b8*/ 	.word	0x00000640
        /*05bc*/ 	.word	0x000000ff
        /*05c0*/ 	.word	0x00028878
        /*05c4*/ 	.short	0x0100
        /*05c6*/ 	.byte	0x06
	.zero		1


	//   ....[13]....
        /*05c8*/ 	.word	0x00000650
        /*05cc*/ 	.word	0x000000ff
        /*05d0*/ 	.word	0x00028888
        /*05d4*/ 	.short	0x0100
        /*05d6*/ 	.byte	0x06
	.zero		1


	//   ....[14]....
        /*05d8*/ 	.word	0x00000780
        /*05dc*/ 	.word	0x000000ff
        /*05e0*/ 	.word	0x00028890
        /*05e4*/ 	.short	0x0100
        /*05e6*/ 	.byte	0x08
	.zero		1


	//   ....[15]....
        /*05e8*/ 	.word	0x00000790
        /*05ec*/ 	.word	0x000000ff
        /*05f0*/ 	.word	0x000288a0
        /*05f4*/ 	.short	0x0100
        /*05f6*/ 	.byte	0x08
	.zero		1


	//   ....[16]....
        /*05f8*/ 	.word	0x000007a0
        /*05fc*/ 	.word	0x000000ff
        /*0600*/ 	.word	0x00028898
        /*0604*/ 	.short	0x0100
        /*0606*/ 	.byte	0x08
	.zero		1


	//   ....[17]....
        /*0608*/ 	.word	0x000007b0
        /*060c*/ 	.word	0x000000ff
        /*0610*/ 	.word	0x000288a8
        /*0614*/ 	.short	0x0100
        /*0616*/ 	.byte	0x08
	.zero		1


	//   ....[18]....
        /*0618*/ 	.word	0x000008e0
        /*061c*/ 	.word	0x000000ff
        /*0620*/ 	.word	0x000288b0
        /*0624*/ 	.short	0x0100
        /*0626*/ 	.byte	0x08
	.zero		1


	//   ....[19]....
        /*0628*/ 	.word	0x000008f0
        /*062c*/ 	.word	0x000000ff
        /*0630*/ 	.word	0x000288c0
        /*0634*/ 	.short	0x0100
        /*0636*/ 	.byte	0x08
	.zero		1


	//   ....[20]....
        /*0638*/ 	.word	0x00000900
        /*063c*/ 	.word	0x000000ff
        /*0640*/ 	.word	0x000288b8
        /*0644*/ 	.short	0x0100
        /*0646*/ 	.byte	0x08
	.zero		1


	//   ....[21]....
        /*0648*/ 	.word	0x00000910
        /*064c*/ 	.word	0x000000ff
        /*0650*/ 	.word	0x000288c8
        /*0654*/ 	.short	0x0100
        /*0656*/ 	.byte	0x08
	.zero		1


	//   ....[22]....
        /*0658*/ 	.word	0x00001a10
        /*065c*/ 	.word	0x000000ff
        /*0660*/ 	.word	0x00028800
        /*0664*/ 	.short	0x010a
        /*0666*/ 	.byte	0x29
	.zero		1


	//   ....[23]....
        /*0668*/ 	.word	0x00001a90
        /*066c*/ 	.word	0x00000007
        /*0670*/ 	.word	0x00028830
        /*0674*/ 	.short	0x010a
        /*0676*/ 	.byte	0x3f
	.zero		1


	//   ....[24]....
        /*0678*/ 	.word	0x00001af0
        /*067c*/ 	.word	0x00000007
        /*0680*/ 	.word	0x00028830
        /*0684*/ 	.short	0x010a
        /*0686*/ 	.byte	0x3f
	.zero		1


	//   ....[25]....
        /*0688*/ 	.word	0x000023f0
        /*068c*/ 	.word	0x00000000
        /*0690*/ 	.word	0x00000000
        /*0694*/ 	.short	0x0101
        /*0696*/ 	.byte	0x3f
	.zero		1


	//   ....[26]....
        /*0698*/ 	.word	0x000054e0
        /*069c*/ 	.word	0x000000ff
        /*06a0*/ 	.word	0x00028830
        /*06a4*/ 	.short	0x010a
        /*06a6*/ 	.byte	0x06
	.zero		1


	//   ....[27]....
        /*06a8*/ 	.word	0x00005520
        /*06ac*/ 	.word	0x000000ff
        /*06b0*/ 	.word	0x00028830
        /*06b4*/ 	.short	0x010a
        /*06b6*/ 	.byte	0x06
	.zero		1


	//   ....[28]....
        /*06b8*/ 	.word	0x00005860
        /*06bc*/ 	.word	0x000000ff
        /*06c0*/ 	.word	0x00028850
        /*06c4*/ 	.short	0x010a
        /*06c6*/ 	.byte	0x06
	.zero		1


	//   ....[29]....
        /*06c8*/ 	.word	0x000058a0
        /*06cc*/ 	.word	0x000000ff
        /*06d0*/ 	.word	0x00028850
        /*06d4*/ 	.short	0x010a
        /*06d6*/ 	.byte	0x06
	.zero		1


	//   ....[30]....
        /*06d8*/ 	.word	0x00006460
        /*06dc*/ 	.word	0x00000033
        /*06e0*/ 	.word	0x00000000
        /*06e4*/ 	.short	0x0101
        /*06e6*/ 	.byte	0x3f
	.zero		1


	//   ....[31]....
        /*06e8*/ 	.word	0x00008040
        /*06ec*/ 	.word	0x00000020
        /*06f0*/ 	.word	0x00000000
        /*06f4*/ 	.short	0x0101
        /*06f6*/ 	.byte	0x3f
	.zero		1


	//   ....[32]....
        /*06f8*/ 	.word	0x00008f80
        /*06fc*/ 	.word	0x000000ff
        /*0700*/ 	.word	0x00028830
        /*0704*/ 	.short	0x010a
        /*0706*/ 	.byte	0x06
	.zero		1


	//   ....[33]....
        /*0708*/ 	.word	0x00008fc0
        /*070c*/ 	.word	0x000000ff
        /*0710*/ 	.word	0x00028830
        /*0714*/ 	.short	0x010a
        /*0716*/ 	.byte	0x06
	.zero		1


	//   ....[34]....
        /*0718*/ 	.word	0x00009300
        /*071c*/ 	.word	0x000000ff
        /*0720*/ 	.word	0x00028850
        /*0724*/ 	.short	0x010a
        /*0726*/ 	.byte	0x06
	.zero		1


	//   ....[35]....
        /*0728*/ 	.word	0x00009340
        /*072c*/ 	.word	0x000000ff
        /*0730*/ 	.word	0x00028850
        /*0734*/ 	.short	0x010a
        /*0736*/ 	.byte	0x06
	.zero		1


	//   ....[36]....
        /*0738*/ 	.word	0x0000ac90
        /*073c*/ 	.word	0x00000028
        /*0740*/ 	.word	0x00000000
        /*0744*/ 	.short	0x0101
        /*0746*/ 	.byte	0x3f
	.zero		1


	//   ....[37]....
        /*0748*/ 	.word	0x0000ad40
        /*074c*/ 	.word	0x0000002a
        /*0750*/ 	.word	0x00000000
        /*0754*/ 	.short	0x0101
        /*0756*/ 	.byte	0x3f
	.zero		1


	//   ....[38]....
        /*0758*/ 	.word	0x0000b820
        /*075c*/ 	.word	0x000000ff
        /*0760*/ 	.word	0x00028830
        /*0764*/ 	.short	0x010a
        /*0766*/ 	.byte	0x06
	.zero		1


	//   ....[39]....
        /*0768*/ 	.word	0x0000b860
        /*076c*/ 	.word	0x000000ff
        /*0770*/ 	.word	0x00028830
        /*0774*/ 	.short	0x010a
        /*0776*/ 	.byte	0x06
	.zero		1


	//   ....[40]....
        /*0778*/ 	.word	0x0000bba0
        /*077c*/ 	.word	0x000000ff
        /*0780*/ 	.word	0x00028850
        /*0784*/ 	.short	0x010a
        /*0786*/ 	.byte	0x06
	.zero		1


	//   ....[41]....
        /*0788*/ 	.word	0x0000bbe0
        /*078c*/ 	.word	0x000000ff
        /*0790*/ 	.word	0x00028850
        /*0794*/ 	.short	0x010a
        /*0796*/ 	.byte	0x06
	.zero		1


	//   ....[42]....
        /*0798*/ 	.word	0x0000c790
        /*079c*/ 	.word	0x00000036
        /*07a0*/ 	.word	0x00000000
        /*07a4*/ 	.short	0x0101
        /*07a6*/ 	.byte	0x3f
	.zero		1


	//   ....[43]....
        /*07a8*/ 	.word	0x0000e210
        /*07ac*/ 	.word	0x00000022
        /*07b0*/ 	.word	0x00000000
        /*07b4*/ 	.short	0x0101
        /*07b6*/ 	.byte	0x3f
	.zero		1


	//   ....[44]....
        /*07b8*/ 	.word	0x0000ef90
        /*07bc*/ 	.word	0x000000ff
        /*07c0*/ 	.word	0x00028850
        /*07c4*/ 	.short	0x010a
        /*07c6*/ 	.byte	0x05
	.zero		1


	//   ....[45]....
        /*07c8*/ 	.word	0x0000efd0
        /*07cc*/ 	.word	0x000000ff
        /*07d0*/ 	.word	0x00028850
        /*07d4*/ 	.short	0x010a
        /*07d6*/ 	.byte	0x05
	.zero		1


	//   ....[46]....
        /*07d8*/ 	.word	0x0000f4f0
        /*07dc*/ 	.word	0x00000004
        /*07e0*/ 	.word	0x00000000
        /*07e4*/ 	.short	0x0101
        /*07e6*/ 	.byte	0x3f
	.zero		1


	//   ....[47]....
        /*07e8*/ 	.word	0x00010810
        /*07ec*/ 	.word	0x00000003
        /*07f0*/ 	.word	0x00000000
        /*07f4*/ 	.short	0x0101
        /*07f6*/ 	.byte	0x3f
	.zero		1


	//   ....[48]....
        /*07f8*/ 	.word	0x00013740
        /*07fc*/ 	.word	0x00000009
        /*0800*/ 	.word	0x00028840
        /*0804*/ 	.short	0x010a
        /*0806*/ 	.byte	0x3f
	.zero		1


	//   ....[49]....
        /*0808*/ 	.word	0x00013c10
        /*080c*/ 	.word	0x0000000a
        /*0810*/ 	.word	0x00028820
        /*0814*/ 	.short	0x010a
        /*0816*/ 	.byte	0x3f
	.zero		1


	//   ....[50]....
        /*0818*/ 	.word	0x00013f50
        /*081c*/ 	.word	0x00000002
        /*0820*/ 	.word	0x00028840
        /*0824*/ 	.short	0x010a
        /*0826*/ 	.byte	0x3f
	.zero		1


	//   ....[51]....
        /*0828*/ 	.word	0x00014210
        /*082c*/ 	.word	0x00000003
        /*0830*/ 	.word	0x00000060
        /*0834*/ 	.short	0x010a
        /*0836*/ 	.byte	0x3f
	.zero		1


	//   ....[52]....
        /*0838*/ 	.word	0x00014800
        /*083c*/ 	.word	0x00000002
        /*0840*/ 	.word	0x00028840
        /*0844*/ 	.short	0x010a
        /*0846*/ 	.byte	0x3f
	.zero		1


	//   ....[53]....
        /*0848*/ 	.word	0x00014ac0
        /*084c*/ 	.word	0x00000002
        /*0850*/ 	.word	0x00000060
        /*0854*/ 	.short	0x010a
        /*0856*/ 	.byte	0x3f
	.zero		1


	//   ....[54]....
        /*0858*/ 	.word	0x00014f90
        /*085c*/ 	.word	0x00000002
        /*0860*/ 	.word	0x00028840
        /*0864*/ 	.short	0x010a
        /*0866*/ 	.byte	0x3f
	.zero		1


	//   ....[55]....
        /*0868*/ 	.word	0x00015250
        /*086c*/ 	.word	0x00000002
        /*0870*/ 	.word	0x00000060
        /*0874*/ 	.short	0x010a
        /*0876*/ 	.byte	0x3f
	.zero		1


	//   ....[56]....
        /*0878*/ 	.word	0x000156c0
        /*087c*/ 	.word	0x00000003
        /*0880*/ 	.word	0x00028860
        /*0884*/ 	.short	0x010a
        /*0886*/ 	.byte	0x3f
	.zero		1


	//   ....[57]....
        /*0888*/ 	.word	0x000166a0
        /*088c*/ 	.word	0x00000000
        /*0890*/ 	.word	0x00028820
        /*0894*/ 	.short	0x010a
        /*0896*/ 	.byte	0x3f
	.zero		1


	//   ....[58]....
        /*0898*/ 	.word	0x00016860
        /*089c*/ 	.word	0x00000006
        /*08a0*/ 	.word	0x00000000
        /*08a4*/ 	.short	0x010a
        /*08a6*/ 	.byte	0x3f
	.zero		1


	//   ....[59]....
        /*08a8*/ 	.word	0x000168d0
        /*08ac*/ 	.word	0x00000007
        /*08b0*/ 	.word	0x00000000
        /*08b4*/ 	.short	0x010a
        /*08b6*/ 	.byte	0x3f
	.zero		1


	//   ....[60]....
        /*08b8*/ 	.word	0x00016940
        /*08bc*/ 	.word	0x00000004
        /*08c0*/ 	.word	0x00000000
        /*08c4*/ 	.short	0x010a
        /*08c6*/ 	.byte	0x3f
	.zero		1


	//   ....[61]....
        /*08c8*/ 	.word	0x00016970
        /*08cc*/ 	.word	0x00000003
        /*08d0*/ 	.word	0x00000000
        /*08d4*/ 	.short	0x010a
        /*08d6*/ 	.byte	0x3f
	.zero		1


	//   ....[62]....
        /*08d8*/ 	.word	0x000169e0
        /*08dc*/ 	.word	0x00000003
        /*08e0*/ 	.word	0x00028800
        /*08e4*/ 	.short	0x010a
        /*08e6*/ 	.byte	0x3f
	.zero		1


	//   ....[63]....
        /*08e8*/ 	.word	0x00016a30
        /*08ec*/ 	.word	0x00000007
        /*08f0*/ 	.word	0x00028830
        /*08f4*/ 	.short	0x010a
        /*08f6*/ 	.byte	0x3f
	.zero		1


	//   ....[64]....
        /*08f8*/ 	.word	0x00016a90
        /*08fc*/ 	.word	0x00000008
        /*0900*/ 	.word	0x00028830
        /*0904*/ 	.short	0x010a
        /*0906*/ 	.byte	0x3f
	.zero		1


	//   ....[65]....
        /*0908*/ 	.word	0x00016af0
        /*090c*/ 	.word	0x00000008
        /*0910*/ 	.word	0x00028850
        /*0914*/ 	.short	0x010a
        /*0916*/ 	.byte	0x3f
	.zero		1


	//   ....[66]....
        /*0918*/ 	.word	0x00016b50
        /*091c*/ 	.word	0x00000006
        /*0920*/ 	.word	0x00028830
        /*0924*/ 	.short	0x010a
        /*0926*/ 	.byte	0x3f
	.zero		1


	//   ....[67]....
        /*0928*/ 	.word	0x00016bb0
        /*092c*/ 	.word	0x00000006
        /*0930*/ 	.word	0x00028850
        /*0934*/ 	.short	0x010a
        /*0936*/ 	.byte	0x3f
	.zero		1


	//   ....[68]....
        /*0938*/ 	.word	0x00016c10
        /*093c*/ 	.word	0x00000006
        /*0940*/ 	.word	0x00028830
        /*0944*/ 	.short	0x010a
        /*0946*/ 	.byte	0x3f
	.zero		1


	//   ....[69]....
        /*0948*/ 	.word	0x00016c70
        /*094c*/ 	.word	0x00000006
        /*0950*/ 	.word	0x00028850
        /*0954*/ 	.short	0x010a
        /*0956*/ 	.byte	0x3f
	.zero		1


	//   ....[70]....
        /*0958*/ 	.word	0x00016cd0
        /*095c*/ 	.word	0x00000009
        /*0960*/ 	.word	0x00028850
        /*0964*/ 	.short	0x010a
        /*0966*/ 	.byte	0x3f
	.zero		1


	//   ....[71]....
        /*0968*/ 	.word	0x00016e70
        /*096c*/ 	.word	0x00000009
        /*0970*/ 	.word	0x00028840
        /*0974*/ 	.short	0x010a
        /*0976*/ 	.byte	0x3f
	.zero		1


	//   ....[72]....
        /*0978*/ 	.word	0x00016ef0
        /*097c*/ 	.word	0x00000008
        /*0980*/ 	.word	0x00028820
        /*0984*/ 	.short	0x010a
        /*0986*/ 	.byte	0x3f
	.zero		1


	//   ....[73]....
        /*0988*/ 	.word	0x00016f40
        /*098c*/ 	.word	0x00000002
        /*0990*/ 	.word	0x00028840
        /*0994*/ 	.short	0x010a
        /*0996*/ 	.byte	0x3f
	.zero		1


	//   ....[74]....
        /*0998*/ 	.word	0x00016f90
        /*099c*/ 	.word	0x00000003
        /*09a0*/ 	.word	0x00000060
        /*09a4*/ 	.short	0x010a
        /*09a6*/ 	.byte	0x3f
	.zero		1


	//   ....[75]....
        /*09a8*/ 	.word	0x00016fe0
        /*09ac*/ 	.word	0x00000002
        /*09b0*/ 	.word	0x00028840
        /*09b4*/ 	.short	0x010a
        /*09b6*/ 	.byte	0x3f
	.zero		1


	//   ....[76]....
        /*09b8*/ 	.word	0x00017030
        /*09bc*/ 	.word	0x00000002
        /*09c0*/ 	.word	0x00000060
        /*09c4*/ 	.short	0x010a
        /*09c6*/ 	.byte	0x3f
	.zero		1


	//   ....[77]....
        /*09c8*/ 	.word	0x00017080
        /*09cc*/ 	.word	0x00000002
        /*09d0*/ 	.word	0x00028840
        /*09d4*/ 	.short	0x010a
        /*09d6*/ 	.byte	0x3f
	.zero		1


	//   ....[78]....
        /*09d8*/ 	.word	0x000170d0
        /*09dc*/ 	.word	0x00000002
        /*09e0*/ 	.word	0x00000060
        /*09e4*/ 	.short	0x010a
        /*09e6*/ 	.byte	0x3f
	.zero		1


	//   ....[79]....
        /*09e8*/ 	.word	0x00017120
        /*09ec*/ 	.word	0x00000003
        /*09f0*/ 	.word	0x00028860
        /*09f4*/ 	.short	0x010a
        /*09f6*/ 	.byte	0x3f
	.zero		1


	//   ....[80]....
        /*09f8*/ 	.word	0x00017ae0
        /*09fc*/ 	.word	0x00000000
        /*0a00*/ 	.word	0x00028820
        /*0a04*/ 	.short	0x010a
        /*0a06*/ 	.byte	0x3f
	.zero		1


	//   ....[81]....
        /*0a08*/ 	.word	0x00017c80
        /*0a0c*/ 	.word	0x00000006
        /*0a10*/ 	.word	0x00000000
        /*0a14*/ 	.short	0x010a
        /*0a16*/ 	.byte	0x3f
	.zero		1


	//   ....[82]....
        /*0a18*/ 	.word	0x00017cd0
        /*0a1c*/ 	.word	0x00000007
        /*0a20*/ 	.word	0x00000000
        /*0a24*/ 	.short	0x010a
        /*0a26*/ 	.byte	0x3f
	.zero		1


	//   ....[83]....
        /*0a28*/ 	.word	0x00017d20
        /*0a2c*/ 	.word	0x00000004
        /*0a30*/ 	.word	0x00000000
        /*0a34*/ 	.short	0x010a
        /*0a36*/ 	.byte	0x3f
	.zero		1


	//----- nvinfo : EIATTR_NUM_MBARRIERS
	.align		4
.L_242:
        /*0a38*/ 	.byte	0x03, 0x38
        /*0a3a*/ 	.short	0x0016


	//----- nvinfo : EIATTR_EXIT_INSTR_OFFSETS
	.align		4
        /*0a3c*/ 	.byte	0x04, 0x1c
        /*0a3e*/ 	.short	(.L_244 - .L_243)


	//   ....[0]....
.L_243:
        /*0a40*/ 	.word	0x00000ab0


	//   ....[1]....
        /*0a44*/ 	.word	0x00011840


	//   ....[2]....
        /*0a48*/ 	.word	0x000118a0


	//   ....[3]....
        /*0a4c*/ 	.word	0x000169c0


	//----- nvinfo : EIATTR_MAX_THREADS
	.align		4
.L_244:
        /*0a50*/ 	.byte	0x04, 0x05
        /*0a52*/ 	.short	(.L_246 - .L_245)
.L_245:
        /*0a54*/ 	.word	0x00000180
        /*0a58*/ 	.word	0x00000001
        /*0a5c*/ 	.word	0x00000001


	//----- nvinfo : EIATTR_CRS_STACK_SIZE
	.align		4
.L_246:
        /*0a60*/ 	.byte	0x04, 0x1e
        /*0a62*/ 	.short	(.L_248 - .L_247)
.L_247:
        /*0a64*/ 	.word	0x00000000


	//----- nvinfo : EIATTR_CBANK_PARAM_SIZE
	.align		4
.L_248:
        /*0a68*/ 	.byte	0x03, 0x19
        /*0a6a*/ 	.short	0x0a70


	//----- nvinfo : EIATTR_PARAM_CBANK
	.align		4
        /*0a6c*/ 	.byte	0x04, 0x0a
        /*0a6e*/ 	.short	(.L_250 - .L_249)
	.align		4
.L_249:
        /*0a70*/ 	.word	index@(.nv.constant0._ZN7cutlass13device_kernelIN5flash11enable_sm90INS1_16FlashAttnFwdSm90INS1_25CollectiveMainloopFwdSm90ILi2EN4cute5tupleIJNS5_1CILi1EEES8_S8_EEENS6_IJNS7_ILi128EEESA_SA_EEELi128ENS_6half_tEfNS_4arch4Sm90ELb0ELb1ELb1ELb1ELb0ELb0ELb0ELb1ELb1ELb0ELb0ELb0EEENS1_21CollectiveEpilogueFwdISB_S9_SC_SE_Li256ELb1ELb0ELb0ELb0EEENS1_36VarlenDynamicPersistentTileSchedulerILi128ELi128ELi256ELi32ELb0ELb0ELb1ELb1ELb0ELb1EEEEEEEEEvNT_6ParamsE)
        /*0a74*/ 	.short	0x0210
        /*0a76*/ 	.short	0x0a70


	//----- nvinfo : EIATTR_SW_WAR
	.align		4
.L_250:
        /*0a78*/ 	.byte	0x04, 0x36
        /*0a7a*/ 	.short	(.L_252 - .L_251)
.L_251:
        /*0a7c*/ 	.word	0x00000008
.L_252:


//--------------------- .nv.info._ZN7cutlass13device_kernelIN5flash11enable_sm90INS1_16FlashAttnFwdSm90INS1_25CollectiveMainloopFwdSm90ILi2EN4cute5tupleIJNS5_1CILi1EEES8_S8_EEENS6_IJNS7_ILi128EEESA_SA_EEELi128ENS_6half_tEfNS_4arch4Sm90ELb0ELb1ELb1ELb1ELb0ELb1ELb0ELb1ELb1ELb0ELb0ELb0EEENS1_21CollectiveEpilogueFwdISB_S9_SC_SE_Li256ELb1ELb0ELb0ELb0EEENS1_36VarlenDynamicPersistentTileSchedulerILi128ELi128ELi256ELi32ELb0ELb0ELb1ELb1ELb0ELb1EEEEEEEEEvNT_6ParamsE --------------------------
	.section	.nv.info._ZN7cutlass13device_kernelIN5flash11enable_sm90INS1_16FlashAttnFwdSm90INS1_25CollectiveMainloopFwdSm90ILi2EN4cute5tupleIJNS5_1CILi1EEES8_S8_EEENS6_IJNS7_ILi128EEESA_SA_EEELi128ENS_6half_tEfNS_4arch4Sm90ELb0ELb1ELb1ELb1ELb0ELb1ELb0ELb1ELb1ELb0ELb0ELb0EEENS1_21CollectiveEpilogueFwdISB_S9_SC_SE_Li256ELb1ELb0ELb0ELb0EEENS1_36VarlenDynamicPersistentTileSchedulerILi128ELi128ELi256ELi32ELb0ELb0ELb1ELb1ELb0ELb1EEEEEEEEEvNT_6ParamsE,"",@"SHT_CUDA_INFO"
	.sectionflags	@""
	.align	4


	//----- nvinfo : EIATTR_CUDA_API_VERSION
	.align		4
        /*0000*/ 	.byte	0x04, 0x37
        /*0002*/ 	.short	(.L_254 - .L_253)
.L_253:
        /*0004*/ 	.word	0x00000082


	//----- nvinfo : EIATTR_KPARAM_INFO
	.align		4
.L_254:
        /*0008*/ 	.byte	0x04, 0x17
        /*000a*/ 	.short	(.L_256 - .L_255)
.L_255:
        /*000c*/ 	.word	0x00000000
        /*0010*/ 	.short	0x0000
        /*0012*/ 	.short	0x0070
        /*0014*/ 	.byte	0x00, 0xf0, 0x01, 0x28


	//----- nvinfo : EIATTR_SPARSE_MMA_MASK
	.align		4
.L_256:
        /*0018*/ 	.byte	0x03, 0x50
        /*001a*/ 	.short	0x0000


	//----- nvinfo : EIATTR_MAXREG_COUNT
	.align		4
        /*001c*/ 	.byte	0x03, 0x1b
        /*001e*/ 	.short	0x00a8


	//----- nvinfo : EIATTR_NUM_BARRIERS
	.align		4
        /*0020*/ 	.byte	0x02, 0x4c
        /*0022*/ 	.byte	0x10
	.zero		1


	//----- nvinfo : EIATTR_EXTERNS
	.align		4
        /*0024*/ 	.byte	0x04, 0x0f
        /*0026*/ 	.short	(.L_258 - .L_257)


	//   ....[0]....
	.align		4
.L_257:
        /*0028*/ 	.word	index@(__assertfail)


	//----- nvinfo : EIATTR_ANNOTATIONS
	.align		4
.L_258:
        /*002c*/ 	.byte	0x04, 0x55
        /*002e*/ 	.short	(.L_260 - .L_259)


	//   ....[0]....
.L_259:
        /* <DEDUP_REMOVED lines=40> */


	//----- nvinfo : EIATTR_MERCURY_ISA_VERSION
	.align		4
.L_260:
        /*0298*/ 	.byte	0x03, 0x5f
        /*029a*/ 	.short	0x0101


	//----- nvinfo : EIATTR_UNUSED_LOAD_BYTE_OFFSET
	.align		4
        /*029c*/ 	.byte	0x04, 0x44
        /*029e*/ 	.short	(.L_262 - .L_261)


	//   ....[0]....
.L_261:
        /*02a0*/ 	.word	0x00000af0
        /*02a4*/ 	.word	0x0000fff0


	//   ....[1]....
        /*02a8*/ 	.word	0x0001c7a0
        /*02ac*/ 	.word	0x0000fff0


	//----- nvinfo : EIATTR_INT_WARP_WIDE_INSTR_OFFSETS
	.align		4
.L_262:
        /*02b0*/ 	.byte	0x04, 0x31
        /*02b2*/ 	.short	(.L_264 - .L_263)


	//   ....[0]....
.L_263:
        /*02b4*/ 	.word	0x000001c0


	//   ....[1]....
        /*02b8*/ 	.word	0x00000200


	//   ....[2]....
        /*02bc*/ 	.word	0x00000270


	//   ....[3]....
        /*02c0*/ 	.word	0x00020a50


	//   ....[4]....
        /*02c4*/ 	.word	0x00020ae0


	//   ....[5]....
        /*02c8*/ 	.word	0x00021040


	//   ....[6]....
        /*02cc*/ 	.word	0x00021070


	//   ....[7]....
        /*02d0*/ 	.word	0x00021170


	//   ....[8]....
        /*02d4*/ 	.word	0x000232d0


	//   ....[9]....
        /*02d8*/ 	.word	0x00023360


	//----- nvinfo : EIATTR_COOP_GROUP_MASK_REGIDS
	.align		4
.L_264:
        /*02dc*/ 	.byte	0x04, 0x29
        /*02de*/ 	.short	(.L_266 - .L_265)


	//   ....[0]....
.L_265:
        /*02e0*/ 	.word	0xffffffff


	//   ....[1]....
        /*02e4*/ 	.word	0xffffffff


	//   ....[2]....
        /*02e8*/ 	.word	0xffffffff


	//   ....[3]....
        /*02ec*/ 	.word	0xffffffff


	//   ....[4]....
        /*02f0*/ 	.word	0xffffffff


	//   ....[5]....
        /*02f4*/ 	.word	0xffffffff


	//   ....[6]....
        /*02f8*/ 	.word	0xffffffff


	//   ....[7]....
        /*02fc*/ 	.word	0xffffffff


	//   ....[8]....
        /*0300*/ 	.word	0xffffffff


	//   ....[9]....
        /*0304*/ 	.word	0xffffffff


	//   ....[10]....
        /*0308*/ 	.word	0xffffffff


	//   ....[11]....
        /*030c*/ 	.word	0xffffffff


	//   ....[12]....
        /*0310*/ 	.word	0xffffffff


	//   ....[13]....
        /*0314*/ 	.word	0xffffffff


	//   ....[14]....
        /*0318*/ 	.word	0xffffffff


	//   ....[15]....
        /*031c*/ 	.word	0xffffffff


	//   ....[16]....
        /*0320*/ 	.word	0xffffffff


	//   ....[17]....
        /*0324*/ 	.word	0xffffffff


	//   ....[18]....
        /*0328*/ 	.word	0xffffffff


	//   ....[19]....
        /*032c*/ 	.word	0xffffffff


	//   ....[20]....
        /*0330*/ 	.word	0xffffffff


	//   ....[21]....
        /*0334*/ 	.word	0xffffffff


	//   ....[22]....
        /*0338*/ 	.word	0xffffffff


	//   ....[23]....
        /*033c*/ 	.word	0xffffffff


	//   ....[24]....
        /*0340*/ 	.word	0xffffffff


	//   ....[25]....
        /*0344*/ 	.word	0xffffffff


	//   ....[26]....
        /*0348*/ 	.word	0xffffffff


	//   ....[27]....
        /*034c*/ 	.word	0xffffffff


	//   ....[28]....
        /*0350*/ 	.word	0xffffffff


	//   ....[29]....
        /*0354*/ 	.word	0xffffffff


	//   ....[30]....
        /*0358*/ 	.word	0xffffffff


	//   ....[31]....
        /*035c*/ 	.word	0xffffffff


	//   ....[32]....
        /*0360*/ 	.word	0xffffffff


	//   ....[33]....
        /*0364*/ 	.word	0xffffffff


	//   ....[34]....
        /*0368*/ 	.word	0xffffffff


	//   ....[35]....
        /*036c*/ 	.word	0xffffffff


	//   ....[36]....
        /*0370*/ 	.word	0xffffffff


	//   ....[37]....
        /*0374*/ 	.word	0xffffffff


	//   ....[38]....
        /*0378*/ 	.word	0xffffffff


	//   ....[39]....
        /*037c*/ 	.word	0xffffffff


	//   ....[40]....
        /*0380*/ 	.word	0xffffffff


	//   ....[41]....
        /*0384*/ 	.word	0xffffffff


	//   ....[42]....
        /*0388*/ 	.word	0xffffffff


	//   ....[43]....
        /*038c*/ 	.word	0xffffffff


	//   ....[44]....
        /*0390*/ 	.word	0xffffffff


	//   ....[45]....
        /*0394*/ 	.word	0xffffffff


	//   ....[46]....
        /*0398*/ 	.word	0xffffffff


	//   ....[47]....
        /*039c*/ 	.word	0xffffffff


	//   ....[48]....
        /*03a0*/ 	.word	0xffffffff


	//   ....[49]....
        /*03a4*/ 	.word	0xffffffff


	//   ....[50]....
        /*03a8*/ 	.word	0xffffffff


	//   ....[51]....
        /*03ac*/ 	.word	0xffffffff


	//   ....[52]....
        /*03b0*/ 	.word	0xffffffff


	//   ....[53]....
        /*03b4*/ 	.word	0xffffffff


	//   ....[54]....
        /*03b8*/ 	.word	0xffffffff


	//   ....[55]....
        /*03bc*/ 	.word	0xffffffff


	//   ....[56]....
        /*03c0*/ 	.word	0xffffffff


	//   ....[57]....
        /*03c4*/ 	.word	0xffffffff


	//   ....[58]....
        /*03c8*/ 	.word	0xffffffff


	//   ....[59]....
        /*03cc*/ 	.word	0xffffffff


	//   ....[60]....
        /*03d0*/ 	.word	0xffffffff


	//   ....[61]....
        /*03d4*/ 	.word	0xffffffff


	//   ....[62]....
        /*03d8*/ 	.word	0x0500000f


	//   ....[63]....
        /*03dc*/ 	.word	0x0500000f


	//   ....[64]....
        /*03e0*/ 	.word	0x0500000f


	//   ....[65]....
        /*03e4*/ 	.word	0x0500000f


	//   ....[66]....
        /*03e8*/ 	.word	0x0500000f


	//   ....[67]....
        /*03ec*/ 	.word	0x0500000f


	//   ....[68]....
        /*03f0*/ 	.word	0x0500000f


	//   ....[69]....
        /*03f4*/ 	.word	0x0500000f


	//   ....[70]....
        /*03f8*/ 	.word	0x0500000f


	//   ....[71]....
        /*03fc*/ 	.word	0x0500000f


	//   ....[72]....
        /*0400*/ 	.word	0x0500000f


	//   ....[73]....
        /*0404*/ 	.word	0x0500000f


	//   ....[74]....
        /*0408*/ 	.word	0x0500000f


	//   ....[75]....
        /*040c*/ 	.word	0x0500000f


	//   ....[76]....
        /*0410*/ 	.word	0x0500000f


	//   ....[77]....
        /*0414*/ 	.word	0x0500000f


	//   ....[78]....
        /*0418*/ 	.word	0x0500000f


	//   ....[79]....
        /*041c*/ 	.word	0x0500000f


	//   ....[80]....
        /*0420*/ 	.word	0x0500000f


	//   ....[81]....
        /*0424*/ 	.word	0x0500000f


	//   ....[82]....
        /*0428*/ 	.word	0x0500000f


	//   ....[83]....
        /*042c*/ 	.word	0x0500000f


	//   ....[84]....
        /*0430*/ 	.word	0x0500000f


	//   ....[85]....
        /*0434*/ 	.word	0x0500000f


	//   ....[86]....
        /*0438*/ 	.word	0x0500000f


	//   ....[87]....
        /*043c*/ 	.word	0x0500000f


	//   ....[88]....
        /*0440*/ 	.word	0x0500000f


	//   ....[89]....
        /*0444*/ 	.word	0x0500000f


	//   ....[90]....
        /*0448*/ 	.word	0x0500000f


	//   ....[91]....
        /*044c*/ 	.word	0x0500000f


	//   ....[92]....
        /*0450*/ 	.word	0x0500000f


	//   ....[93]....
        /*0454*/ 	.word	0x0500000f


	//   ....[94]....
        /*0458*/ 	.word	0x0500000f


	//   ....[95]....
        /*045c*/ 	.word	0x0500000f


	//   ....[96]....
        /*0460*/ 	.word	0x0500000f


	//   ....[97]....
        /*0464*/ 	.word	0x0500000f


	//   ....[98]....
        /*0468*/ 	.word	0x0500000f


	//   ....[99]....
        /*046c*/ 	.word	0x0500000f


	//   ....[100]....
        /*0470*/ 	.word	0x0500000f


	//   ....[101]....
        /*0474*/ 	.word	0x0500000f


	//   ....[102]....
        /*0478*/ 	.word	0x0500000f


	//   ....[103]....
        /*047c*/ 	.word	0x0500000f


	//   ....[104]....
        /*0480*/ 	.word	0x0500000f


	//   ....[105]....
        /*0484*/ 	.word	0x0500000f


	//   ....[106]....
        /*0488*/ 	.word	0x0500000f


	//   ....[107]....
        /*048c*/ 	.word	0x0500000f


	//   ....[108]....
        /*0490*/ 	.word	0x0500000f


	//   ....[109]....
        /*0494*/ 	.word	0x0500000f


	//   ....[110]....
        /*0498*/ 	.word	0x0500000f


	//   ....[111]....
        /*049c*/ 	.word	0x0500000f


	//   ....[112]....
        /*04a0*/ 	.word	0x0500000f


	//   ....[113]....
        /*04a4*/ 	.word	0x0500000f


	//   ....[114]....
        /*04a8*/ 	.word	0x0500000f


	//----- nvinfo : EIATTR_COOP_GROUP_INSTR_OFFSETS
	.align		4
.L_266:
        /*04ac*/ 	.byte	0x04, 0x28
        /*04ae*/ 	.short	(.L_268 - .L_267)


	//   ....[0]....
.L_267:
        /*04b0*/ 	.word	0x00000070


	//   ....[1]....
        /*04b4*/ 	.word	0x000001d0


	//   ....[2]....
        /*04b8*/ 	.word	0x00000220


	//   ....[3]....
        /*04bc*/ 	.word	0x00000450


	//   ....[4]....
        /*04c0*/ 	.word	0x000005b0


	//   ....[5]....
        /*04c4*/ 	.word	0x000006d0


	//   ....[6]....
        /*04c8*/ 	.word	0x00000830


	//   ....[7]....
        /*04cc*/ 	.word	0x00008d40


	//   ....[8]....
        /*04d0*/ 	.word	0x00010270


	//   ....[9]....
        /*04d4*/ 	.word	0x000105e0


	//   ....[10]....
        /*04d8*/ 	.word	0x00010bb0


	//   ....[11]....
        /*04dc*/ 	.word	0x00010c10


	//   ....[12]....
        /*04e0*/ 	.word	0x00013da0


	//   ....[13]....
        /*04e4*/ 	.word	0x00013f60


	//   ....[14]....
        /*04e8*/ 	.word	0x00014350


	//   ....[15]....
        /*04ec*/ 	.word	0x00014460


	//   ....[16]....
        /*04f0*/ 	.word	0x00016870


	//   ....[17]....
        /*04f4*/ 	.word	0x000168d0


	//   ....[18]....
        /*04f8*/ 	.word	0x00016fa0


	//   ....[19]....
        /*04fc*/ 	.word	0x00017020


	//   ....[20]....
        /*0500*/ 	.word	0x0001a260


	//   ....[21]....
        /*0504*/ 	.word	0x0001a380


	//   ....[22]....
        /*0508*/ 	.word	0x0001abc0


	//   ....[23]....
        /*050c*/ 	.word	0x0001ac30


	//   ....[24]....
        /*0510*/ 	.word	0x0001bdd0


	//   ....[25]....
        /*0514*/ 	.word	0x0001c110


	//   ....[26]....
        /*0518*/ 	.word	0x0001c1e0


	//   ....[27]....
        /*051c*/ 	.word	0x0001c210


	//   ....[28]....
        /*0520*/ 	.word	0x0001e470


	//   ....[29]....
        /*0524*/ 	.word	0x0001e5e0


	//   ....[30]....
        /*0528*/ 	.word	0x0001e610


	//   ....[31]....
        /*052c*/ 	.word	0x0001e650


	//   ....[32]....
        /*0530*/ 	.word	0x0001e6c0


	//   ....[33]....
        /*0534*/ 	.word	0x0001e720


	//   ....[34]....
        /*0538*/ 	.word	0x0001e760


	//   ....[35]....
        /*053c*/ 	.word	0x0001e900


	//   ....[36]....
        /*0540*/ 	.word	0x0001e960


	//   ....[37]....
        /*0544*/ 	.word	0x0001e9a0


	//   ....[38]....
        /*0548*/ 	.word	0x0001e9e0


	//   ....[39]....
        /*054c*/ 	.word	0x0001ea10


	//   ....[40]....
        /*0550*/ 	.word	0x0001ea40


	//   ....[41]....
        /*0554*/ 	.word	0x0001ead0


	//   ....[42]....
        /*0558*/ 	.word	0x0001eb30


	//   ....[43]....
        /*055c*/ 	.word	0x0001ebc0


	//   ....[44]....
        /*0560*/ 	.word	0x00023770


	//   ....[45]....
        /*0564*/ 	.word	0x00023780


	//   ....[46]....
        /*0568*/ 	.word	0x00023890


	//   ....[47]....
        /*056c*/ 	.word	0x000238f0


	//   ....[48]....
        /*0570*/ 	.word	0x00023930


	//   ....[49]....
        /*0574*/ 	.word	0x00023970


	//   ....[50]....
        /*0578*/ 	.word	0x000239a0


	//   ....[51]....
        /*057c*/ 	.word	0x000239d0


	//   ....[52]....
        /*0580*/ 	.word	0x00023b60


	//   ....[53]....
        /*0584*/ 	.word	0x00023bc0


	//   ....[54]....
        /*0588*/ 	.word	0x00023c00


	//   ....[55]....
        /*058c*/ 	.word	0x00023c40


	//   ....[56]....
        /*0590*/ 	.word	0x00023c70


	//   ....[57]....
        /*0594*/ 	.word	0x00023ca0


	//   ....[58]....
        /*0598*/ 	.word	0x00023d60


	//   ....[59]....
        /*059c*/ 	.word	0x00023d80


	//   ....[60]....
        /*05a0*/ 	.word	0x00023df0


	//   ....[61]....
        /*05a4*/ 	.word	0x00024480


	//   ....[62]....
        /*05a8*/ 	.word	0x000248c0


	//   ....[63]....
        /*05ac*/ 	.word	0x00024970


	//   ....[64]....
        /*05b0*/ 	.word	0x00024a10


	//   ....[65]....
        /*05b4*/ 	.word	0x00024ab0


	//   ....[66]....
        /*05b8*/ 	.word	0x00024b50


	//   ....[67]....
        /*05bc*/ 	.word	0x00024bf0


	//   ....[68]....
        /*05c0*/ 	.word	0x00024c90


	//   ....[69]....
        /*05c4*/ 	.word	0x00024d30


	//   ....[70]....
        /*05c8*/ 	.word	0x00024dd0


	//   ....[71]....
        /*05cc*/ 	.word	0x00024e70


	//   ....[72]....
        /*05d0*/ 	.word	0x00024f10


	//   ....[73]....
        /*05d4*/ 	.word	0x00024fb0


	//   ....[74]....
        /*05d8*/ 	.word	0x00025050


	//   ....[75]....
        /*05dc*/ 	.word	0x000250f0


	//   ....[76]....
        /*05e0*/ 	.word	0x00025190


	//   ....[77]....
        /*05e4*/ 	.word	0x00025230


	//   ....[78]....
        /*05e8*/ 	.word	0x000252d0


	//   ....[79]....
        /*05ec*/ 	.word	0x000253c0


	//   ....[80]....
        /*05f0*/ 	.word	0x00025460


	//   ....[81]....
        /*05f4*/ 	.word	0x00025500


	//   ....[82]....
        /*05f8*/ 	.word	0x000255a0


	//   ....[83]....
        /*05fc*/ 	.word	0x00025640


	//   ....[84]....
        /*0600*/ 	.word	0x000256e0


	//   ....[85]....
        /*0604*/ 	.word	0x00025780


	//   ....[86]....
        /*0608*/ 	.word	0x00025820


	//   ....[87]....
        /*060c*/ 	.word	0x000258c0


	//   ....[88]....
        /*0610*/ 	.word	0x00025960


	//   ....[89]....
        /*0614*/ 	.word	0x00025a00


	//   ....[90]....
        /*0618*/ 	.word	0x00025aa0


	//   ....[91]....
        /*061c*/ 	.word	0x00025b40


	//   ....[92]....
        /*0620*/ 	.word	0x00025be0


	//   ....[93]....
        /*0624*/ 	.word	0x00025c80


	//   ....[94]....
        /*0628*/ 	.word	0x00025d20


	//   ....[95]....
        /*062c*/ 	.word	0x000260c0


	//   ....[96]....
        /*0630*/ 	.word	0x000263a0


	//   ....[97]....
        /*0634*/ 	.word	0x000267c0


	//   ....[98]....
        /*0638*/ 	.word	0x00026850


	//   ....[99]....
        /*063c*/ 	.word	0x000268f0


	//   ....[100]....
        /*0640*/ 	.word	0x000269a0


	//   ....[101]....
        /*0644*/ 	.word	0x00026a20


	//   ....[102]....
        /*0648*/ 	.word	0x00026aa0


	//   ....[103]....
        /*064c*/ 	.word	0x00026b20


	//   ....[104]....
        /*0650*/ 	.word	0x00026ba0


	//   ....[105]....
        /*0654*/ 	.word	0x00026c30


	//   ....[106]....
        /*0658*/ 	.word	0x00026ce0


	//   ....[107]....
        /*065c*/ 	.word	0x00026d60


	//   ....[108]....
        /*0660*/ 	.word	0x00026de0


	//   ....[109]....
        /*0664*/ 	.word	0x00026e60


	//   ....[110]....
        /*0668*/ 	.word	0x00026ee0


	//   ....[111]....
        /*066c*/ 	.word	0x00026f50


	//   ....[112]....
        /*0670*/ 	.word	0x00026ff0


	//   ....[113]....
        /*0674*/ 	.word	0x00027080


	//   ....[114]....
        /*0678*/ 	.word	0x000271b0


	//----- nvinfo : EIATTR_REG_RECONFIG
	.align		4
.L_268:
        /*067c*/ 	.byte	0x01, 0x54
	.zero		2


	//----- nvinfo : EIATTR_SYSCALL_OFFSETS
	.align		4
        /*0680*/ 	.byte	0x04, 0x46
        /*0682*/ 	.short	(.L_270 - .L_269)


	//   ....[0]....
.L_269:
        /*0684*/ 	.word	0x00001bb0


	//   ....[1]....
        /*0688*/ 	.word	0x00001d00


	//   ....[2]....
        /*068c*/ 	.word	0x00008ee0


	//   ....[3]....
        /*0690*/ 	.word	0x00009350


	//   ....[4]....
        /*0694*/ 	.word	0x00020c70


	//   ....[5]....
        /*0698*/ 	.word	0x00020db0


	//   ....[6]....
        /*069c*/ 	.word	0x00020eb0


	//----- nvinfo : EIATTR_MBARRIER_INSTR_OFFSETS
	.align		4
.L_270:
        /*06a0*/ 	.byte	0x04, 0x39
        /*06a2*/ 	.short	(.L_272 - .L_271)


	//   ....[0]....
.L_271:
        /*06a4*/ 	.word	0x00000300
        /*06a8*/ 	.word	0x000000ff
        /*06ac*/ 	.word	0x00028800
        /*06b0*/ 	.short	0x0100
        /*06b2*/ 	.byte	0x08
	.zero		1


	//   ....[1]....
        /*06b4*/ 	.word	0x00000310
        /*06b8*/ 	.word	0x000000ff
        /*06bc*/ 	.word	0x00028820
        /*06c0*/ 	.short	0x0100
        /*06c2*/ 	.byte	0x08
	.zero		1


	//   ....[2]....
        /*06c4*/ 	.word	0x00000400
        /*06c8*/ 	.word	0x000000ff
        /*06cc*/ 	.word	0x00028830
        /*06d0*/ 	.short	0x0100
        /*06d2*/ 	.byte	0x08
	.zero		1


	//   ....[3]....
        /*06d4*/ 	.word	0x00000410
        /*06d8*/ 	.word	0x000000ff
        /*06dc*/ 	.word	0x00028840
        /*06e0*/ 	.short	0x0100
        /*06e2*/ 	.byte	0x08
	.zero		1


	//   ....[4]....
        /*06e4*/ 	.word	0x00000420
        /*06e8*/ 	.word	0x000000ff
        /*06ec*/ 	.word	0x00028838
        /*06f0*/ 	.short	0x0100
        /*06f2*/ 	.byte	0x08
	.zero		1


	//   ....[5]....
        /*06f4*/ 	.word	0x00000430
        /*06f8*/ 	.word	0x000000ff
        /*06fc*/ 	.word	0x00028848
        /*0700*/ 	.short	0x0100
        /*0702*/ 	.byte	0x08
	.zero		1


	//   ....[6]....
        /*0704*/ 	.word	0x00000560
        /*0708*/ 	.word	0x000000ff
        /*070c*/ 	.word	0x00028850
        /*0710*/ 	.short	0x0100
        /*0712*/ 	.byte	0x08
	.zero		1


	//   ....[7]....
        /*0714*/ 	.word	0x00000570
        /*0718*/ 	.word	0x000000ff
        /*071c*/ 	.word	0x00028860
        /*0720*/ 	.short	0x0100
        /*0722*/ 	.byte	0x08
	.zero		1


	//   ....[8]....
        /*0724*/ 	.word	0x00000580
        /*0728*/ 	.word	0x000000ff
        /*072c*/ 	.word	0x00028858
        /*0730*/ 	.short	0x0100
        /*0732*/ 	.byte	0x08
	.zero		1


	//   ....[9]....
        /*0734*/ 	.word	0x00000590
        /*0738*/ 	.word	0x000000ff
        /*073c*/ 	.word	0x00028868
        /*0740*/ 	.short	0x0100
        /*0742*/ 	.byte	0x08
	.zero		1


	//   ....[10]....
        /*0744*/ 	.word	0x00000680
        /*0748*/ 	.word	0x000000ff
        /*074c*/ 	.word	0x00028870
        /*0750*/ 	.short	0x0100
        /*0752*/ 	.byte	0x06
	.zero		1


	//   ....[11]....
        /*0754*/ 	.word	0x00000690
        /*0758*/ 	.word	0x000000ff
        /*075c*/ 	.word	0x00028880
        /*0760*/ 	.short	0x0100
        /*0762*/ 	.byte	0x06
	.zero		1


	//   ....[12]....
        /*0764*/ 	.word	0x000006a0
        /*0768*/ 	.word	0x000000ff
        /*076c*/ 	.word	0x00028878
        /*0770*/ 	.short	0x0100
        /*0772*/ 	.byte	0x06
	.zero		1


	//   ....[13]....
        /*0774*/ 	.word	0x000006b0
        /*0778*/ 	.word	0x000000ff
        /*077c*/ 	.word	0x00028888
        /*0780*/ 	.short	0x0100
        /*0782*/ 	.byte	0x06
	.zero		1


	//   ....[14]....
        /*0784*/ 	.word	0x000007e0
        /*0788*/ 	.word	0x000000ff
        /*078c*/ 	.word	0x00028890
        /*0790*/ 	.short	0x0100
        /*0792*/ 	.byte	0x08
	.zero		1


	//   ....[15]....
        /*0794*/ 	.word	0x000007f0
        /*0798*/ 	.word	0x000000ff
        /*079c*/ 	.word	0x000288a0
        /*07a0*/ 	.short	0x0100
        /*07a2*/ 	.byte	0x08
	.zero		1


	//   ....[16]....
        /*07a4*/ 	.word	0x00000800
        /*07a8*/ 	.word	0x000000ff
        /*07ac*/ 	.word	0x00028898
        /*07b0*/ 	.short	0x0100
        /*07b2*/ 	.byte	0x08
	.zero		1


	//   ....[17]....
        /*07b4*/ 	.word	0x00000810
        /*07b8*/ 	.word	0x000000ff
        /*07bc*/ 	.word	0x000288a8
        /*07c0*/ 	.short	0x0100
        /*07c2*/ 	.byte	0x08
	.zero		1


	//   ....[18]....
        /*07c4*/ 	.word	0x00000940
        /*07c8*/ 	.word	0x000000ff
        /*07cc*/ 	.word	0x000288b0
        /*07d0*/ 	.short	0x0100
        /*07d2*/ 	.byte	0x08
	.zero		1


	//   ....[19]....
        /*07d4*/ 	.word	0x00000950
        /*07d8*/ 	.word	0x000000ff
        /*07dc*/ 	.word	0x000288c0
        /*07e0*/ 	.short	0x0100
        /*07e2*/ 	.byte	0x08
	.zero		1


	//   ....[20]....
        /*07e4*/ 	.word	0x00000960
        /*07e8*/ 	.word	0x000000ff
        /*07ec*/ 	.word	0x000288b8
        /*07f0*/ 	.short	0x0100
        /*07f2*/ 	.byte	0x08
	.zero		1


	//   ....[21]....
        /*07f4*/ 	.word	0x00000970
        /*07f8*/ 	.word	0x000000ff
        /*07fc*/ 	.word	0x000288c8
        /*0800*/ 	.short	0x0100
        /*0802*/ 	.byte	0x08
	.zero		1


	//   ....[22]....
        /*0804*/ 	.word	0x00003350
        /*0808*/ 	.word	0x00000067
        /*080c*/ 	.word	0x00028890
        /*0810*/ 	.short	0x010a
        /*0812*/ 	.byte	0x3f
	.zero		1


	//   ....[23]....
        /*0814*/ 	.word	0x000058c0
        /*0818*/ 	.word	0x00000067
        /*081c*/ 	.word	0x00028890
        /*0820*/ 	.short	0x010a
        /*0822*/ 	.byte	0x3f
	.zero		1


	//   ....[24]....
        /*0824*/ 	.word	0x000079d0
        /*0828*/ 	.word	0x00000067
        /*082c*/ 	.word	0x00028890
        /*0830*/ 	.short	0x010a
        /*0832*/ 	.byte	0x3f
	.zero		1


	//   ....[25]....
        /*0834*/ 	.word	0x00008020
        /*0838*/ 	.word	0x0000002c
        /*083c*/ 	.word	0x00000000
        /*0840*/ 	.short	0x0101
        /*0842*/ 	.byte	0x3f
	.zero		1


	//   ....[26]....
        /*0844*/ 	.word	0x00008060
        /*0848*/ 	.word	0x00000067
        /*084c*/ 	.word	0x000288b0
        /*0850*/ 	.short	0x010a
        /*0852*/ 	.byte	0x3f
	.zero		1


	//   ....[27]....
        /*0854*/ 	.word	0x000086b0
        /*0858*/ 	.word	0x00000067
        /*085c*/ 	.word	0x00000000
        /*0860*/ 	.short	0x0101
        /*0862*/ 	.byte	0x3f
	.zero		1


	//   ....[28]....
        /*0864*/ 	.word	0x00008f60
        /*0868*/ 	.word	0x00000002
        /*086c*/ 	.word	0x00028800
        /*0870*/ 	.short	0x010a
        /*0872*/ 	.byte	0x3f
	.zero		1


	//   ....[29]....
        /*0874*/ 	.word	0x00008fb0
        /*0878*/ 	.word	0x00000002
        /*087c*/ 	.word	0x00028800
        /*0880*/ 	.short	0x010a
        /*0882*/ 	.byte	0x3f
	.zero		1


	//   ....[30]....
        /*0884*/ 	.word	0x0000a200
        /*0888*/ 	.word	0x00000002
        /*088c*/ 	.word	0x00028800
        /*0890*/ 	.short	0x010a
        /*0892*/ 	.byte	0x3f
	.zero		1


	//   ....[31]....
        /*0894*/ 	.word	0x0000c610
        /*0898*/ 	.word	0x00000002
        /*089c*/ 	.word	0x00028800
        /*08a0*/ 	.short	0x010a
        /*08a2*/ 	.byte	0x3f
	.zero		1


	//   ....[32]....
        /*08a4*/ 	.word	0x0000e140
        /*08a8*/ 	.word	0x00000008
        /*08ac*/ 	.word	0x00028830
        /*08b0*/ 	.short	0x010a
        /*08b2*/ 	.byte	0x3f
	.zero		1


	//   ....[33]....
        /*08b4*/ 	.word	0x0000e1b0
        /*08b8*/ 	.word	0x00000008
        /*08bc*/ 	.word	0x00028830
        /*08c0*/ 	.short	0x010a
        /*08c2*/ 	.byte	0x3f
	.zero		1


	//   ....[34]....
        /*08c4*/ 	.word	0x0000eb60
        /*08c8*/ 	.word	0x00000008
        /*08cc*/ 	.word	0x00000000
        /*08d0*/ 	.short	0x0101
        /*08d2*/ 	.byte	0x3f
	.zero		1


	//   ....[35]....
        /*08d4*/ 	.word	0x00011c70
        /*08d8*/ 	.word	0x00000007
        /*08dc*/ 	.word	0x00028830
        /*08e0*/ 	.short	0x010a
        /*08e2*/ 	.byte	0x3f
	.zero		1


	//   ....[36]....
        /*08e4*/ 	.word	0x00011cc0
        /*08e8*/ 	.word	0x00000007
        /*08ec*/ 	.word	0x00028830
        /*08f0*/ 	.short	0x010a
        /*08f2*/ 	.byte	0x3f
	.zero		1


	//   ....[37]....
        /*08f4*/ 	.word	0x00012110
        /*08f8*/ 	.word	0x00000007
        /*08fc*/ 	.word	0x00028850
        /*0900*/ 	.short	0x010a
        /*0902*/ 	.byte	0x3f
	.zero		1


	//   ....[38]....
        /*0904*/ 	.word	0x00012150
        /*0908*/ 	.word	0x00000007
        /*090c*/ 	.word	0x00028850
        /*0910*/ 	.short	0x010a
        /*0912*/ 	.byte	0x3f
	.zero		1


	//   ....[39]....
        /*0914*/ 	.word	0x00012dc0
        /*0918*/ 	.word	0x00000007
        /*091c*/ 	.word	0x00000000
        /*0920*/ 	.short	0x0101
        /*0922*/ 	.byte	0x3f
	.zero		1


	//   ....[40]....
        /*0924*/ 	.word	0x00014990
        /*0928*/ 	.word	0x0000001b
        /*092c*/ 	.word	0x00000000
        /*0930*/ 	.short	0x0101
        /*0932*/ 	.byte	0x3f
	.zero		1


	//   ....[41]....
        /*0934*/ 	.word	0x000158c0
        /*0938*/ 	.word	0x00000006
        /*093c*/ 	.word	0x00028830
        /*0940*/ 	.short	0x010a
        /*0942*/ 	.byte	0x3f
	.zero		1


	//   ....[42]....
        /*0944*/ 	.word	0x00015910
        /*0948*/ 	.word	0x00000006
        /*094c*/ 	.word	0x00028830
        /*0950*/ 	.short	0x010a
        /*0952*/ 	.byte	0x3f
	.zero		1


	//   ....[43]....
        /*0954*/ 	.word	0x00015d60
        /*0958*/ 	.word	0x00000007
        /*095c*/ 	.word	0x00028850
        /*0960*/ 	.short	0x010a
        /*0962*/ 	.byte	0x3f
	.zero		1


	//   ....[44]....
        /*0964*/ 	.word	0x00015da0
        /*0968*/ 	.word	0x00000007
        /*096c*/ 	.word	0x00028850
        /*0970*/ 	.short	0x010a
        /*0972*/ 	.byte	0x3f
	.zero		1


	//   ....[45]....
        /*0974*/ 	.word	0x00017770
        /*0978*/ 	.word	0x0000001b
        /*097c*/ 	.word	0x00000000
        /*0980*/ 	.short	0x0101
        /*0982*/ 	.byte	0x3f
	.zero		1


	//   ....[46]....
        /*0984*/ 	.word	0x00017820
        /*0988*/ 	.word	0x0000001f
        /*098c*/ 	.word	0x00000000
        /*0990*/ 	.short	0x0101
        /*0992*/ 	.byte	0x3f
	.zero		1


	//   ....[47]....
        /*0994*/ 	.word	0x00018320
        /*0998*/ 	.word	0x00000006
        /*099c*/ 	.word	0x00028830
        /*09a0*/ 	.short	0x010a
        /*09a2*/ 	.byte	0x3f
	.zero		1


	//   ....[48]....
        /*09a4*/ 	.word	0x00018370
        /*09a8*/ 	.word	0x00000006
        /*09ac*/ 	.word	0x00028830
        /*09b0*/ 	.short	0x010a
        /*09b2*/ 	.byte	0x3f
	.zero		1


	//   ....[49]....
        /*09b4*/ 	.word	0x000187c0
        /*09b8*/ 	.word	0x00000007
        /*09bc*/ 	.word	0x00028850
        /*09c0*/ 	.short	0x010a
        /*09c2*/ 	.byte	0x3f
	.zero		1


	//   ....[50]....
        /*09c4*/ 	.word	0x00018800
        /*09c8*/ 	.word	0x00000007
        /*09cc*/ 	.word	0x00028850
        /*09d0*/ 	.short	0x010a
        /*09d2*/ 	.byte	0x3f
	.zero		1


	//   ....[51]....
        /*09d4*/ 	.word	0x000194f0
        /*09d8*/ 	.word	0x0000004d
        /*09dc*/ 	.word	0x00000000
        /*09e0*/ 	.short	0x0101
        /*09e2*/ 	.byte	0x3f
	.zero		1


	//   ....[52]....
        /*09e4*/ 	.word	0x0001b0c0
        /*09e8*/ 	.word	0x0000000c
        /*09ec*/ 	.word	0x00000000
        /*09f0*/ 	.short	0x0101
        /*09f2*/ 	.byte	0x3f
	.zero		1


	//   ....[53]....
        /*09f4*/ 	.word	0x0001bcc0
        /*09f8*/ 	.word	0x00000008
        /*09fc*/ 	.word	0x00028850
        /*0a00*/ 	.short	0x010a
        /*0a02*/ 	.byte	0x3f
	.zero		1


	//   ....[54]....
        /*0a04*/ 	.word	0x0001bd40
        /*0a08*/ 	.word	0x00000008
        /*0a0c*/ 	.word	0x00028850
        /*0a10*/ 	.short	0x010a
        /*0a12*/ 	.byte	0x3f
	.zero		1


	//   ....[55]....
        /*0a14*/ 	.word	0x0001c320
        /*0a18*/ 	.word	0x00000009
        /*0a1c*/ 	.word	0x00000000
        /*0a20*/ 	.short	0x0101
        /*0a22*/ 	.byte	0x3f
	.zero		1


	//   ....[56]....
        /*0a24*/ 	.word	0x0001d510
        /*0a28*/ 	.word	0x00000000
        /*0a2c*/ 	.word	0x00000000
        /*0a30*/ 	.short	0x0101
        /*0a32*/ 	.byte	0x3f
	.zero		1


	//   ....[57]....
        /*0a34*/ 	.word	0x0001fb80
        /*0a38*/ 	.word	0x0000000c
        /*0a3c*/ 	.word	0x00028820
        /*0a40*/ 	.short	0x010a
        /*0a42*/ 	.byte	0x3f
	.zero		1


	//   ....[58]....
        /*0a44*/ 	.word	0x0001fc10
        /*0a48*/ 	.word	0x00000008
        /*0a4c*/ 	.word	0x000288a0
        /*0a50*/ 	.short	0x010a
        /*0a52*/ 	.byte	0x3f
	.zero		1


	//   ....[59]....
        /*0a54*/ 	.word	0x0001fe40
        /*0a58*/ 	.word	0x00000008
        /*0a5c*/ 	.word	0x000288c0
        /*0a60*/ 	.short	0x010a
        /*0a62*/ 	.byte	0x3f
	.zero		1


	//   ....[60]....
        /*0a64*/ 	.word	0x00020190
        /*0a68*/ 	.word	0x00000008
        /*0a6c*/ 	.word	0x000288a0
        /*0a70*/ 	.short	0x010a
        /*0a72*/ 	.byte	0x3f
	.zero		1


	//   ....[61]....
        /*0a74*/ 	.word	0x000203b0
        /*0a78*/ 	.word	0x00000008
        /*0a7c*/ 	.word	0x000288c0
        /*0a80*/ 	.short	0x010a
        /*0a82*/ 	.byte	0x3f
	.zero		1


	//   ....[62]....
        /*0a84*/ 	.word	0x000214a0
        /*0a88*/ 	.word	0x00000007
        /*0a8c*/ 	.word	0x00028840
        /*0a90*/ 	.short	0x010a
        /*0a92*/ 	.byte	0x3f
	.zero		1


	//   ....[63]....
        /*0a94*/ 	.word	0x00021970
        /*0a98*/ 	.word	0x0000000a
        /*0a9c*/ 	.word	0x00028820
        /*0aa0*/ 	.short	0x010a
        /*0aa2*/ 	.byte	0x3f
	.zero		1


	//   ....[64]....
        /*0aa4*/ 	.word	0x00021cb0
        /*0aa8*/ 	.word	0x00000003
        /*0aac*/ 	.word	0x00028840
        /*0ab0*/ 	.short	0x010a
        /*0ab2*/ 	.byte	0x3f
	.zero		1


	//   ....[65]....
        /*0ab4*/ 	.word	0x00021f70
        /*0ab8*/ 	.word	0x00000008
        /*0abc*/ 	.word	0x00000060
        /*0ac0*/ 	.short	0x010a
        /*0ac2*/ 	.byte	0x3f
	.zero		1


	//   ....[66]....
        /*0ac4*/ 	.word	0x00022560
        /*0ac8*/ 	.word	0x00000002
        /*0acc*/ 	.word	0x00028840
        /*0ad0*/ 	.short	0x010a
        /*0ad2*/ 	.byte	0x3f
	.zero		1


	//   ....[67]....
        /*0ad4*/ 	.word	0x00022820
        /*0ad8*/ 	.word	0x00000002
        /*0adc*/ 	.word	0x00000060
        /*0ae0*/ 	.short	0x010a
        /*0ae2*/ 	.byte	0x3f
	.zero		1


	//   ....[68]....
        /*0ae4*/ 	.word	0x00022cf0
        /*0ae8*/ 	.word	0x00000002
        /*0aec*/ 	.word	0x00028840
        /*0af0*/ 	.short	0x010a
        /*0af2*/ 	.byte	0x3f
	.zero		1


	//   ....[69]....
        /*0af4*/ 	.word	0x00022fb0
        /*0af8*/ 	.word	0x00000003
        /*0afc*/ 	.word	0x00000060
        /*0b00*/ 	.short	0x010a
        /*0b02*/ 	.byte	0x3f
	.zero		1


	//   ....[70]....
        /*0b04*/ 	.word	0x00023420
        /*0b08*/ 	.word	0x00000003
        /*0b0c*/ 	.word	0x00028860
        /*0b10*/ 	.short	0x010a
        /*0b12*/ 	.byte	0x3f
	.zero		1


	//   ....[71]....
        /*0b14*/ 	.word	0x00024400
        /*0b18*/ 	.word	0x00000000
        /*0b1c*/ 	.word	0x00028820
        /*0b20*/ 	.short	0x010a
        /*0b22*/ 	.byte	0x3f
	.zero		1


	//   ....[72]....
        /*0b24*/ 	.word	0x000245b0
        /*0b28*/ 	.word	0x00000006
        /*0b2c*/ 	.word	0x00000000
        /*0b30*/ 	.short	0x010a
        /*0b32*/ 	.byte	0x3f
	.zero		1


	//   ....[73]....
        /*0b34*/ 	.word	0x00024620
        /*0b38*/ 	.word	0x00000007
        /*0b3c*/ 	.word	0x00000000
        /*0b40*/ 	.short	0x010a
        /*0b42*/ 	.byte	0x3f
	.zero		1


	//   ....[74]....
        /*0b44*/ 	.word	0x00024690
        /*0b48*/ 	.word	0x00000004
        /*0b4c*/ 	.word	0x00000000
        /*0b50*/ 	.short	0x010a
        /*0b52*/ 	.byte	0x3f
	.zero		1


	//   ....[75]....
        /*0b54*/ 	.word	0x000246c0
        /*0b58*/ 	.word	0x00000003
        /*0b5c*/ 	.word	0x00000000
        /*0b60*/ 	.short	0x010a
        /*0b62*/ 	.byte	0x3f
	.zero		1


	//   ....[76]....
        /*0b64*/ 	.word	0x00024720
        /*0b68*/ 	.word	0x00000067
        /*0b6c*/ 	.word	0x00028890
        /*0b70*/ 	.short	0x010a
        /*0b72*/ 	.byte	0x3f
	.zero		1


	//   ....[77]....
        /*0b74*/ 	.word	0x00024770
        /*0b78*/ 	.word	0x00000067
        /*0b7c*/ 	.word	0x00028890
        /*0b80*/ 	.short	0x010a
        /*0b82*/ 	.byte	0x3f
	.zero		1


	//   ....[78]....
        /*0b84*/ 	.word	0x000247c0
        /*0b88*/ 	.word	0x00000067
        /*0b8c*/ 	.word	0x00028890
        /*0b90*/ 	.short	0x010a
        /*0b92*/ 	.byte	0x3f
	.zero		1


	//   ....[79]....
        /*0b94*/ 	.word	0x00024810
        /*0b98*/ 	.word	0x00000067
        /*0b9c*/ 	.word	0x000288b0
        /*0ba0*/ 	.short	0x010a
        /*0ba2*/ 	.byte	0x3f
	.zero		1


	//   ....[80]....
        /*0ba4*/ 	.word	0x00025310
        /*0ba8*/ 	.word	0x00000002
        /*0bac*/ 	.word	0x00028800
        /*0bb0*/ 	.short	0x010a
        /*0bb2*/ 	.byte	0x3f
	.zero		1


	//   ....[81]....
        /*0bb4*/ 	.word	0x00025d60
        /*0bb8*/ 	.word	0x00000002
        /*0bbc*/ 	.word	0x00028800
        /*0bc0*/ 	.short	0x010a
        /*0bc2*/ 	.byte	0x3f
	.zero		1


	//   ....[82]....
        /*0bc4*/ 	.word	0x00025db0
        /*0bc8*/ 	.word	0x00000008
        /*0bcc*/ 	.word	0x00028830
        /*0bd0*/ 	.short	0x010a
        /*0bd2*/ 	.byte	0x3f
	.zero		1


	//   ....[83]....
        /*0bd4*/ 	.word	0x00025e00
        /*0bd8*/ 	.word	0x00000007
        /*0bdc*/ 	.word	0x00028830
        /*0be0*/ 	.short	0x010a
        /*0be2*/ 	.byte	0x3f
	.zero		1


	//   ....[84]....
        /*0be4*/ 	.word	0x00025e50
        /*0be8*/ 	.word	0x00000007
        /*0bec*/ 	.word	0x00028850
        /*0bf0*/ 	.short	0x010a
        /*0bf2*/ 	.byte	0x3f
	.zero		1


	//   ....[85]....
        /*0bf4*/ 	.word	0x00025ea0
        /*0bf8*/ 	.word	0x00000006
        /*0bfc*/ 	.word	0x00028830
        /*0c00*/ 	.short	0x010a
        /*0c02*/ 	.byte	0x3f
	.zero		1


	//   ....[86]....
        /*0c04*/ 	.word	0x00025ef0
        /*0c08*/ 	.word	0x00000007
        /*0c0c*/ 	.word	0x00028850
        /*0c10*/ 	.short	0x010a
        /*0c12*/ 	.byte	0x3f
	.zero		1


	//   ....[87]....
        /*0c14*/ 	.word	0x00025f40
        /*0c18*/ 	.word	0x00000006
        /*0c1c*/ 	.word	0x00028830
        /*0c20*/ 	.short	0x010a
        /*0c22*/ 	.byte	0x3f
	.zero		1


	//   ....[88]....
        /*0c24*/ 	.word	0x00025f90
        /*0c28*/ 	.word	0x00000007
        /*0c2c*/ 	.word	0x00028850
        /*0c30*/ 	.short	0x010a
        /*0c32*/ 	.byte	0x3f
	.zero		1


	//   ....[89]....
        /*0c34*/ 	.word	0x00025fe0
        /*0c38*/ 	.word	0x00000008
        /*0c3c*/ 	.word	0x00028850
        /*0c40*/ 	.short	0x010a
        /*0c42*/ 	.byte	0x3f
	.zero		1


	//   ....[90]....
        /*0c44*/ 	.word	0x00026180
        /*0c48*/ 	.word	0x0000000c
        /*0c4c*/ 	.word	0x00028820
        /*0c50*/ 	.short	0x010a
        /*0c52*/ 	.byte	0x3f
	.zero		1


	//   ....[91]....
        /*0c54*/ 	.word	0x000261d0
        /*0c58*/ 	.word	0x00000008
        /*0c5c*/ 	.word	0x000288a0
        /*0c60*/ 	.short	0x010a
        /*0c62*/ 	.byte	0x3f
	.zero		1


	//   ....[92]....
        /*0c64*/ 	.word	0x00026220
        /*0c68*/ 	.word	0x00000008
        /*0c6c*/ 	.word	0x000288c0
        /*0c70*/ 	.short	0x010a
        /*0c72*/ 	.byte	0x3f
	.zero		1


	//   ....[93]....
        /*0c74*/ 	.word	0x00026270
        /*0c78*/ 	.word	0x00000008
        /*0c7c*/ 	.word	0x000288a0
        /*0c80*/ 	.short	0x010a
        /*0c82*/ 	.byte	0x3f
	.zero		1


	//   ....[94]....
        /*0c84*/ 	.word	0x000262c0
        /*0c88*/ 	.word	0x00000008
        /*0c8c*/ 	.word	0x000288c0
        /*0c90*/ 	.short	0x010a
        /*0c92*/ 	.byte	0x3f
	.zero		1


	//   ....[95]....
        /*0c94*/ 	.word	0x00026460
        /*0c98*/ 	.word	0x00000007
        /*0c9c*/ 	.word	0x00028840
        /*0ca0*/ 	.short	0x010a
        /*0ca2*/ 	.byte	0x3f
	.zero		1


	//   ....[96]....
        /*0ca4*/ 	.word	0x000264e0
        /*0ca8*/ 	.word	0x00000003
        /*0cac*/ 	.word	0x00028820
        /*0cb0*/ 	.short	0x010a
        /*0cb2*/ 	.byte	0x3f
	.zero		1


	//   ....[97]....
        /*0cb4*/ 	.word	0x00026530
        /*0cb8*/ 	.word	0x00000003
        /*0cbc*/ 	.word	0x00028840
        /*0cc0*/ 	.short	0x010a
        /*0cc2*/ 	.byte	0x3f
	.zero		1


	//   ....[98]....
        /*0cc4*/ 	.word	0x00026580
        /*0cc8*/ 	.word	0x00000008
        /*0ccc*/ 	.word	0x00000060
        /*0cd0*/ 	.short	0x010a
        /*0cd2*/ 	.byte	0x3f
	.zero		1


	//   ....[99]....
        /*0cd4*/ 	.word	0x000265d0
        /*0cd8*/ 	.word	0x00000002
        /*0cdc*/ 	.word	0x00028840
        /*0ce0*/ 	.short	0x010a
        /*0ce2*/ 	.byte	0x3f
	.zero		1


	//   ....[100]....
        /*0ce4*/ 	.word	0x00026620
        /*0ce8*/ 	.word	0x00000002
        /*0cec*/ 	.word	0x00000060
        /*0cf0*/ 	.short	0x010a
        /*0cf2*/ 	.byte	0x3f
	.zero		1


	//   ....[101]....
        /*0cf4*/ 	.word	0x00026670
        /*0cf8*/ 	.word	0x00000002
        /*0cfc*/ 	.word	0x00028840
        /*0d00*/ 	.short	0x010a
        /*0d02*/ 	.byte	0x3f
	.zero		1


	//   ....[102]....
        /*0d04*/ 	.word	0x000266c0
        /*0d08*/ 	.word	0x00000003
        /*0d0c*/ 	.word	0x00000060
        /*0d10*/ 	.short	0x010a
        /*0d12*/ 	.byte	0x3f
	.zero		1


	//   ....[103]....
        /*0d14*/ 	.word	0x00026710
        /*0d18*/ 	.word	0x00000003
        /*0d1c*/ 	.word	0x00028860
        /*0d20*/ 	.short	0x010a
        /*0d22*/ 	.byte	0x3f
	.zero		1


	//   ....[104]....
        /*0d24*/ 	.word	0x000270d0
        /*0d28*/ 	.word	0x00000000
        /*0d2c*/ 	.word	0x00028820
        /*0d30*/ 	.short	0x010a
        /*0d32*/ 	.byte	0x3f
	.zero		1


	//   ....[105]....
        /*0d34*/ 	.word	0x00027270
        /*0d38*/ 	.word	0x00000006
        /*0d3c*/ 	.word	0x00000000
        /*0d40*/ 	.short	0x010a
        /*0d42*/ 	.byte	0x3f
	.zero		1


	//   ....[106]....
        /*0d44*/ 	.word	0x000272c0
        /*0d48*/ 	.word	0x00000007
        /*0d4c*/ 	.word	0x00000000
        /*0d50*/ 	.short	0x010a
        /*0d52*/ 	.byte	0x3f
	.zero		1


	//   ....[107]....
        /*0d54*/ 	.word	0x00027310
        /*0d58*/ 	.word	0x00000004
        /*0d5c*/ 	.word	0x00000000
        /*0d60*/ 	.short	0x010a
        /*0d62*/ 	.byte	0x3f
	.zero		1


	//----- nvinfo : EIATTR_NUM_MBARRIERS
	.align		4
.L_272:
        /*0d64*/ 	.byte	0x03, 0x38
        /*0d66*/ 	.short	0x0016


	//----- nvinfo : EIATTR_EXIT_INSTR_OFFSETS
	.align		4
        /*0d68*/ 	.byte	0x04, 0x1c
        /*0d6a*/ 	.short	(.L_274 - .L_273)


	//   ....[0]....
.L_273:
        /*0d6c*/ 	.word	0x00024710


	//----- nvinfo : EIATTR_MAX_THREADS
	.align		4
.L_274:
        /*0d70*/ 	.byte	0x04, 0x05
        /*0d72*/ 	.short	(.L_276 - .L_275)
.L_275:
        /*0d74*/ 	.word	0x00000180
        /*0d78*/ 	.word	0x00000001
        /*0d7c*/ 	.word	0x00000001


	//----- nvinfo : EIATTR_CRS_STACK_SIZE
	.align		4
.L_276:
        /*0d80*/ 	.byte	0x04, 0x1e
        /*0d82*/ 	.short	(.L_278 - .L_277)
.L_277:
        /*0d84*/ 	.word	0x00000000


	//----- nvinfo : EIATTR_CBANK_PARAM_SIZE
	.align		4
.L_278:
        /*0d88*/ 	.byte	0x03, 0x19
        /*0d8a*/ 	.short	0x0a70


	//----- nvinfo : EIATTR_PARAM_CBANK
	.align		4
        /*0d8c*/ 	.byte	0x04, 0x0a
        /*0d8e*/ 	.short	(.L_280 - .L_279)
	.align		4
.L_279:
        /*0d90*/ 	.word	index@(.nv.constant0._ZN7cutlass13device_kernelIN5flash11enable_sm90INS1_16FlashAttnFwdSm90INS1_25CollectiveMainloopFwdSm90ILi2EN4cute5tupleIJNS5_1CILi1EEES8_S8_EEENS6_IJNS7_ILi128EEESA_SA_EEELi128ENS_6half_tEfNS_4arch4Sm90ELb0ELb1ELb1ELb1ELb0ELb1ELb0ELb1ELb1ELb0ELb0ELb0EEENS1_21CollectiveEpilogueFwdISB_S9_SC_SE_Li256ELb1ELb0ELb0ELb0EEENS1_36VarlenDynamicPersistentTileSchedulerILi128ELi128ELi256ELi32ELb0ELb0ELb1ELb1ELb0ELb1EEEEEEEEEvNT_6ParamsE)
        /*0d94*/ 	.short	0x0210
        /*0d96*/ 	.short	0x0a70


	//----- nvinfo : EIATTR_SW_WAR
	.align		4
.L_280:
        /*0d98*/ 	.byte	0x04, 0x36
        /*0d9a*/ 	.short	(.L_282 - .L_281)
.L_281:
        /*0d9c*/ 	.word	0x00000008
.L_282:


//--------------------- .nv.info._ZN7cutlass13device_kernelIN5flash11enable_sm90INS1_16FlashAttnFwdSm90INS1_25CollectiveMainloopFwdSm90ILi2EN4cute5tupleIJNS5_1CILi1EEES8_S8_EEENS6_IJNS7_ILi128EEESA_SA_EEELi128ENS_6half_tEfNS_4arch4Sm90ELb1ELb0ELb1ELb0ELb0ELb0ELb0ELb1ELb1ELb0ELb0ELb0EEENS1_21CollectiveEpilogueFwdISB_S9_SC_SE_Li256ELb0ELb0ELb0ELb0EEENS1_30DynamicPersistentTileSchedulerILi256ELi32ELb0ELb0ELb1EEEEEEEEEvNT_6ParamsE --------------------------
	.section	.nv.info._ZN7cutlass13device_kernelIN5flash11enable_sm90INS1_16FlashAttnFwdSm90INS1_25CollectiveMainloopFwdSm90ILi2EN4cute5tupleIJNS5_1CILi1EEES8_S8_EEENS6_IJNS7_ILi128EEESA_SA_EEELi128ENS_6half_tEfNS_4arch4Sm90ELb1ELb0ELb1ELb0ELb0ELb0ELb0ELb1ELb1ELb0ELb0ELb0EEENS1_21CollectiveEpilogueFwdISB_S9_SC_SE_Li256ELb0ELb0ELb0ELb0EEENS1_30DynamicPersistentTileSchedulerILi256ELi32ELb0ELb0ELb1EEEEEEEEEvNT_6ParamsE,"",@"SHT_CUDA_INFO"
	.sectionflags	@""
	.align	4


	//----- nvinfo : EIATTR_CUDA_API_VERSION
	.align		4
        /*0000*/ 	.byte	0x04, 0x37
        /*0002*/ 	.short	(.L_284 - .L_283)
.L_283:
        /*0004*/ 	.word	0x00000082


	//----- nvinfo : EIATTR_KPARAM_INFO
	.align		4
.L_284:
        /*0008*/ 	.byte	0x04, 0x17
        /*000a*/ 	.short	(.L_286 - .L_285)
.L_285:
        /*000c*/ 	.word	0x00000000
        /*0010*/ 	.short	0x0000
        /*0012*/ 	.short	0x0070
        /*0014*/ 	.byte	0x00, 0xf0, 0x01, 0x2e


	//----- nvinfo : EIATTR_SPARSE_MMA_MASK
	.align		4
.L_286:
        /*0018*/ 	.byte	0x03, 0x50
        /*001a*/ 	.short	0x0000


	//----- nvinfo : EIATTR_MAXREG_COUNT
	.align		4
        /*001c*/ 	.byte	0x03, 0x1b
        /*001e*/ 	.short	0x00a8


	//----- nvinfo : EIATTR_NUM_BARRIERS
	.align		4
        /*0020*/ 	.byte	0x02, 0x4c
        /*0022*/ 	.byte	0x10
	.zero		1


	//----- nvinfo : EIATTR_EXTERNS
	.align		4
        /*0024*/ 	.byte	0x04, 0x0f
        /*0026*/ 	.short	(.L_288 - .L_287)


	//   ....[0]....
	.align		4
.L_287:
        /*0028*/ 	.word	index@(__assertfail)


	//----- nvinfo : EIATTR_MERCURY_ISA_VERSION
	.align		4
.L_288:
        /*002c*/ 	.byte	0x03, 0x5f
        /*002e*/ 	.short	0x0101


	//----- nvinfo : EIATTR_INT_WARP_WIDE_INSTR_OFFSETS
	.align		4
        /*0030*/ 	.byte	0x04, 0x31
        /*0032*/ 	.short	(.L_290 - .L_289)


	//   ....[0]....
.L_289:
        /*0034*/ 	.word	0x00000180


	//   ....[1]....
        /*0038*/ 	.word	0x000001b0


	//   ....[2]....
        /*003c*/ 	.word	0x000001c0


	//   ....[3]....
        /*0040*/ 	.word	0x0000c100


	//   ....[4]....
        /*0044*/ 	.word	0x0000c190


	//   ....[5]....
        /*0048*/ 	.word	0x0000c6a0


	//   ....[6]....
        /*004c*/ 	.word	0x0000e0f0


	//   ....[7]....
        /*0050*/ 	.word	0x0000e180


	//----- nvinfo : EIATTR_COOP_GROUP_MASK_REGIDS
	.align		4
.L_290:
        /*0054*/ 	.byte	0x04, 0x29
        /*0056*/ 	.short	(.L_292 - .L_291)


	//   ....[0]....
.L_291:
        /*0058*/ 	.word	0xffffffff


	//   ....[1]....
        /*005c*/ 	.word	0xffffffff


	//   ....[2]....
        /*0060*/ 	.word	0xffffffff


	//   ....[3]....
        /*0064*/ 	.word	0xffffffff


	//   ....[4]....
        /*0068*/ 	.word	0xffffffff


	//   ....[5]....
        /*006c*/ 	.word	0xffffffff


	//   ....[6]....
        /*0070*/ 	.word	0xffffffff


	//   ....[7]....
        /*0074*/ 	.word	0xffffffff


	//   ....[8]....
        /*0078*/ 	.word	0xffffffff


	//   ....[9]....
        /*007c*/ 	.word	0xffffffff


	//   ....[10]....
        /*0080*/ 	.word	0xffffffff


	//   ....[11]....
        /*0084*/ 	.word	0xffffffff


	//   ....[12]....
        /*0088*/ 	.word	0xffffffff


	//   ....[13]....
        /*008c*/ 	.word	0xffffffff


	//   ....[14]....
        /*0090*/ 	.word	0xffffffff


	//   ....[15]....
        /*0094*/ 	.word	0xffffffff


	//   ....[16]....
        /*0098*/ 	.word	0xffffffff


	//   ....[17]....
        /*009c*/ 	.word	0xffffffff


	//   ....[18]....
        /*00a0*/ 	.word	0xffffffff


	//   ....[19]....
        /*00a4*/ 	.word	0xffffffff


	//   ....[20]....
        /*00a8*/ 	.word	0xffffffff


	//   ....[21]....
        /*00ac*/ 	.word	0xffffffff


	//   ....[22]....
        /*00b0*/ 	.word	0xffffffff


	//   ....[23]....
        /*00b4*/ 	.word	0xffffffff


	//   ....[24]....
        /*00b8*/ 	.word	0xffffffff


	//   ....[25]....
        /*00bc*/ 	.word	0xffffffff


	//   ....[26]....
        /*00c0*/ 	.word	0xffffffff


	//   ....[27]....
        /*00c4*/ 	.word	0xffffffff


	//   ....[28]....
        /*00c8*/ 	.word	0x0500000f


	//   ....[29]....
        /*00cc*/ 	.word	0x0500000f


	//----- nvinfo : EIATTR_COOP_GROUP_INSTR_OFFSETS
	.align		4
.L_292:
        /*00d0*/ 	.byte	0x04, 0x28
        /*00d2*/ 	.short	(.L_294 - .L_293)


	//   ....[0]....
.L_293:
        /*00d4*/ 	.word	0x00000060


	//   ....[1]....
        /*00d8*/ 	.word	0x00000190


	//   ....[2]....
        /*00dc*/ 	.word	0x000001e0


	//   ....[3]....
        /*00e0*/ 	.word	0x000003d0


	//   ....[4]....
        /*00e4*/ 	.word	0x00000530


	//   ....[5]....
        /*00e8*/ 	.word	0x00000650


	//   ....[6]....
        /*00ec*/ 	.word	0x000007b0


	//   ....[7]....
        /*00f0*/ 	.word	0x00001410


	//   ....[8]....
        /*00f4*/ 	.word	0x00002bf0


	//   ....[9]....
        /*00f8*/ 	.word	0x00002c70


	//   ....[10]....
        /*00fc*/ 	.word	0x000036d0


	//   ....[11]....
        /*0100*/ 	.word	0x00003740


	//   ....[12]....
        /*0104*/ 	.word	0x00005bc0


	//   ....[13]....
        /*0108*/ 	.word	0x00005ce0


	//   ....[14]....
        /*010c*/ 	.word	0x000065a0


	//   ....[15]....
        /*0110*/ 	.word	0x000066a0


	//   ....[16]....
        /*0114*/ 	.word	0x00008930


	//   ....[17]....
        /*0118*/ 	.word	0x00008960


	//   ....[18]....
        /*011c*/ 	.word	0x00008bf0


	//   ....[19]....
        /*0120*/ 	.word	0x00008ca0


	//   ....[20]....
        /*0124*/ 	.word	0x0000a010


	//   ....[21]....
        /*0128*/ 	.word	0x0000a050


	//   ....[22]....
        /*012c*/ 	.word	0x0000a140


	//   ....[23]....
        /*0130*/ 	.word	0x0000a160


	//   ....[24]....
        /*0134*/ 	.word	0x0000b0f0


	//   ....[25]....
        /*0138*/ 	.word	0x0000bb90


	//   ....[26]....
        /*013c*/ 	.word	0x0000e490


	//   ....[27]....
        /*0140*/ 	.word	0x0000e640


	//   ....[28]....
        /*0144*/ 	.word	0x0000ebb0


	//   ....[29]....
        /*0148*/ 	.word	0x0000ef90


	//----- nvinfo : EIATTR_REG_RECONFIG
	.align		4
.L_294:
        /*014c*/ 	.byte	0x01, 0x54
	.zero		2


	//----- nvinfo : EIATTR_SYSCALL_OFFSETS
	.align		4
        /*0150*/ 	.byte	0x04, 0x46
        /*0152*/ 	.short	(.L_296 - .L_295)


	//   ....[0]....
.L_295:
        /*0154*/ 	.word	0x000015c0


	//   ....[1]....
        /*0158*/ 	.word	0x0000c320


	//   ....[2]....
        /*015c*/ 	.word	0x0000c460


	//   ....[3]....
        /*0160*/ 	.word	0x0000c560


	//----- nvinfo : EIATTR_MBARRIER_INSTR_OFFSETS
	.align		4
.L_296:
        /*0164*/ 	.byte	0x04, 0x39
        /*0166*/ 	.short	(.L_298 - .L_297)


	//   ....[0]....
.L_297:
        /*0168*/ 	.word	0x00000280
        /*016c*/ 	.word	0x000000ff
        /*0170*/ 	.word	0x00028800
        /*0174*/ 	.short	0x0100
        /*0176*/ 	.byte	0x06
	.zero		1


	//   ....[1]....
        /*0178*/ 	.word	0x00000290
        /*017c*/ 	.word	0x000000ff
        /*0180*/ 	.word	0x00028820
        /*0184*/ 	.short	0x0100
        /*0186*/ 	.byte	0x06
	.zero		1


	//   ....[2]....
        /*0188*/ 	.word	0x00000380
        /*018c*/ 	.word	0x000000ff
        /*0190*/ 	.word	0x00028830
        /*0194*/ 	.short	0x0100
        /*0196*/ 	.byte	0x08
	.zero		1


	//   ....[3]....
        /*0198*/ 	.word	0x00000390
        /*019c*/ 	.word	0x000000ff
        /*01a0*/ 	.word	0x00028840
        /*01a4*/ 	.short	0x0100
        /*01a6*/ 	.byte	0x08
	.zero		1


	//   ....[4]....
        /*01a8*/ 	.word	0x000003a0
        /*01ac*/ 	.word	0x000000ff
        /*01b0*/ 	.word	0x00028838
        /*01b4*/ 	.short	0x0100
        /*01b6*/ 	.byte	0x08
	.zero		1


	//   ....[5]....
        /*01b8*/ 	.word	0x000003b0
        /*01bc*/ 	.word	0x000000ff
        /*01c0*/ 	.word	0x00028848
        /*01c4*/ 	.short	0x0100
        /*01c6*/ 	.byte	0x08
	.zero		1


	//   ....[6]....
        /*01c8*/ 	.word	0x000004e0
        /*01cc*/ 	.word	0x000000ff
        /*01d0*/ 	.word	0x00028850
        /*01d4*/ 	.short	0x0100
        /*01d6*/ 	.byte	0x08
	.zero		1


	//   ....[7]....
        /*01d8*/ 	.word	0x000004f0
        /*01dc*/ 	.word	0x000000ff
        /*01e0*/ 	.word	0x00028860
        /*01e4*/ 	.short	0x0100
        /*01e6*/ 	.byte	0x08
	.zero		1


	//   ....[8]....
        /*01e8*/ 	.word	0x00000500
        /*01ec*/ 	.word	0x000000ff
        /*01f0*/ 	.word	0x00028858
        /*01f4*/ 	.short	0x0100
        /*01f6*/ 	.byte	0x08
	.zero		1


	//   ....[9]....
        /*01f8*/ 	.word	0x00000510
        /*01fc*/ 	.word	0x000000ff
        /*0200*/ 	.word	0x00028868
        /*0204*/ 	.short	0x0100
        /*0206*/ 	.byte	0x08
	.zero		1


	//   ....[10]....
        /*0208*/ 	.word	0x00000600
        /*020c*/ 	.word	0x000000ff
        /*0210*/ 	.word	0x00028870
        /*0214*/ 	.short	0x0100
        /*0216*/ 	.byte	0x06
	.zero		1


	//   ....[11]....
        /*0218*/ 	.word	0x00000610
        /*021c*/ 	.word	0x000000ff
        /*0220*/ 	.word	0x00028880
        /*0224*/ 	.short	0x0100
        /*0226*/ 	.byte	0x06
	.zero		1


	//   ....[12]....
        /*0228*/ 	.word	0x00000620
        /*022c*/ 	.word	0x000000ff
        /*0230*/ 	.word	0x00028878
        /*0234*/ 	.short	0x0100
        /*0236*/ 	.byte	0x06
	.zero		1


	//   ....[13]....
        /*0238*/ 	.word	0x00000630
        /*023c*/ 	.word	0x000000ff
        /*0240*/ 	.word	0x00028888
        /*0244*/ 	.short	0x0100
        /*0246*/ 	.byte	0x06
	.zero		1


	//   ....[14]....
        /*0248*/ 	.word	0x00000760
        /*024c*/ 	.word	0x000000ff
        /*0250*/ 	.word	0x00028890
        /*0254*/ 	.short	0x0100
        /*0256*/ 	.byte	0x08
	.zero		1


	//   ....[15]....
        /*0258*/ 	.word	0x00000770
        /*025c*/ 	.word	0x000000ff
        /*0260*/ 	.word	0x000288a0
        /*0264*/ 	.short	0x0100
        /*0266*/ 	.byte	0x08
	.zero		1


	//   ....[16]....
        /*0268*/ 	.word	0x00000780
        /*026c*/ 	.word	0x000000ff
        /*0270*/ 	.word	0x00028898
        /*0274*/ 	.short	0x0100
        /*0276*/ 	.byte	0x08
	.zero		1


	//   ....[17]....
        /*0278*/ 	.word	0x00000790
        /*027c*/ 	.word	0x000000ff
        /*0280*/ 	.word	0x000288a8
        /*0284*/ 	.short	0x0100
        /*0286*/ 	.byte	0x08
	.zero		1


	//   ....[18]....
        /*0288*/ 	.word	0x000008c0
        /*028c*/ 	.word	0x000000ff
        /*0290*/ 	.word	0x000288b0
        /*0294*/ 	.short	0x0100
        /*0296*/ 	.byte	0x08
	.zero		1


	//   ....[19]....
        /*0298*/ 	.word	0x000008d0
        /*029c*/ 	.word	0x000000ff
        /*02a0*/ 	.word	0x000288c0
        /*02a4*/ 	.short	0x0100
        /*02a6*/ 	.byte	0x08
	.zero		1


	//   ....[20]....
        /*02a8*/ 	.word	0x000008e0
        /*02ac*/ 	.word	0x000000ff
        /*02b0*/ 	.word	0x000288b8
        /*02b4*/ 	.short	0x0100
        /*02b6*/ 	.byte	0x08
	.zero		1


	//   ....[21]....
        /*02b8*/ 	.word	0x000008f0
        /*02bc*/ 	.word	0x000000ff
        /*02c0*/ 	.word	0x000288c8
        /*02c4*/ 	.short	0x0100
        /*02c6*/ 	.byte	0x08
	.zero		1


	//   ....[22]....
        /*02c8*/ 	.word	0x00001640
        /*02cc*/ 	.word	0x000000ff
        /*02d0*/ 	.word	0x00028800
        /*02d4*/ 	.short	0x010a
        /*02d6*/ 	.byte	0x26
	.zero		1


	//   ....[23]....
        /*02d8*/ 	.word	0x000016c0
        /*02dc*/ 	.word	0x00000000
        /*02e0*/ 	.word	0x00028830
        /*02e4*/ 	.short	0x010a
        /*02e6*/ 	.byte	0x3f
	.zero		1


	//   ....[24]....
        /*02e8*/ 	.word	0x00001730
        /*02ec*/ 	.word	0x00000000
        /*02f0*/ 	.word	0x00028830
        /*02f4*/ 	.short	0x010a
        /*02f6*/ 	.byte	0x3f
	.zero		1


	//   ....[25]....
        /*02f8*/ 	.word	0x00002710
        /*02fc*/ 	.word	0x00000000
        /*0300*/ 	.word	0x00000000
        /*0304*/ 	.short	0x0101
        /*0306*/ 	.byte	0x3f
	.zero		1


	//   ....[26]....
        /*0308*/ 	.word	0x000046f0
        /*030c*/ 	.word	0x000000ff
        /*0310*/ 	.word	0x00028830
        /*0314*/ 	.short	0x010a
        /*0316*/ 	.byte	0x0a
	.zero		1


	//   ....[27]....
        /*0318*/ 	.word	0x00004730
        /*031c*/ 	.word	0x000000ff
        /*0320*/ 	.word	0x00028830
        /*0324*/ 	.short	0x010a
        /*0326*/ 	.byte	0x0a
	.zero		1


	//   ....[28]....
        /*0328*/ 	.word	0x00004a60
        /*032c*/ 	.word	0x000000ff
        /*0330*/ 	.word	0x00028850
        /*0334*/ 	.short	0x010a
        /*0336*/ 	.byte	0x0a
	.zero		1


	//   ....[29]....
        /*0338*/ 	.word	0x00004aa0
        /*033c*/ 	.word	0x000000ff
        /*0340*/ 	.word	0x00028850
        /*0344*/ 	.short	0x010a
        /*0346*/ 	.byte	0x0a
	.zero		1


	//   ....[30]....
        /*0348*/ 	.word	0x00006ce0
        /*034c*/ 	.word	0x0000002e
        /*0350*/ 	.word	0x00000000
        /*0354*/ 	.short	0x0101
        /*0356*/ 	.byte	0x3f
	.zero		1


	//   ....[31]....
        /*0358*/ 	.word	0x00006d60
        /*035c*/ 	.word	0x00000032
        /*0360*/ 	.word	0x00000000
        /*0364*/ 	.short	0x0101
        /*0366*/ 	.byte	0x3f
	.zero		1


	//   ....[32]....
        /*0368*/ 	.word	0x00007830
        /*036c*/ 	.word	0x000000ff
        /*0370*/ 	.word	0x00028830
        /*0374*/ 	.short	0x010a
        /*0376*/ 	.byte	0x0a
	.zero		1


	//   ....[33]....
        /*0378*/ 	.word	0x00007870
        /*037c*/ 	.word	0x000000ff
        /*0380*/ 	.word	0x00028830
        /*0384*/ 	.short	0x010a
        /*0386*/ 	.byte	0x0a
	.zero		1


	//   ....[34]....
        /*0388*/ 	.word	0x00007ba0
        /*038c*/ 	.word	0x000000ff
        /*0390*/ 	.word	0x00028850
        /*0394*/ 	.short	0x010a
        /*0396*/ 	.byte	0x0a
	.zero		1


	//   ....[35]....
        /*0398*/ 	.word	0x00007be0
        /*039c*/ 	.word	0x000000ff
        /*03a0*/ 	.word	0x00028850
        /*03a4*/ 	.short	0x010a
        /*03a6*/ 	.byte	0x0a
	.zero		1


	//   ....[36]....
        /*03a8*/ 	.word	0x00009560
        /*03ac*/ 	.word	0x0000001d
        /*03b0*/ 	.word	0x00000000
        /*03b4*/ 	.short	0x0101
        /*03b6*/ 	.byte	0x3f
	.zero		1


	//   ....[37]....
        /*03b8*/ 	.word	0x00009710
        /*03bc*/ 	.word	0x0000001d
        /*03c0*/ 	.word	0x00000000
        /*03c4*/ 	.short	0x0101
        /*03c6*/ 	.byte	0x3f
	.zero		1


	//   ....[38]....
        /*03c8*/ 	.word	0x00009f80
        /*03cc*/ 	.word	0x000000ff
        /*03d0*/ 	.word	0x00028850
        /*03d4*/ 	.short	0x010a
        /*03d6*/ 	.byte	0x05
	.zero		1


	//   ....[39]....
        /*03d8*/ 	.word	0x00009fc0
        /*03dc*/ 	.word	0x000000ff
        /*03e0*/ 	.word	0x00028850
        /*03e4*/ 	.short	0x010a
        /*03e6*/ 	.byte	0x05
	.zero		1


	//   ....[40]....
        /*03e8*/ 	.word	0x0000a4e0
        /*03ec*/ 	.word	0x00000004
        /*03f0*/ 	.word	0x00000000
        /*03f4*/ 	.short	0x0101
        /*03f6*/ 	.byte	0x3f
	.zero		1


	//   ....[41]....
        /*03f8*/ 	.word	0x0000b280
        /*03fc*/ 	.word	0x000000ff
        /*0400*/ 	.word	0x00000000
        /*0404*/ 	.short	0x0101
        /*0406*/ 	.byte	0x05
	.zero		1


	//   ....[42]....
        /*0408*/ 	.word	0x0000c970
        /*040c*/ 	.word	0x00000008
        /*0410*/ 	.word	0x00028840
        /*0414*/ 	.short	0x010a
        /*0416*/ 	.byte	0x3f
	.zero		1


	//   ....[43]....
        /*0418*/ 	.word	0x0000cd10
        /*041c*/ 	.word	0x000000ff
        /*0420*/ 	.word	0x00028820
        /*0424*/ 	.short	0x010a
        /*0426*/ 	.byte	0x26
	.zero		1


	//   ....[44]....
        /*0428*/ 	.word	0x0000d000
        /*042c*/ 	.word	0x00000003
        /*0430*/ 	.word	0x00028840
        /*0434*/ 	.short	0x010a
        /*0436*/ 	.byte	0x3f
	.zero		1


	//   ....[45]....
        /*0438*/ 	.word	0x0000d200
        /*043c*/ 	.word	0x00000002
        /*0440*/ 	.word	0x00000060
        /*0444*/ 	.short	0x010a
        /*0446*/ 	.byte	0x3f
	.zero		1


	//   ....[46]....
        /*0448*/ 	.word	0x0000d690
        /*044c*/ 	.word	0x00000003
        /*0450*/ 	.word	0x00028840
        /*0454*/ 	.short	0x010a
        /*0456*/ 	.byte	0x3f
	.zero		1


	//   ....[47]....
        /*0458*/ 	.word	0x0000d890
        /*045c*/ 	.word	0x00000002
        /*0460*/ 	.word	0x00000060
        /*0464*/ 	.short	0x010a
        /*0466*/ 	.byte	0x3f
	.zero		1


	//   ....[48]....
        /*0468*/ 	.word	0x0000dc80
        /*046c*/ 	.word	0x00000002
        /*0470*/ 	.word	0x00028840
        /*0474*/ 	.short	0x010a
        /*0476*/ 	.byte	0x3f
	.zero		1


	//   ....[49]....
        /*0478*/ 	.word	0x0000de80
        /*047c*/ 	.word	0x00000002
        /*0480*/ 	.word	0x00000060
        /*0484*/ 	.short	0x010a
        /*0486*/ 	.byte	0x3f
	.zero		1


	//   ....[50]....
        /*0488*/ 	.word	0x0000e220
        /*048c*/ 	.word	0x00000003
        /*0490*/ 	.word	0x00028860
        /*0494*/ 	.short	0x010a
        /*0496*/ 	.byte	0x3f
	.zero		1


	//   ....[51]....
        /*0498*/ 	.word	0x0000e5f0
        /*049c*/ 	.word	0x00000007
        /*04a0*/ 	.word	0x00028820
        /*04a4*/ 	.short	0x010a
        /*04a6*/ 	.byte	0x3f
	.zero		1


	//   ....[52]....
        /*04a8*/ 	.word	0x0000e740
        /*04ac*/ 	.word	0x00000005
        /*04b0*/ 	.word	0x00000000
        /*04b4*/ 	.short	0x010a
        /*04b6*/ 	.byte	0x3f
	.zero		1


	//   ....[53]....
        /*04b8*/ 	.word	0x0000e7b0
        /*04bc*/ 	.word	0x00000003
        /*04c0*/ 	.word	0x00000000
        /*04c4*/ 	.short	0x010a
        /*04c6*/ 	.byte	0x3f
	.zero		1


	//   ....[54]....
        /*04c8*/ 	.word	0x0000e810
        /*04cc*/ 	.word	0x00000005
        /*04d0*/ 	.word	0x00000000
        /*04d4*/ 	.short	0x010a
        /*04d6*/ 	.byte	0x3f
	.zero		1


	//   ....[55]....
        /*04d8*/ 	.word	0x0000e840
        /*04dc*/ 	.word	0x00000003
        /*04e0*/ 	.word	0x00000000
        /*04e4*/ 	.short	0x010a
        /*04e6*/ 	.byte	0x3f
	.zero		1


	//   ....[56]....
        /*04e8*/ 	.word	0x0000e8b0
        /*04ec*/ 	.word	0x00000003
        /*04f0*/ 	.word	0x00028800
        /*04f4*/ 	.short	0x010a
        /*04f6*/ 	.byte	0x3f
	.zero		1


	//   ....[57]....
        /*04f8*/ 	.word	0x0000e900
        /*04fc*/ 	.word	0x00000000
        /*0500*/ 	.word	0x00028830
        /*0504*/ 	.short	0x010a
        /*0506*/ 	.byte	0x3f
	.zero		1


	//   ....[58]....
        /*0508*/ 	.word	0x0000e960
        /*050c*/ 	.word	0x00000007
        /*0510*/ 	.word	0x00028830
        /*0514*/ 	.short	0x010a
        /*0516*/ 	.byte	0x3f
	.zero		1


	//   ....[59]....
        /*0518*/ 	.word	0x0000e9c0
        /*051c*/ 	.word	0x00000007
        /*0520*/ 	.word	0x00028850
        /*0524*/ 	.short	0x010a
        /*0526*/ 	.byte	0x3f
	.zero		1


	//   ....[60]....
        /*0528*/ 	.word	0x0000ea20
        /*052c*/ 	.word	0x00000005
        /*0530*/ 	.word	0x00028830
        /*0534*/ 	.short	0x010a
        /*0536*/ 	.byte	0x3f
	.zero		1


	//   ....[61]....
        /*0538*/ 	.word	0x0000ea80
        /*053c*/ 	.word	0x00000005
        /*0540*/ 	.word	0x00028850
        /*0544*/ 	.short	0x010a
        /*0546*/ 	.byte	0x3f
	.zero		1


	//   ....[62]....
        /*0548*/ 	.word	0x0000eae0
        /*054c*/ 	.word	0x00000006
        /*0550*/ 	.word	0x00028850
        /*0554*/ 	.short	0x010a
        /*0556*/ 	.byte	0x3f
	.zero		1


	//   ....[63]....
        /*0558*/ 	.word	0x0000ec60
        /*055c*/ 	.word	0x00000008
        /*0560*/ 	.word	0x00028840
        /*0564*/ 	.short	0x010a
        /*0566*/ 	.byte	0x3f
	.zero		1


	//   ....[64]....
        /*0568*/ 	.word	0x0000ecc0
        /*056c*/ 	.word	0x00000008
        /*0570*/ 	.word	0x00028820
        /*0574*/ 	.short	0x010a
        /*0576*/ 	.byte	0x3f
	.zero		1


	//   ....[65]....
        /*0578*/ 	.word	0x0000ed10
        /*057c*/ 	.word	0x00000003
        /*0580*/ 	.word	0x00028840
        /*0584*/ 	.short	0x010a
        /*0586*/ 	.byte	0x3f
	.zero		1


	//   ....[66]....
        /*0588*/ 	.word	0x0000ed60
        /*058c*/ 	.word	0x00000002
        /*0590*/ 	.word	0x00000060
        /*0594*/ 	.short	0x010a
        /*0596*/ 	.byte	0x3f
	.zero		1


	//   ....[67]....
        /*0598*/ 	.word	0x0000edb0
        /*059c*/ 	.word	0x00000003
        /*05a0*/ 	.word	0x00028840
        /*05a4*/ 	.short	0x010a
        /*05a6*/ 	.byte	0x3f
	.zero		1


	//   ....[68]....
        /*05a8*/ 	.word	0x0000ee00
        /*05ac*/ 	.word	0x00000002
        /*05b0*/ 	.word	0x00000060
        /*05b4*/ 	.short	0x010a
        /*05b6*/ 	.byte	0x3f
	.zero		1


	//   ....[69]....
        /*05b8*/ 	.word	0x0000ee50
        /*05bc*/ 	.word	0x00000002
        /*05c0*/ 	.word	0x00028840
        /*05c4*/ 	.short	0x010a
        /*05c6*/ 	.byte	0x3f
	.zero		1


	//   ....[70]....
        /*05c8*/ 	.word	0x0000eea0
        /*05cc*/ 	.word	0x00000002
        /*05d0*/ 	.word	0x00000060
        /*05d4*/ 	.short	0x010a
        /*05d6*/ 	.byte	0x3f
	.zero		1


	//   ....[71]....
        /*05d8*/ 	.word	0x0000eef0
        /*05dc*/ 	.word	0x00000003
        /*05e0*/ 	.word	0x00028860
        /*05e4*/ 	.short	0x010a
        /*05e6*/ 	.byte	0x3f
	.zero		1


	//   ....[72]....
        /*05e8*/ 	.word	0x0000efd0
        /*05ec*/ 	.word	0x00000007
        /*05f0*/ 	.word	0x00028820
        /*05f4*/ 	.short	0x010a
        /*05f6*/ 	.byte	0x3f
	.zero		1


	//   ....[73]....
        /*05f8*/ 	.word	0x0000f020
        /*05fc*/ 	.word	0x00000005
        /*0600*/ 	.word	0x00000000
        /*0604*/ 	.short	0x010a
        /*0606*/ 	.byte	0x3f
	.zero		1


	//   ....[74]....
        /*0608*/ 	.word	0x0000f070
        /*060c*/ 	.word	0x00000003
        /*0610*/ 	.word	0x00000000
        /*0614*/ 	.short	0x010a
        /*0616*/ 	.byte	0x3f
	.zero		1


	//   ....[75]....
        /*0618*/ 	.word	0x0000f0c0
        /*061c*/ 	.word	0x00000005
        /*0620*/ 	.word	0x00000000
        /*0624*/ 	.short	0x010a
        /*0626*/ 	.byte	0x3f
	.zero		1


	//----- nvinfo : EIATTR_NUM_MBARRIERS
	.align		4
.L_298:
        /*0628*/ 	.byte	0x03, 0x38
        /*062a*/ 	.short	0x0016


	//----- nvinfo : EIATTR_EXIT_INSTR_OFFSETS
	.align		4
        /*062c*/ 	.byte	0x04, 0x1c
        /*062e*/ 	.short	(.L_300 - .L_299)


	//   ....[0]....
.L_299:
        /*0630*/ 	.word	0x00000a50


	//   ....[1]....
        /*0634*/ 	.word	0x0000bb50


	//   ....[2]....
        /*0638*/ 	.word	0x0000bbb0


	//   ....[3]....
        /*063c*/ 	.word	0x0000e660


	//   ....[4]....
        /*0640*/ 	.word	0x0000e890


	//----- nvinfo : EIATTR_MAX_THREADS
	.align		4
.L_300:
        /*0644*/ 	.byte	0x04, 0x05
        /*0646*/ 	.short	(.L_302 - .L_301)
.L_301:
        /*0648*/ 	.word	0x00000180
        /*064c*/ 	.word	0x00000001
        /*0650*/ 	.word	0x00000001


	//----- nvinfo : EIATTR_CRS_STACK_SIZE
	.align		4
.L_302:
        /*0654*/ 	.byte	0x04, 0x1e
        /*0656*/ 	.short	(.L_304 - .L_303)
.L_303:
        /*0658*/ 	.word	0x00000000


	//----- nvinfo : EIATTR_CBANK_PARAM_SIZE
	.align		4
.L_304:
        /*065c*/ 	.byte	0x03, 0x19
        /*065e*/ 	.short	0x0bf0


	//----- nvinfo : EIATTR_PARAM_CBANK
	.align		4
        /*0660*/ 	.byte	0x04, 0x0a
        /*0662*/ 	.short	(.L_306 - .L_305)
	.align		4
.L_305:
        /*0664*/ 	.word	index@(.nv.constant0._ZN7cutlass13device_kernelIN5flash11enable_sm90INS1_16FlashAttnFwdSm90INS1_25CollectiveMainloopFwdSm90ILi2EN4cute5tupleIJNS5_1CILi1EEES8_S8_EEENS6_IJNS7_ILi128EEESA_SA_EEELi128ENS_6half_tEfNS_4arch4Sm90ELb1ELb0ELb1ELb0ELb0ELb0ELb0ELb1ELb1ELb0ELb0ELb0EEENS1_21CollectiveEpilogueFwdISB_S9_SC_SE_Li256ELb0ELb0ELb0ELb0EEENS1_30DynamicPersistentTileSchedulerILi256ELi32ELb0ELb0ELb1EEEEEEEEEvNT_6ParamsE)
        /*0668*/ 	.short	0x0210
        /*066a*/ 	.short	0x0bf0


	//----- nvinfo : EIATTR_SW_WAR
	.align		4
.L_306:
        /*066c*/ 	.byte	0x04, 0x36
        /*066e*/ 	.short	(.L_308 - .L_307)
.L_307:
        /*0670*/ 	.word	0x00000008
.L_308:


//--------------------- .nv.info._ZN7cutlass13device_kernelIN5flash11enable_sm90INS1_16FlashAttnFwdSm90INS1_25CollectiveMainloopFwdSm90ILi2EN4cute5tupleIJNS5_1CILi1EEES8_S8_EEENS6_IJNS7_ILi128EEESA_SA_EEELi128ENS_6half_tEfNS_4arch4Sm90ELb1ELb0ELb1ELb1ELb0ELb0ELb0ELb1ELb1ELb0ELb0ELb0EEENS1_21CollectiveEpilogueFwdISB_S9_SC_SE_Li256ELb1ELb0ELb0ELb0EEENS1_36VarlenDynamicPersistentTileSchedulerILi128ELi128ELi256ELi32ELb0ELb0ELb1ELb1ELb1ELb1EEEEEEEEEvNT_6ParamsE --------------------------
	.section	.nv.info._ZN7cutlass13device_kernelIN5flash11enable_sm90INS1_16FlashAttnFwdSm90INS1_25CollectiveMainloopFwdSm90ILi2EN4cute5tupleIJNS5_1CILi1EEES8_S8_EEENS6_IJNS7_ILi128EEESA_SA_EEELi128ENS_6half_tEfNS_4arch4Sm90ELb1ELb0ELb1ELb1ELb0ELb0ELb0ELb1ELb1ELb0ELb0ELb0EEENS1_21CollectiveEpilogueFwdISB_S9_SC_SE_Li256ELb1ELb0ELb0ELb0EEENS1_36VarlenDynamicPersistentTileSchedulerILi128ELi128ELi256ELi32ELb0ELb0ELb1ELb1ELb1ELb1EEEEEEEEEvNT_6ParamsE,"",@"SHT_CUDA_INFO"
	.sectionflags	@""
	.align	4


	//----- nvinfo : EIATTR_CUDA_API_VERSION
	.align		4
        /*0000*/ 	.byte	0x04, 0x37
        /*0002*/ 	.short	(.L_310 - .L_309)
.L_309:
        /*0004*/ 	.word	0x00000082


	//----- nvinfo : EIATTR_KPARAM_INFO
	.align		4
.L_310:
        /*0008*/ 	.byte	0x04, 0x17
        /*000a*/ 	.short	(.L_312 - .L_311)
.L_311:
        /*000c*/ 	.word	0x00000000
        /*0010*/ 	.short	0x0000
        /*0012*/ 	.short	0x0070
        /*0014*/ 	.byte	0x00, 0xf0, 0x01, 0x28


	//----- nvinfo : EIATTR_SPARSE_MMA_MASK
	.align		4
.L_312:
        /*0018*/ 	.byte	0x03, 0x50
        /*001a*/ 	.short	0x0000


	//----- nvinfo : EIATTR_MAXREG_COUNT
	.align		4
        /*001c*/ 	.byte	0x03, 0x1b
        /*001e*/ 	.short	0x00a8


	//----- nvinfo : EIATTR_NUM_BARRIERS
	.align		4
        /*0020*/ 	.byte	0x02, 0x4c
        /*0022*/ 	.byte	0x10
	.zero		1


	//----- nvinfo : EIATTR_EXTERNS
	.align		4
        /*0024*/ 	.byte	0x04, 0x0f
        /*0026*/ 	.short	(.L_314 - .L_313)


	//   ....[0]....
	.align		4
.L_313:
        /*0028*/ 	.word	index@(__assertfail)


	//----- nvinfo : EIATTR_ANNOTATIONS
	.align		4
.L_314:
        /*002c*/ 	.byte	0x04, 0x55
        /*002e*/ 	.short	(.L_316 - .L_315)


	//   ....[0]....
.L_315:
        /* <DEDUP_REMOVED lines=32> */


	//----- nvinfo : EIATTR_MERCURY_ISA_VERSION
	.align		4
.L_316:
        /*0218*/ 	.byte	0x03, 0x5f
        /*021a*/ 	.short	0x0101


	//----- nvinfo : EIATTR_UNUSED_LOAD_BYTE_OFFSET
	.align		4
        /*021c*/ 	.byte	0x04, 0x44
        /*021e*/ 	.short	(.L_318 - .L_317)


	//   ....[0]....
.L_317:
        /*0220*/ 	.word	0x00000a70
        /*0224*/ 	.word	0x0000fff0


	//   ....[1]....
        /*0228*/ 	.word	0x0000aa30
        /*022c*/ 	.word	0x0000fff0


	//----- nvinfo : EIATTR_INT_WARP_WIDE_INSTR_OFFSETS
	.align		4
.L_318:
        /*0230*/ 	.byte	0x04, 0x31
        /*0232*/ 	.short	(.L_320 - .L_319)


	//   ....[0]....
.L_319:
        /*0234*/ 	.word	0x00000160


	//   ....[1]....
        /*0238*/ 	.word	0x000001a0


	//   ....[2]....
        /*023c*/ 	.word	0x00000210


	//   ....[3]....
        /*0240*/ 	.word	0x0000dbd0


	//   ....[4]....
        /*0244*/ 	.word	0x0000dc60


	//   ....[5]....
        /*0248*/ 	.word	0x0000e0e0


	//   ....[6]....
        /*024c*/ 	.word	0x0000e110


	//   ....[7]....
        /*0250*/ 	.word	0x0000e320


	//   ....[8]....
        /*0254*/ 	.word	0x00010430


	//   ....[9]....
        /*0258*/ 	.word	0x000104c0


	//----- nvinfo : EIATTR_COOP_GROUP_MASK_REGIDS
	.align		4
.L_320:
        /*025c*/ 	.byte	0x04, 0x29
        /*025e*/ 	.short	(.L_322 - .L_321)


	//   ....[0]....
.L_321:
        /*0260*/ 	.word	0xffffffff


	//   ....[1]....
        /*0264*/ 	.word	0xffffffff


	//   ....[2]....
        /*0268*/ 	.word	0xffffffff


	//   ....[3]....
        /*026c*/ 	.word	0xffffffff


	//   ....[4]....
        /*0270*/ 	.word	0xffffffff


	//   ....[5]....
        /*0274*/ 	.word	0xffffffff


	//   ....[6]....
        /*0278*/ 	.word	0xffffffff


	//   ....[7]....
        /*027c*/ 	.word	0xffffffff


	//   ....[8]....
        /*0280*/ 	.word	0xffffffff


	//   ....[9]....
        /*0284*/ 	.word	0xffffffff


	//   ....[10]....
        /*0288*/ 	.word	0xffffffff


	//   ....[11]....
        /*028c*/ 	.word	0xffffffff


	//   ....[12]....
        /*0290*/ 	.word	0xffffffff


	//   ....[13]....
        /*0294*/ 	.word	0xffffffff


	//   ....[14]....
        /*0298*/ 	.word	0xffffffff


	//   ....[15]....
        /*029c*/ 	.word	0xffffffff


	//   ....[16]....
        /*02a0*/ 	.word	0xffffffff


	//   ....[17]....
        /*02a4*/ 	.word	0xffffffff


	//   ....[18]....
        /*02a8*/ 	.word	0xffffffff


	//   ....[19]....
        /*02ac*/ 	.word	0xffffffff


	//   ....[20]....
        /*02b0*/ 	.word	0xffffffff


	//   ....[21]....
        /*02b4*/ 	.word	0xffffffff


	//   ....[22]....
        /*02b8*/ 	.word	0xffffffff


	//   ....[23]....
        /*02bc*/ 	.word	0xffffffff


	//   ....[24]....
        /*02c0*/ 	.word	0xffffffff


	//   ....[25]....
        /*02c4*/ 	.word	0xffffffff


	//   ....[26]....
        /*02c8*/ 	.word	0xffffffff


	//   ....[27]....
        /*02cc*/ 	.word	0xffffffff


	//   ....[28]....
        /*02d0*/ 	.word	0xffffffff


	//   ....[29]....
        /*02d4*/ 	.word	0xffffffff


	//   ....[30]....
        /*02d8*/ 	.word	0xffffffff


	//   ....[31]....
        /*02dc*/ 	.word	0xffffffff


	//   ....[32]....
        /*02e0*/ 	.word	0xffffffff


	//   ....[33]....
        /*02e4*/ 	.word	0xffffffff


	//   ....[34]....
        /*02e8*/ 	.word	0xffffffff


	//   ....[35]....
        /*02ec*/ 	.word	0xffffffff


	//   ....[36]....
        /*02f0*/ 	.word	0xffffffff


	//   ....[37]....
        /*02f4*/ 	.word	0xffffffff


	//   ....[38]....
        /*02f8*/ 	.word	0xffffffff


	//   ....[39]....
        /*02fc*/ 	.word	0xffffffff


	//   ....[40]....
        /*0300*/ 	.word	0xffffffff


	//   ....[41]....
        /*0304*/ 	.word	0xffffffff


	//   ....[42]....
        /*0308*/ 	.word	0xffffffff


	//   ....[43]....
        /*030c*/ 	.word	0xffffffff


	//   ....[44]....
        /*0310*/ 	.word	0xffffffff


	//   ....[45]....
        /*0314*/ 	.word	0xffffffff


	//   ....[46]....
        /*0318*/ 	.word	0xffffffff


	//   ....[47]....
        /*031c*/ 	.word	0xffffffff


	//   ....[48]....
        /*0320*/ 	.word	0xffffffff


	//   ....[49]....
        /*0324*/ 	.word	0xffffffff


	//   ....[50]....
        /*0328*/ 	.word	0xffffffff


	//   ....[51]....
        /*032c*/ 	.word	0xffffffff


	//   ....[52]....
        /*0330*/ 	.word	0xffffffff


	//   ....[53]....
        /*0334*/ 	.word	0xffffffff


	//   ....[54]....
        /*0338*/ 	.word	0xffffffff


	//   ....[55]....
        /*033c*/ 	.word	0xffffffff


	//   ....[56]....
        /*0340*/ 	.word	0xffffffff


	//   ....[57]....
        /*0344*/ 	.word	0xffffffff


	//   ....[58]....
        /*0348*/ 	.word	0x0500000f


	//   ....[59]....
        /*034c*/ 	.word	0x0500000f


	//   ....[60]....
        /*0350*/ 	.word	0x0500000f


	//   ....[61]....
        /*0354*/ 	.word	0x0500000f


	//   ....[62]....
        /*0358*/ 	.word	0x0500000f


	//   ....[63]....
        /*035c*/ 	.word	0x0500000f


	//   ....[64]....
        /*0360*/ 	.word	0x0500000f


	//   ....[65]....
        /*0364*/ 	.word	0x0500000f


	//   ....[66]....
        /*0368*/ 	.word	0x0500000f


	//   ....[67]....
        /*036c*/ 	.word	0x0500000f


	//   ....[68]....
        /*0370*/ 	.word	0x0500000f


	//   ....[69]....
        /*0374*/ 	.word	0x0500000f


	//   ....[70]....
        /*0378*/ 	.word	0x0500000f


	//   ....[71]....
        /*037c*/ 	.word	0x0500000f


	//   ....[72]....
        /*0380*/ 	.word	0x0500000f


	//   ....[73]....
        /*0384*/ 	.word	0x0500000f


	//   ....[74]....
        /*0388*/ 	.word	0x0500000f


	//   ....[75]....
        /*038c*/ 	.word	0x0500000f


	//   ....[76]....
        /*0390*/ 	.word	0x0500000f


	//----- nvinfo : EIATTR_COOP_GROUP_INSTR_OFFSETS
	.align		4
.L_322:
        /*0394*/ 	.byte	0x04, 0x28
        /*0396*/ 	.short	(.L_324 - .L_323)


	//   ....[0]....
.L_323:
        /*0398*/ 	.word	0x00000070


	//   ....[1]....
        /*039c*/ 	.word	0x00000170


	//   ....[2]....
        /*03a0*/ 	.word	0x000001c0


	//   ....[3]....
        /*03a4*/ 	.word	0x000003f0


	//   ....[4]....
        /*03a8*/ 	.word	0x00000550


	//   ....[5]....
        /*03ac*/ 	.word	0x00000670


	//   ....[6]....
        /*03b0*/ 	.word	0x000007d0


	//   ....[7]....
        /*03b4*/ 	.word	0x00001580


	//   ....[8]....
        /*03b8*/ 	.word	0x00002d50


	//   ....[9]....
        /*03bc*/ 	.word	0x00002dd0


	//   ....[10]....
        /*03c0*/ 	.word	0x00003860


	//   ....[11]....
        /*03c4*/ 	.word	0x000038d0


	//   ....[12]....
        /*03c8*/ 	.word	0x00005d50


	//   ....[13]....
        /*03cc*/ 	.word	0x00005e60


	//   ....[14]....
        /*03d0*/ 	.word	0x00006670


	//   ....[15]....
        /*03d4*/ 	.word	0x00006750


	//   ....[16]....
        /*03d8*/ 	.word	0x00008a30


	//   ....[17]....
        /*03dc*/ 	.word	0x00008a60


	//   ....[18]....
        /*03e0*/ 	.word	0x00008ce0


	//   ....[19]....
        /*03e4*/ 	.word	0x00008d80


	//   ....[20]....
        /*03e8*/ 	.word	0x0000a100


	//   ....[21]....
        /*03ec*/ 	.word	0x0000a140


	//   ....[22]....
        /*03f0*/ 	.word	0x0000a230


	//   ....[23]....
        /*03f4*/ 	.word	0x0000a250


	//   ....[24]....
        /*03f8*/ 	.word	0x0000ca00


	//   ....[25]....
        /*03fc*/ 	.word	0x0000cb80


	//   ....[26]....
        /*0400*/ 	.word	0x0000cbb0


	//   ....[27]....
        /*0404*/ 	.word	0x0000cbf0


	//   ....[28]....
        /*0408*/ 	.word	0x0000cc60


	//   ....[29]....
        /*040c*/ 	.word	0x0000ccc0


	//   ....[30]....
        /*0410*/ 	.word	0x0000cd00


	//   ....[31]....
        /*0414*/ 	.word	0x0000cea0


	//   ....[32]....
        /*0418*/ 	.word	0x0000cf00


	//   ....[33]....
        /*041c*/ 	.word	0x0000cf40


	//   ....[34]....
        /*0420*/ 	.word	0x0000cf80


	//   ....[35]....
        /*0424*/ 	.word	0x0000cfb0


	//   ....[36]....
        /*0428*/ 	.word	0x0000cfe0


	//   ....[37]....
        /*042c*/ 	.word	0x0000d070


	//   ....[38]....
        /*0430*/ 	.word	0x0000d0d0


	//   ....[39]....
        /*0434*/ 	.word	0x0000d160


	//   ....[40]....
        /*0438*/ 	.word	0x000108d0


	//   ....[41]....
        /*043c*/ 	.word	0x000108e0


	//   ....[42]....
        /*0440*/ 	.word	0x000109f0


	//   ....[43]....
        /*0444*/ 	.word	0x00010a50


	//   ....[44]....
        /*0448*/ 	.word	0x00010a90


	//   ....[45]....
        /*044c*/ 	.word	0x00010ad0


	//   ....[46]....
        /*0450*/ 	.word	0x00010b00


	//   ....[47]....
        /*0454*/ 	.word	0x00010b30


	//   ....[48]....
        /*0458*/ 	.word	0x00010cc0


	//   ....[49]....
        /*045c*/ 	.word	0x00010d20


	//   ....[50]....
        /*0460*/ 	.word	0x00010d60


	//   ....[51]....
        /*0464*/ 	.word	0x00010da0


	//   ....[52]....
        /*0468*/ 	.word	0x00010dd0


	//   ....[53]....
        /*046c*/ 	.word	0x00010e00


	//   ....[54]....
        /*0470*/ 	.word	0x00010ec0


	//   ....[55]....
        /*0474*/ 	.word	0x00010ee0


	//   ....[56]....
        /*0478*/ 	.word	0x00010f50


	//   ....[57]....
        /*047c*/ 	.word	0x000115e0


	//   ....[58]....
        /*0480*/ 	.word	0x00011bb0


	//   ....[59]....
        /*0484*/ 	.word	0x00011fd0


	//   ....[60]....
        /*0488*/ 	.word	0x00012060


	//   ....[61]....
        /*048c*/ 	.word	0x00012100


	//   ....[62]....
        /*0490*/ 	.word	0x000121b0


	//   ....[63]....
        /*0494*/ 	.word	0x00012230


	//   ....[64]....
        /*0498*/ 	.word	0x000122b0


	//   ....[65]....
        /*049c*/ 	.word	0x00012330


	//   ....[66]....
        /*04a0*/ 	.word	0x000123b0


	//   ....[67]....
        /*04a4*/ 	.word	0x00012440


	//   ....[68]....
        /*04a8*/ 	.word	0x000124f0


	//   ....[69]....
        /*04ac*/ 	.word	0x00012570


	//   ....[70]....
        /*04b0*/ 	.word	0x000125f0


	//   ....[71]....
        /*04b4*/ 	.word	0x00012670


	//   ....[72]....
        /*04b8*/ 	.word	0x000126f0


	//   ....[73]....
        /*04bc*/ 	.word	0x00012760


	//   ....[74]....
        /*04c0*/ 	.word	0x00012800


	//   ....[75]....
        /*04c4*/ 	.word	0x00012890


	//   ....[76]....
        /*04c8*/ 	.word	0x000129c0


	//----- nvinfo : EIATTR_REG_RECONFIG
	.align		4
.L_324:
        /*04cc*/ 	.byte	0x01, 0x54
	.zero		2


	//----- nvinfo : EIATTR_SYSCALL_OFFSETS
	.align		4
        /*04d0*/ 	.byte	0x04, 0x46
        /*04d2*/ 	.short	(.L_326 - .L_325)


	//   ....[0]....
.L_325:
        /*04d4*/ 	.word	0x00001760


	//   ....[1]....
        /*04d8*/ 	.word	0x0000ddf0


	//   ....[2]....
        /*04dc*/ 	.word	0x0000df30


	//   ....[3]....
        /*04e0*/ 	.word	0x0000e030


	//----- nvinfo : EIATTR_MBARRIER_INSTR_OFFSETS
	.align		4
.L_326:
        /*04e4*/ 	.byte	0x04, 0x39
        /*04e6*/ 	.short	(.L_328 - .L_327)


	//   ....[0]....
.L_327:
        /*04e8*/ 	.word	0x000002a0
        /*04ec*/ 	.word	0x000000ff
        /*04f0*/ 	.word	0x00028800
        /*04f4*/ 	.short	0x0100
        /*04f6*/ 	.byte	0x08
	.zero		1


	//   ....[1]....
        /*04f8*/ 	.word	0x000002b0
        /*04fc*/ 	.word	0x000000ff
        /*0500*/ 	.word	0x00028820
        /*0504*/ 	.short	0x0100
        /*0506*/ 	.byte	0x08
	.zero		1


	//   ....[2]....
        /*0508*/ 	.word	0x000003a0
        /*050c*/ 	.word	0x000000ff
        /*0510*/ 	.word	0x00028830
        /*0514*/ 	.short	0x0100
        /*0516*/ 	.byte	0x08
	.zero		1


	//   ....[3]....
        /*0518*/ 	.word	0x000003b0
        /*051c*/ 	.word	0x000000ff
        /*0520*/ 	.word	0x00028840
        /*0524*/ 	.short	0x0100
        /*0526*/ 	.byte	0x08
	.zero		1


	//   ....[4]....
        /*0528*/ 	.word	0x000003c0
        /*052c*/ 	.word	0x000000ff
        /*0530*/ 	.word	0x00028838
        /*0534*/ 	.short	0x0100
        /*0536*/ 	.byte	0x08
	.zero		1


	//   ....[5]....
        /*0538*/ 	.word	0x000003d0
        /*053c*/ 	.word	0x000000ff
        /*0540*/ 	.word	0x00028848
        /*0544*/ 	.short	0x0100
        /*0546*/ 	.byte	0x08
	.zero		1


	//   ....[6]....
        /*0548*/ 	.word	0x00000500
        /*054c*/ 	.word	0x000000ff
        /*0550*/ 	.word	0x00028850
        /*0554*/ 	.short	0x0100
        /*0556*/ 	.byte	0x08
	.zero		1


	//   ....[7]....
        /*0558*/ 	.word	0x00000510
        /*055c*/ 	.word	0x000000ff
        /*0560*/ 	.word	0x00028860
        /*0564*/ 	.short	0x0100
        /*0566*/ 	.byte	0x08
	.zero		1


	//   ....[8]....
        /*0568*/ 	.word	0x00000520
        /*056c*/ 	.word	0x000000ff
        /*0570*/ 	.word	0x00028858
        /*0574*/ 	.short	0x0100
        /*0576*/ 	.byte	0x08
	.zero		1


	//   ....[9]....
        /*0578*/ 	.word	0x00000530
        /*057c*/ 	.word	0x000000ff
        /*0580*/ 	.word	0x00028868
        /*0584*/ 	.short	0x0100
        /*0586*/ 	.byte	0x08
	.zero		1


	//   ....[10]....
        /*0588*/ 	.word	0x00000620
        /*058c*/ 	.word	0x000000ff
        /*0590*/ 	.word	0x00028870
        /*0594*/ 	.short	0x0100
        /*0596*/ 	.byte	0x06
	.zero		1


	//   ....[11]....
        /*0598*/ 	.word	0x00000630
        /*059c*/ 	.word	0x000000ff
        /*05a0*/ 	.word	0x00028880
        /*05a4*/ 	.short	0x0100
        /*05a6*/ 	.byte	0x06
	.zero		1


	//   ....[12]....
        /*05a8*/ 	.word	0x00000640
        /*05ac*/ 	.word	0x000000ff
        /*05b0*/ 	.word	0x00028878
        /*05b4*/ 	.short	0x0100
        /*05b6*/ 	.byte	0x06
	.zero		1


	//   ....[13]....
        /*05b8*/ 	.word	0x00000650
        /*05bc*/ 	.word	0x000000ff
        /*05c0*/ 	.word	0x00028888
        /*05c4*/ 	.short	0x0100
        /*05c6*/ 	.byte	0x06
	.zero		1


	//   ....[14]....
        /*05c8*/ 	.word	0x00000780
        /*05cc*/ 	.word	0x000000ff
        /*05d0*/ 	.word	0x00028890
        /*05d4*/ 	.short	0x0100
        /*05d6*/ 	.byte	0x08
	.zero		1


	//   ....[15]....
        /*05d8*/ 	.word	0x00000790
        /*05dc*/ 	.word	0x000000ff
        /*05e0*/ 	.word	0x000288a0
        /*05e4*/ 	.short	0x0100
        /*05e6*/ 	.byte	0x08
	.zero		1


	//   ....[16]....
        /*05e8*/ 	.word	0x000007a0
        /*05ec*/ 	.word	0x000000ff
        /*05f0*/ 	.word	0x00028898
        /*05f4*/ 	.short	0x0100
        /*05f6*/ 	.byte	0x08
	.zero		1


	//   ....[17]....
        /*05f8*/ 	.word	0x000007b0
        /*05fc*/ 	.word	0x000000ff
        /*0600*/ 	.word	0x000288a8
        /*0604*/ 	.short	0x0100
        /*0606*/ 	.byte	0x08
	.zero		1


	//   ....[18]....
        /*0608*/ 	.word	0x000008e0
        /*060c*/ 	.word	0x000000ff
        /*0610*/ 	.word	0x000288b0
        /*0614*/ 	.short	0x0100
        /*0616*/ 	.byte	0x08
	.zero		1


	//   ....[19]....
        /*0618*/ 	.word	0x000008f0
        /*061c*/ 	.word	0x000000ff
        /*0620*/ 	.word	0x000288c0
        /*0624*/ 	.short	0x0100
        /*0626*/ 	.byte	0x08
	.zero		1


	//   ....[20]....
        /*0628*/ 	.word	0x00000900
        /*062c*/ 	.word	0x000000ff
        /*0630*/ 	.word	0x000288b8
        /*0634*/ 	.short	0x0100
        /*0636*/ 	.byte	0x08
	.zero		1


	//   ....[21]....
        /*0638*/ 	.word	0x00000910
        /*063c*/ 	.word	0x000000ff
        /*0640*/ 	.word	0x000288c8
        /*0644*/ 	.short	0x0100
        /*0646*/ 	.byte	0x08
	.zero		1


	//   ....[22]....
        /*0648*/ 	.word	0x000017e0
        /*064c*/ 	.word	0x000000ff
        /*0650*/ 	.word	0x00028800
        /*0654*/ 	.short	0x010a
        /*0656*/ 	.byte	0x29
	.zero		1


	//   ....[23]....
        /*0658*/ 	.word	0x00001860
        /*065c*/ 	.word	0x00000000
        /*0660*/ 	.word	0x00028830
        /*0664*/ 	.short	0x010a
        /*0666*/ 	.byte	0x3f
	.zero		1


	//   ....[24]....
        /*0668*/ 	.word	0x000018d0
        /*066c*/ 	.word	0x00000000
        /*0670*/ 	.word	0x00028830
        /*0674*/ 	.short	0x010a
        /*0676*/ 	.byte	0x3f
	.zero		1


	//   ....[25]....
        /*0678*/ 	.word	0x00002870
        /*067c*/ 	.word	0x00000000
        /*0680*/ 	.word	0x00000000
        /*0684*/ 	.short	0x0101
        /*0686*/ 	.byte	0x3f
	.zero		1


	//   ....[26]....
        /*0688*/ 	.word	0x00004840
        /*068c*/ 	.word	0x000000ff
        /*0690*/ 	.word	0x00028830
        /*0694*/ 	.short	0x010a
        /*0696*/ 	.byte	0x06
	.zero		1


	//   ....[27]....
        /*0698*/ 	.word	0x00004880
        /*069c*/ 	.word	0x000000ff
        /*06a0*/ 	.word	0x00028830
        /*06a4*/ 	.short	0x010a
        /*06a6*/ 	.byte	0x06
	.zero		1


	//   ....[28]....
        /*06a8*/ 	.word	0x00004ba0
        /*06ac*/ 	.word	0x000000ff
        /*06b0*/ 	.word	0x00028850
        /*06b4*/ 	.short	0x010a
        /*06b6*/ 	.byte	0x06
	.zero		1


	//   ....[29]....
        /*06b8*/ 	.word	0x00004be0
        /*06bc*/ 	.word	0x000000ff
        /*06c0*/ 	.word	0x00028850
        /*06c4*/ 	.short	0x010a
        /*06c6*/ 	.byte	0x06
	.zero		1


	//   ....[30]....
        /*06c8*/ 	.word	0x00006db0
        /*06cc*/ 	.word	0x0000002e
        /*06d0*/ 	.word	0x00000000
        /*06d4*/ 	.short	0x0101
        /*06d6*/ 	.byte	0x3f
	.zero		1


	//   ....[31]....
        /*06d8*/ 	.word	0x00006e30
        /*06dc*/ 	.word	0x00000032
        /*06e0*/ 	.word	0x00000000
        /*06e4*/ 	.short	0x0101
        /*06e6*/ 	.byte	0x3f
	.zero		1


	//   ....[32]....
        /*06e8*/ 	.word	0x00007930
        /*06ec*/ 	.word	0x000000ff
        /*06f0*/ 	.word	0x00028830
        /*06f4*/ 	.short	0x010a
        /*06f6*/ 	.byte	0x06
	.zero		1


	//   ....[33]....
        /*06f8*/ 	.word	0x00007970
        /*06fc*/ 	.word	0x000000ff
        /*0700*/ 	.word	0x00028830
        /*0704*/ 	.short	0x010a
        /*0706*/ 	.byte	0x06
	.zero		1


	//   ....[34]....
        /*0708*/ 	.word	0x00007c90
        /*070c*/ 	.word	0x000000ff
        /*0710*/ 	.word	0x00028850
        /*0714*/ 	.short	0x010a
        /*0716*/ 	.byte	0x06
	.zero		1


	//   ....[35]....
        /*0718*/ 	.word	0x00007cd0
        /*071c*/ 	.word	0x000000ff
        /*0720*/ 	.word	0x00028850
        /*0724*/ 	.short	0x010a
        /*0726*/ 	.byte	0x06
	.zero		1


	//   ....[36]....
        /*0728*/ 	.word	0x00009670
        /*072c*/ 	.word	0x00000019
        /*0730*/ 	.word	0x00000000
        /*0734*/ 	.short	0x0101
        /*0736*/ 	.byte	0x3f
	.zero		1


	//   ....[37]....
        /*0738*/ 	.word	0x00009820
        /*073c*/ 	.word	0x00000019
        /*0740*/ 	.word	0x00000000
        /*0744*/ 	.short	0x0101
        /*0746*/ 	.byte	0x3f
	.zero		1


	//   ....[38]....
        /*0748*/ 	.word	0x0000a070
        /*074c*/ 	.word	0x000000ff
        /*0750*/ 	.word	0x00028850
        /*0754*/ 	.short	0x010a
        /*0756*/ 	.byte	0x05
	.zero		1


	//   ....[39]....
        /*0758*/ 	.word	0x0000a0b0
        /*075c*/ 	.word	0x000000ff
        /*0760*/ 	.word	0x00028850
        /*0764*/ 	.short	0x010a
        /*0766*/ 	.byte	0x05
	.zero		1


	//   ....[40]....
        /*0768*/ 	.word	0x0000a7c0
        /*076c*/ 	.word	0x00000008
        /*0770*/ 	.word	0x00000000
        /*0774*/ 	.short	0x0101
        /*0776*/ 	.byte	0x3f
	.zero		1


	//   ....[41]....
        /*0778*/ 	.word	0x0000b930
        /*077c*/ 	.word	0x00000014
        /*0780*/ 	.word	0x00000000
        /*0784*/ 	.short	0x0101
        /*0786*/ 	.byte	0x3f
	.zero		1


	//   ....[42]....
        /*0788*/ 	.word	0x0000e660
        /*078c*/ 	.word	0x00000008
        /*0790*/ 	.word	0x00028840
        /*0794*/ 	.short	0x010a
        /*0796*/ 	.byte	0x3f
	.zero		1


	//   ....[43]....
        /*0798*/ 	.word	0x0000eb30
        /*079c*/ 	.word	0x00000009
        /*07a0*/ 	.word	0x00028820
        /*07a4*/ 	.short	0x010a
        /*07a6*/ 	.byte	0x3f
	.zero		1


	//   ....[44]....
        /*07a8*/ 	.word	0x0000ee50
        /*07ac*/ 	.word	0x00000002
        /*07b0*/ 	.word	0x00028840
        /*07b4*/ 	.short	0x010a
        /*07b6*/ 	.byte	0x3f
	.zero		1


	//   ....[45]....
        /*07b8*/ 	.word	0x0000f110
        /*07bc*/ 	.word	0x00000002
        /*07c0*/ 	.word	0x00000060
        /*07c4*/ 	.short	0x010a
        /*07c6*/ 	.byte	0x3f
	.zero		1


	//   ....[46]....
        /*07c8*/ 	.word	0x0000f6d0
        /*07cc*/ 	.word	0x00000002
        /*07d0*/ 	.word	0x00028840
        /*07d4*/ 	.short	0x010a
        /*07d6*/ 	.byte	0x3f
	.zero		1


	//   ....[47]....
        /*07d8*/ 	.word	0x0000f990
        /*07dc*/ 	.word	0x00000002
        /*07e0*/ 	.word	0x00000060
        /*07e4*/ 	.short	0x010a
        /*07e6*/ 	.byte	0x3f
	.zero		1


	//   ....[48]....
        /*07e8*/ 	.word	0x0000fe50
        /*07ec*/ 	.word	0x00000002
        /*07f0*/ 	.word	0x00028840
        /*07f4*/ 	.short	0x010a
        /*07f6*/ 	.byte	0x3f
	.zero		1


	//   ....[49]....
        /*07f8*/ 	.word	0x00010110
        /*07fc*/ 	.word	0x00000002
        /*0800*/ 	.word	0x00000060
        /*0804*/ 	.short	0x010a
        /*0806*/ 	.byte	0x3f
	.zero		1


	//   ....[50]....
        /*0808*/ 	.word	0x00010580
        /*080c*/ 	.word	0x00000003
        /*0810*/ 	.word	0x00028860
        /*0814*/ 	.short	0x010a
        /*0816*/ 	.byte	0x3f
	.zero		1


	//   ....[51]....
        /*0818*/ 	.word	0x00011560
        /*081c*/ 	.word	0x00000000
        /*0820*/ 	.word	0x00028820
        /*0824*/ 	.short	0x010a
        /*0826*/ 	.byte	0x3f
	.zero		1


	//   ....[52]....
        /*0828*/ 	.word	0x00011720
        /*082c*/ 	.word	0x00000006
        /*0830*/ 	.word	0x00000000
        /*0834*/ 	.short	0x010a
        /*0836*/ 	.byte	0x3f
	.zero		1


	//   ....[53]....
        /*0838*/ 	.word	0x00011790
        /*083c*/ 	.word	0x00000007
        /*0840*/ 	.word	0x00000000
        /*0844*/ 	.short	0x010a
        /*0846*/ 	.byte	0x3f
	.zero		1


	//   ....[54]....
        /*0848*/ 	.word	0x00011800
        /*084c*/ 	.word	0x00000004
        /*0850*/ 	.word	0x00000000
        /*0854*/ 	.short	0x010a
        /*0856*/ 	.byte	0x3f
	.zero		1


	//   ....[55]....
        /*0858*/ 	.word	0x00011830
        /*085c*/ 	.word	0x00000003
        /*0860*/ 	.word	0x00000000
        /*0864*/ 	.short	0x010a
        /*0866*/ 	.byte	0x3f
	.zero		1


	//   ....[56]....
        /*0868*/ 	.word	0x000118a0
        /*086c*/ 	.word	0x00000003
        /*0870*/ 	.word	0x00028800
        /*0874*/ 	.short	0x010a
        /*0876*/ 	.byte	0x3f
	.zero		1


	//   ....[57]....
        /*0878*/ 	.word	0x000118f0
        /*087c*/ 	.word	0x00000000
        /*0880*/ 	.word	0x00028830
        /*0884*/ 	.short	0x010a
        /*0886*/ 	.byte	0x3f
	.zero		1


	//   ....[58]....
        /*0888*/ 	.word	0x00011950
        /*088c*/ 	.word	0x00000007
        /*0890*/ 	.word	0x00028830
        /*0894*/ 	.short	0x010a
        /*0896*/ 	.byte	0x3f
	.zero		1


	//   ....[59]....
        /*0898*/ 	.word	0x000119b0
        /*089c*/ 	.word	0x00000007
        /*08a0*/ 	.word	0x00028850
        /*08a4*/ 	.short	0x010a
        /*08a6*/ 	.byte	0x3f
	.zero		1


	//   ....[60]....
        /*08a8*/ 	.word	0x00011a10
        /*08ac*/ 	.word	0x00000005
        /*08b0*/ 	.word	0x00028830
        /*08b4*/ 	.short	0x010a
        /*08b6*/ 	.byte	0x3f
	.zero		1


	//   ....[61]....
        /*08b8*/ 	.word	0x00011a70
        /*08bc*/ 	.word	0x00000005
        /*08c0*/ 	.word	0x00028850
        /*08c4*/ 	.short	0x010a
        /*08c6*/ 	.byte	0x3f
	.zero		1


	//   ....[62]....
        /*08c8*/ 	.word	0x00011ad0
        /*08cc*/ 	.word	0x00000006
        /*08d0*/ 	.word	0x00028850
        /*08d4*/ 	.short	0x010a
        /*08d6*/ 	.byte	0x3f
	.zero		1


	//   ....[63]....
        /*08d8*/ 	.word	0x00011c70
        /*08dc*/ 	.word	0x00000008
        /*08e0*/ 	.word	0x00028840
        /*08e4*/ 	.short	0x010a
        /*08e6*/ 	.byte	0x3f
	.zero		1


	//   ....[64]....
        /*08e8*/ 	.word	0x00011cf0
        /*08ec*/ 	.word	0x00000008
        /*08f0*/ 	.word	0x00028820
        /*08f4*/ 	.short	0x010a
        /*08f6*/ 	.byte	0x3f
	.zero		1


	//   ....[65]....
        /*08f8*/ 	.word	0x00011d40
        /*08fc*/ 	.word	0x00000002
        /*0900*/ 	.word	0x00028840
        /*0904*/ 	.short	0x010a
        /*0906*/ 	.byte	0x3f
	.zero		1


	//   ....[66]....
        /*0908*/ 	.word	0x00011d90
        /*090c*/ 	.word	0x00000002
        /*0910*/ 	.word	0x00000060
        /*0914*/ 	.short	0x010a
        /*0916*/ 	.byte	0x3f
	.zero		1


	//   ....[67]....
        /*0918*/ 	.word	0x00011de0
        /*091c*/ 	.word	0x00000002
        /*0920*/ 	.word	0x00028840
        /*0924*/ 	.short	0x010a
        /*0926*/ 	.byte	0x3f
	.zero		1


	//   ....[68]....
        /*0928*/ 	.word	0x00011e30
        /*092c*/ 	.word	0x00000002
        /*0930*/ 	.word	0x00000060
        /*0934*/ 	.short	0x010a
        /*0936*/ 	.byte	0x3f
	.zero		1


	//   ....[69]....
        /*0938*/ 	.word	0x00011e80
        /*093c*/ 	.word	0x00000002
        /*0940*/ 	.word	0x00028840
        /*0944*/ 	.short	0x010a
        /*0946*/ 	.byte	0x3f
	.zero		1


	//   ....[70]....
        /*0948*/ 	.word	0x00011ed0
        /*094c*/ 	.word	0x00000002
        /*0950*/ 	.word	0x00000060
        /*0954*/ 	.short	0x010a
        /*0956*/ 	.byte	0x3f
	.zero		1


	//   ....[71]....
        /*0958*/ 	.word	0x00011f20
        /*095c*/ 	.word	0x00000003
        /*0960*/ 	.word	0x00028860
        /*0964*/ 	.short	0x010a
        /*0966*/ 	.byte	0x3f
	.zero		1


	//   ....[72]....
        /*0968*/ 	.word	0x000128e0
        /*096c*/ 	.word	0x00000000
        /*0970*/ 	.word	0x00028820
        /*0974*/ 	.short	0x010a
        /*0976*/ 	.byte	0x3f
	.zero		1


	//   ....[73]....
        /*0978*/ 	.word	0x00012a80
        /*097c*/ 	.word	0x00000006
        /*0980*/ 	.word	0x00000000
        /*0984*/ 	.short	0x010a
        /*0986*/ 	.byte	0x3f
	.zero		1


	//   ....[74]....
        /*0988*/ 	.word	0x00012ad0
        /*098c*/ 	.word	0x00000007
        /*0990*/ 	.word	0x00000000
        /*0994*/ 	.short	0x010a
        /*0996*/ 	.byte	0x3f
	.zero		1


	//   ....[75]....
        /*0998*/ 	.word	0x00012b20
        /*099c*/ 	.word	0x00000004
        /*09a0*/ 	.word	0x00000000
        /*09a4*/ 	.short	0x010a
        /*09a6*/ 	.byte	0x3f
	.zero		1


	//----- nvinfo : EIATTR_NUM_MBARRIERS
	.align		4
.L_328:
        /*09a8*/ 	.byte	0x03, 0x38
        /*09aa*/ 	.short	0x0016


	//----- nvinfo : EIATTR_EXIT_INSTR_OFFSETS
	.align		4
        /*09ac*/ 	.byte	0x04, 0x1c
        /*09ae*/ 	.short	(.L_330 - .L_329)


	//   ....[0]....
.L_329:
        /*09b0*/ 	.word	0x00000ab0


	//   ....[1]....
        /*09b4*/ 	.word	0x0000c9c0


	//   ....[2]....
        /*09b8*/ 	.word	0x0000ca20


	//   ....[3]....
        /*09bc*/ 	.word	0x00011880


	//----- nvinfo : EIATTR_MAX_THREADS
	.align		4
.L_330:
        /*09c0*/ 	.byte	0x04, 0x05
        /*09c2*/ 	.short	(.L_332 - .L_331)
.L_331:
        /*09c4*/ 	.word	0x00000180
        /*09c8*/ 	.word	0x00000001
        /*09cc*/ 	.word	0x00000001


	//----- nvinfo : EIATTR_CRS_STACK_SIZE
	.align		4
.L_332:
        /*09d0*/ 	.byte	0x04, 0x1e
        /*09d2*/ 	.short	(.L_334 - .L_333)
.L_333:
        /*09d4*/ 	.word	0x00000000


	//----- nvinfo : EIATTR_CBANK_PARAM_SIZE
	.align		4
.L_334:
        /*09d8*/ 	.byte	0x03, 0x19
        /*09da*/ 	.short	0x0a70


	//----- nvinfo : EIATTR_PARAM_CBANK
	.align		4
        /*09dc*/ 	.byte	0x04, 0x0a
        /*09de*/ 	.short	(.L_336 - .L_335)
	.align		4
.L_335:
        /*09e0*/ 	.word	index@(.nv.constant0._ZN7cutlass13device_kernelIN5flash11enable_sm90INS1_16FlashAttnFwdSm90INS1_25CollectiveMainloopFwdSm90ILi2EN4cute5tupleIJNS5_1CILi1EEES8_S8_EEENS6_IJNS7_ILi128EEESA_SA_EEELi128ENS_6half_tEfNS_4arch4Sm90ELb1ELb0ELb1ELb1ELb0ELb0ELb0ELb1ELb1ELb0ELb0ELb0EEENS1_21CollectiveEpilogueFwdISB_S9_SC_SE_Li256ELb1ELb0ELb0ELb0EEENS1_36VarlenDynamicPersistentTileSchedulerILi128ELi128ELi256ELi32ELb0ELb0ELb1ELb1ELb1ELb1EEEEEEEEEvNT_6ParamsE)
        /*09e4*/ 	.short	0x0210
        /*09e6*/ 	.short	0x0a70


	//----- nvinfo : EIATTR_SW_WAR
	.align		4
.L_336:
        /*09e8*/ 	.byte	0x04, 0x36
        /*09ea*/ 	.short	(.L_338 - .L_337)
.L_337:
        /*09ec*/ 	.word	0x00000008
.L_338:


//--------------------- .nv.info._ZN7cutlass13device_kernelIN5flash11enable_sm90INS1_16FlashAttnFwdSm90INS1_25CollectiveMainloopFwdSm90ILi2EN4cute5tupleIJNS5_1CILi1EEES8_S8_EEENS6_IJNS7_ILi128EEESA_SA_EEELi128ENS_6half_tEfNS_4arch4Sm90ELb1ELb0ELb1ELb1ELb0ELb1ELb0ELb1ELb1ELb0ELb0ELb0EEENS1_21CollectiveEpilogueFwdISB_S9_SC_SE_Li256ELb1ELb0ELb0ELb0EEENS1_36VarlenDynamicPersistentTileSchedulerILi128ELi128ELi256ELi32ELb0ELb0ELb1ELb1ELb1ELb1EEEEEEEEEvNT_6ParamsE --------------------------
	.section	.nv.info._ZN7cutlass13device_kernelIN5flash11enable_sm90INS1_16FlashAttnFwdSm90INS1_25CollectiveMainloopFwdSm90ILi2EN4cute5tupleIJNS5_1CILi1EEES8_S8_EEENS6_IJNS7_ILi128EEESA_SA_EEELi128ENS_6half_tEfNS_4arch4Sm90ELb1ELb0ELb1ELb1ELb0ELb1ELb0ELb1ELb1ELb0ELb0ELb0EEENS1_21CollectiveEpilogueFwdISB_S9_SC_SE_Li256ELb1ELb0ELb0ELb0EEENS1_36VarlenDynamicPersistentTileSchedulerILi128ELi128ELi256ELi32ELb0ELb0ELb1ELb1ELb1ELb1EEEEEEEEEvNT_6ParamsE,"",@"SHT_CUDA_INFO"
	.sectionflags	@""
	.align	4


	//----- nvinfo : EIATTR_CUDA_API_VERSION
	.align		4
        /*0000*/ 	.byte	0x04, 0x37
        /*0002*/ 	.short	(.L_340 - .L_339)
.L_339:
        /*0004*/ 	.word	0x00000082


	//----- nvinfo : EIATTR_KPARAM_INFO
	.align		4
.L_340:
        /*0008*/ 	.byte	0x04, 0x17
        /*000a*/ 	.short	(.L_342 - .L_341)
.L_341:
        /*000c*/ 	.word	0x00000000
        /*0010*/ 	.short	0x0000
        /*0012*/ 	.short	0x0070
        /*0014*/ 	.byte	0x00, 0xf0, 0x01, 0x28


	//----- nvinfo : EIATTR_SPARSE_MMA_MASK
	.align		4
.L_342:
        /*0018*/ 	.byte	0x03, 0x50
        /*001a*/ 	.short	0x0000


	//----- nvinfo : EIATTR_MAXREG_COUNT
	.align		4
        /*001c*/ 	.byte	0x03, 0x1b
        /*001e*/ 	.short	0x00a8


	//----- nvinfo : EIATTR_NUM_BARRIERS
	.align		4
        /*0020*/ 	.byte	0x02, 0x4c
        /*0022*/ 	.byte	0x10
	.zero		1


	//----- nvinfo : EIATTR_EXTERNS
	.align		4
        /*0024*/ 	.byte	0x04, 0x0f
        /*0026*/ 	.short	(.L_344 - .L_343)


	//   ....[0]....
	.align		4
.L_343:
        /*0028*/ 	.word	index@(__assertfail)


	//----- nvinfo : EIATTR_ANNOTATIONS
	.align		4
.L_344:
        /*002c*/ 	.byte	0x04, 0x55
        /*002e*/ 	.short	(.L_346 - .L_345)


	//   ....[0]....
.L_345:
        /* <DEDUP_REMOVED lines=43> */


	//----- nvinfo : EIATTR_MERCURY_ISA_VERSION
	.align		4
.L_346:
        /*02c8*/ 	.byte	0x03, 0x5f
        /*02ca*/ 	.short	0x0101


	//----- nvinfo : EIATTR_UNUSED_LOAD_BYTE_OFFSET
	.align		4
        /*02cc*/ 	.byte	0x04, 0x44
        /*02ce*/ 	.short	(.L_348 - .L_347)


	//   ....[0]....
.L_347:
        /*02d0*/ 	.word	0x00000ae0
        /*02d4*/ 	.word	0x0000fff0


	//   ....[1]....
        /*02d8*/ 	.word	0x000172b0
        /*02dc*/ 	.word	0x0000fff0


	//----- nvinfo : EIATTR_INT_WARP_WIDE_INSTR_OFFSETS
	.align		4
.L_348:
        /*02e0*/ 	.byte	0x04, 0x31
        /*02e2*/ 	.short	(.L_350 - .L_349)


	//   ....[0]....
.L_349:
        /*02e4*/ 	.word	0x000001b0


	//   ....[1]....
        /*02e8*/ 	.word	0x00000250


	//   ....[2]....
        /*02ec*/ 	.word	0x000002c0


	//   ....[3]....
        /*02f0*/ 	.word	0x0001afb0


	//   ....[4]....
        /*02f4*/ 	.word	0x0001b040


	//   ....[5]....
        /*02f8*/ 	.word	0x0001b4c0


	//   ....[6]....
        /*02fc*/ 	.word	0x0001b4f0


	//   ....[7]....
        /*0300*/ 	.word	0x0001b700


	//   ....[8]....
        /*0304*/ 	.word	0x0001d7e0


	//   ....[9]....
        /*0308*/ 	.word	0x0001d870


	//----- nvinfo : EIATTR_COOP_GROUP_MASK_REGIDS
	.align		4
.L_350:
        /*030c*/ 	.byte	0x04, 0x29
        /*030e*/ 	.short	(.L_352 - .L_351)


	//   ....[0]....
.L_351:
        /*0310*/ 	.word	0xffffffff


	//   ....[1]....
        /*0314*/ 	.word	0xffffffff


	//   ....[2]....
        /*0318*/ 	.word	0xffffffff


	//   ....[3]....
        /*031c*/ 	.word	0xffffffff


	//   ....[4]....
        /*0320*/ 	.word	0xffffffff


	//   ....[5]....
        /*0324*/ 	.word	0xffffffff


	//   ....[6]....
        /*0328*/ 	.word	0xffffffff


	//   ....[7]....
        /*032c*/ 	.word	0xffffffff


	//   ....[8]....
        /*0330*/ 	.word	0xffffffff


	//   ....[9]....
        /*0334*/ 	.word	0xffffffff


	//   ....[10]....
        /*0338*/ 	.word	0xffffffff


	//   ....[11]....
        /*033c*/ 	.word	0xffffffff


	//   ....[12]....
        /*0340*/ 	.word	0xffffffff


	//   ....[13]....
        /*0344*/ 	.word	0xffffffff


	//   ....[14]....
        /*0348*/ 	.word	0xffffffff


	//   ....[15]....
        /*034c*/ 	.word	0xffffffff


	//   ....[16]....
        /*0350*/ 	.word	0xffffffff


	//   ....[17]....
        /*0354*/ 	.word	0xffffffff


	//   ....[18]....
        /*0358*/ 	.word	0xffffffff


	//   ....[19]....
        /*035c*/ 	.word	0xffffffff


	//   ....[20]....
        /*0360*/ 	.word	0xffffffff


	//   ....[21]....
        /*0364*/ 	.word	0xffffffff


	//   ....[22]....
        /*0368*/ 	.word	0xffffffff


	//   ....[23]....
        /*036c*/ 	.word	0xffffffff


	//   ....[24]....
        /*0370*/ 	.word	0xffffffff


	//   ....[25]....
        /*0374*/ 	.word	0xffffffff


	//   ....[26]....
        /*0378*/ 	.word	0xffffffff


	//   ....[27]....
        /*037c*/ 	.word	0xffffffff


	//   ....[28]....
        /*0380*/ 	.word	0xffffffff


	//   ....[29]....
        /*0384*/ 	.word	0xffffffff


	//   ....[30]....
        /*0388*/ 	.word	0xffffffff


	//   ....[31]....
        /*038c*/ 	.word	0xffffffff


	//   ....[32]....
        /*0390*/ 	.word	0xffffffff


	//   ....[33]....
        /*0394*/ 	.word	0xffffffff


	//   ....[34]....
        /*0398*/ 	.word	0xffffffff


	//   ....[35]....
        /*039c*/ 	.word	0xffffffff


	//   ....[36]....
        /*03a0*/ 	.word	0xffffffff


	//   ....[37]....
        /*03a4*/ 	.word	0xffffffff


	//   ....[38]....
        /*03a8*/ 	.word	0xffffffff


	//   ....[39]....
        /*03ac*/ 	.word	0xffffffff


	//   ....[40]....
        /*03b0*/ 	.word	0xffffffff


	//   ....[41]....
        /*03b4*/ 	.word	0xffffffff


	//   ....[42]....
        /*03b8*/ 	.word	0xffffffff


	//   ....[43]....
        /*03bc*/ 	.word	0xffffffff


	//   ....[44]....
        /*03c0*/ 	.word	0xffffffff


	//   ....[45]....
        /*03c4*/ 	.word	0xffffffff


	//   ....[46]....
        /*03c8*/ 	.word	0xffffffff


	//   ....[47]....
        /*03cc*/ 	.word	0xffffffff


	//   ....[48]....
        /*03d0*/ 	.word	0xffffffff


	//   ....[49]....
        /*03d4*/ 	.word	0xffffffff


	//   ....[50]....
        /*03d8*/ 	.word	0xffffffff


	//   ....[51]....
        /*03dc*/ 	.word	0xffffffff


	//   ....[52]....
        /*03e0*/ 	.word	0xffffffff


	//   ....[53]....
        /*03e4*/ 	.word	0xffffffff


	//   ....[54]....
        /*03e8*/ 	.word	0xffffffff


	//   ....[55]....
        /*03ec*/ 	.word	0xffffffff


	//   ....[56]....
        /*03f0*/ 	.word	0xffffffff


	//   ....[57]....
        /*03f4*/ 	.word	0xffffffff


	//   ....[58]....
        /*03f8*/ 	.word	0x0500000f


	//   ....[59]....
        /*03fc*/ 	.word	0x0500000f


	//   ....[60]....
        /*0400*/ 	.word	0x0500000f


	//   ....[61]....
        /*0404*/ 	.word	0x0500000f


	//   ....[62]....
        /*0408*/ 	.word	0x0500000f


	//   ....[63]....
        /*040c*/ 	.word	0x0500000f


	//   ....[64]....
        /*0410*/ 	.word	0x0500000f


	//   ....[65]....
        /*0414*/ 	.word	0x0500000f


	//   ....[66]....
        /*0418*/ 	.word	0x0500000f


	//   ....[67]....
        /*041c*/ 	.word	0x0500000f


	//   ....[68]....
        /*0420*/ 	.word	0x0500000f


	//   ....[69]....
        /*0424*/ 	.word	0x0500000f


	//   ....[70]....
        /*0428*/ 	.word	0x0500000f


	//   ....[71]....
        /*042c*/ 	.word	0x0500000f


	//   ....[72]....
        /*0430*/ 	.word	0x0500000f


	//   ....[73]....
        /*0434*/ 	.word	0x0500000f


	//   ....[74]....
        /*0438*/ 	.word	0x0500000f


	//   ....[75]....
        /*043c*/ 	.word	0x0500000f


	//   ....[76]....
        /*0440*/ 	.word	0x0500000f


	//   ....[77]....
        /*0444*/ 	.word	0x0500000f


	//   ....[78]....
        /*0448*/ 	.word	0x0500000f


	//   ....[79]....
        /*044c*/ 	.word	0x0500000f


	//   ....[80]....
        /*0450*/ 	.word	0x0500000f


	//   ....[81]....
        /*0454*/ 	.word	0x0500000f


	//   ....[82]....
        /*0458*/ 	.word	0x0500000f


	//   ....[83]....
        /*045c*/ 	.word	0x0500000f


	//   ....[84]....
        /*0460*/ 	.word	0x0500000f


	//   ....[85]....
        /*0464*/ 	.word	0x0500000f


	//   ....[86]....
        /*0468*/ 	.word	0x0500000f


	//   ....[87]....
        /*046c*/ 	.word	0x0500000f


	//   ....[88]....
        /*0470*/ 	.word	0x0500000f


	//   ....[89]....
        /*0474*/ 	.word	0x0500000f


	//   ....[90]....
        /*0478*/ 	.word	0x0500000f


	//   ....[91]....
        /*047c*/ 	.word	0x0500000f


	//   ....[92]....
        /*0480*/ 	.word	0x0500000f


	//   ....[93]....
        /*0484*/ 	.word	0x0500000f


	//   ....[94]....
        /*0488*/ 	.word	0x0500000f


	//   ....[95]....
        /*048c*/ 	.word	0x0500000f


	//   ....[96]....
        /*0490*/ 	.word	0x0500000f


	//   ....[97]....
        /*0494*/ 	.word	0x0500000f


	//   ....[98]....
        /*0498*/ 	.word	0x0500000f


	//   ....[99]....
        /*049c*/ 	.word	0x0500000f


	//   ....[100]....
        /*04a0*/ 	.word	0x0500000f


	//   ....[101]....
        /*04a4*/ 	.word	0x0500000f


	//   ....[102]....
        /*04a8*/ 	.word	0x0500000f


	//   ....[103]....
        /*04ac*/ 	.word	0x0500000f


	//   ....[104]....
        /*04b0*/ 	.word	0x0500000f


	//   ....[105]....
        /*04b4*/ 	.word	0x0500000f


	//   ....[106]....
        /*04b8*/ 	.word	0x0500000f


	//   ....[107]....
        /*04bc*/ 	.word	0x0500000f


	//   ....[108]....
        /*04c0*/ 	.word	0x0500000f


	//   ....[109]....
        /*04c4*/ 	.word	0x0500000f


	//   ....[110]....
        /*04c8*/ 	.word	0x0500000f


	//----- nvinfo : EIATTR_COOP_GROUP_INSTR_OFFSETS
	.align		4
.L_352:
        /*04cc*/ 	.byte	0x04, 0x28
        /*04ce*/ 	.short	(.L_354 - .L_353)


	//   ....[0]....
.L_353:
        /*04d0*/ 	.word	0x00000060


	//   ....[1]....
        /*04d4*/ 	.word	0x000001c0


	//   ....[2]....
        /*04d8*/ 	.word	0x00000270


	//   ....[3]....
        /*04dc*/ 	.word	0x00000430


	//   ....[4]....
        /*04e0*/ 	.word	0x00000590


	//   ....[5]....
        /*04e4*/ 	.word	0x000006b0


	//   ....[6]....
        /*04e8*/ 	.word	0x00000810


	//   ....[7]....
        /*04ec*/ 	.word	0x000086c0


	//   ....[8]....
        /*04f0*/ 	.word	0x0000f0c0


	//   ....[9]....
        /*04f4*/ 	.word	0x0000f110


	//   ....[10]....
        /*04f8*/ 	.word	0x0000fbc0


	//   ....[11]....
        /*04fc*/ 	.word	0x0000fc30


	//   ....[12]....
        /*0500*/ 	.word	0x000121e0


	//   ....[13]....
        /*0504*/ 	.word	0x00012220


	//   ....[14]....
        /*0508*/ 	.word	0x00012c90


	//   ....[15]....
        /*050c*/ 	.word	0x00012d00


	//   ....[16]....
        /*0510*/ 	.word	0x00014f90


	//   ....[17]....
        /*0514*/ 	.word	0x00014fb0


	//   ....[18]....
        /*0518*/ 	.word	0x00015510


	//   ....[19]....
        /*051c*/ 	.word	0x00015750


	//   ....[20]....
        /*0520*/ 	.word	0x00016900


	//   ....[21]....
        /*0524*/ 	.word	0x00016ca0


	//   ....[22]....
        /*0528*/ 	.word	0x00016cd0


	//   ....[23]....
        /*052c*/ 	.word	0x00016ce0


	//   ....[24]....
        /*0530*/ 	.word	0x00018f70


	//   ....[25]....
        /*0534*/ 	.word	0x000190e0


	//   ....[26]....
        /*0538*/ 	.word	0x00019110


	//   ....[27]....
        /*053c*/ 	.word	0x00019150


	//   ....[28]....
        /*0540*/ 	.word	0x000191c0


	//   ....[29]....
        /*0544*/ 	.word	0x00019220


	//   ....[30]....
        /*0548*/ 	.word	0x00019260


	//   ....[31]....
        /*054c*/ 	.word	0x00019400


	//   ....[32]....
        /*0550*/ 	.word	0x00019460


	//   ....[33]....
        /*0554*/ 	.word	0x000194a0


	//   ....[34]....
        /*0558*/ 	.word	0x000194e0


	//   ....[35]....
        /*055c*/ 	.word	0x00019510


	//   ....[36]....
        /*0560*/ 	.word	0x00019540


	//   ....[37]....
        /*0564*/ 	.word	0x000195d0


	//   ....[38]....
        /*0568*/ 	.word	0x00019630


	//   ....[39]....
        /*056c*/ 	.word	0x000196c0


	//   ....[40]....
        /*0570*/ 	.word	0x0001dc80


	//   ....[41]....
        /*0574*/ 	.word	0x0001dc90


	//   ....[42]....
        /*0578*/ 	.word	0x0001dda0


	//   ....[43]....
        /*057c*/ 	.word	0x0001de00


	//   ....[44]....
        /*0580*/ 	.word	0x0001de40


	//   ....[45]....
        /*0584*/ 	.word	0x0001de80


	//   ....[46]....
        /*0588*/ 	.word	0x0001deb0


	//   ....[47]....
        /*058c*/ 	.word	0x0001dee0


	//   ....[48]....
        /*0590*/ 	.word	0x0001e070


	//   ....[49]....
        /*0594*/ 	.word	0x0001e0d0


	//   ....[50]....
        /*0598*/ 	.word	0x0001e110


	//   ....[51]....
        /*059c*/ 	.word	0x0001e150


	//   ....[52]....
        /*05a0*/ 	.word	0x0001e180


	//   ....[53]....
        /*05a4*/ 	.word	0x0001e1b0


	//   ....[54]....
        /*05a8*/ 	.word	0x0001e270


	//   ....[55]....
        /*05ac*/ 	.word	0x0001e290


	//   ....[56]....
        /*05b0*/ 	.word	0x0001e300


	//   ....[57]....
        /*05b4*/ 	.word	0x0001e990


	//   ....[58]....
        /*05b8*/ 	.word	0x0001edd0


	//   ....[59]....
        /*05bc*/ 	.word	0x0001ee80


	//   ....[60]....
        /*05c0*/ 	.word	0x0001ef20


	//   ....[61]....
        /*05c4*/ 	.word	0x0001efc0


	//   ....[62]....
        /*05c8*/ 	.word	0x0001f060


	//   ....[63]....
        /*05cc*/ 	.word	0x0001f100


	//   ....[64]....
        /*05d0*/ 	.word	0x0001f1a0


	//   ....[65]....
        /*05d4*/ 	.word	0x0001f240


	//   ....[66]....
        /*05d8*/ 	.word	0x0001f2e0


	//   ....[67]....
        /*05dc*/ 	.word	0x0001f380


	//   ....[68]....
        /*05e0*/ 	.word	0x0001f420


	//   ....[69]....
        /*05e4*/ 	.word	0x0001f4c0


	//   ....[70]....
        /*05e8*/ 	.word	0x0001f560


	//   ....[71]....
        /*05ec*/ 	.word	0x0001f600


	//   ....[72]....
        /*05f0*/ 	.word	0x0001f6a0


	//   ....[73]....
        /*05f4*/ 	.word	0x0001f740


	//   ....[74]....
        /*05f8*/ 	.word	0x0001f7e0


	//   ....[75]....
        /*05fc*/ 	.word	0x0001f8d0


	//   ....[76]....
        /*0600*/ 	.word	0x0001f970


	//   ....[77]....
        /*0604*/ 	.word	0x0001fa10


	//   ....[78]....
        /*0608*/ 	.word	0x0001fab0


	//   ....[79]....
        /*060c*/ 	.word	0x0001fb50


	//   ....[80]....
        /*0610*/ 	.word	0x0001fbf0


	//   ....[81]....
        /*0614*/ 	.word	0x0001fc90


	//   ....[82]....
        /*0618*/ 	.word	0x0001fd30


	//   ....[83]....
        /*061c*/ 	.word	0x0001fdd0


	//   ....[84]....
        /*0620*/ 	.word	0x0001fe70


	//   ....[85]....
        /*0624*/ 	.word	0x0001ff10


	//   ....[86]....
        /*0628*/ 	.word	0x0001ffb0


	//   ....[87]....
        /*062c*/ 	.word	0x00020050


	//   ....[88]....
        /*0630*/ 	.word	0x000200f0


	//   ....[89]....
        /*0634*/ 	.word	0x00020190


	//   ....[90]....
        /*0638*/ 	.word	0x00020230


	//   ....[91]....
        /*063c*/ 	.word	0x00020530


	//   ....[92]....
        /*0640*/ 	.word	0x00020810


	//   ....[93]....
        /*0644*/ 	.word	0x00020c30


	//   ....[94]....
        /*0648*/ 	.word	0x00020cc0


	//   ....[95]....
        /*064c*/ 	.word	0x00020d60


	//   ....[96]....
        /*0650*/ 	.word	0x00020e10


	//   ....[97]....
        /*0654*/ 	.word	0x00020e90


	//   ....[98]....
        /*0658*/ 	.word	0x00020f10


	//   ....[99]....
        /*065c*/ 	.word	0x00020f90


	//   ....[100]....
        /*0660*/ 	.word	0x00021010


	//   ....[101]....
        /*0664*/ 	.word	0x000210a0


	//   ....[102]....
        /*0668*/ 	.word	0x00021150


	//   ....[103]....
        /*066c*/ 	.word	0x000211d0


	//   ....[104]....
        /*0670*/ 	.word	0x00021250


	//   ....[105]....
        /*0674*/ 	.word	0x000212d0


	//   ....[106]....
        /*0678*/ 	.word	0x00021350


	//   ....[107]....
        /*067c*/ 	.word	0x000213c0


	//   ....[108]....
        /*0680*/ 	.word	0x00021460


	//   ....[109]....
        /*0684*/ 	.word	0x000214f0


	//   ....[110]....
        /*0688*/ 	.word	0x00021620


	//----- nvinfo : EIATTR_REG_RECONFIG
	.align		4
.L_354:
        /*068c*/ 	.byte	0x01, 0x54
	.zero		2


	//----- nvinfo : EIATTR_SYSCALL_OFFSETS
	.align		4
        /*0690*/ 	.byte	0x04, 0x46
        /*0692*/ 	.short	(.L_356 - .L_355)


	//   ....[0]....
.L_355:
        /*0694*/ 	.word	0x000018d0


	//   ....[1]....
        /*0698*/ 	.word	0x00001a20


	//   ....[2]....
        /*069c*/ 	.word	0x00008850


	//   ....[3]....
        /*06a0*/ 	.word	0x00008cc0


	//   ....[4]....
        /*06a4*/ 	.word	0x0001b1d0


	//   ....[5]....
        /*06a8*/ 	.word	0x0001b310


	//   ....[6]....
        /*06ac*/ 	.word	0x0001b410


	//----- nvinfo : EIATTR_MBARRIER_INSTR_OFFSETS
	.align		4
.L_356:
        /*06b0*/ 	.byte	0x04, 0x39
        /*06b2*/ 	.short	(.L_358 - .L_357)


	//   ....[0]....
.L_357:
        /*06b4*/ 	.word	0x000002e0
        /*06b8*/ 	.word	0x000000ff
        /*06bc*/ 	.word	0x00028800
        /*06c0*/ 	.short	0x0100
        /*06c2*/ 	.byte	0x08
	.zero		1


	//   ....[1]....
        /*06c4*/ 	.word	0x000002f0
        /*06c8*/ 	.word	0x000000ff
        /*06cc*/ 	.word	0x00028820
        /*06d0*/ 	.short	0x0100
        /*06d2*/ 	.byte	0x08
	.zero		1


	//   ....[2]....
        /*06d4*/ 	.word	0x000003e0
        /*06d8*/ 	.word	0x000000ff
        /*06dc*/ 	.word	0x00028830
        /*06e0*/ 	.short	0x0100
        /*06e2*/ 	.byte	0x08
	.zero		1


	//   ....[3]....
        /*06e4*/ 	.word	0x000003f0
        /*06e8*/ 	.word	0x000000ff
        /*06ec*/ 	.word	0x00028840
        /*06f0*/ 	.short	0x0100
        /*06f2*/ 	.byte	0x08
	.zero		1


	//   ....[4]....
        /*06f4*/ 	.word	0x00000400
        /*06f8*/ 	.word	0x000000ff
        /*06fc*/ 	.word	0x00028838
        /*0700*/ 	.short	0x0100
        /*0702*/ 	.byte	0x08
	.zero		1


	//   ....[5]....
        /*0704*/ 	.word	0x00000410
        /*0708*/ 	.word	0x000000ff
        /*070c*/ 	.word	0x00028848
        /*0710*/ 	.short	0x0100
        /*0712*/ 	.byte	0x08
	.zero		1


	//   ....[6]....
        /*0714*/ 	.word	0x00000540
        /*0718*/ 	.word	0x000000ff
        /*071c*/ 	.word	0x00028850
        /*0720*/ 	.short	0x0100
        /*0722*/ 	.byte	0x08
	.zero		1


	//   ....[7]....
        /*0724*/ 	.word	0x00000550
        /*0728*/ 	.word	0x000000ff
        /*072c*/ 	.word	0x00028860
        /*0730*/ 	.short	0x0100
        /*0732*/ 	.byte	0x08
	.zero		1


	//   ....[8]....
        /*0734*/ 	.word	0x00000560
        /*0738*/ 	.word	0x000000ff
        /*073c*/ 	.word	0x00028858
        /*0740*/ 	.short	0x0100
        /*0742*/ 	.byte	0x08
	.zero		1


	//   ....[9]....
        /*0744*/ 	.word	0x00000570
        /*0748*/ 	.word	0x000000ff
        /*074c*/ 	.word	0x00028868
        /*0750*/ 	.short	0x0100
        /*0752*/ 	.byte	0x08
	.zero		1


	//   ....[10]....
        /*0754*/ 	.word	0x00000660
        /*0758*/ 	.word	0x000000ff
        /*075c*/ 	.word	0x00028870
        /*0760*/ 	.short	0x0100
        /*0762*/ 	.byte	0x06
	.zero		1


	//   ....[11]....
        /*0764*/ 	.word	0x00000670
        /*0768*/ 	.word	0x000000ff
        /*076c*/ 	.word	0x00028880
        /*0770*/ 	.short	0x0100
        /*0772*/ 	.byte	0x06
	.zero		1


	//   ....[12]....
        /*0774*/ 	.word	0x00000680
        /*0778*/ 	.word	0x000000ff
        /*077c*/ 	.word	0x00028878
        /*0780*/ 	.short	0x0100
        /*0782*/ 	.byte	0x06
	.zero		1


	//   ....[13]....
        /*0784*/ 	.word	0x00000690
        /*0788*/ 	.word	0x000000ff
        /*078c*/ 	.word	0x00028888
        /*0790*/ 	.short	0x0100
        /*0792*/ 	.byte	0x06
	.zero		1


	//   ....[14]....
        /*0794*/ 	.word	0x000007c0
        /*0798*/ 	.word	0x000000ff
        /*079c*/ 	.word	0x00028890
        /*07a0*/ 	.short	0x0100
        /*07a2*/ 	.byte	0x08
	.zero		1


	//   ....[15]....
        /*07a4*/ 	.word	0x000007d0
        /*07a8*/ 	.word	0x000000ff
        /*07ac*/ 	.word	0x000288a0
        /*07b0*/ 	.short	0x0100
        /*07b2*/ 	.byte	0x08
	.zero		1


	//   ....[16]....
        /*07b4*/ 	.word	0x000007e0
        /*07b8*/ 	.word	0x000000ff
        /*07bc*/ 	.word	0x00028898
        /*07c0*/ 	.short	0x0100
        /*07c2*/ 	.byte	0x08
	.zero		1


	//   ....[17]....
        /*07c4*/ 	.word	0x000007f0
        /*07c8*/ 	.word	0x000000ff
        /*07cc*/ 	.word	0x000288a8
        /*07d0*/ 	.short	0x0100
        /*07d2*/ 	.byte	0x08
	.zero		1


	//   ....[18]....
        /*07d4*/ 	.word	0x00000920
        /*07d8*/ 	.word	0x000000ff
        /*07dc*/ 	.word	0x000288b0
        /*07e0*/ 	.short	0x0100
        /*07e2*/ 	.byte	0x08
	.zero		1


	//   ....[19]....
        /*07e4*/ 	.word	0x00000930
        /*07e8*/ 	.word	0x000000ff
        /*07ec*/ 	.word	0x000288c0
        /*07f0*/ 	.short	0x0100
        /*07f2*/ 	.byte	0x08
	.zero		1


	//   ....[20]....
        /*07f4*/ 	.word	0x00000940
        /*07f8*/ 	.word	0x000000ff
        /*07fc*/ 	.word	0x000288b8
        /*0800*/ 	.short	0x0100
        /*0802*/ 	.byte	0x08
	.zero		1


	//   ....[21]....
        /*0804*/ 	.word	0x00000950
        /*0808*/ 	.word	0x000000ff
        /*080c*/ 	.word	0x000288c8
        /*0810*/ 	.short	0x0100
        /*0812*/ 	.byte	0x08
	.zero		1


	//   ....[22]....
        /*0814*/ 	.word	0x00003040
        /*0818*/ 	.word	0x00000069
        /*081c*/ 	.word	0x00028890
        /*0820*/ 	.short	0x010a
        /*0822*/ 	.byte	0x3f
	.zero		1


	//   ....[23]....
        /*0824*/ 	.word	0x000055a0
        /*0828*/ 	.word	0x00000069
        /*082c*/ 	.word	0x00028890
        /*0830*/ 	.short	0x010a
        /*0832*/ 	.byte	0x3f
	.zero		1


	//   ....[24]....
        /*0834*/ 	.word	0x00007680
        /*0838*/ 	.word	0x00000069
        /*083c*/ 	.word	0x00028890
        /*0840*/ 	.short	0x010a
        /*0842*/ 	.byte	0x3f
	.zero		1


	//   ....[25]....
        /*0844*/ 	.word	0x00007ce0
        /*0848*/ 	.word	0x0000002c
        /*084c*/ 	.word	0x00000000
        /*0850*/ 	.short	0x0101
        /*0852*/ 	.byte	0x3f
	.zero		1


	//   ....[26]....
        /*0854*/ 	.word	0x00007d20
        /*0858*/ 	.word	0x00000069
        /*085c*/ 	.word	0x000288b0
        /*0860*/ 	.short	0x010a
        /*0862*/ 	.byte	0x3f
	.zero		1


	//   ....[27]....
        /*0864*/ 	.word	0x00008370
        /*0868*/ 	.word	0x00000069
        /*086c*/ 	.word	0x00000000
        /*0870*/ 	.short	0x0101
        /*0872*/ 	.byte	0x3f
	.zero		1


	//   ....[28]....
        /*0874*/ 	.word	0x000088d0
        /*0878*/ 	.word	0x00000002
        /*087c*/ 	.word	0x00028800
        /*0880*/ 	.short	0x010a
        /*0882*/ 	.byte	0x3f
	.zero		1


	//   ....[29]....
        /*0884*/ 	.word	0x00008920
        /*0888*/ 	.word	0x00000002
        /*088c*/ 	.word	0x00028800
        /*0890*/ 	.short	0x010a
        /*0892*/ 	.byte	0x3f
	.zero		1


	//   ....[30]....
        /*0894*/ 	.word	0x00009b70
        /*0898*/ 	.word	0x00000002
        /*089c*/ 	.word	0x00028800
        /*08a0*/ 	.short	0x010a
        /*08a2*/ 	.byte	0x3f
	.zero		1


	//   ....[31]....
        /*08a4*/ 	.word	0x0000bf80
        /*08a8*/ 	.word	0x00000002
        /*08ac*/ 	.word	0x00028800
        /*08b0*/ 	.short	0x010a
        /*08b2*/ 	.byte	0x3f
	.zero		1


	//   ....[32]....
        /*08b4*/ 	.word	0x0000daa0
        /*08b8*/ 	.word	0x00000000
        /*08bc*/ 	.word	0x00028830
        /*08c0*/ 	.short	0x010a
        /*08c2*/ 	.byte	0x3f
	.zero		1


	//   ....[33]....
        /*08c4*/ 	.word	0x0000db20
        /*08c8*/ 	.word	0x00000000
        /*08cc*/ 	.word	0x00028830
        /*08d0*/ 	.short	0x010a
        /*08d2*/ 	.byte	0x3f
	.zero		1


	//   ....[34]....
        /*08d4*/ 	.word	0x0000eb10
        /*08d8*/ 	.word	0x00000000
        /*08dc*/ 	.word	0x00000000
        /*08e0*/ 	.short	0x0101
        /*08e2*/ 	.byte	0x3f
	.zero		1


	//   ....[35]....
        /*08e4*/ 	.word	0x00010b80
        /*08e8*/ 	.word	0x00000006
        /*08ec*/ 	.word	0x00028830
        /*08f0*/ 	.short	0x010a
        /*08f2*/ 	.byte	0x3f
	.zero		1


	//   ....[36]....
        /*08f4*/ 	.word	0x00010bd0
        /*08f8*/ 	.word	0x00000006
        /*08fc*/ 	.word	0x00028830
        /*0900*/ 	.short	0x010a
        /*0902*/ 	.byte	0x3f
	.zero		1


	//   ....[37]....
        /*0904*/ 	.word	0x00011020
        /*0908*/ 	.word	0x00000007
        /*090c*/ 	.word	0x00028850
        /*0910*/ 	.short	0x010a
        /*0912*/ 	.byte	0x3f
	.zero		1


	//   ....[38]....
        /*0914*/ 	.word	0x00011060
        /*0918*/ 	.word	0x00000007
        /*091c*/ 	.word	0x00028850
        /*0920*/ 	.short	0x010a
        /*0922*/ 	.byte	0x3f
	.zero		1


	//   ....[39]....
        /*0924*/ 	.word	0x000133d0
        /*0928*/ 	.word	0x00000009
        /*092c*/ 	.word	0x00000000
        /*0930*/ 	.short	0x0101
        /*0932*/ 	.byte	0x3f
	.zero		1


	//   ....[40]....
        /*0934*/ 	.word	0x00013460
        /*0938*/ 	.word	0x0000000d
        /*093c*/ 	.word	0x00000000
        /*0940*/ 	.short	0x0101
        /*0942*/ 	.byte	0x3f
	.zero		1


	//   ....[41]....
        /*0944*/ 	.word	0x00013e80
        /*0948*/ 	.word	0x00000006
        /*094c*/ 	.word	0x00028830
        /*0950*/ 	.short	0x010a
        /*0952*/ 	.byte	0x3f
	.zero		1


	//   ....[42]....
        /*0954*/ 	.word	0x00013ed0
        /*0958*/ 	.word	0x00000006
        /*095c*/ 	.word	0x00028830
        /*0960*/ 	.short	0x010a
        /*0962*/ 	.byte	0x3f
	.zero		1


	//   ....[43]....
        /*0964*/ 	.word	0x00014320
        /*0968*/ 	.word	0x00000007
        /*096c*/ 	.word	0x00028850
        /*0970*/ 	.short	0x010a
        /*0972*/ 	.byte	0x3f
	.zero		1


	//   ....[44]....
        /*0974*/ 	.word	0x00014360
        /*0978*/ 	.word	0x00000007
        /*097c*/ 	.word	0x00028850
        /*0980*/ 	.short	0x010a
        /*0982*/ 	.byte	0x3f
	.zero		1


	//   ....[45]....
        /*0984*/ 	.word	0x00015d00
        /*0988*/ 	.word	0x0000001d
        /*098c*/ 	.word	0x00000000
        /*0990*/ 	.short	0x0101
        /*0992*/ 	.byte	0x3f
	.zero		1


	//   ....[46]....
        /*0994*/ 	.word	0x00015e50
        /*0998*/ 	.word	0x00000021
        /*099c*/ 	.word	0x00000000
        /*09a0*/ 	.short	0x0101
        /*09a2*/ 	.byte	0x3f
	.zero		1


	//   ....[47]....
        /*09a4*/ 	.word	0x000167f0
        /*09a8*/ 	.word	0x0000000b
        /*09ac*/ 	.word	0x00028850
        /*09b0*/ 	.short	0x010a
        /*09b2*/ 	.byte	0x3f
	.zero		1


	//   ....[48]....
        /*09b4*/ 	.word	0x00016870
        /*09b8*/ 	.word	0x0000000b
        /*09bc*/ 	.word	0x00028850
        /*09c0*/ 	.short	0x010a
        /*09c2*/ 	.byte	0x3f
	.zero		1


	//   ....[49]....
        /*09c4*/ 	.word	0x00016e20
        /*09c8*/ 	.word	0x00000008
        /*09cc*/ 	.word	0x00000000
        /*09d0*/ 	.short	0x0101
        /*09d2*/ 	.byte	0x3f
	.zero		1


	//   ....[50]....
        /*09d4*/ 	.word	0x00018050
        /*09d8*/ 	.word	0x00000000
        /*09dc*/ 	.word	0x00000000
        /*09e0*/ 	.short	0x0101
        /*09e2*/ 	.byte	0x3f
	.zero		1


	//   ....[51]....
        /*09e4*/ 	.word	0x0001a3f0
        /*09e8*/ 	.word	0x00000009
        /*09ec*/ 	.word	0x00028820
        /*09f0*/ 	.short	0x010a
        /*09f2*/ 	.byte	0x3f
	.zero		1


	//   ....[52]....
        /*09f4*/ 	.word	0x0001a480
        /*09f8*/ 	.word	0x00000005
        /*09fc*/ 	.word	0x000288a0
        /*0a00*/ 	.short	0x010a
        /*0a02*/ 	.byte	0x3f
	.zero		1


	//   ....[53]....
        /*0a04*/ 	.word	0x0001a6b0
        /*0a08*/ 	.word	0x00000005
        /*0a0c*/ 	.word	0x000288c0
        /*0a10*/ 	.short	0x010a
        /*0a12*/ 	.byte	0x3f
	.zero		1


	//   ....[54]....
        /*0a14*/ 	.word	0x0001aa30
        /*0a18*/ 	.word	0x00000006
        /*0a1c*/ 	.word	0x000288a0
        /*0a20*/ 	.short	0x010a
        /*0a22*/ 	.byte	0x3f
	.zero		1


	//   ....[55]....
        /*0a24*/ 	.word	0x0001ac40
        /*0a28*/ 	.word	0x00000006
        /*0a2c*/ 	.word	0x000288c0
        /*0a30*/ 	.short	0x010a
        /*0a32*/ 	.byte	0x3f
	.zero		1


	//   ....[56]....
        /*0a34*/ 	.word	0x0001ba30
        /*0a38*/ 	.word	0x00000007
        /*0a3c*/ 	.word	0x00028840
        /*0a40*/ 	.short	0x010a
        /*0a42*/ 	.byte	0x3f
	.zero		1


	//   ....[57]....
        /*0a44*/ 	.word	0x0001bf00
        /*0a48*/ 	.word	0x0000000a
        /*0a4c*/ 	.word	0x00028820
        /*0a50*/ 	.short	0x010a
        /*0a52*/ 	.byte	0x3f
	.zero		1


	//   ....[58]....
        /*0a54*/ 	.word	0x0001c210
        /*0a58*/ 	.word	0x00000007
        /*0a5c*/ 	.word	0x00028840
        /*0a60*/ 	.short	0x010a
        /*0a62*/ 	.byte	0x3f
	.zero		1


	//   ....[59]....
        /*0a64*/ 	.word	0x0001c4d0
        /*0a68*/ 	.word	0x00000008
        /*0a6c*/ 	.word	0x00000060
        /*0a70*/ 	.short	0x010a
        /*0a72*/ 	.byte	0x3f
	.zero		1


	//   ....[60]....
        /*0a74*/ 	.word	0x0001ca90
        /*0a78*/ 	.word	0x00000002
        /*0a7c*/ 	.word	0x00028840
        /*0a80*/ 	.short	0x010a
        /*0a82*/ 	.byte	0x3f
	.zero		1


	//   ....[61]....
        /*0a84*/ 	.word	0x0001cd50
        /*0a88*/ 	.word	0x00000002
        /*0a8c*/ 	.word	0x00000060
        /*0a90*/ 	.short	0x010a
        /*0a92*/ 	.byte	0x3f
	.zero		1


	//   ....[62]....
        /*0a94*/ 	.word	0x0001d210
        /*0a98*/ 	.word	0x00000002
        /*0a9c*/ 	.word	0x00028840
        /*0aa0*/ 	.short	0x010a
        /*0aa2*/ 	.byte	0x3f
	.zero		1


	//   ....[63]....
        /*0aa4*/ 	.word	0x0001d4d0
        /*0aa8*/ 	.word	0x00000002
        /*0aac*/ 	.word	0x00000060
        /*0ab0*/ 	.short	0x010a
        /*0ab2*/ 	.byte	0x3f
	.zero		1


	//   ....[64]....
        /*0ab4*/ 	.word	0x0001d930
        /*0ab8*/ 	.word	0x00000003
        /*0abc*/ 	.word	0x00028860
        /*0ac0*/ 	.short	0x010a
        /*0ac2*/ 	.byte	0x3f
	.zero		1


	//   ....[65]....
        /*0ac4*/ 	.word	0x0001e910
        /*0ac8*/ 	.word	0x00000000
        /*0acc*/ 	.word	0x00028820
        /*0ad0*/ 	.short	0x010a
        /*0ad2*/ 	.byte	0x3f
	.zero		1


	//   ....[66]....
        /*0ad4*/ 	.word	0x0001eac0
        /*0ad8*/ 	.word	0x00000006
        /*0adc*/ 	.word	0x00000000
        /*0ae0*/ 	.short	0x010a
        /*0ae2*/ 	.byte	0x3f
	.zero		1


	//   ....[67]....
        /*0ae4*/ 	.word	0x0001eb30
        /*0ae8*/ 	.word	0x00000007
        /*0aec*/ 	.word	0x00000000
        /*0af0*/ 	.short	0x010a
        /*0af2*/ 	.byte	0x3f
	.zero		1


	//   ....[68]....
        /*0af4*/ 	.word	0x0001eba0
        /*0af8*/ 	.word	0x00000004
        /*0afc*/ 	.word	0x00000000
        /*0b00*/ 	.short	0x010a
        /*0b02*/ 	.byte	0x3f
	.zero		1


	//   ....[69]....
        /*0b04*/ 	.word	0x0001ebd0
        /*0b08*/ 	.word	0x00000003
        /*0b0c*/ 	.word	0x00000000
        /*0b10*/ 	.short	0x010a
        /*0b12*/ 	.byte	0x3f
	.zero		1


	//   ....[70]....
        /*0b14*/ 	.word	0x0001ec30
        /*0b18*/ 	.word	0x00000069
        /*0b1c*/ 	.word	0x00028890
        /*0b20*/ 	.short	0x010a
        /*0b22*/ 	.byte	0x3f
	.zero		1


	//   ....[71]....
        /*0b24*/ 	.word	0x0001ec80
        /*0b28*/ 	.word	0x00000069
        /*0b2c*/ 	.word	0x00028890
        /*0b30*/ 	.short	0x010a
        /*0b32*/ 	.byte	0x3f
	.zero		1


	//   ....[72]....
        /*0b34*/ 	.word	0x0001ecd0
        /*0b38*/ 	.word	0x00000069
        /*0b3c*/ 	.word	0x00028890
        /*0b40*/ 	.short	0x010a
        /*0b42*/ 	.byte	0x3f
	.zero		1


	//   ....[73]....
        /*0b44*/ 	.word	0x0001ed20
        /*0b48*/ 	.word	0x00000069
        /*0b4c*/ 	.word	0x000288b0
        /*0b50*/ 	.short	0x010a
        /*0b52*/ 	.byte	0x3f
	.zero		1


	//   ....[74]....
        /*0b54*/ 	.word	0x0001f820
        /*0b58*/ 	.word	0x00000002
        /*0b5c*/ 	.word	0x00028800
        /*0b60*/ 	.short	0x010a
        /*0b62*/ 	.byte	0x3f
	.zero		1


	//   ....[75]....
        /*0b64*/ 	.word	0x00020270
        /*0b68*/ 	.word	0x00000002
        /*0b6c*/ 	.word	0x00028800
        /*0b70*/ 	.short	0x010a
        /*0b72*/ 	.byte	0x3f
	.zero		1


	//   ....[76]....
        /*0b74*/ 	.word	0x000202c0
        /*0b78*/ 	.word	0x00000000
        /*0b7c*/ 	.word	0x00028830
        /*0b80*/ 	.short	0x010a
        /*0b82*/ 	.byte	0x3f
	.zero		1


	//   ....[77]....
        /*0b84*/ 	.word	0x00020310
        /*0b88*/ 	.word	0x00000006
        /*0b8c*/ 	.word	0x00028830
        /*0b90*/ 	.short	0x010a
        /*0b92*/ 	.byte	0x3f
	.zero		1


	//   ....[78]....
        /*0b94*/ 	.word	0x00020360
        /*0b98*/ 	.word	0x00000007
        /*0b9c*/ 	.word	0x00028850
        /*0ba0*/ 	.short	0x010a
        /*0ba2*/ 	.byte	0x3f
	.zero		1


	//   ....[79]....
        /*0ba4*/ 	.word	0x000203b0
        /*0ba8*/ 	.word	0x00000006
        /*0bac*/ 	.word	0x00028830
        /*0bb0*/ 	.short	0x010a
        /*0bb2*/ 	.byte	0x3f
	.zero		1


	//   ....[80]....
        /*0bb4*/ 	.word	0x00020400
        /*0bb8*/ 	.word	0x00000007
        /*0bbc*/ 	.word	0x00028850
        /*0bc0*/ 	.short	0x010a
        /*0bc2*/ 	.byte	0x3f
	.zero		1


	//   ....[81]....
        /*0bc4*/ 	.word	0x00020450
        /*0bc8*/ 	.word	0x0000000b
        /*0bcc*/ 	.word	0x00028850
        /*0bd0*/ 	.short	0x010a
        /*0bd2*/ 	.byte	0x3f
	.zero		1


	//   ....[82]....
        /*0bd4*/ 	.word	0x000205f0
        /*0bd8*/ 	.word	0x00000009
        /*0bdc*/ 	.word	0x00028820
        /*0be0*/ 	.short	0x010a
        /*0be2*/ 	.byte	0x3f
	.zero		1


	//   ....[83]....
        /*0be4*/ 	.word	0x00020640
        /*0be8*/ 	.word	0x00000005
        /*0bec*/ 	.word	0x000288a0
        /*0bf0*/ 	.short	0x010a
        /*0bf2*/ 	.byte	0x3f
	.zero		1


	//   ....[84]....
        /*0bf4*/ 	.word	0x00020690
        /*0bf8*/ 	.word	0x00000005
        /*0bfc*/ 	.word	0x000288c0
        /*0c00*/ 	.short	0x010a
        /*0c02*/ 	.byte	0x3f
	.zero		1


	//   ....[85]....
        /*0c04*/ 	.word	0x000206e0
        /*0c08*/ 	.word	0x00000006
        /*0c0c*/ 	.word	0x000288a0
        /*0c10*/ 	.short	0x010a
        /*0c12*/ 	.byte	0x3f
	.zero		1


	//   ....[86]....
        /*0c14*/ 	.word	0x00020730
        /*0c18*/ 	.word	0x00000006
        /*0c1c*/ 	.word	0x000288c0
        /*0c20*/ 	.short	0x010a
        /*0c22*/ 	.byte	0x3f
	.zero		1


	//   ....[87]....
        /*0c24*/ 	.word	0x000208d0
        /*0c28*/ 	.word	0x00000007
        /*0c2c*/ 	.word	0x00028840
        /*0c30*/ 	.short	0x010a
        /*0c32*/ 	.byte	0x3f
	.zero		1


	//   ....[88]....
        /*0c34*/ 	.word	0x00020950
        /*0c38*/ 	.word	0x00000003
        /*0c3c*/ 	.word	0x00028820
        /*0c40*/ 	.short	0x010a
        /*0c42*/ 	.byte	0x3f
	.zero		1


	//   ....[89]....
        /*0c44*/ 	.word	0x000209a0
        /*0c48*/ 	.word	0x00000007
        /*0c4c*/ 	.word	0x00028840
        /*0c50*/ 	.short	0x010a
        /*0c52*/ 	.byte	0x3f
	.zero		1


	//   ....[90]....
        /*0c54*/ 	.word	0x000209f0
        /*0c58*/ 	.word	0x00000008
        /*0c5c*/ 	.word	0x00000060
        /*0c60*/ 	.short	0x010a
        /*0c62*/ 	.byte	0x3f
	.zero		1


	//   ....[91]....
        /*0c64*/ 	.word	0x00020a40
        /*0c68*/ 	.word	0x00000002
        /*0c6c*/ 	.word	0x00028840
        /*0c70*/ 	.short	0x010a
        /*0c72*/ 	.byte	0x3f
	.zero		1


	//   ....[92]....
        /*0c74*/ 	.word	0x00020a90
        /*0c78*/ 	.word	0x00000002
        /*0c7c*/ 	.word	0x00000060
        /*0c80*/ 	.short	0x010a
        /*0c82*/ 	.byte	0x3f
	.zero		1


	//   ....[93]....
        /*0c84*/ 	.word	0x00020ae0
        /*0c88*/ 	.word	0x00000002
        /*0c8c*/ 	.word	0x00028840
        /*0c90*/ 	.short	0x010a
        /*0c92*/ 	.byte	0x3f
	.zero		1


	//   ....[94]....
        /*0c94*/ 	.word	0x00020b30
        /*0c98*/ 	.word	0x00000002
        /*0c9c*/ 	.word	0x00000060
        /*0ca0*/ 	.short	0x010a
        /*0ca2*/ 	.byte	0x3f
	.zero		1


	//   ....[95]....
        /*0ca4*/ 	.word	0x00020b80
        /*0ca8*/ 	.word	0x00000003
        /*0cac*/ 	.word	0x00028860
        /*0cb0*/ 	.short	0x010a
        /*0cb2*/ 	.byte	0x3f
	.zero		1


	//   ....[96]....
        /*0cb4*/ 	.word	0x00021540
        /*0cb8*/ 	.word	0x00000000
        /*0cbc*/ 	.word	0x00028820
        /*0cc0*/ 	.short	0x010a
        /*0cc2*/ 	.byte	0x3f
	.zero		1


	//   ....[97]....
        /*0cc4*/ 	.word	0x000216e0
        /*0cc8*/ 	.word	0x00000006
        /*0ccc*/ 	.word	0x00000000
        /*0cd0*/ 	.short	0x010a
        /*0cd2*/ 	.byte	0x3f
	.zero		1


	//   ....[98]....
        /*0cd4*/ 	.word	0x00021730
        /*0cd8*/ 	.word	0x00000007
        /*0cdc*/ 	.word	0x00000000
        /*0ce0*/ 	.short	0x010a
        /*0ce2*/ 	.byte	0x3f
	.zero		1


	//   ....[99]....
        /*0ce4*/ 	.word	0x00021780
        /*0ce8*/ 	.word	0x00000004
        /*0cec*/ 	.word	0x00000000
        /*0cf0*/ 	.short	0x010a
        /*0cf2*/ 	.byte	0x3f
	.zero		1


	//----- nvinfo : EIATTR_NUM_MBARRIERS
	.align		4
.L_358:
        /*0cf4*/ 	.byte	0x03, 0x38
        /*0cf6*/ 	.short	0x0016


	//----- nvinfo : EIATTR_EXIT_INSTR_OFFSETS
	.align		4
        /*0cf8*/ 	.byte	0x04, 0x1c
        /*0cfa*/ 	.short	(.L_360 - .L_359)


	//   ....[0]....
.L_359:
        /*0cfc*/ 	.word	0x0001ec20


	//----- nvinfo : EIATTR_MAX_THREADS
	.align		4
.L_360:
        /*0d00*/ 	.byte	0x04, 0x05
        /*0d02*/ 	.short	(.L_362 - .L_361)
.L_361:
        /*0d04*/ 	.word	0x00000180
        /*0d08*/ 	.word	0x00000001
        /*0d0c*/ 	.word	0x00000001


	//----- nvinfo : EIATTR_CRS_STACK_SIZE
	.align		4
.L_362:
        /*0d10*/ 	.byte	0x04, 0x1e
        /*0d12*/ 	.short	(.L_364 - .L_363)
.L_363:
        /*0d14*/ 	.word	0x00000000


	//----- nvinfo : EIATTR_CBANK_PARAM_SIZE
	.align		4
.L_364:
        /*0d18*/ 	.byte	0x03, 0x19
        /*0d1a*/ 	.short	0x0a70


	//----- nvinfo : EIATTR_PARAM_CBANK
	.align		4
        /*0d1c*/ 	.byte	0x04, 0x0a
        /*0d1e*/ 	.short	(.L_366 - .L_365)
	.align		4
.L_365:
        /*0d20*/ 	.word	index@(.nv.constant0._ZN7cutlass13device_kernelIN5flash11enable_sm90INS1_16FlashAttnFwdSm90INS1_25CollectiveMainloopFwdSm90ILi2EN4cute5tupleIJNS5_1CILi1EEES8_S8_EEENS6_IJNS7_ILi128EEESA_SA_EEELi128ENS_6half_tEfNS_4arch4Sm90ELb1ELb0ELb1ELb1ELb0ELb1ELb0ELb1ELb1ELb0ELb0ELb0EEENS1_21CollectiveEpilogueFwdISB_S9_SC_SE_Li256ELb1ELb0ELb0ELb0EEENS1_36VarlenDynamicPersistentTileSchedulerILi128ELi128ELi256ELi32ELb0ELb0ELb1ELb1ELb1ELb1EEEEEEEEEvNT_6ParamsE)
        /*0d24*/ 	.short	0x0210
        /*0d26*/ 	.short	0x0a70


	//----- nvinfo : EIATTR_SW_WAR
	.align		4
.L_366:
        /*0d28*/ 	.byte	0x04, 0x36
        /*0d2a*/ 	.short	(.L_368 - .L_367)
.L_367:
        /*0d2c*/ 	.word	0x00000008
.L_368:


//--------------------- .nv.callgraph             --------------------------
	.section	.nv.callgraph,"",@"SHT_CUDA_CALLGRAPH"
	.align	4
	.sectionentsize	8
	.align		4
        /*0000*/ 	.word	0x00000000
	.align		4
        /*0004*/ 	.word	0xffffffff
	.align		4
        /*0008*/ 	.word	index@(_ZN7cutlass13device_kernelIN5flash11enable_sm90INS1_16FlashAttnFwdSm90INS1_25CollectiveMainloopFwdSm90ILi2EN4cute5tupleIJNS5_1CILi1EEES8_S8_EEENS6_IJNS7_ILi128EEENS7_ILi176EEESA_EEELi128ENS_6half_tEfNS_4arch4Sm90ELb0ELb0ELb1ELb0ELb0ELb0ELb0ELb1ELb1ELb0ELb0ELb0EEENS1_21CollectiveEpilogueFwdINS6_IJSA_SA_SB_EEES9_SD_SF_Li256ELb0ELb0ELb0ELb0EEENS1_29StaticPersistentTileSchedulerILb0EEEEEEEEEvNT_6ParamsE)
	.align		4
        /*000c*/ 	.word	index@(__assertfail)
	.align		4
        /*0010*/ 	.word	index@(_ZN7cutlass13device_kernelIN5flash11enable_sm90INS1_16FlashAttnFwdSm90INS1_25CollectiveMainloopFwdSm90ILi2EN4cute5tupleIJNS5_1CILi2EEENS7_ILi1EEES9_EEENS6_IJNS7_ILi128EEENS7_ILi176EEESB_EEELi128ENS_6half_tEfNS_4arch4Sm90ELb0ELb0ELb1ELb0ELb0ELb0ELb0ELb1ELb1ELb0ELb0ELb0EEENS1_21CollectiveEpilogueFwdINS6_IJSB_SB_SC_EEESA_SE_SG_Li256ELb0ELb0ELb0ELb0EEENS1_29StaticPersistentTileSchedulerILb0EEEEEEEEEvNT_6ParamsE)
	.align		4
        /*0014*/ 	.word	index@(__assertfail)
	.align		4
        /*0018*/ 	.word	index@(_ZN7cutlass13device_kernelIN5flash11enable_sm90INS1_16FlashAttnFwdSm90INS1_25CollectiveMainloopFwdSm90ILi2EN4cute5tupleIJNS5_1CILi1EEES8_S8_EEENS6_IJNS7_ILi128EEENS7_ILi176EEESA_EEELi128ENS_6half_tEfNS_4arch4Sm90ELb0ELb0ELb1ELb1ELb0ELb0ELb0ELb1ELb1ELb0ELb0ELb0EEENS1_21CollectiveEpilogueFwdINS6_IJSA_SA_SB_EEES9_SD_SF_Li256ELb1ELb0ELb0ELb0EEENS1_36VarlenDynamicPersistentTileSchedulerILi128ELi176ELi256ELi32ELb0ELb0ELb1ELb0ELb1ELb1EEEEEEEEEvNT_6ParamsE)
	.align		4
        /*001c*/ 	.word	index@(__assertfail)
	.align		4
        /*0020*/ 	.word	index@(_ZN7cutlass13device_kernelIN5flash11enable_sm90INS1_16FlashAttnFwdSm90INS1_25CollectiveMainloopFwdSm90ILi2EN4cute5tupleIJNS5_1CILi1EEES8_S8_EEENS6_IJNS7_ILi128EEENS7_ILi176EEESA_EEELi128ENS_6half_tEfNS_4arch4Sm90ELb0ELb0ELb1ELb1ELb0ELb1ELb0ELb1ELb1ELb0ELb0ELb0EEENS1_21CollectiveEpilogueFwdINS6_IJSA_SA_SB_EEES9_SD_SF_Li256ELb1ELb0ELb0ELb0EEENS1_36VarlenDynamicPersistentTileSchedulerILi128ELi176ELi256ELi32ELb0ELb0ELb1ELb0ELb1ELb1EEEEEEEEEvNT_6ParamsE)
	.align		4
        /*0024*/ 	.word	index@(__assertfail)
	.align		4
        /*0028*/ 	.word	index@(_ZN7cutlass13device_kernelIN5flash11enable_sm90INS1_16FlashAttnFwdSm90INS1_25CollectiveMainloopFwdSm90ILi2EN4cute5tupleIJNS5_1CILi1EEES8_S8_EEENS6_IJNS7_ILi128EEESA_SA_EEELi128ENS_6half_tEfNS_4arch4Sm90ELb0ELb1ELb1ELb0ELb0ELb0ELb0ELb1ELb1ELb0ELb0ELb0EEENS1_21CollectiveEpilogueFwdISB_S9_SC_SE_Li256ELb0ELb0ELb0ELb0EEENS1_30DynamicPersistentTileSchedulerILi256ELi32ELb0ELb0ELb1EEEEEEEEEvNT_6ParamsE)
	.align		4
        /*002c*/ 	.word	index@(__assertfail)
	.align		4
        /*0030*/ 	.word	index@(_ZN7cutlass13device_kernelIN5flash11enable_sm90INS1_16FlashAttnFwdSm90INS1_25CollectiveMainloopFwdSm90ILi2EN4cute5tupleIJNS5_1CILi1EEES8_S8_EEENS6_IJNS7_ILi128EEESA_SA_EEELi128ENS_6half_tEfNS_4arch4Sm90ELb0ELb1ELb1ELb1ELb0ELb0ELb0ELb1ELb1ELb0ELb0ELb0EEENS1_21CollectiveEpilogueFwdISB_S9_SC_SE_Li256ELb1ELb0ELb0ELb0EEENS1_36VarlenDynamicPersistentTileSchedulerILi128ELi128ELi256ELi32ELb0ELb0ELb1ELb1ELb0ELb1EEEEEEEEEvNT_6ParamsE)
	.align		4
        /*0034*/ 	.word	index@(__assertfail)
	.align		4
        /*0038*/ 	.word	index@(_ZN7cutlass13device_kernelIN5flash11enable_sm90INS1_16FlashAttnFwdSm90INS1_25CollectiveMainloopFwdSm90ILi2EN4cute5tupleIJNS5_1CILi1EEES8_S8_EEENS6_IJNS7_ILi128EEESA_SA_EEELi128ENS_6half_tEfNS_4arch4Sm90ELb0ELb1ELb1ELb1ELb0ELb1ELb0ELb1ELb1ELb0ELb0ELb0EEENS1_21CollectiveEpilogueFwdISB_S9_SC_SE_Li256ELb1ELb0ELb0ELb0EEENS1_36VarlenDynamicPersistentTileSchedulerILi128ELi128ELi256ELi32ELb0ELb0ELb1ELb1ELb0ELb1EEEEEEEEEvNT_6ParamsE)
	.align		4
        /*003c*/ 	.word	index@(__assertfail)
	.align		4
        /*0040*/ 	.word	index@(_ZN7cutlass13device_kernelIN5flash11enable_sm90INS1_16FlashAttnFwdSm90INS1_25CollectiveMainloopFwdSm90ILi2EN4cute5tupleIJNS5_1CILi1EEES8_S8_EEENS6_IJNS7_ILi128EEESA_SA_EEELi128ENS_6half_tEfNS_4arch4Sm90ELb1ELb0ELb1ELb0ELb0ELb0ELb0ELb1ELb1ELb0ELb0ELb0EEENS1_21CollectiveEpilogueFwdISB_S9_SC_SE_Li256ELb0ELb0ELb0ELb0EEENS1_30DynamicPersistentTileSchedulerILi256ELi32ELb0ELb0ELb1EEEEEEEEEvNT_6ParamsE)
	.align		4
        /*0044*/ 	.word	index@(__assertfail)
	.align		4
        /*0048*/ 	.word	index@(_ZN7cutlass13device_kernelIN5flash11enable_sm90INS1_16FlashAttnFwdSm90INS1_25CollectiveMainloopFwdSm90ILi2EN4cute5tupleIJNS5_1CILi1EEES8_S8_EEENS6_IJNS7_ILi128EEESA_SA_EEELi128ENS_6half_tEfNS_4arch4Sm90ELb1ELb0ELb1ELb1ELb0ELb0ELb0ELb1ELb1ELb0ELb0ELb0EEENS1_21CollectiveEpilogueFwdISB_S9_SC_SE_Li256ELb1ELb0ELb0ELb0EEENS1_36VarlenDynamicPersistentTileSchedulerILi128ELi128ELi256ELi32ELb0ELb0ELb1ELb1ELb1ELb1EEEEEEEEEvNT_6ParamsE)
	.align		4
        /*004c*/ 	.word	index@(__assertfail)
	.align		4
        /*0050*/ 	.word	index@(_ZN7cutlass13device_kernelIN5flash11enable_sm90INS1_16FlashAttnFwdSm90INS1_25CollectiveMainloopFwdSm90ILi2EN4cute5tupleIJNS5_1CILi1EEES8_S8_EEENS6_IJNS7_ILi128EEESA_SA_EEELi128ENS_6half_tEfNS_4arch4Sm90ELb1ELb0ELb1ELb1ELb0ELb1ELb0ELb1ELb1ELb0ELb0ELb0EEENS1_21CollectiveEpilogueFwdISB_S9_SC_SE_Li256ELb1ELb0ELb0ELb0EEENS1_36VarlenDynamicPersistentTileSchedulerILi128ELi128ELi256ELi32ELb0ELb0ELb1ELb1ELb1ELb1EEEEEEEEEvNT_6ParamsE)
	.align		4
        /*0054*/ 	.word	index@(__assertfail)
	.align		4
        /*0058*/ 	.word	0x00000000
	.align		4
        /*005c*/ 	.word	0xfffffffe
	.align		4
        /*0060*/ 	.word	0x00000000
	.align		4
        /*0064*/ 	.word	0xfffffffd
	.align		4
        /*0068*/ 	.word	0x00000000
	.align		4
        /*006c*/ 	.word	0xfffffffc


//--------------------- .nv.constant4             --------------------------
	.section	.nv.constant4,"a",@progbits
	.align	8
	.align		8
.nv.constant4:
        /*0000*/ 	.dword	__assertfail
	.align		8
        /*0008*/ 	.dword	__unnamed_1
	.align		8
        /*0010*/ 	.dword	__unnamed_2
	.align		8
        /*0018*/ 	.dword	__unnamed_3
	.align		8
        /*0020*/ 	.dword	__unnamed_4
	.align		8
        /*0028*/ 	.dword	__unnamed_5
	.align		8
        /*0030*/ 	.dword	__unnamed_6
	.align		8
        /*0038*/ 	.dword	__unnamed_7
	.align		8
        /*0040*/ 	.dword	__unnamed_8
	.align		8
        /*0048*/ 	.dword	_ZN74_INTERNAL_ee2866d2_38_flash_fwd_hdim128_fp16_softcap_sm90_cu_ceb34e2a_31124cuda3std3__45__cpo5beginE
	.align		8
        /*0050*/ 	.dword	_ZN74_INTERNAL_ee2866d2_38_flash_fwd_hdim128_fp16_softcap_sm90_cu_ceb34e2a_31124cuda3std3__45__cpo3endE
	.align		8
        /*0058*/ 	.dword	_ZN74_INTERNAL_ee2866d2_38_flash_fwd_hdim128_fp16_softcap_sm90_cu_ceb34e2a_31124cuda3std3__45__cpo6cbeginE
	.align		8
        /*0060*/ 	.dword	_ZN74_INTERNAL_ee2866d2_38_flash_fwd_hdim128_fp16_softcap_sm90_cu_ceb34e2a_31124cuda3std3__45__cpo4cendE
	.align		8
        /*0068*/ 	.dword	_ZN74_INTERNAL_ee2866d2_38_flash_fwd_hdim128_fp16_softcap_sm90_cu_ceb34e2a_31124cuda3std3__476_GLOBAL__N__ee2866d2_38_flash_fwd_hdim128_fp16_softcap_sm90_cu_ceb34e2a_31126ignoreE
	.align		8
        /*0070*/ 	.dword	_ZN74_INTERNAL_ee2866d2_38_flash_fwd_hdim128_fp16_softcap_sm90_cu_ceb34e2a_31124cuda3std3__419piecewise_constructE
	.align		8
        /*0078*/ 	.dword	_ZN74_INTERNAL_ee2866d2_38_flash_fwd_hdim128_fp16_softcap_sm90_cu_ceb34e2a_31124cuda3std3__48in_placeE
	.align		8
        /*0080*/ 	.dword	_ZN74_INTERNAL_ee2866d2_38_flash_fwd_hdim128_fp16_softcap_sm90_cu_ceb34e2a_31124cuda3std6ranges3__45__cpo4swapE
	.align		8
        /*0088*/ 	.dword	_ZN74_INTERNAL_ee2866d2_38_flash_fwd_hdim128_fp16_softcap_sm90_cu_ceb34e2a_31124cuda3std6ranges3__45__cpo9iter_moveE
	.align		8
        /*0090*/ 	.dword	_ZN74_INTERNAL_ee2866d2_38_flash_fwd_hdim128_fp16_softcap_sm90_cu_ceb34e2a_31124cute7productE
	.align		8
        /*0098*/ 	.dword	_ZN74_INTERNAL_ee2866d2_38_flash_fwd_hdim128_fp16_softcap_sm90_cu_ceb34e2a_31124cute1_E
	.align		8
        /*00a0*/ 	.dword	$str$23
	.align		8
        /*00a8*/ 	.dword	$str$24


//--------------------- .text._ZN7cutlass13device_kernelIN5flash11enable_sm90INS1_16FlashAttnFwdSm90INS1_25CollectiveMainloopFwdSm90ILi2EN4cute5tupleIJNS5_1CILi1EEES8_S8_EEENS6_IJNS7_ILi128EEENS7_ILi176EEESA_EEELi128ENS_6half_tEfNS_4arch4Sm90ELb0ELb0ELb1ELb0ELb0ELb0ELb0ELb1ELb1ELb0ELb0ELb0EEENS1_21CollectiveEpilogueFwdINS6_IJSA_SA_SB_EEES9_SD_SF_Li256ELb0ELb0ELb0ELb0EEENS1_29StaticPersistentTileSchedulerILb0EEEEEEEEEvNT_6ParamsE --------------------------
	.section	.text._ZN7cutlass13device_kernelIN5flash11enable_sm90INS1_16FlashAttnFwdSm90INS1_25CollectiveMainloopFwdSm90ILi2EN4cute5tupleIJNS5_1CILi1EEES8_S8_EEENS6_IJNS7_ILi128EEENS7_ILi176EEESA_EEELi128ENS_6half_tEfNS_4arch4Sm90ELb0ELb0ELb1ELb0ELb0ELb0ELb0ELb1ELb1ELb0ELb0ELb0EEENS1_21CollectiveEpilogueFwdINS6_IJSA_SA_SB_EEES9_SD_SF_Li256ELb0ELb0ELb0ELb0EEENS1_29StaticPersistentTileSchedulerILb0EEEEEEEEEvNT_6ParamsE,"ax",@progbits
	.align	128
.text._ZN7cutlass13device_kernelIN5flash11enable_sm90INS1_16FlashAttnFwdSm90INS1_25CollectiveMainloopFwdSm90ILi2EN4cute5tupleIJNS5_1CILi1EEES8_S8_EEENS6_IJNS7_ILi128EEENS7_ILi176EEESA_EEELi128ENS_6half_tEfNS_4arch4Sm90ELb0ELb0ELb1ELb0ELb0ELb0ELb0ELb1ELb1ELb0ELb0ELb0EEENS1_21CollectiveEpilogueFwdINS6_IJSA_SA_SB_EEES9_SD_SF_Li256ELb0ELb0ELb0ELb0EEENS1_29StaticPersistentTileSchedulerILb0EEEEEEEEEvNT_6ParamsE:
        .type           _ZN7cutlass13device_kernelIN5flash11enable_sm90INS1_16FlashAttnFwdSm90INS1_25CollectiveMainloopFwdSm90ILi2EN4cute5tupleIJNS5_1CILi1EEES8_S8_EEENS6_IJNS7_ILi128EEENS7_ILi176EEESA_EEELi128ENS_6half_tEfNS_4arch4Sm90ELb0ELb0ELb1ELb0ELb0ELb0ELb0ELb1ELb1ELb0ELb0ELb0EEENS1_21CollectiveEpilogueFwdINS6_IJSA_SA_SB_EEES9_SD_SF_Li256ELb0ELb0ELb0ELb0EEENS1_29StaticPersistentTileSchedulerILb0EEEEEEEEEvNT_6ParamsE,@function
        .size           _ZN7cutlass13device_kernelIN5flash11enable_sm90INS1_16FlashAttnFwdSm90INS1_25CollectiveMainloopFwdSm90ILi2EN4cute5tupleIJNS5_1CILi1EEES8_S8_EEENS6_IJNS7_ILi128EEENS7_ILi176EEESA_EEELi128ENS_6half_tEfNS_4arch4Sm90ELb0ELb0ELb1ELb0ELb0ELb0ELb0ELb1ELb1ELb0ELb0ELb0EEENS1_21CollectiveEpilogueFwdINS6_IJSA_SA_SB_EEES9_SD_SF_Li256ELb0ELb0ELb0ELb0EEENS1_29StaticPersistentTileSchedulerILb0EEEEEEEEEvNT_6ParamsE,(.L_x_2726 - _ZN7cutlass13device_kernelIN5flash11enable_sm90INS1_16FlashAttnFwdSm90INS1_25CollectiveMainloopFwdSm90ILi2EN4cute5tupleIJNS5_1CILi1EEES8_S8_EEENS6_IJNS7_ILi128EEENS7_ILi176EEESA_EEELi128ENS_6half_tEfNS_4arch4Sm90ELb0ELb0ELb1ELb0ELb0ELb0ELb0ELb1ELb1ELb0ELb0ELb0EEENS1_21CollectiveEpilogueFwdINS6_IJSA_SA_SB_EEES9_SD_SF_Li256ELb0ELb0ELb0ELb0EEENS1_29StaticPersistentTileSchedulerILb0EEEEEEEEEvNT_6ParamsE)
        .other          _ZN7cutlass13device_kernelIN5flash11enable_sm90INS1_16FlashAttnFwdSm90INS1_25CollectiveMainloopFwdSm90ILi2EN4cute5tupleIJNS5_1CILi1EEES8_S8_EEENS6_IJNS7_ILi128EEENS7_ILi176EEESA_EEELi128ENS_6half_tEfNS_4arch4Sm90ELb0ELb0ELb1ELb0ELb0ELb0ELb0ELb1ELb1ELb0ELb0ELb0EEENS1_21CollectiveEpilogueFwdINS6_IJSA_SA_SB_EEES9_SD_SF_Li256ELb0ELb0ELb0ELb0EEENS1_29StaticPersistentTileSchedulerILb0EEEEEEEEEvNT_6ParamsE,@"STO_CUDA_ENTRY STV_DEFAULT"
_ZN7cutlass13device_kernelIN5flash11enable_sm90INS1_16FlashAttnFwdSm90INS1_25CollectiveMainloopFwdSm90ILi2EN4cute5tupleIJNS5_1CILi1EEES8_S8_EEENS6_IJNS7_ILi128EEENS7_ILi176EEESA_EEELi128ENS_6half_tEfNS_4arch4Sm90ELb0ELb0ELb1ELb0ELb0ELb0ELb0ELb1ELb1ELb0ELb0ELb0EEENS1_21CollectiveEpilogueFwdINS6_IJSA_SA_SB_EEES9_SD_SF_Li256ELb0ELb0ELb0ELb0EEENS1_29StaticPersistentTileSchedulerILb0EEEEEEEEEvNT_6ParamsE:
[----:B------:R-:W1:Y:S02]  /*0000*/  LDC R1, c[0x0][0x28] ;  /* 0x00000a00ff017b82 */ /* 0x000e640000000800 */
[----:B-1----:R-:W-:Y:S01]  /*0010*/  VIADD R1, R1, 0xffffffe0 ;  /* 0xffffffe001017836 */ /* 0x002fe20000000000 */
[----:B------:R-:W1:Y:S01]  /*0020*/  S2R R3, SR_TID.X ;  /* 0x0000000000037919 */ /* 0x000e620000002100 */
[----:B------:R-:W-:Y:S01]  /*0030*/  ELECT P0, URZ, PT ;  /* 0x00000000003f782f */ /* 0x000fe20003800000 */
[----:B------:R-:W-:Y:S01]  /*0040*/  BSSY B0, `(.L_x_0) ;  /* 0x0000014000007945 */ /* 0x000fe20003800000 */
[--C-:B-1----:R-:W-:Y:S02]  /*0050*/  SHF.R.U32.HI R0, RZ, 0x5, R3.reuse ;  /* 0x00000005ff007819 */ /* 0x102fe40000011603 */
[----:B------:R-:W-:-:S03]  /*0060*/  SHF.R.U32.HI R4, RZ, 0x7, R3 ;  /* 0x00000007ff047819 */ /* 0x000fc60000011603 */
[----:B------:R-:W1:Y:S02]  /*0070*/  SHFL.IDX PT, R2, R0, RZ, 0x1f ;  /* 0x00001fff00027589 */ /* 0x000e6400000e0000 */
[----:B-1----:R-:W-:-:S13]  /*0080*/  ISETP.EQ.AND P0, PT, R2, RZ, P0 ;  /* 0x000000ff0200720c */ /* 0x002fda0000702270 */
[----:B------:R-:W-:Y:S05]  /*0090*/  @!P0 BRA `(.L_x_1) ;  /* 0x0000000000388947 */ /* 0x000fea0003800000 */
[----:B------:R-:W-:Y:S02]  /*00a0*/  ULDC.64 UR4, c[0x0][0x198] ;  /* 0x0000660000047ab9 */ /* 0x000fe40000000a00 */
[----:B------:R-:W-:Y:S02]  /*00b0*/  UIADD3 UR6, UP0, UR4, 0x270, URZ ;  /* 0x0000027004067890 */ /* 0x000fe4000ff1e03f */
[----:B------:R-:W-:Y:S02]  /*00c0*/  UIADD3 UR8, UP1, UR4, 0x370, URZ ;  /* 0x0000037004087890 */ /* 0x000fe4000ff3e03f */
[----:B------:R-:W-:Y:S02]  /*00d0*/  UIADD3 UR10, UP2, UR4, 0x470, URZ ;  /* 0x00000470040a7890 */ /* 0x000fe4000ff5e03f */
[----:B------:R-:W-:Y:S02]  /*00e0*/  UIADD3 UR4, UP3, UR4, 0x9f0, URZ ;  /* 0x000009f004047890 */ /* 0x000fe4000ff7e03f */
[----:B------:R-:W-:-:S02]  /*00f0*/  UIADD3.X UR7, URZ, UR5, URZ, UP0, !UPT ;  /* 0x000000053f077290 */ /* 0x000fc400087fe43f */
[----:B------:R-:W-:Y:S02]  /*0100*/  UIADD3.X UR9, URZ, UR5, URZ, UP1, !UPT ;  /* 0x000000053f097290 */ /* 0x000fe40008ffe43f */
[----:B------:R-:W-:Y:S02]  /*0110*/  UIADD3.X UR11, URZ, UR5, URZ, UP2, !UPT ;  /* 0x000000053f0b7290 */ /* 0x000fe400097fe43f */
[----:B------:R-:W-:-:S03]  /*0120*/  UIADD3.X UR5, URZ, UR5, URZ, UP3, !UPT ;  /* 0x000000053f057290 */ /* 0x000fc60009ffe43f */
[----:B------:R1:W-:Y:S02]  /*0130*/  UTMACCTL.PF [UR6] ;  /* 0x00000000060079b9 */ /* 0x0003e40008040000 */
[----:B------:R1:W-:Y:S02]  /*0140*/  UTMACCTL.PF [UR8] ;  /* 0x00000000080079b9 */ /* 0x0003e40008040000 */
[----:B------:R1:W-:Y:S02]  /*0150*/  UTMACCTL.PF [UR10] ;  /* 0x000000000a0079b9 */ /* 0x0003e40008040000 */
[----:B------:R1:W-:Y:S02]  /*0160*/  UTMACCTL.PF [UR4] ;  /* 0x00000000040079b9 */ /* 0x0003e40008040000 */
[----:B-1----:R-:W-:Y:S01]  /*0170*/  NOP ;  /* 0x0000000000007918 */ /* 0x002fe20000000000 */
.L_x_1:
[----:B------:R-:W-:Y:S05]  /*0180*/  BSYNC B0 ;  /* 0x0000000000007941 */ /* 0x000fea0003800000 */
.L_x_0:
[----:B------:R-:W-:Y:S01]  /*0190*/  VOTEU.ANY UP0, P0 ;  /* 0x00000000003f7886 */ /* 0x000fe20000000100 */
[----:B------:R-:W1:Y:S01]  /*01a0*/  SHFL.IDX PT, R4, R4, RZ, 0x1f ;  /* 0x00001fff04047589 */ /* 0x000e6200000e0000 */
[----:B------:R-:W-:Y:S01]  /*01b0*/  UMOV UR4, 0x1 ;  /* 0x0000000100047882 */ /* 0x000fe20000000000 */
[----:B------:R-:W-:Y:S01]  /*01c0*/  VOTEU.ANY UP1, P0 ;  /* 0x00000000003f7886 */ /* 0x000fe20000020100 */
[----:B------:R-:W-:Y:S01]  /*01d0*/  VOTEU.ANY UP2, P0 ;  /* 0x00000000003f7886 */ /* 0x000fe20000040100 */
[----:B------:R-:W2:Y:S01]  /*01e0*/  @UP0 S2UR UR7, SR_CgaCtaId ;  /* 0x00000000000709c3 */ /* 0x000ea20000008800 */
[----:B------:R-:W3:Y:S01]  /*01f0*/  SHFL.IDX PT, R2, R0, RZ, 0x1f ;  /* 0x00001fff00027589 */ /* 0x000ee200000e0000 */
[----:B------:R-:W-:Y:S01]  /*0200*/  @UP0 UMOV UR6, 0x400 ;  /* 0x0000040000060882 */ /* 0x000fe20000000000 */
[----:B------:R-:W-:-:S04]  /*0210*/  @UP0 UIADD3 UR4, -UR4, 0x100000, URZ ;  /* 0x0010000004040890 */ /* 0x000fc8000fffe13f */
[----:B------:R-:W-:Y:S02]  /*0220*/  @UP0 USHF.L.U32 UR5, UR4, 0xb, URZ ;  /* 0x0000000b04050899 */ /* 0x000fe4000800063f */
[----:B------:R-:W-:Y:S01]  /*0230*/  @UP0 USHF.L.U32 UR4, UR4, 0x1, URZ ;  /* 0x0000000104040899 */ /* 0x000fe2000800063f */
[----:B-1----:R-:W-:Y:S01]  /*0240*/  R2UR UR8, R4 ;  /* 0x00000000040872ca */ /* 0x002fe200000e0000 */
[----:B--2---:R-:W-:Y:S01]  /*0250*/  @UP0 ULEA UR6, UR7, UR6, 0x18 ;  /* 0x0000000607060291 */ /* 0x004fe2000f8ec03f */
[----:B---3--:R-:W-:-:S11]  /*0260*/  ISETP.NE.AND P1, PT, R2, RZ, PT ;  /* 0x000000ff0200720c */ /* 0x008fd60003f25270 */
[----:B------:R-:W-:Y:S01]  /*0270*/  UISETP.NE.AND UP0, UPT, UR8, URZ, UPT ;  /* 0x0000003f0800728c */ /* 0x000fe2000bf05270 */
[----:B------:R-:W1:Y:S02]  /*0280*/  FENCE.VIEW.ASYNC.S ;  /* 0x00000000000073c6 */ /* 0x000e640000000000 */
[----:B-1----:R1:W2:Y:S01]  /*0290*/  @UP1 SYNCS.EXCH.64 URZ, [UR6+0x34800], UR4 ;  /* 0x03480004063f15b2 */ /* 0x0022a20008000100 */
[----:B------:R1:W3:Y:S01]  /*02a0*/  @UP2 SYNCS.EXCH.64 URZ, [UR6+0x34820], UR4 ;  /* 0x03482004063f25b2 */ /* 0x0002e20008000100 */
[----:B------:R-:W-:Y:S06]  /*02b0*/  @P1 BRA `(.L_x_2) ;  /* 0x0000000000481947 */ /* 0x000fec0003800000 */
[----:B-1----:R-:W1:Y:S01]  /*02c0*/  S2UR UR5, SR_CgaCtaId ;  /* 0x00000000000579c3 */ /* 0x002e620000008800 */
[----:B------:R-:W-:Y:S01]  /*02d0*/  UMOV UR4, 0x400 ;  /* 0x0000040000047882 */ /* 0x000fe20000000000 */
[----:B------:R-:W-:Y:S01]  /*02e0*/  UMOV UR6, 0x1 ;  /* 0x0000000100067882 */ /* 0x000fe20000000000 */
[----:B------:R-:W-:Y:S01]  /*02f0*/  UMOV UR9, 0x2 ;  /* 0x0000000200097882 */ /* 0x000fe20000000000 */
[----:B------:R-:W-:-:S04]  /*0300*/  UIADD3 UR6, -UR6, 0x100000, URZ ;  /* 0x0010000006067890 */ /* 0x000fc8000fffe13f */
[----:B------:R-:W-:Y:S02]  /*0310*/  USHF.L.U32 UR7, UR6, 0xb, URZ ;  /* 0x0000000b06077899 */ /* 0x000fe4000800063f */
[----:B------:R-:W-:Y:S01]  /*0320*/  USHF.L.U32 UR6, UR6, 0x1, URZ ;  /* 0x0000000106067899 */ /* 0x000fe2000800063f */
[----:B------:R-:W-:Y:S01]  /*0330*/  ELECT P0, URZ, PT ;  /* 0x00000000003f782f */ /* 0x000fe20003800000 */
[----:B-1----:R-:W-:Y:S02]  /*0340*/  ULEA UR8, UR5, UR4, 0x18 ;  /* 0x0000000405087291 */ /* 0x002fe4000f8ec03f */
[----:B------:R-:W-:-:S04]  /*0350*/  UIADD3 UR4, -UR9, 0x100000, URZ ;  /* 0x0010000009047890 */ /* 0x000fc8000fffe13f */
[----:B------:R-:W-:Y:S02]  /*0360*/  USHF.L.U32 UR5, UR4, 0xb, URZ ;  /* 0x0000000b04057899 */ /* 0x000fe4000800063f */
[----:B------:R-:W-:Y:S01]  /*0370*/  USHF.L.U32 UR4, UR4, 0x1, URZ ;  /* 0x0000000104047899 */ /* 0x000fe2000800063f */
[----:B------:R-:W1:Y:S03]  /*0380*/  FENCE.VIEW.ASYNC.S ;  /* 0x00000000000073c6 */ /* 0x000e660000000000 */
[----:B-1----:R4:W1:Y:S08]  /*0390*/  SYNCS.EXCH.64 URZ, [UR8+0x34830], UR6 ;  /* 0x03483006083f75b2 */ /* 0x0028700008000100 */
[----:B------:R4:W1:Y:S01]  /*03a0*/  SYNCS.EXCH.64 URZ, [UR8+0x34840], UR4 ;  /* 0x03484004083f75b2 */ /* 0x0008620008000100 */
[----:B------:R4:W1:Y:S01]  /*03b0*/  SYNCS.EXCH.64 URZ, [UR8+0x34838], UR6 ;  /* 0x03483806083f75b2 */ /* 0x0008620008000100 */
[----:B------:R4:W1:Y:S02]  /*03c0*/  SYNCS.EXCH.64 URZ, [UR8+0x34848], UR4 ;  /* 0x03484804083f75b2 */ /* 0x0008640008000100 */
[----:B----4-:R-:W-:Y:S01]  /*03d0*/  NOP ;  /* 0x0000000000007918 */ /* 0x010fe20000000000 */
.L_x_2:
[----:B------:R-:W4:Y:S01]  /*03e0*/  SHFL.IDX PT, R2, R0, RZ, 0x1f ;  /* 0x00001fff00027589 */ /* 0x000f2200000e0000 */
[----:B------:R-:W-:Y:S01]  /*03f0*/  NOP ;  /* 0x0000000000007918 */ /* 0x000fe20000000000 */
[----:B----4-:R-:W-:-:S13]  /*0400*/  ISETP.NE.AND P0, PT, R2, RZ, PT ;  /* 0x000000ff0200720c */ /* 0x010fda0003f05270 */
[----:B------:R-:W-:Y:S05]  /*0410*/  @P0 BRA `(.L_x_3) ;  /* 0x0000000000480947 */ /* 0x000fea0003800000 */
[----:B-1----:R-:W1:Y:S01]  /*0420*/  S2UR UR5, SR_CgaCtaId ;  /* 0x00000000000579c3 */ /* 0x002e620000008800 */
[----:B------:R-:W-:Y:S01]  /*0430*/  UMOV UR4, 0x400 ;  /* 0x0000040000047882 */ /* 0x000fe20000000000 */
[----:B------:R-:W-:Y:S01]  /*0440*/  UMOV UR6, 0x1 ;  /* 0x0000000100067882 */ /* 0x000fe20000000000 */
[----:B------:R-:W-:Y:S01]  /*0450*/  UMOV UR7, 0x2 ;  /* 0x0000000200077882 */ /* 0x000fe20000000000 */
[----:B------:R-:W-:Y:S01]  /*0460*/  ELECT P0, URZ, PT ;  /* 0x00000000003f782f */ /* 0x000fe20003800000 */
[----:B-1----:R-:W-:Y:S02]  /*0470*/  ULEA UR8, UR5, UR4, 0x18 ;  /* 0x0000000405087291 */ /* 0x002fe4000f8ec03f */
[----:B------:R-:W-:-:S04]  /*0480*/  UIADD3 UR4, -UR6, 0x100000, URZ ;  /* 0x0010000006047890 */ /* 0x000fc8000fffe13f */
[----:B------:R-:W-:Y:S02]  /*0490*/  USHF.L.U32 UR5, UR4, 0xb, URZ ;  /* 0x0000000b04057899 */ /* 0x000fe4000800063f */
[----:B------:R-:W-:Y:S02]  /*04a0*/  USHF.L.U32 UR4, UR4, 0x1, URZ ;  /* 0x0000000104047899 */ /* 0x000fe4000800063f */
        /* <DEDUP_REMOVED lines=9> */
.L_x_3:
[----:B------:R-:W4:Y:S01]  /*0540*/  SHFL.IDX PT, R2, R0, RZ, 0x1f ;  /* 0x00001fff00027589 */ /* 0x000f2200000e0000 */
[----:B------:R-:W-:Y:S01]  /*0550*/  NOP ;  /* 0x0000000000007918 */ /* 0x000fe20000000000 */
[----:B----4-:R-:W-:-:S13]  /*0560*/  ISETP.NE.AND P0, PT, R2, RZ, PT ;  /* 0x000000ff0200720c */ /* 0x010fda0003f05270 */
[----:B------:R-:W-:Y:S05]  /*0570*/  @P0 BRA `(.L_x_4) ;  /* 0x0000000000380947 */ /* 0x000fea0003800000 */
[----:B-1----:R-:W1:Y:S01]  /*0580*/  S2UR UR5, SR_CgaCtaId ;  /* 0x00000000000579c3 */ /* 0x002e620000008800 */
[----:B------:R-:W-:Y:S01]  /*0590*/  UMOV UR4, 0x400 ;  /* 0x0000040000047882 */ /* 0x000fe20000000000 */
[----:B------:R-:W-:Y:S01]  /*05a0*/  UMOV UR7, 0x1 ;  /* 0x0000000100077882 */ /* 0x000fe20000000000 */
[----:B------:R-:W-:Y:S01]  /*05b0*/  ELECT P0, URZ, PT ;  /* 0x00000000003f782f */ /* 0x000fe20003800000 */
[----:B-1----:R-:W-:Y:S02]  /*05c0*/  ULEA UR6, UR5, UR4, 0x18 ;  /* 0x0000000405067291 */ /* 0x002fe4000f8ec03f */
[----:B------:R-:W-:-:S04]  /*05d0*/  UIADD3 UR4, -UR7, 0x100000, URZ ;  /* 0x0010000007047890 */ /* 0x000fc8000fffe13f */
[----:B------:R-:W-:Y:S02]  /*05e0*/  USHF.L.U32 UR5, UR4, 0xb, URZ ;  /* 0x0000000b04057899 */ /* 0x000fe4000800063f */
[----:B------:R-:W-:Y:S01]  /*05f0*/  USHF.L.U32 UR4, UR4, 0x1, URZ ;  /* 0x0000000104047899 */ /* 0x000fe2000800063f */
[----:B------:R-:W1:Y:S11]  /*0600*/  FENCE.VIEW.ASYNC.S ;  /* 0x00000000000073c6 */ /* 0x000e760000000000 */
[----:B-1----:R4:W1:Y:S01]  /*0610*/  SYNCS.EXCH.64 URZ, [UR6+0x34870], UR4 ;  /* 0x03487004063f75b2 */ /* 0x0028620008000100 */
[----:B------:R4:W1:Y:S01]  /*0620*/  SYNCS.EXCH.64 URZ, [UR6+0x34880], UR4 ;  /* 0x03488004063f75b2 */ /* 0x0008620008000100 */
[----:B------:R4:W1:Y:S01]  /*0630*/  SYNCS.EXCH.64 URZ, [UR6+0x34878], UR4 ;  /* 0x03487804063f75b2 */ /* 0x0008620008000100 */
[----:B------:R4:W1:Y:S02]  /*0640*/  SYNCS.EXCH.64 URZ, [UR6+0x34888], UR4 ;  /* 0x03488804063f75b2 */ /* 0x0008640008000100 */
[----:B----4-:R-:W-:Y:S01]  /*0650*/  NOP ;  /* 0x0000000000007918 */ /* 0x010fe20000000000 */
.L_x_4:
        /* <DEDUP_REMOVED lines=22> */
.L_x_5:
        /* <DEDUP_REMOVED lines=22> */
.L_x_6:
[----:B-1----:R-:W-:Y:S01]  /*0920*/  UMOV UR4, 0x1 ;  /* 0x0000000100047882 */ /* 0x002fe20000000000 */
[----:B------:R-:W-:Y:S01]  /*0930*/  PLOP3.LUT P0, PT, PT, PT, UP0, 0x80, 0x0 ;  /* 0x000000000000781c */ /* 0x000fe20003f0f008 */
[----:B------:R-:W-:Y:S01]  /*0940*/  USEL UR4, UR4, 0x2, !UP0 ;  /* 0x0000000204047887 */ /* 0x000fe2000c000000 */
[----:B------:R-:W-:-:S05]  /*0950*/  NOP ;  /* 0x0000000000007918 */ /* 0x000fca0000000000 */
[----:B------:R-:W-:-:S05]  /*0960*/  IMAD.U32 R2, RZ, RZ, UR4 ;  /* 0x00000004ff027e24 */ /* 0x000fca000f8e00ff */
[----:B------:R1:W-:Y:S01]  /*0970*/  STL [R1+0x1c], R2 ;  /* 0x00001c0201007387 */ /* 0x0003e20000100800 */
[----:B--23--:R-:W-:Y:S06]  /*0980*/  BAR.SYNC.DEFER_BLOCKING 0x0 ;  /* 0x0000000000007b1d */ /* 0x00cfec0000010000 */
[----:B------:R-:W-:Y:S05]  /*0990*/  @!P0 BRA `(.L_x_7) ;  /* 0x000000d000288947 */ /* 0x000fea0003800000 */
.L_x_8:
[----:B------:R-:W-:-:S08]  /*09a0*/  NOP ;  /* 0x0000000000007918 */ /* 0x000fd00000000000 */
[----:B------:R-:W2:Y:S02]  /*09b0*/  USETMAXREG.TRY_ALLOC.CTAPOOL UP0, 0xf0 ;  /* 0x000000f0000079c8 */ /* 0x000ea40008000600 */
[----:B--2---:R-:W-:-:S13]  /*09c0*/  PLOP3.LUT P0, PT, PT, PT, UP0, 0x80, 0x0 ;  /* 0x000000000000781c */ /* 0x004fda0003f0f008 */
[----:B------:R-:W-:Y:S05]  /*09d0*/  @!P0 BRA `(.L_x_8) ;  /* 0xfffffffc00f08947 */ /* 0x000fea000383ffff */
[----:B------:R-:W-:Y:S01]  /*09e0*/  LOP3.LUT R0, R3, 0xffffff80, RZ, 0xc0, !PT ;  /* 0xffffff8003007812 */ /* 0x000fe200078ec0ff */
[----:B------:R-:W2:Y:S08]  /*09f0*/  S2UR UR7, SR_CTAID.X ;  /* 0x00000000000779c3 */ /* 0x000eb00000002500 */
[----:B------:R-:W-:Y:S06]  /*0a00*/  BAR.ARV 0x8, 0x120 ;  /* 0x0204800000007b1d */ /* 0x000fec0000002000 */
[----:B------:R-:W-:-:S02]  /*0a10*/  ISETP.NE.AND P0, PT, R0, 0x80, PT ;  /* 0x000000800000780c */ /* 0x000fc40003f05270 */
[----:B------:R-:W2:Y:S11]  /*0a20*/  LDC R0, c[0x0][0xda4] ;  /* 0x00036900ff007b82 */ /* 0x000eb60000000800 */
[----:B------:R-:W-:Y:S06]  /*0a30*/  @!P0 BAR.ARV 0x9, 0x100 ;  /* 0x0244000000008b1d */ /* 0x000fec0000002000 */
[----:B--2---:R-:W-:-:S13]  /*0a40*/  ISETP.LE.AND P0, PT, R0, UR7, PT ;  /* 0x0000000700007c0c */ /* 0x004fda000bf03270 */
[----:B------:R-:W-:Y:S05]  /*0a50*/  @P0 EXIT ;  /* 0x000000000000094d */ /* 0x000fea0003800000 */
[----:B-1----:R-:W2:Y:S01]  /*0a60*/  LDL R2, [R1+0x1c] ;  /* 0x00001c0001027983 */ /* 0x002ea20000100800 */
[----:B------:R-:W-:Y:S01]  /*0a70*/  VIADD R0, R3, 0xffffff80 ;  /* 0xffffff8003007836 */ /* 0x000fe20000000000 */
[----:B------:R-:W1:Y:S01]  /*0a80*/  S2UR UR4, SR_CgaCtaId ;  /* 0x00000000000479c3 */ /* 0x000e620000008800 */
[----:B------:R-:W-:Y:S01]  /*0a90*/  UMOV UR39, 0x400 ;  /* 0x0000040000277882 */ /* 0x000fe20000000000 */
[----:B------:R-:W-:Y:S01]  /*0aa0*/  IMAD.MOV.U32 R225, RZ, RZ, -0x2 ;  /* 0xfffffffeffe17424 */ /* 0x000fe200078e00ff */
[----:B------:R-:W-:Y:S01]  /*0ab0*/  UMOV UR38, URZ ;  /* 0x0000003f00267c82 */ /* 0x000fe20008000000 */
[----:B------:R-:W-:Y:S01]  /*0ac0*/  SHF.R.S32.HI R3, RZ, 0x1f, R0 ;  /* 0x0000001fff037819 */ /* 0x000fe20000011400 */
[----:B------:R-:W-:-:S03]  /*0ad0*/  IMAD.U32 R19, RZ, RZ, UR7 ;  /* 0x00000007ff137e24 */ /* 0x000fc6000f8e00ff */
[CC--:B------:R-:W-:Y:S01]  /*0ae0*/  LEA.HI R5, R3.reuse, R0.reuse, RZ, 0x7 ;  /* 0x0000000003057211 */ /* 0x0c0fe200078f38ff */
[----:B------:R-:W3:Y:S01]  /*0af0*/  S2UR UR6, SR_SWINHI ;  /* 0x00000000000679c3 */ /* 0x000ee20000002f00 */
[-C--:B------:R-:W-:Y:S02]  /*0b00*/  LEA.HI R6, R3, R0.reuse, RZ, 0x4 ;  /* 0x0000000003067211 */ /* 0x080fe400078f20ff */
[----:B------:R-:W-:Y:S02]  /*0b10*/  LOP3.LUT R23, R5, 0xffffff80, RZ, 0xc0, !PT ;  /* 0xffffff8005177812 */ /* 0x000fe400078ec0ff */
[----:B------:R-:W-:Y:S02]  /*0b20*/  SHF.R.S32.HI R7, RZ, 0x4, R6 ;  /* 0x00000004ff077819 */ /* 0x000fe40000011406 */
[----:B------:R-:W-:Y:S02]  /*0b30*/  IADD3 R23, R0, -R23, RZ ;  /* 0x8000001700177210 */ /* 0x000fe40007ffe0ff */
[----:B------:R-:W-:-:S02]  /*0b40*/  LEA.HI R223, R3, R0, RZ, 0x5 ;  /* 0x0000000003df7211 */ /* 0x000fc400078f28ff */
[C---:B------:R-:W-:Y:S02]  /*0b50*/  LEA.HI R8, R6.reuse, R7, RZ, 0x1 ;  /* 0x0000000706087211 */ /* 0x040fe400078f08ff */
[----:B------:R-:W-:Y:S02]  /*0b60*/  LOP3.LUT R3, R6, 0x3fffff0, RZ, 0xc0, !PT ;  /* 0x03fffff006037812 */ /* 0x000fe400078ec0ff */
[----:B------:R-:W-:Y:S01]  /*0b70*/  LOP3.LUT R8, R8, 0x1ffffffe, RZ, 0xc0, !PT ;  /* 0x1ffffffe08087812 */ /* 0x000fe200078ec0ff */
[----:B-1----:R-:W-:Y:S01]  /*0b80*/  ULEA UR39, UR4, UR39, 0x18 ;  /* 0x0000002704277291 */ /* 0x002fe2000f8ec03f */
[----:B------:R-:W-:Y:S01]  /*0b90*/  SHF.R.S32.HI R223, RZ, 0x5, R223 ;  /* 0x00000005ffdf7819 */ /* 0x000fe200000114df */
[----:B------:R-:W-:Y:S01]  /*0ba0*/  IMAD.IADD R0, R0, 0x1, -R3 ;  /* 0x0000000100007824 */ /* 0x000fe200078e0a03 */
[----:B------:R-:W-:Y:S01]  /*0bb0*/  SHF.R.S32.HI R222, RZ, 0x7, R5 ;  /* 0x00000007ffde7819 */ /* 0x000fe20000011405 */
[----:B------:R-:W-:Y:S02]  /*0bc0*/  IMAD.IADD R8, R7, 0x1, -R8 ;  /* 0x0000000107087824 */ /* 0x000fe400078e0a08 */
[----:B------:R-:W-:Y:S01]  /*0bd0*/  IMAD R3, R223, 0x10, R0 ;  /* 0x00000010df037824 */ /* 0x000fe200078e0200 */
[----:B------:R-:W-:Y:S01]  /*0be0*/  LEA.HI R5, R5, R222, RZ, 0x1 ;  /* 0x000000de05057211 */ /* 0x000fe200078f08ff */
[----:B------:R-:W-:Y:S01]  /*0bf0*/  UMOV UR4, UR39 ;  /* 0x0000002700047c82 */ /* 0x000fe20008000000 */
[----:B---3--:R-:W-:Y:S01]  /*0c00*/  UMOV UR5, UR6 ;  /* 0x0000000600057c82 */ /* 0x008fe20008000000 */
[----:B------:R-:W-:Y:S01]  /*0c10*/  MOV R16, UR4 ;  /* 0x0000000400107c02 */ /* 0x000fe20008000f00 */
[----:B------:R-:W-:Y:S01]  /*0c20*/  IMAD.U32 R17, RZ, RZ, UR5 ;  /* 0x00000005ff117e24 */ /* 0x000fe2000f8e00ff */
[----:B------:R-:W-:Y:S01]  /*0c30*/  LOP3.LUT R5, R5, 0x3fffffe, RZ, 0xc0, !PT ;  /* 0x03fffffe05057812 */ /* 0x000fe200078ec0ff */
[----:B------:R-:W-:Y:S01]  /*0c40*/  UMOV UR5, URZ ;  /* 0x0000003f00057c82 */ /* 0x000fe20008000000 */
[----:B------:R-:W-:-:S02]  /*0c50*/  LEA R3, R3, R8, 0x3 ;  /* 0x0000000803037211 */ /* 0x000fc400078e18ff */
[----:B------:R-:W-:Y:S02]  /*0c60*/  IADD3 R5, R222, -R5, RZ ;  /* 0x80000005de057210 */ /* 0x000fe40007ffe0ff */
[----:B------:R-:W-:Y:S01]  /*0c70*/  MOV R22, UR5 ;  /* 0x0000000500167c02 */ /* 0x000fe20008000f00 */
[----:B------:R-:W-:-:S04]  /*0c80*/  IMAD.SHL.U32 R3, R3, 0x8, RZ ;  /* 0x0000000803037824 */ /* 0x000fc800078e00ff */
[----:B------:R-:W-:Y:S01]  /*0c90*/  IMAD.WIDE R16, R3, 0x2, R16 ;  /* 0x0000000203107825 */ /* 0x000fe200078e0210 */
[----:B--2---:R-:W-:Y:S02]  /*0ca0*/  R2UR UR8, R2 ;  /* 0x00000000020872ca */ /* 0x004fe400000e0000 */
[----:B------:R-:W-:-:S04]  /*0cb0*/  SHF.R.S32.HI R2, RZ, 0x1f, R23 ;  /* 0x0000001fff027819 */ /* 0x000fc80000011417 */
[CC--:B------:R-:W-:Y:S02]  /*0cc0*/  LEA.HI R4, R2.reuse, R23.reuse, RZ, 0x2 ;  /* 0x0000001702047211 */ /* 0x0c0fe400078f10ff */
[----:B------:R-:W-:Y:S02]  /*0cd0*/  LEA.HI R2, R2, R23, RZ, 0x5 ;  /* 0x0000001702027211 */ /* 0x000fe400078f28ff */
[--C-:B------:R-:W-:Y:S02]  /*0ce0*/  SHF.R.S32.HI R6, RZ, 0x2, R4.reuse ;  /* 0x00000002ff067819 */ /* 0x100fe40000011404 */
[----:B------:R-:W-:Y:S01]  /*0cf0*/  SHF.R.S32.HI R9, RZ, 0x1f, R4 ;  /* 0x0000001fff097819 */ /* 0x000fe20000011404 */
[----:B------:R-:W-:Y:S01]  /*0d00*/  ULOP3.LUT UR4, UR8, 0x1, URZ, 0xfc, !UPT ;  /* 0x0000000108047892 */ /* 0x000fe2000f8efc3f */
[----:B------:R-:W-:Y:S02]  /*0d10*/  SHF.R.S32.HI R2, RZ, 0x5, R2 ;  /* 0x00000005ff027819 */ /* 0x000fe40000011402 */
[----:B------:R-:W-:-:S02]  /*0d20*/  LEA.HI R9, R9, R6, RZ, 0x3 ;  /* 0x0000000609097211 */ /* 0x000fc400078f18ff */
[----:B------:R-:W-:Y:S01]  /*0d30*/  LOP3.LUT R4, R4, 0x7ffffffc, RZ, 0xc0, !PT ;  /* 0x7ffffffc04047812 */ /* 0x000fe200078ec0ff */
[----:B------:R-:W-:Y:S01]  /*0d40*/  IMAD.U32 R226, RZ, RZ, UR4 ;  /* 0x00000004ffe27e24 */ /* 0x000fe2000f8e00ff */
[----:B------:R-:W-:Y:S01]  /*0d50*/  LOP3.LUT R9, R9, 0xfffffff8, RZ, 0xc0, !PT ;  /* 0xfffffff809097812 */ /* 0x000fe200078ec0ff */
[----:B------:R-:W-:Y:S02]  /*0d60*/  UMOV UR4, URZ ;  /* 0x0000003f00047c82 */ /* 0x000fe40008000000 */
[----:B------:R-:W-:Y:S02]  /*0d70*/  IMAD.IADD R4, R23, 0x1, -R4 ;  /* 0x0000000117047824 */ /* 0x000fe400078e0a04 */
[----:B------:R-:W-:Y:S02]  /*0d80*/  IMAD.IADD R9, R6, 0x1, -R9 ;  /* 0x0000000106097824 */ /* 0x000fe400078e0a09 */
[----:B------:R-:W-:Y:S02]  /*0d90*/  IMAD R225, R4, R225, 0xb0 ;  /* 0x000000b004e17424 */ /* 0x000fe400078e02e1 */
[----:B------:R-:W-:-:S04]  /*0da0*/  IMAD R2, R2, 0x10, R9 ;  /* 0x0000001002027824 */ /* 0x000fc800078e0209 */
[----:B------:R-:W-:Y:S02]  /*0db0*/  IMAD R224, R5, 0x40, R2 ;  /* 0x0000004005e07824 */ /* 0x000fe400078e0202 */
[----:B------:R-:W-:-:S07]  /*0dc0*/  IMAD.U32 R2, RZ, RZ, UR4 ;  /* 0x00000004ff027e24 */ /* 0x000fce000f8e00ff */
.L_x_31:
[----:B------:R-:W1:Y:S01]  /*0dd0*/  SHFL.IDX PT, R0, R222, RZ, 0x1f ;  /* 0x00001fffde007589 */ /* 0x000e6200000e0000 */
[----:B------:R-:W-:Y:S01]  /*0de0*/  ULDC.64 UR6, c[0x0][0x3f8] ;  /* 0x0000fe0000067ab9 */ /* 0x000fe20000000a00 */
[----:B------:R-:W-:Y:S01]  /*0df0*/  ULDC UR4, c[0x0][0xda8] ;  /* 0x00036a0000047ab9 */ /* 0x000fe20000000800 */
[----:B------:R-:W-:Y:S01]  /*0e00*/  UISETP.NE.U32.AND UP0, UPT, UR6, URZ, UPT ;  /* 0x0000003f0600728c */ /* 0x000fe2000bf05070 */
[----:B------:R-:W-:Y:S01]  /*0e10*/  R2UR UR12, R19 ;  /* 0x00000000130c72ca */ /* 0x000fe200000e0000 */
[----:B------:R-:W-:Y:S02]  /*0e20*/  UISETP.NE.AND UP1, UPT, UR4, 0x1, UPT ;  /* 0x000000010400788c */ /* 0x000fe4000bf25270 */
[----:B------:R-:W-:Y:S01]  /*0e30*/  UISETP.NE.AND.EX UP0, UPT, UR7, URZ, UPT, UP0 ;  /* 0x0000003f0700728c */ /* 0x000fe2000bf05300 */
[----:B------:R-:W-:Y:S01]  /*0e40*/  ULDC UR4, c[0x0][0xdb4] ;  /* 0x00036d0000047ab9 */ /* 0x000fe20000000800 */
[----:B------:R-:W-:Y:S01]  /*0e50*/  ULDC UR37, c[0x0][0x404] ;  /* 0x0001010000257ab9 */ /* 0x000fe20000000800 */
[----:B------:R-:W-:-:S02]  /*0e60*/  UISETP.NE.AND UP2, UPT, UR4, 0x1, UPT ;  /* 0x000000010400788c */ /* 0x000fc4000bf45270 */
[----:B------:R-:W-:Y:S02]  /*0e70*/  UIADD3 UR11, UR39, 0x16400, URZ ;  /* 0x00016400270b7890 */ /* 0x000fe4000fffe03f */
[----:B------:R-:W-:Y:S01]  /*0e80*/  USEL UR37, UR37, 0x1, UP0 ;  /* 0x0000000125257887 */ /* 0x000fe20008000000 */
[----:B------:R-:W-:Y:S01]  /*0e90*/  ULDC UR9, c[0x0][0x2e0] ;  /* 0x0000b80000097ab9 */ /* 0x000fe20000000800 */
[----:B------:R-:W-:Y:S01]  /*0ea0*/  ULOP3.LUT UP0, URZ, UR11, 0x9f, URZ, 0xc0, !UPT ;  /* 0x0000009f0b3f7892 */ /* 0x000fe2000f80c03f */
[----:B------:R-:W-:Y:S01]  /*0eb0*/  @UP1 ULDC UR6, c[0x0][0xdac] ;  /* 0x00036b0000061ab9 */ /* 0x000fe20000000800 */
[----:B------:R-:W-:Y:S02]  /*0ec0*/  UIMAD UR37, UR37, UR9, URZ ;  /* 0x00000009252572a4 */ /* 0x000fe4000f8e023f */
[----:B------:R-:W-:Y:S01]  /*0ed0*/  UIMAD.WIDE.U32 UR6, UR12, UR6, URZ ;  /* 0x000000060c0672a5 */ /* 0x000fe2000f8e003f */
[----:B-1----:R-:W-:Y:S01]  /*0ee0*/  R2UR UR14, R0 ;  /* 0x00000000000e72ca */ /* 0x002fe200000e0000 */
[----:B------:R-:W-:Y:S01]  /*0ef0*/  @UP1 ULDC UR10, c[0x0][0xdb0] ;  /* 0x00036c00000a1ab9 */ /* 0x000fe20000000800 */
[----:B------:R-:W-:Y:S01]  /*0f00*/  PLOP3.LUT P0, PT, PT, PT, UP0, 0x80, 0x0 ;  /* 0x000000000000781c */ /* 0x000fe20003f0f008 */
[----:B------:R-:W-:Y:S01]  /*0f10*/  UMOV UR13, UR12 ;  /* 0x0000000c000d7c82 */ /* 0x000fe20008000000 */
[----:B------:R-:W-:-:S06]  /*0f20*/  @UP1 USHF.R.U32.HI UR13, URZ, UR10, UR7 ;  /* 0x0000000a3f0d1299 */ /* 0x000fcc0008011607 */
[----:B------:R-:W-:Y:S01]  /*0f30*/  IMAD.U32 R221, RZ, RZ, UR13 ;  /* 0x0000000dffdd7e24 */ /* 0x000fe2000f8e00ff */
[----:B------:R-:W-:Y:S02]  /*0f40*/  UMOV UR36, UR13 ;  /* 0x0000000d00247c82 */ /* 0x000fe40008000000 */
[----:B------:R-:W-:Y:S02]  /*0f50*/  ULEA.HI UR4, UR14, UR14, URZ, 0x1 ;  /* 0x0000000e0e047291 */ /* 0x000fe4000f8f083f */
[----:B------:R-:W-:Y:S02]  /*0f60*/  IMAD.U32 R18, RZ, RZ, UR14 ;  /* 0x0000000eff127e24 */ /* 0x000fe4000f8e00ff */
[----:B------:R-:W-:-:S03]  /*0f70*/  ULOP3.LUT UR8, UR4, 0x1e, URZ, 0xc0, !UPT ;  /* 0x0000001e04087892 */ /* 0x000fc6000f8ec03f */
[----:B------:R-:W-:Y:S01]  /*0f80*/  @UP2 ULDC.64 UR4, c[0x0][0xdb8] ;  /* 0x00036e0000042ab9 */ /* 0x000fe20000000a00 */
[----:B------:R-:W-:Y:S02]  /*0f90*/  UIADD3 UR9, UR14, -UR8, URZ ;  /* 0x800000080e097290 */ /* 0x000fe4000fffe03f */
[----:B------:R-:W-:Y:S02]  /*0fa0*/  UIADD3 UR8, UR37, 0xaf, URZ ;  /* 0x000000af25087890 */ /* 0x000fe4000fffe03f */
[----:B------:R-:W-:Y:S02]  /*0fb0*/  ULEA UR10, UR9, UR11, 0xd ;  /* 0x0000000b090a7291 */ /* 0x000fe4000f8e683f */
[----:B------:R-:W-:Y:S02]  /*0fc0*/  UIMAD.WIDE UR8, UR8, 0x2e8ba2e9, URZ ;  /* 0x2e8ba2e9080878a5 */ /* 0x000fe4000f8e023f */
[----:B------:R-:W-:Y:S02]  /*0fd0*/  UIMAD.WIDE.U32 UR6, UR13, UR4, URZ ;  /* 0x000000040d0672a5 */ /* 0x000fe4000f8e003f */
[----:B------:R-:W-:-:S02]  /*0fe0*/  USHF.R.U32.HI UR10, URZ, 0x4, UR10 ;  /* 0x000000043f0a7899 */ /* 0x000fc4000801160a */
[----:B------:R-:W-:Y:S01]  /*0ff0*/  USHF.R.U32.HI UR61, URZ, 0x1f, UR9 ;  /* 0x0000001f3f3d7899 */ /* 0x000fe20008011609 */
[----:B------:R-:W-:Y:S01]  /*1000*/  UMOV UR4, UR12 ;  /* 0x0000000c00047c82 */ /* 0x000fe20008000000 */
[----:B------:R-:W-:Y:S01]  /*1010*/  ULOP3.LUT UR40, UR10, 0x3fff, URZ, 0xc0, !UPT ;  /* 0x00003fff0a287892 */ /* 0x000fe2000f8ec03f */
[----:B------:R-:W-:Y:S01]  /*1020*/  MOV R220, UR4 ;  /* 0x0000000400dc7c02 */ /* 0x000fe20008000f00 */
[----:B------:R-:W-:Y:S02]  /*1030*/  @UP2 USHF.R.U32.HI UR36, URZ, UR5, UR7 ;  /* 0x000000053f242299 */ /* 0x000fe40008011607 */
[----:B------:R-:W-:Y:S01]  /*1040*/  ULEA.HI.SX32 UR61, UR9, UR61, 0x1b ;  /* 0x0000003d093d7291 */ /* 0x000fe2000f8fda3f */
[----:B--2---:R-:W-:Y:S11]  /*1050*/  @!P0 BRA `(.L_x_9) ;  /* 0x0000000000408947 */ /* 0x004ff60003800000 */
[----:B------:R-:W-:Y:S01]  /*1060*/  MOV R0, 0x0 ;  /* 0x0000000000007802 */ /* 0x000fe20000000f00 */
[----:B------:R-:W-:Y:S01]  /*1070*/  ULDC.64 UR4, c[0x4][0xa0] ;  /* 0x0100280000047ab9 */ /* 0x000fe20000000a00 */
[----:B------:R-:W-:Y:S01]  /*1080*/  ULDC.64 UR6, c[0x4][0x40] ;  /* 0x0100100000067ab9 */ /* 0x000fe20000000a00 */
[----:B------:R-:W-:Y:S01]  /*1090*/  IMAD.U32 R4, RZ, RZ, UR4 ;  /* 0x00000004ff047e24 */ /* 0x000fe2000f8e00ff */
[----:B------:R1:W2:Y:S01]  /*10a0*/  LDC.64 R14, c[0x4][R0] ;  /* 0x01000000000e7b82 */ /* 0x0002a20000000a00 */
[----:B------:R-:W-:Y:S01]  /*10b0*/  IMAD.U32 R5, RZ, RZ, UR5 ;  /* 0x00000005ff057e24 */ /* 0x000fe2000f8e00ff */
[----:B------:R-:W-:Y:S01]  /*10c0*/  ULDC.64 UR4, c[0x4][0xa8] ;  /* 0x01002a0000047ab9 */ /* 0x000fe20000000a00 */
[----:B------:R-:W-:Y:S01]  /*10d0*/  IMAD.U32 R10, RZ, RZ, UR6 ;  /* 0x00000006ff0a7e24 */ /* 0x000fe2000f8e00ff */
[----:B------:R-:W-:Y:S01]  /*10e0*/  MOV R7, UR5 ;  /* 0x0000000500077c02 */ /* 0x000fe20008000f00 */
[----:B------:R-:W-:Y:S01]  /*10f0*/  IMAD.U32 R6, RZ, RZ, UR4 ;  /* 0x00000004ff067e24 */ /* 0x000fe2000f8e00ff */
[----:B------:R-:W-:Y:S01]  /*1100*/  MOV R12, 0x1 ;  /* 0x00000001000c7802 */ /* 0x000fe20000000f00 */
[----:B------:R-:W-:-:S02]  /*1110*/  IMAD.U32 R11, RZ, RZ, UR7 ;  /* 0x00000007ff0b7e24 */ /* 0x000fc4000f8e00ff */
[----:B------:R-:W-:Y:S02]  /*1120*/  IMAD.MOV.U32 R8, RZ, RZ, 0x70 ;  /* 0x00000070ff087424 */ /* 0x000fe400078e00ff */
[----:B-1----:R-:W-:-:S07]  /*1130*/  IMAD.MOV.U32 R13, RZ, RZ, RZ ;  /* 0x000000ffff0d7224 */ /* 0x002fce00078e00ff */
[----:B------:R-:W-:-:S07]  /*1140*/  LEPC R20, `(.L_x_9) ;  /* 0x000000001014794e */ /* 0x000fce0000000000 */
[----:B--2---:R-:W-:Y:S05]  /*1150*/  CALL.ABS.NOINC R14 ;  /* 0x000000000e007343 */ /* 0x004fea0003c00000 */
.L_x_9:
[----:B------:R-:W-:Y:S02]  /*1160*/  R2UR UR4, R22 ;  /* 0x00000000160472ca */ /* 0x000fe400000e0000 */
[----:B------:R-:W-:-:S11]  /*1170*/  R2UR UR5, R226 ;  /* 0x00000000e20572ca */ /* 0x000fd600000e0000 */
[----:B------:R-:W-:Y:S02]  /*1180*/  ULOP3.LUT UR4, UR4, 0x1, URZ, 0xc0, !UPT ;  /* 0x0000000104047892 */ /* 0x000fe4000f8ec03f */
[----:B------:R-:W-:-:S04]  /*1190*/  IMAD.U32 R3, RZ, RZ, UR5 ;  /* 0x00000005ff037e24 */ /* 0x000fc8000f8e00ff */
[----:B------:R-:W-:Y:S01]  /*11a0*/  IMAD.U32 R0, RZ, RZ, UR4 ;  /* 0x00000004ff007e24 */ /* 0x000fe2000f8e00ff */
[----:B------:R-:W-:-:S04]  /*11b0*/  ISETP.NE.AND P0, PT, R3, 0x3, PT ;  /* 0x000000030300780c */ /* 0x000fc80003f05270 */
[----:B------:R-:W-:-:S04]  /*11c0*/  SHF.L.U32 R0, R0, 0x1f, RZ ;  /* 0x0000001f00007819 */ /* 0x000fc800000006ff */
[----:B------:R-:W1:Y:S02]  /*11d0*/  SYNCS.PHASECHK.TRANS64.TRYWAIT P1, [UR39+0x34800], R0 ;  /* 0x03480000ff0075a7 */ /* 0x000e640008020167 */
[----:B-1----:R-:W-:Y:S05]  /*11e0*/  @!P1 BRA `(.L_x_10) ;  /* 0x000000f400dc9947 */ /* 0x002fea0003800000 */
.L_x_88:
[----:B------:R-:W-:Y:S05]  /*11f0*/  @!P0 BRA `(.L_x_11) ;  /* 0x0000000000048947 */ /* 0x000fea0003800000 */
[----:B------:R-:W-:Y:S01]  /*1200*/  BPT.TRAP 0x1 ;  /* 0x000000040000795c */ /* 0x000fe20000300000 */
.L_x_11:
[----:B------:R-:W-:Y:S02]  /*1210*/  R2UR UR4, R2 ;  /* 0x00000000020472ca */ /* 0x000fe400000e0000 */
[----:B-1----:R-:W-:-:S04]  /*1220*/  MOV R3, UR38 ;  /* 0x0000002600037c02 */ /* 0x002fc80008000f00 */
[----:B------:R-:W-:-:S07]  /*1230*/  LEA R3, R3, UR39, 0x3 ;  /* 0x0000002703037c11 */ /* 0x000fce000f8e18ff */
[----:B------:R-:W-:-:S05]  /*1240*/  IMAD.U32 R0, RZ, RZ, UR4 ;  /* 0x00000004ff007e24 */ /* 0x000fca000f8e00ff */
[----:B------:R-:W-:-:S04]  /*1250*/  SHF.L.U32 R0, R0, 0x1f, RZ ;  /* 0x0000001f00007819 */ /* 0x000fc800000006ff */
[----:B------:R1:W2:Y:S01]  /*1260*/  SYNCS.PHASECHK.TRANS64.TRYWAIT P2, [R3+URZ+0x34830], R0 ;  /* 0x03483000030075a7 */ /* 0x0002a2000804017f */
[----:B------:R-:W-:Y:S05]  /*1270*/  @!P0 BRA `(.L_x_12) ;  /* 0x0000000000048947 */ /* 0x000fea0003800000 */
[----:B------:R-:W-:Y:S01]  /*1280*/  BPT.TRAP 0x1 ;  /* 0x000000040000795c */ /* 0x000fe20000300000 */
.L_x_12:
[----:B------:R-:W3:Y:S01]  /*1290*/  S2R R4, SR_TID.X ;  /* 0x0000000000047919 */ /* 0x000ee20000002100 */
[----:B------:R-:W-:Y:S01]  /*12a0*/  IMAD.MOV.U32 R87, RZ, RZ, RZ ;  /* 0x000000ffff577224 */ /* 0x000fe200078e00ff */
[----:B---3--:R-:W-:-:S04]  /*12b0*/  LOP3.LUT R4, R4, 0x7f, RZ, 0xc0, !PT ;  /* 0x0000007f04047812 */ /* 0x008fc800078ec0ff */
[----:B------:R-:W-:Y:S01]  /*12c0*/  ISETP.NE.AND P1, PT, R4, RZ, PT ;  /* 0x000000ff0400720c */ /* 0x000fe20003f25270 */
[----:B--2---:R-:W-:-:S12]  /*12d0*/  @P2 BRA `(.L_x_13) ;  /* 0x0000000000082947 */ /* 0x004fd80003800000 */
[----:B------:R-:W2:Y:S02]  /*12e0*/  SYNCS.PHASECHK.TRANS64.TRYWAIT P2, [R3+URZ+0x34830], R0 ;  /* 0x03483000030075a7 */ /* 0x000ea4000804017f */
[----:B--2---:R-:W-:Y:S05]  /*12f0*/  @!P2 BRA `(.L_x_14) ;  /* 0x000000f400b0a947 */ /* 0x004fea0003800000 */
.L_x_13:
[----:B------:R-:W-:Y:S05]  /*1300*/  WARPSYNC.ALL ;  /* 0x0000000000007948 */ /* 0x000fea0003800000 */
[----:B------:R-:W-:Y:S01]  /*1310*/  UIADD3 UR4, UR39, 0x1e400, URZ ;  /* 0x0001e40027047890 */ /* 0x000fe2000fffe03f */
[----:B------:R-:W-:Y:S01]  /*1320*/  WARPGROUP.ARRIVE ;  /* 0x00000000000079c5 */ /* 0x000fe20000000000 */
[----:B------:R-:W-:Y:S01]  /*1330*/  ULOP3.LUT UR21, UR40, 0x10000, URZ, 0xfc, !UPT ;  /* 0x0001000028157892 */ /* 0x000fe2000f8efc3f */
[----:B------:R-:W-:Y:S01]  /*1340*/  IMAD.U32 R123, RZ, RZ, UR61 ;  /* 0x0000003dff7b7e24 */ /* 0x000fe2000f8e00ff */
[----:B------:R-:W-:Y:S01]  /*1350*/  USHF.R.U32.HI UR4, URZ, 0x4, UR4 ;  /* 0x000000043f047899 */ /* 0x000fe20008011604 */
[----:B------:R-:W-:Y:S01]  /*1360*/  P2R R121, PR, RZ, 0x1 ;  /* 0x00000001ff797803 */ /* 0x000fe20000000000 */
[----:B------:R-:W-:Y:S01]  /*1370*/  UMOV UR7, 0x40000040 ;  /* 0x4000004000077882 */ /* 0x000fe20000000000 */
[----:B------:R-:W-:Y:S01]  /*1380*/  UMOV UR11, 0x40000040 ;  /* 0x40000040000b7882 */ /* 0x000fe20000000000 */
[----:B------:R-:W-:Y:S01]  /*1390*/  ULOP3.LUT UR4, UR4, 0x3fff, URZ, 0xc0, !UPT ;  /* 0x00003fff04047892 */ /* 0x000fe2000f8ec03f */
[----:B-12---:R-:W-:Y:S01]  /*13a0*/  @!P1 VIADD R3, R3, 0x34840 ;  /* 0x0003484003039836 */ /* 0x006fe20000000000 */
[----:B------:R-:W-:Y:S01]  /*13b0*/  UMOV UR15, 0x40000040 ;  /* 0x40000040000f7882 */ /* 0x000fe20000000000 */
[----:B------:R-:W-:Y:S01]  /*13c0*/  UMOV UR19, 0x40000040 ;  /* 0x4000004000137882 */ /* 0x000fe20000000000 */
[----:B------:R-:W-:Y:S01]  /*13d0*/  ULOP3.LUT UR5, UR4, 0x10000, URZ, 0xfc, !UPT ;  /* 0x0001000004057892 */ /* 0x000fe2000f8efc3f */
[----:B------:R-:W-:-:S02]  /*13e0*/  UMOV UR27, 0x40000040 ;  /* 0x40000040001b7882 */ /* 0x000fc40000000000 */
[----:B------:R-:W-:Y:S01]  /*13f0*/  UMOV UR4, UR21 ;  /* 0x0000001500047c82 */ /* 0x000fe20008000000 */
[----:B------:R-:W-:Y:S01]  /*1400*/  UIMAD UR20, UR38, 0xb00, UR5 ;  /* 0x00000b00261478a4 */ /* 0x000fe2000f8e0205 */
[----:B------:R-:W-:Y:S01]  /*1410*/  MOV R10, UR4 ;  /* 0x00000004000a7c02 */ /* 0x000fe20008000f00 */
[----:B------:R-:W-:Y:S01]  /*1420*/  IMAD.U32 R0, RZ, RZ, UR5 ;  /* 0x00000005ff007e24 */ /* 0x000fe2000f8e00ff */
[----:B------:R-:W-:Y:S01]  /*1430*/  UMOV UR5, 0x40000040 ;  /* 0x4000004000057882 */ /* 0x000fe20000000000 */
[----:B------:R-:W-:Y:S01]  /*1440*/  UMOV UR48, UR4 ;  /* 0x0000000400307c82 */ /* 0x000fe20008000000 */
[----:B------:R-:W-:Y:S01]  /*1450*/  UMOV UR49, UR5 ;  /* 0x0000000500317c82 */ /* 0x000fe20008000000 */
[----:B------:R-:W-:Y:S01]  /*1460*/  IMAD.U32 R11, RZ, RZ, UR5 ;  /* 0x00000005ff0b7e24 */ /* 0x000fe2000f8e00ff */
[----:B------:R-:W-:Y:S01]  /*1470*/  UMOV UR6, UR20 ;  /* 0x0000001400067c82 */ /* 0x000fe20008000000 */
[----:B------:R-:W-:Y:S01]  /*1480*/  UIADD3 UR10, UR20, 0x100, URZ ;  /* 0x00000100140a7890 */ /* 0x000fe2000fffe03f */
[----:B------:R-:W-:Y:S01]  /*1490*/  HGMMA.64x16x16.F32 R112, gdesc[UR4], RZ, !UPT, gsb0 ;  /* 0x00200000047079f0 */ /* 0x000fe2000c0008ff */
[----:B------:R-:W-:Y:S01]  /*14a0*/  UIADD3 UR6, UR20, 0x80, URZ ;  /* 0x0000008014067890 */ /* 0x000fe2000fffe03f */
[----:B------:R-:W-:Y:S01]  /*14b0*/  @!P1 PRMT R3, RZ, 0x654, R3 ;  /* 0x00000654ff039816 */ /* 0x000fe20000000003 */
[----:B------:R-:W-:Y:S01]  /*14c0*/  UMOV UR4, UR48 ;  /* 0x0000003000047c82 */ /* 0x000fe20008000000 */
[----:B------:R-:W-:Y:S01]  /*14d0*/  UMOV UR5, UR49 ;  /* 0x0000003100057c82 */ /* 0x000fe20008000000 */
[----:B------:R-:W-:Y:S01]  /*14e0*/  UMOV UR7, 0x40000040 ;  /* 0x4000004000077882 */ /* 0x000fe20000000000 */
[----:B------:R-:W-:Y:S01]  /*14f0*/  UMOV UR8, UR48 ;  /* 0x0000003000087c82 */ /* 0x000fe20008000000 */
[----:B------:R-:W-:Y:S01]  /*1500*/  UMOV UR9, UR49 ;  /* 0x0000003100097c82 */ /* 0x000fe20008000000 */
[----:B------:R-:W-:Y:S01]  /*1510*/  UIADD3 UR14, UR20, 0x180, URZ ;  /* 0x00000180140e7890 */ /* 0x000fe2000fffe03f */
        /* <DEDUP_REMOVED lines=11> */
[----:B------:R-:W-:Y:S01]  /*15d0*/  UMOV UR31, 0x40000040 ;  /* 0x40000040001f7882 */ /* 0x000fe20000000000 */
        /* <DEDUP_REMOVED lines=12> */
[----:B------:R-:W-:-:S02]  /*16a0*/  UIADD3 UR22, UR21, 0x2, URZ ;  /* 0x0000000215167890 */ /* 0x000fc4000fffe03f */
[----:B------:R-:W-:Y:S01]  /*16b0*/  UIADD3 UR50, UR20, 0x602, URZ ;  /* 0x0000060214327890 */ /* 0x000fe2000fffe03f */
[----:B------:R-:W-:Y:S01]  /*16c0*/  UMOV UR51, 0x40000040 ;  /* 0x4000004000337882 */ /* 0x000fe20000000000 */
[----:B------:R-:W-:Y:S01]  /*16d0*/  UIADD3 UR54, UR20, 0x604, URZ ;  /* 0x0000060414367890 */ /* 0x000fe2000fffe03f */
[----:B------:R-:W-:Y:S01]  /*16e0*/  UMOV UR55, 0x40000040 ;  /* 0x4000004000377882 */ /* 0x000fe20000000000 */
[----:B------:R-:W-:Y:S01]  /*16f0*/  UISETP.GE.AND UP0, UPT, UR37, 0xb1, UPT ;  /* 0x000000b12500788c */ /* 0x000fe2000bf06270 */
[----:B------:R-:W-:Y:S02]  /*1700*/  WARPGROUP.DEPBAR.LE gsb0, 0x0 ;  /* 0x00008000000079c5 */ /* 0x000fe40000010000 */
[----:B------:R-:W-:-:S06]  /*1710*/  WARPGROUP.ARRIVE ;  /* 0x00000000000079c5 */ /* 0x000fcc0000000000 */
[----:B------:R-:W-:Y:S01]  /*1720*/  HGMMA.64x16x16.F32 R104, gdesc[UR4], RZ, !UPT, gsb0 ;  /* 0x00200000046879f0 */ /* 0x000fe2000c0008ff */
[----:B------:R-:W-:Y:S01]  /*1730*/  UIADD3 UR6, UR20, 0x500, URZ ;  /* 0x0000050014067890 */ /* 0x000fe2000fffe03f */
[----:B------:R-:W-:Y:S01]  /*1740*/  UMOV UR4, UR48 ;  /* 0x0000003000047c82 */ /* 0x000fe20008000000 */
[----:B------:R-:W-:Y:S01]  /*1750*/  UMOV UR5, UR49 ;  /* 0x0000003100057c82 */ /* 0x000fe20008000000 */
[----:B------:R-:W-:Y:S01]  /*1760*/  UMOV UR7, 0x40000040 ;  /* 0x4000004000077882 */ /* 0x000fe20000000000 */
[----:B------:R-:W-:Y:S02]  /*1770*/  WARPGROUP.DEPBAR.LE gsb0, 0x0 ;  /* 0x00008000000079c5 */ /* 0x000fe40000010000 */
[----:B------:R-:W-:-:S06]  /*1780*/  WARPGROUP.ARRIVE ;  /* 0x00000000000079c5 */ /* 0x000fcc0000000000 */
[----:B------:R-:W-:Y:S01]  /*1790*/  HGMMA.64x16x16.F32 R96, gdesc[UR8], RZ, !UPT, gsb0 ;  /* 0x00200000086079f0 */ /* 0x000fe2000c0008ff */
[----:B------:R-:W-:Y:S02]  /*17a0*/  UIADD3 UR8, UR20, 0x2, URZ ;  /* 0x0000000214087890 */ /* 0x000fe4000fffe03f */
[----:B------:R-:W-:Y:S01]  /*17b0*/  UIADD3 UR10, UR20, 0x102, URZ ;  /* 0x00000102140a7890 */ /* 0x000fe2000fffe03f */
[----:B------:R-:W-:Y:S01]  /*17c0*/  UMOV UR11, 0x40000040 ;  /* 0x40000040000b7882 */ /* 0x000fe20000000000 */
[----:B------:R-:W-:Y:S02]  /*17d0*/  WARPGROUP.DEPBAR.LE gsb0, 0x0 ;  /* 0x00008000000079c5 */ /* 0x000fe40000010000 */
[----:B------:R-:W-:-:S06]  /*17e0*/  WARPGROUP.ARRIVE ;  /* 0x00000000000079c5 */ /* 0x000fcc0000000000 */
[----:B------:R-:W-:Y:S01]  /*17f0*/  HGMMA.64x16x16.F32 R88, gdesc[UR12], RZ, !UPT, gsb0 ;  /* 0x002000000c5879f0 */ /* 0x000fe2000c0008ff */
[----:B------:R-:W-:Y:S01]  /*1800*/  UMOV UR12, UR22 ;  /* 0x00000016000c7c82 */ /* 0x000fe20008000000 */
[----:B------:R-:W-:Y:S01]  /*1810*/  UMOV UR13, 0x40000040 ;  /* 0x40000040000d7882 */ /* 0x000fe20000000000 */
[----:B------:R-:W-:Y:S01]  /*1820*/  UMOV UR14, UR8 ;  /* 0x00000008000e7c82 */ /* 0x000fe20008000000 */
[----:B------:R-:W-:Y:S01]  /*1830*/  UMOV UR15, 0x40000040 ;  /* 0x40000040000f7882 */ /* 0x000fe20000000000 */
[----:B------:R-:W-:Y:S01]  /*1840*/  UMOV UR48, UR12 ;  /* 0x0000000c00307c82 */ /* 0x000fe20008000000 */
[----:B------:R-:W-:Y:S01]  /*1850*/  UMOV UR49, UR13 ;  /* 0x0000000d00317c82 */ /* 0x000fe20008000000 */
[----:B------:R-:W-:Y:S01]  /*1860*/  UMOV UR8, UR48 ;  /* 0x0000003000087c82 */ /* 0x000fe20008000000 */
[----:B------:R-:W-:Y:S01]  /*1870*/  UMOV UR9, UR49 ;  /* 0x0000003100097c82 */ /* 0x000fe20008000000 */
[----:B------:R-:W-:Y:S01]  /*1880*/  IMAD.U32 R8, RZ, RZ, UR12 ;  /* 0x0000000cff087e24 */ /* 0x000fe2000f8e00ff */
[----:B------:R-:W-:Y:S01]  /*1890*/  UIADD3 UR22, UR21, 0x4, URZ ;  /* 0x0000000415167890 */ /* 0x000fe2000fffe03f */
[----:B------:R-:W-:Y:S01]  /*18a0*/  IMAD.U32 R9, RZ, RZ, UR13 ;  /* 0x0000000dff097e24 */ /* 0x000fe2000f8e00ff */
[----:B------:R-:W-:-:S02]  /*18b0*/  WARPGROUP.DEPBAR.LE gsb0, 0x0 ;  /* 0x00008000000079c5 */ /* 0x000fc40000010000 */
        /* <DEDUP_REMOVED lines=50> */
[----:B------:R-:W-:Y:S01]  /*1be0*/  HGMMA.64x16x16.F32 R112, gdesc[UR12], R112, gsb0 ;  /* 0x002000000c7079f0 */ /* 0x000fe20008000870 */
        /* <DEDUP_REMOVED lines=14> */
[----:B------:R-:W-:Y:S02]  /*1cd0*/  UIADD3 UR8, UR20, 0x4, URZ ;  /* 0x0000000414087890 */ /* 0x000fe4000fffe03f */
[----:B------:R-:W-:Y:S01]  /*1ce0*/  UIADD3 UR10, UR20, 0x104, URZ ;  /* 0x00000104140a7890 */ /* 0x000fe2000fffe03f */
[----:B------:R-:W-:Y:S01]  /*1cf0*/  UMOV UR11, 0x40000040 ;  /* 0x40000040000b7882 */ /* 0x000fe20000000000 */
[----:B------:R-:W-:Y:S02]  /*1d00*/  WARPGROUP.DEPBAR.LE gsb0, 0x0 ;  /* 0x00008000000079c5 */ /* 0x000fe40000010000 */
[----:B------:R-:W-:-:S06]  /*1d10*/  WARPGROUP.ARRIVE ;  /* 0x00000000000079c5 */ /* 0x000fcc0000000000 */
[----:B------:R-:W-:Y:S01]  /*1d20*/  HGMMA.64x16x16.F32 R88, gdesc[UR12], R88, gsb0 ;  /* 0x002000000c5879f0 */ /* 0x000fe20008000858 */
        /* <DEDUP_REMOVED lines=8> */
[----:B------:R-:W-:Y:S01]  /*1db0*/  MOV R6, UR12 ;  /* 0x0000000c00067c02 */ /* 0x000fe20008000f00 */
[----:B------:R-:W-:Y:S01]  /*1dc0*/  IMAD.U32 R7, RZ, RZ, UR13 ;  /* 0x0000000dff077e24 */ /* 0x000fe2000f8e00ff */
[----:B------:R-:W-:Y:S01]  /*1dd0*/  UIADD3 UR22, UR21, 0x6, URZ ;  /* 0x0000000615167890 */ /* 0x000fe2000fffe03f */
[----:B------:R-:W-:-:S02]  /*1de0*/  WARPGROUP.DEPBAR.LE gsb0, 0x0 ;  /* 0x00008000000079c5 */ /* 0x000fc40000010000 */
        /* <DEDUP_REMOVED lines=209> */
[----:B------:R-:W-:Y:S01]  /*2b00*/  UIADD3 UR22, UR21, 0x402, URZ ;  /* 0x0000040215167890 */ /* 0x000fe2000fffe03f */
[----:B------:R-:W-:-:S02]  /*2b10*/  WARPGROUP.DEPBAR.LE gsb0, 0x0 ;  /* 0x00008000000079c5 */ /* 0x000fc40000010000 */
        /* <DEDUP_REMOVED lines=24> */
[----:B------:R-:W-:Y:S01]  /*2ca0*/  UMOV UR9, 0x40000040 ;  /* 0x4000004000097882 */ /* 0x000fe20000000000 */
[----:B------:R-:W-:Y:S01]  /*2cb0*/  UMOV UR11, 0x40000040 ;  /* 0x40000040000b7882 */ /* 0x000fe20000000000 */
[----:B------:R-:W-:Y:S01]  /*2cc0*/  UMOV UR48, UR8 ;  /* 0x0000000800307c82 */ /* 0x000fe20008000000 */
[----:B------:R-:W-:Y:S01]  /*2cd0*/  UMOV UR49, UR9 ;  /* 0x0000000900317c82 */ /* 0x000fe20008000000 */
[----:B------:R-:W-:Y:S01]  /*2ce0*/  UMOV UR44, UR8 ;  /* 0x00000008002c7c82 */ /* 0x000fe20008000000 */
[----:B------:R-:W-:Y:S01]  /*2cf0*/  UMOV UR45, UR9 ;  /* 0x00000009002d7c82 */ /* 0x000fe20008000000 */
[----:B------:R-:W-:Y:S01]  /*2d00*/  UMOV UR40, UR8 ;  /* 0x0000000800287c82 */ /* 0x000fe20008000000 */
[----:B------:R-:W-:Y:S01]  /*2d10*/  UMOV UR41, UR9 ;  /* 0x0000000900297c82 */ /* 0x000fe20008000000 */
        /* <DEDUP_REMOVED lines=39> */
[----:B------:R-:W-:Y:S01]  /*2f90*/  ULDC UR7, c[0x0][0x988] ;  /* 0x0002620000077ab9 */ /* 0x000fe20000000800 */
        /* <DEDUP_REMOVED lines=71> */
[----:B------:R-:W-:Y:S03]  /*3410*/  HGMMA.64x16x16.F32 R24, gdesc[UR8], R24, gsb0 ;  /* 0x00200000081879f0 */ /* 0x000fe60008000818 */
[----:B------:R-:W-:Y:S02]  /*3420*/  WARPGROUP.DEPBAR.LE gsb0, 0x0 ;  /* 0x00008000000079c5 */ /* 0x000fe40000010000 */
[----:B------:R-:W-:-:S06]  /*3430*/  WARPGROUP.ARRIVE ;  /* 0x00000000000079c5 */ /* 0x000fcc0000000000 */
[----:B------:R-:W-:Y:S01]  /*3440*/  HGMMA.64x16x16.F32 R112, gdesc[UR12], R112, gsb0 ;  /* 0x002000000c7079f0 */ /* 0x000fe20008000870 */
[----:B------:R-:W-:Y:S01]  /*3450*/  UIADD3 UR14, UR20, 0x804, URZ ;  /* 0x00000804140e7890 */ /* 0x000fe2000fffe03f */
[----:B------:R-:W-:Y:S01]  /*3460*/  UMOV UR15, 0x40000040 ;  /* 0x40000040000f7882 */ /* 0x000fe20000000000 */
[----:B------:R-:W-:Y:S02]  /*3470*/  WARPGROUP.DEPBAR.LE gsb0, 0x0 ;  /* 0x00008000000079c5 */ /* 0x000fe40000010000 */
[----:B------:R-:W-:-:S06]  /*3480*/  WARPGROUP.ARRIVE ;  /* 0x00000000000079c5 */ /* 0x000fcc0000000000 */
[----:B------:R-:W-:Y:S03]  /*3490*/  HGMMA.64x16x16.F32 R104, gdesc[UR52], R104, gsb0 ;  /* 0x00200000346879f0 */ /* 0x000fe60008000868 */
        /* <DEDUP_REMOVED lines=21> */
[----:B------:R-:W-:Y:S01]  /*35f0*/  ULDC UR6, c[0x0][0x9d8] ;  /* 0x0002760000067ab9 */ /* 0x000fe20000000800 */
        /* <DEDUP_REMOVED lines=18> */
[----:B------:R-:W-:Y:S01]  /*3720*/  WARPGROUP.ARRIVE ;  /* 0x00000000000079c5 */ /* 0x000fe20000000000 */
[----:B------:R-:W-:Y:S01]  /*3730*/  FMUL.FTZ R13, R112, UR6 ;  /* 0x00000006700d7c20 */ /* 0x000fe20008410000 */
[----:B------:R-:W-:Y:S01]  /*3740*/  FMUL.FTZ R14, R113, UR6 ;  /* 0x00000006710e7c20 */ /* 0x000fe20008410000 */
[----:B------:R-:W-:Y:S01]  /*3750*/  FMUL.FTZ R21, R117, UR6 ;  /* 0x0000000675157c20 */ /* 0x000fe20008410000 */
[----:B------:R-:W-:Y:S01]  /*3760*/  FMUL.FTZ R15, R116, UR6 ;  /* 0x00000006740f7c20 */ /* 0x000fe20008410000 */
[----:B------:R-:W-:Y:S01]  /*3770*/  FMUL.FTZ R12, R114, UR6 ;  /* 0x00000006720c7c20 */ /* 0x000fe20008410000 */
[----:B------:R-:W-:Y:S01]  /*3780*/  HGMMA.64x16x16.F32 R104, gdesc[UR16], R104, gsb0 ;  /* 0x00200000106879f0 */ /* 0x000fe20008000868 */
[----:B------:R-:W-:Y:S01]  /*3790*/  UIADD3 UR18, UR20, 0x686, URZ ;  /* 0x0000068614127890 */ /* 0x000fe2000fffe03f */
[----:B------:R-:W1:Y:S01]  /*37a0*/  MUFU.TANH R13, R13 ;  /* 0x0000000d000d7308 */ /* 0x000e620000002400 */
[----:B------:R-:W-:Y:S01]  /*37b0*/  UMOV UR19, 0x40000040 ;  /* 0x4000004000137882 */ /* 0x000fe20000000000 */
[----:B------:R-:W-:Y:S01]  /*37c0*/  FMUL.FTZ R83, R119, UR6 ;  /* 0x0000000677537c20 */ /* 0x000fe20008410000 */
[----:B------:R-:W-:Y:S01]  /*37d0*/  FMUL.FTZ R20, R115, UR6 ;  /* 0x0000000673147c20 */ /* 0x000fe20008410000 */
[----:B------:R-:W-:-:S04]  /*37e0*/  FMUL.FTZ R82, R118, UR6 ;  /* 0x0000000676527c20 */ /* 0x000fc80008410000 */
[----:B------:R-:W-:Y:S08]  /*37f0*/  MUFU.TANH R14, R14 ;  /* 0x0000000e000e7308 */ /* 0x000ff00000002400 */
[----:B------:R-:W2:Y:S08]  /*3800*/  MUFU.TANH R21, R21 ;  /* 0x0000001500157308 */ /* 0x000eb00000002400 */
[----:B------:R-:W3:Y:S08]  /*3810*/  MUFU.TANH R15, R15 ;  /* 0x0000000f000f7308 */ /* 0x000ef00000002400 */
[----:B------:R-:W4:Y:S08]  /*3820*/  MUFU.TANH R12, R12 ;  /* 0x0000000c000c7308 */ /* 0x000f300000002400 */
[----:B------:R-:W-:Y:S08]  /*3830*/  MUFU.TANH R20, R20 ;  /* 0x0000001400147308 */ /* 0x000ff00000002400 */
[----:B------:R-:W-:Y:S01]  /*3840*/  MUFU.TANH R82, R82 ;  /* 0x0000005200527308 */ /* 0x000fe20000002400 */
[----:B------:R-:W-:-:S02]  /*3850*/  WARPGROUP.DEPBAR.LE gsb0, 0x0 ;  /* 0x00008000000079c5 */ /* 0x000fc40000010000 */
        /* <DEDUP_REMOVED lines=8> */
[----:B------:R-:W5:Y:S01]  /*38e0*/  MUFU.TANH R80, R80 ;  /* 0x0000005000507308 */ /* 0x000f620000002400 */
[----:B------:R-:W-:Y:S01]  /*38f0*/  UMOV UR19, 0x40000040 ;  /* 0x4000004000137882 */ /* 0x000fe20000000000 */
[----:B------:R-:W-:Y:S01]  /*3900*/  FMUL.FTZ R104, R107, UR6 ;  /* 0x000000066b687c20 */ /* 0x000fe20008410000 */
[----:B------:R-:W-:Y:S01]  /*3910*/  FMUL.FTZ R110, R110, UR6 ;  /* 0x000000066e6e7c20 */ /* 0x000fe20008410000 */
[----:B------:R-:W-:-:S04]  /*3920*/  FMUL.FTZ R111, R111, UR6 ;  /* 0x000000066f6f7c20 */ /* 0x000fc80008410000 */
[----:B------:R-:W5:Y:S08]  /*3930*/  MUFU.TANH R81, R81 ;  /* 0x0000005100517308 */ /* 0x000f700000002400 */
[----:B------:R-:W-:Y:S08]  /*3940*/  MUFU.TANH R85, R85 ;  /* 0x0000005500557308 */ /* 0x000ff00000002400 */
[----:B------:R-:W5:Y:S08]  /*3950*/  MUFU.TANH R83, R83 ;  /* 0x0000005300537308 */ /* 0x000f700000002400 */
[----:B------:R-:W-:Y:S08]  /*3960*/  MUFU.TANH R84, R84 ;  /* 0x0000005400547308 */ /* 0x000ff00000002400 */
        /* <DEDUP_REMOVED lines=8> */
[----:B------:R-:W5:Y:S01]  /*39f0*/  MUFU.TANH R106, R96 ;  /* 0x00000060006a7308 */ /* 0x000f620000002400 */
[----:B------:R-:W-:Y:S01]  /*3a00*/  HGMMA.64x16x16.F32 R88, gdesc[UR16], R88, gsb0 ;  /* 0x00200000105879f0 */ /* 0x000fe20008000858 */
[----:B------:R-:W-:Y:S01]  /*3a10*/  UIADD3 UR18, UR20, 0x786, URZ ;  /* 0x0000078614127890 */ /* 0x000fe2000fffe03f */
[----:B------:R-:W-:Y:S01]  /*3a20*/  FMUL.FTZ R101, R101, UR6 ;  /* 0x0000000665657c20 */ /* 0x000fe20008410000 */
[----:B------:R-:W-:Y:S01]  /*3a30*/  UMOV UR19, 0x40000040 ;  /* 0x4000004000137882 */ /* 0x000fe20000000000 */
[----:B------:R-:W-:Y:S01]  /*3a40*/  FMUL.FTZ R102, R102, UR6 ;  /* 0x0000000666667c20 */ /* 0x000fe20008410000 */
[----:B------:R-:W-:Y:S01]  /*3a50*/  FMUL.FTZ R99, R99, UR6 ;  /* 0x0000000663637c20 */ /* 0x000fe20008410000 */
[----:B------:R-:W-:Y:S01]  /*3a60*/  FMUL.FTZ R103, R103, UR6 ;  /* 0x0000000667677c20 */ /* 0x000fe20008410000 */
[----:B------:R-:W-:Y:S08]  /*3a70*/  MUFU.TANH R112, R112 ;  /* 0x0000007000707308 */ /* 0x000ff00000002400 */
[----:B------:R-:W5:Y:S08]  /*3a80*/  MUFU.TANH R97, R98 ;  /* 0x0000006200617308 */ /* 0x000f700000002400 */
[----:B------:R-:W-:Y:S08]  /*3a90*/  MUFU.TANH R110, R110 ;  /* 0x0000006e006e7308 */ /* 0x000ff00000002400 */
[----:B------:R-:W-:Y:S08]  /*3aa0*/  MUFU.TANH R108, R100 ;  /* 0x00000064006c7308 */ /* 0x000ff00000002400 */
[----:B------:R-:W-:Y:S08]  /*3ab0*/  MUFU.TANH R111, R111 ;  /* 0x0000006f006f7308 */ /* 0x000ff00000002400 */
[----:B------:R-:W-:Y:S01]  /*3ac0*/  MUFU.TANH R101, R101 ;  /* 0x0000006500657308 */ /* 0x000fe20000002400 */
[----:B------:R-:W-:-:S02]  /*3ad0*/  WARPGROUP.DEPBAR.LE gsb0, 0x0 ;  /* 0x00008000000079c5 */ /* 0x000fc40000010000 */
[----:B------:R-:W-:Y:S01]  /*3ae0*/  WARPGROUP.ARRIVE ;  /* 0x00000000000079c5 */ /* 0x000fe20000000000 */
[----:B------:R-:W-:Y:S01]  /*3af0*/  FMUL.FTZ R94, R94, UR6 ;  /* 0x000000065e5e7c20 */ /* 0x000fe20008410000 */
[----:B------:R-:W-:Y:S01]  /*3b00*/  FMUL.FTZ R92, R92, UR6 ;  /* 0x000000065c5c7c20 */ /* 0x000fe20008410000 */
[----:B------:R-:W-:Y:S02]  /*3b10*/  FMUL.FTZ R88, R88, UR6 ;  /* 0x0000000658587c20 */ /* 0x000fe40008410000 */
[----:B------:R-:W-:Y:S01]  /*3b20*/  MUFU.TANH R107, R102 ;  /* 0x00000066006b7308 */ /* 0x000fe20000002400 */
[----:B------:R-:W-:Y:S01]  /*3b30*/  FMUL.FTZ R89, R89, UR6 ;  /* 0x0000000659597c20 */ /* 0x000fe20008410000 */
[----:B------:R-:W-:Y:S01]  /*3b40*/  HGMMA.64x16x16.F32 R72, gdesc[UR16], R72, gsb0 ;  /* 0x00200000104879f0 */ /* 0x000fe20008000848 */
[----:B------:R-:W-:Y:S01]  /*3b50*/  UIADD3 UR18, UR20, 0x806, URZ ;  /* 0x0000080614127890 */ /* 0x000fe2000fffe03f */
[----:B------:R-:W-:Y:S01]  /*3b60*/  FMUL.FTZ R93, R93, UR6 ;  /* 0x000000065d5d7c20 */ /* 0x000fe20008410000 */
[----:B------:R-:W-:Y:S01]  /*3b70*/  UMOV UR19, 0x40000040 ;  /* 0x4000004000137882 */ /* 0x000fe20000000000 */
[----:B------:R-:W-:Y:S01]  /*3b80*/  FMUL.FTZ R90, R90, UR6 ;  /* 0x000000065a5a7c20 */ /* 0x000fe20008410000 */
[----:B------:R-:W-:Y:S01]  /*3b90*/  FMUL.FTZ R91, R91, UR6 ;  /* 0x000000065b5b7c20 */ /* 0x000fe20008410000 */
[----:B------:R-:W-:Y:S01]  /*3ba0*/  MUFU.TANH R109, R94 ;  /* 0x0000005e006d7308 */ /* 0x000fe20000002400 */
[----:B------:R-:W-:-:S07]  /*3bb0*/  FMUL.FTZ R95, R95, UR6 ;  /* 0x000000065f5f7c20 */ /* 0x000fce0008410000 */
[----:B------:R-:W-:Y:S08]  /*3bc0*/  MUFU.TANH R118, R92 ;  /* 0x0000005c00767308 */ /* 0x000ff00000002400 */
[----:B------:R-:W-:Y:S08]  /*3bd0*/  MUFU.TANH R88, R88 ;  /* 0x0000005800587308 */ /* 0x000ff00000002400 */
[----:B------:R-:W-:Y:S08]  /*3be0*/  MUFU.TANH R99, R99 ;  /* 0x0000006300637308 */ /* 0x000ff00000002400 */
[----:B------:R-:W5:Y:S08]  /*3bf0*/  MUFU.TANH R89, R89 ;  /* 0x0000005900597308 */ /* 0x000f700000002400 */
[----:B------:R-:W-:Y:S01]  /*3c00*/  MUFU.TANH R103, R103 ;  /* 0x0000006700677308 */ /* 0x000fe20000002400 */
[----:B------:R-:W-:-:S02]  /*3c10*/  WARPGROUP.DEPBAR.LE gsb0, 0x0 ;  /* 0x00008000000079c5 */ /* 0x000fc40000010000 */
[----:B------:R-:W-:Y:S01]  /*3c20*/  WARPGROUP.ARRIVE ;  /* 0x00000000000079c5 */ /* 0x000fe20000000000 */
[----:B------:R-:W-:-:S04]  /*3c30*/  FMUL.FTZ R72, R72, UR6 ;  /* 0x0000000648487c20 */ /* 0x000fc80008410000 */
[----:B------:R-:W-:Y:S01]  /*3c40*/  MUFU.TANH R93, R93 ;  /* 0x0000005d005d7308 */ /* 0x000fe20000002400 */
[----:B------:R-:W-:Y:S01]  /*3c50*/  FMUL.FTZ R73, R73, UR6 ;  /* 0x0000000649497c20 */ /* 0x000fe20008410000 */
[----:B------:R-:W-:Y:S01]  /*3c60*/  FMUL.FTZ R76, R76, UR6 ;  /* 0x000000064c4c7c20 */ /* 0x000fe20008410000 */
[----:B------:R-:W-:Y:S01]  /*3c70*/  FMUL.FTZ R77, R77, UR6 ;  /* 0x000000064d4d7c20 */ /* 0x000fe20008410000 */
[----:B------:R-:W-:Y:S01]  /*3c80*/  HGMMA.64x16x16.F32 R64, gdesc[UR16], R64, gsb0 ;  /* 0x00200000104079f0 */ /* 0x000fe20008000840 */
[----:B------:R-:W-:Y:S01]  /*3c90*/  UIADD3 UR18, UR20, 0x886, URZ ;  /* 0x0000088614127890 */ /* 0x000fe2000fffe03f */
[----:B------:R-:W-:Y:S01]  /*3ca0*/  FMUL.FTZ R74, R74, UR6 ;  /* 0x000000064a4a7c20 */ /* 0x000fe20008410000 */
[----:B------:R-:W-:Y:S01]  /*3cb0*/  UMOV UR19, 0x40000040 ;  /* 0x4000004000137882 */ /* 0x000fe20000000000 */
[----:B------:R-:W-:Y:S01]  /*3cc0*/  MUFU.TANH R90, R90 ;  /* 0x0000005a005a7308 */ /* 0x000fe20000002400 */
[----:B------:R-:W-:Y:S01]  /*3cd0*/  FMUL.FTZ R75, R75, UR6 ;  /* 0x000000064b4b7c20 */ /* 0x000fe20008410000 */
[----:B------:R-:W-:Y:S01]  /*3ce0*/  FMUL.FTZ R78, R78, UR6 ;  /* 0x000000064e4e7c20 */ /* 0x000fe20008410000 */
[----:B------:R-:W-:-:S05]  /*3cf0*/  FMUL.FTZ R79, R79, UR6 ;  /* 0x000000064f4f7c20 */ /* 0x000fca0008410000 */
[----:B------:R-:W-:Y:S08]  /*3d00*/  MUFU.TANH R72, R72 ;  /* 0x0000004800487308 */ /* 0x000ff00000002400 */
[----:B------:R-:W5:Y:S08]  /*3d10*/  MUFU.TANH R91, R91 ;  /* 0x0000005b005b7308 */ /* 0x000f700000002400 */
[----:B------:R-:W-:Y:S08]  /*3d20*/  MUFU.TANH R73, R73 ;  /* 0x0000004900497308 */ /* 0x000ff00000002400 */
[----:B------:R-:W5:Y:S08]  /*3d30*/  MUFU.TANH R76, R76 ;  /* 0x0000004c004c7308 */ /* 0x000f700000002400 */
[----:B------:R-:W5:Y:S01]  /*3d40*/  MUFU.TANH R95, R95 ;  /* 0x0000005f005f7308 */ /* 0x000f620000002400 */
[----:B------:R-:W-:-:S02]  /*3d50*/  WARPGROUP.DEPBAR.LE gsb0, 0x0 ;  /* 0x00008000000079c5 */ /* 0x000fc40000010000 */
[----:B------:R-:W-:Y:S01]  /*3d60*/  WARPGROUP.ARRIVE ;  /* 0x00000000000079c5 */ /* 0x000fe20000000000 */
[----:B------:R-:W-:Y:S01]  /*3d70*/  FMUL.FTZ R65, R65, UR6 ;  /* 0x0000000641417c20 */ /* 0x000fe20008410000 */
[----:B------:R-:W-:Y:S01]  /*3d80*/  FMUL.FTZ R64, R64, UR6 ;  /* 0x0000000640407c20 */ /* 0x000fe20008410000 */
[----:B------:R-:W-:Y:S01]  /*3d90*/  FMUL.FTZ R68, R68, UR6 ;  /* 0x0000000644447c20 */ /* 0x000fe20008410000 */
[----:B------:R-:W-:Y:S01]  /*3da0*/  FMUL.FTZ R70, R70, UR6 ;  /* 0x0000000646467c20 */ /* 0x000fe20008410000 */
[----:B------:R-:W-:Y:S01]  /*3db0*/  MUFU.TANH R134, R65 ;  /* 0x0000004100867308 */ /* 0x000fe20000002400 */
[----:B------:R-:W-:Y:S01]  /*3dc0*/  HGMMA.64x16x16.F32 R56, gdesc[UR16], R56, gsb0 ;  /* 0x00200000103879f0 */ /* 0x000fe20008000838 */
[----:B------:R-:W-:Y:S01]  /*3dd0*/  UIADD3 UR18, UR20, 0x906, URZ ;  /* 0x0000090614127890 */ /* 0x000fe2000fffe03f */
[----:B------:R-:W-:Y:S01]  /*3de0*/  FMUL.FTZ R69, R69, UR6 ;  /* 0x0000000645457c20 */ /* 0x000fe20008410000 */
[----:B------:R-:W-:Y:S01]  /*3df0*/  UMOV UR19, 0x40000040 ;  /* 0x4000004000137882 */ /* 0x000fe20000000000 */
[----:B------:R-:W-:Y:S01]  /*3e00*/  FMUL.FTZ R66, R66, UR6 ;  /* 0x0000000642427c20 */ /* 0x000fe20008410000 */
[----:B------:R-:W-:-:S02]  /*3e10*/  FMUL.FTZ R67, R67, UR6 ;  /* 0x0000000643437c20 */ /* 0x000fc40008410000 */
[----:B------:R1:W-:Y:S08]  /*3e20*/  MUFU.TANH R132, R64 ;  /* 0x0000004000847308 */ /* 0x0003f00000002400 */
[----:B------:R-:W-:Y:S01]  /*3e30*/  MUFU.TANH R138, R68 ;  /* 0x00000044008a7308 */ /* 0x000fe20000002400 */
[----:B-1----:R-:W-:-:S07]  /*3e40*/  FMUL.FTZ R64, R71, UR6 ;  /* 0x0000000647407c20 */ /* 0x002fce0008410000 */
[----:B------:R-:W-:Y:S08]  /*3e50*/  MUFU.TANH R115, R64 ;  /* 0x0000004000737308 */ /* 0x000ff00000002400 */
[----:B------:R-:W-:Y:S08]  /*3e60*/  MUFU.TANH R71, R70 ;  /* 0x0000004600477308 */ /* 0x000ff00000002400 */
[----:B------:R-:W1:Y:S08]  /*3e70*/  MUFU.TANH R77, R77 ;  /* 0x0000004d004d7308 */ /* 0x000e700000002400 */
[----:B------:R-:W1:Y:S01]  /*3e80*/  MUFU.TANH R74, R74 ;  /* 0x0000004a004a7308 */ /* 0x000e620000002400 */
[----:B------:R-:W-:-:S02]  /*3e90*/  WARPGROUP.DEPBAR.LE gsb0, 0x0 ;  /* 0x00008000000079c5 */ /* 0x000fc40000010000 */
[----:B------:R-:W-:Y:S01]  /*3ea0*/  WARPGROUP.ARRIVE ;  /* 0x00000000000079c5 */ /* 0x000fe20000000000 */
[----:B------:R-:W-:Y:S01]  /*3eb0*/  FMUL.FTZ R56, R56, UR6 ;  /* 0x0000000638387c20 */ /* 0x000fe20008410000 */
[----:B------:R-:W-:Y:S01]  /*3ec0*/  FMUL.FTZ R65, R57, UR6 ;  /* 0x0000000639417c20 */ /* 0x000fe20008410000 */
[----:B------:R-:W-:Y:S01]  /*3ed0*/  FMUL.FTZ R57, R59, UR6 ;  /* 0x000000063b397c20 */ /* 0x000fe20008410000 */
[----:B------:R-:W-:Y:S01]  /*3ee0*/  FMUL.FTZ R150, R60, UR6 ;  /* 0x000000063c967c20 */ /* 0x000fe20008410000 */
[----:B------:R2:W-:Y:S01]  /*3ef0*/  MUFU.TANH R146, R56 ;  /* 0x0000003800927308 */ /* 0x0005e20000002400 */
[----:B------:R-:W-:Y:S01]  /*3f00*/  HGMMA.64x16x16.F32 R48, gdesc[UR16], R48, gsb0 ;  /* 0x00200000103079f0 */ /* 0x000fe20008000830 */
[----:B------:R-:W-:Y:S01]  /*3f10*/  UIADD3 UR18, UR20, 0x986, URZ ;  /* 0x0000098614127890 */ /* 0x000fe2000fffe03f */
[----:B------:R-:W-:Y:S01]  /*3f20*/  FMUL.FTZ R58, R58, UR6 ;  /* 0x000000063a3a7c20 */ /* 0x000fe20008410000 */
[----:B------:R-:W-:Y:S01]  /*3f30*/  UMOV UR19, 0x40000040 ;  /* 0x4000004000137882 */ /* 0x000fe20000000000 */
[----:B------:R-:W-:Y:S01]  /*3f40*/  FMUL.FTZ R62, R62, UR6 ;  /* 0x000000063e3e7c20 */ /* 0x000fe20008410000 */
[----:B------:R-:W-:Y:S01]  /*3f50*/  FMUL.FTZ R59, R61, UR6 ;  /* 0x000000063d3b7c20 */ /* 0x000fe20008410000 */
[----:B------:R-:W-:Y:S01]  /*3f60*/  FMUL.FTZ R63, R63, UR6 ;  /* 0x000000063f3f7c20 */ /* 0x000fe20008410000 */
[----:B------:R3:W-:Y:S01]  /*3f70*/  MUFU.TANH R119, R57 ;  /* 0x0000003900777308 */ /* 0x0007e20000002400 */
[----:B--2---:R-:W-:-:S07]  /*3f80*/  IADD3 R56, R225, UR37, RZ ;  /* 0x00000025e1387c10 */ /* 0x004fce000fffe0ff */
[----:B------:R-:W2:Y:S01]  /*3f90*/  MUFU.TANH R75, R75 ;  /* 0x0000004b004b7308 */ /* 0x000ea20000002400 */
[----:B---3--:R-:W-:-:S05]  /*3fa0*/  IMAD R57, R123, -0xb0, R56 ;  /* 0xffffff507b397824 */ /* 0x008fca00078e0238 */
[C---:B------:R-:W-:Y:S02]  /*3fb0*/  ISETP.GT.AND P5, PT, R57.reuse, RZ, PT ;  /* 0x000000ff3900720c */ /* 0x040fe40003fa4270 */
[C---:B------:R-:W-:Y:S01]  /*3fc0*/  ISETP.GT.AND P4, PT, R57.reuse, 0x1, PT ;  /* 0x000000013900780c */ /* 0x040fe20003f84270 */
[----:B------:R-:W-:Y:S01]  /*3fd0*/  MUFU.TANH R117, R58 ;  /* 0x0000003a00757308 */ /* 0x000fe20000002400 */
[C---:B------:R-:W-:Y:S02]  /*3fe0*/  ISETP.GT.AND P3, PT, R57.reuse, 0x9, PT ;  /* 0x000000093900780c */ /* 0x040fe40003f64270 */
[----:B------:R-:W-:Y:S02]  /*3ff0*/  ISETP.GT.AND P2, PT, R57, 0x8, PT ;  /* 0x000000083900780c */ /* 0x000fe40003f44270 */
[----:B------:R-:W-:Y:S02]  /*4000*/  FSEL R86, R13, -INF , P5 ;  /* 0xff8000000d567808 */ /* 0x000fe40002800000 */
[----:B------:R-:W-:Y:S01]  /*4010*/  FSEL R94, R21, -INF , P3 ;  /* 0xff800000155e7808 */ /* 0x000fe20001800000 */
[----:B------:R-:W3:Y:S01]  /*4020*/  MUFU.TANH R78, R78 ;  /* 0x0000004e004e7308 */ /* 0x000ee20000002400 */
[----:B------:R-:W-:-:S02]  /*4030*/  FSEL R92, R15, -INF , P2 ;  /* 0xff8000000f5c7808 */ /* 0x000fc40001000000 */
[C---:B------:R-:W-:Y:S02]  /*4040*/  ISETP.GT.AND P6, PT, R57.reuse, 0x10, PT ;  /* 0x000000103900780c */ /* 0x040fe40003fc4270 */
[----:B----4-:R-:W-:Y:S02]  /*4050*/  FSEL R12, R12, -INF , P5 ;  /* 0xff8000000c0c7808 */ /* 0x010fe40002800000 */
[----:B------:R-:W-:Y:S01]  /*4060*/  ISETP.GT.AND P5, PT, R57, 0x11, PT ;  /* 0x000000113900780c */ /* 0x000fe20003fa4270 */
[----:B------:R-:W4:Y:S01]  /*4070*/  MUFU.TANH R79, R79 ;  /* 0x0000004f004f7308 */ /* 0x000f220000002400 */
[----:B-----5:R-:W-:Y:S02]  /*4080*/  FSEL R96, R80, -INF , P6 ;  /* 0xff80000050607808 */ /* 0x020fe40003000000 */
[----:B------:R-:W-:Y:S02]  /*4090*/  FSEL R13, R20, -INF , P4 ;  /* 0xff800000140d7808 */ /* 0x000fe40002000000 */
[----:B------:R-:W-:-:S02]  /*40a0*/  FSEL R98, R81, -INF , P5 ;  /* 0xff80000051627808 */ /* 0x000fc40002800000 */
[----:B------:R-:W-:Y:S01]  /*40b0*/  FSEL R20, R83, -INF , P3 ;  /* 0xff80000053147808 */ /* 0x000fe20001800000 */
[----:B------:R-:W-:Y:S01]  /*40c0*/  MUFU.TANH R61, R62 ;  /* 0x0000003e003d7308 */ /* 0x000fe20000002400 */
[----:B------:R-:W-:Y:S01]  /*40d0*/  ISETP.GT.AND P3, PT, R57, 0x20, PT ;  /* 0x000000203900780c */ /* 0x000fe20003f64270 */
[----:B------:R-:W-:Y:S01]  /*40e0*/  IMAD.MOV.U32 R83, RZ, RZ, R87 ;  /* 0x000000ffff537224 */ /* 0x000fe200078e0057 */
[----:B------:R-:W-:Y:S02]  /*40f0*/  WARPGROUP.DEPBAR.LE gsb0, 0x0 ;  /* 0x00008000000079c5 */ /* 0x000fe40000010000 */
[----:B------:R-:W-:Y:S01]  /*4100*/  WARPGROUP.ARRIVE ;  /* 0x00000000000079c5 */ /* 0x000fe20000000000 */
[----:B------:R-:W-:Y:S01]  /*4110*/  FSEL R106, R106, -INF , P3 ;  /* 0xff8000006a6a7808 */ /* 0x000fe20001800000 */
[----:B------:R-:W-:Y:S01]  /*4120*/  FMUL.FTZ R48, R48, UR6 ;  /* 0x0000000630307c20 */ /* 0x000fe20008410000 */
[----:B------:R-:W-:Y:S01]  /*4130*/  FMUL.FTZ R50, R50, UR6 ;  /* 0x0000000632327c20 */ /* 0x000fe20008410000 */
[----:B------:R-:W-:Y:S01]  /*4140*/  FMUL.FTZ R52, R52, UR6 ;  /* 0x0000000634347c20 */ /* 0x000fe20008410000 */
[----:B------:R-:W-:Y:S01]  /*4150*/  FMUL.FTZ R56, R54, UR6 ;  /* 0x0000000636387c20 */ /* 0x000fe20008410000 */
[----:B------:R-:W-:Y:S01]  /*4160*/  HGMMA.64x16x16.F32 R40, gdesc[UR16], R40, gsb0 ;  /* 0x00200000102879f0 */ /* 0x000fe20008000828 */
[----:B------:R-:W-:Y:S01]  /*4170*/  UIADD3 UR18, UR20, 0xa06, URZ ;  /* 0x00000a0614127890 */ /* 0x000fe2000fffe03f */
[----:B------:R5:W-:Y:S01]  /*4180*/  MUFU.TANH R154, R48 ;  /* 0x00000030009a7308 */ /* 0x000be20000002400 */
[----:B------:R-:W-:Y:S01]  /*4190*/  UMOV UR19, 0x40000040 ;  /* 0x4000004000137882 */ /* 0x000fe20000000000 */
[----:B------:R-:W-:Y:S01]  /*41a0*/  FMUL.FTZ R49, R49, UR6 ;  /* 0x0000000631317c20 */ /* 0x000fe20008410000 */
[----:B------:R-:W-:Y:S01]  /*41b0*/  FMUL.FTZ R53, R53, UR6 ;  /* 0x0000000635357c20 */ /* 0x000fe20008410000 */
[----:B------:R-:W-:Y:S01]  /*41c0*/  FMUL.FTZ R51, R51, UR6 ;  /* 0x0000000633337c20 */ /* 0x000fe20008410000 */
[----:B------:R-:W-:-:S03]  /*41d0*/  FMUL.FTZ R55, R55, UR6 ;  /* 0x0000000637377c20 */ /* 0x000fc60008410000 */
[----:B------:R-:W-:Y:S01]  /*41e0*/  MUFU.TANH R158, R52 ;  /* 0x00000034009e7308 */ /* 0x000fe20000002400 */
[----:B-----5:R-:W-:Y:S02]  /*41f0*/  FSEL R48, R97, -INF , P3 ;  /* 0xff80000061307808 */ /* 0x020fe40001800000 */
[----:B------:R-:W-:-:S04]  /*4200*/  ISETP.GT.AND P3, PT, R57, 0x31, PT ;  /* 0x000000313900780c */ /* 0x000fc80003f64270 */
[----:B------:R-:W-:Y:S01]  /*4210*/  FSEL R116, R89, -INF , P3 ;  /* 0xff80000059747808 */ /* 0x000fe20001800000 */
[----:B------:R-:W-:Y:S01]  /*4220*/  MUFU.TANH R15, R56 ;  /* 0x00000038000f7308 */ /* 0x000fe20000002400 */
[----:B------:R-:W-:Y:S01]  /*4230*/  FSEL R58, R91, -INF , P3 ;  /* 0xff8000005b3a7808 */ /* 0x000fe20001800000 */
[----:B------:R-:W-:Y:S01]  /*4240*/  IMAD.U32 R89, RZ, RZ, UR7 ;  /* 0x00000007ff597e24 */ /* 0x000fe2000f8e00ff */
[----:B------:R-:W-:-:S04]  /*4250*/  ISETP.GT.AND P3, PT, R57, 0x48, PT ;  /* 0x000000483900780c */ /* 0x000fc80003f64270 */
[----:B------:R-:W-:Y:S01]  /*4260*/  FSEL R126, R76, -INF , P3 ;  /* 0xff8000004c7e7808 */ /* 0x000fe20001800000 */
[----:B------:R-:W5:Y:S08]  /*4270*/  MUFU.TANH R69, R69 ;  /* 0x0000004500457308 */ /* 0x000f700000002400 */
[----:B------:R-:W5:Y:S08]  /*4280*/  MUFU.TANH R113, R66 ;  /* 0x0000004200717308 */ /* 0x000f700000002400 */
[----:B------:R-:W5:Y:S08]  /*4290*/  MUFU.TANH R67, R67 ;  /* 0x0000004300437308 */ /* 0x000f700000002400 */
[----:B------:R-:W5:Y:S01]  /*42a0*/  MUFU.TANH R65, R65 ;  /* 0x0000004100417308 */ /* 0x000f620000002400 */
[----:B------:R-:W-:-:S02]  /*42b0*/  WARPGROUP.DEPBAR.LE gsb0, 0x0 ;  /* 0x00008000000079c5 */ /* 0x000fc40000010000 */
[----:B------:R-:W-:Y:S01]  /*42c0*/  FMUL.FTZ R64, R41, UR6 ;  /* 0x0000000629407c20 */ /* 0x000fe20008410000 */
[----:B------:R-:W-:Y:S01]  /*42d0*/  FSEL R41, R14, -INF , P4 ;  /* 0xff8000000e297808 */ /* 0x000fe20002000000 */
[----:B------:R-:W-:Y:S01]  /*42e0*/  WARPGROUP.ARRIVE ;  /* 0x00000000000079c5 */ /* 0x000fe20000000000 */
[C---:B------:R-:W-:Y:S01]  /*42f0*/  ISETP.GT.AND P4, PT, R57.reuse, 0x18, PT ;  /* 0x000000183900780c */ /* 0x040fe20003f84270 */
[----:B------:R-:W-:Y:S01]  /*4300*/  FMUL.FTZ R60, R40, UR6 ;  /* 0x00000006283c7c20 */ /* 0x000fe20008410000 */
[----:B------:R-:W-:Y:S01]  /*4310*/  FMNMX.FTZ R21, R86, R41, !PT ;  /* 0x0000002956157209 */ /* 0x000fe20007810000 */
[----:B------:R-:W-:Y:S01]  /*4320*/  FMUL.FTZ R68, R42, UR6 ;  /* 0x000000062a447c20 */ /* 0x000fe20008410000 */
[----:B------:R-:W-:Y:S01]  /*4330*/  FSEL R14, R82, -INF , P2 ;  /* 0xff800000520e7808 */ /* 0x000fe20001000000 */
[----:B------:R-:W-:Y:S01]  /*4340*/  HGMMA.64x16x16.F32 R32, gdesc[UR16], R32, gsb0 ;  /* 0x00200000102079f0 */ /* 0x000fe20008000820 */
[----:B------:R-:W-:Y:S01]  /*4350*/  FMNMX.FTZ R21, R92, R21, !PT ;  /* 0x000000155c157209 */ /* 0x000fe20007810000 */
[----:B------:R-:W-:Y:S01]  /*4360*/  FMUL.FTZ R123, R44, UR6 ;  /* 0x000000062c7b7c20 */ /* 0x000fe20008410000 */
[----:B------:R-:W-:Y:S01]  /*4370*/  ISETP.GT.AND P2, PT, R57, 0x19, PT ;  /* 0x000000193900780c */ /* 0x000fe20003f44270 */
[----:B------:R-:W-:Y:S01]  /*4380*/  FMUL.FTZ R125, R46, UR6 ;  /* 0x000000062e7d7c20 */ /* 0x000fe20008410000 */
[----:B------:R-:W-:Y:S01]  /*4390*/  FMNMX.FTZ R21, R94, R21, !PT ;  /* 0x000000155e157209 */ /* 0x000fe20007810000 */
[----:B------:R-:W-:Y:S01]  /*43a0*/  FMUL.FTZ R70, R43, UR6 ;  /* 0x000000062b467c20 */ /* 0x000fe20008410000 */
[----:B------:R-:W-:Y:S01]  /*43b0*/  FSEL R100, R85, -INF , P4 ;  /* 0xff80000055647808 */ /* 0x000fe20002000000 */
[----:B------:R1:W-:Y:S01]  /*43c0*/  MUFU.TANH R43, R50 ;  /* 0x00000032002b7308 */ /* 0x0003e20000002400 */
[----:B------:R-:W-:Y:S01]  /*43d0*/  FMNMX.FTZ R21, R96, R21, !PT ;  /* 0x0000001560157209 */ /* 0x000fe20007810000 */
[----:B------:R-:W-:Y:S01]  /*43e0*/  UIADD3 UR18, UR20, 0xa86, URZ ;  /* 0x00000a8614127890 */ /* 0x000fe2000fffe03f */
[----:B------:R-:W-:Y:S01]  /*43f0*/  FSEL R102, R84, -INF , P2 ;  /* 0xff80000054667808 */ /* 0x000fe20001000000 */
[----:B------:R-:W-:Y:S01]  /*4400*/  UMOV UR19, 0x40000040 ;  /* 0x4000004000137882 */ /* 0x000fe20000000000 */
[----:B------:R-:W-:Y:S01]  /*4410*/  FMNMX.FTZ R81, R98, R21, !PT ;  /* 0x0000001562517209 */ /* 0x000fe20007810000 */
[----:B------:R-:W-:Y:S01]  /*4420*/  FMUL.FTZ R45, R45, UR6 ;  /* 0x000000062d2d7c20 */ /* 0x000fe20008410000 */
[----:B------:R-:W-:Y:S01]  /*4430*/  FSEL R40, R105, -INF , P6 ;  /* 0xff80000069287808 */ /* 0x000fe20003000000 */
[----:B------:R2:W-:Y:S01]  /*4440*/  MUFU.TANH R162, R60 ;  /* 0x0000003c00a27308 */ /* 0x0005e20000002400 */
[----:B------:R-:W-:Y:S01]  /*4450*/  FMNMX.FTZ R81, R100, R81, !PT ;  /* 0x0000005164517209 */ /* 0x000fe20007810000 */
[----:B------:R-:W-:Y:S01]  /*4460*/  FMUL.FTZ R47, R47, UR6 ;  /* 0x000000062f2f7c20 */ /* 0x000fe20008410000 */
[----:B------:R-:W-:Y:S01]  /*4470*/  ISETP.GT.AND P6, PT, R57, 0x21, PT ;  /* 0x000000213900780c */ /* 0x000fe20003fc4270 */
[----:B------:R-:W-:Y:S01]  /*4480*/  IMAD.MOV.U32 R85, RZ, RZ, R87 ;  /* 0x000000ffff557224 */ /* 0x000fe200078e0057 */
[----:B------:R-:W-:-:S02]  /*4490*/  FMNMX.FTZ R81, R102, R81, !PT ;  /* 0x0000005166517209 */ /* 0x000fc40007810000 */
[----:B------:R-:W-:Y:S01]  /*44a0*/  FSEL R42, R104, -INF , P5 ;  /* 0xff800000682a7808 */ /* 0x000fe20002800000 */
[----:B------:R3:W-:Y:S01]  /*44b0*/  MUFU.TANH R164, R64 ;  /* 0x0000004000a47308 */ /* 0x0007e20000002400 */
[C---:B------:R-:W-:Y:S02]  /*44c0*/  ISETP.GT.AND P5, PT, R57.reuse, 0x28, PT ;  /* 0x000000283900780c */ /* 0x040fe40003fa4270 */
[----:B------:R-:W-:Y:S02]  /*44d0*/  FSEL R112, R112, -INF , P6 ;  /* 0xff80000070707808 */ /* 0x000fe40003000000 */
[----:B------:R-:W-:Y:S02]  /*44e0*/  FMNMX.FTZ R81, R106, R81, !PT ;  /* 0x000000516a517209 */ /* 0x000fe40007810000 */
[----:B------:R-:W-:Y:S01]  /*44f0*/  FSEL R44, R110, -INF , P4 ;  /* 0xff8000006e2c7808 */ /* 0x000fe20002000000 */
[----:B------:R4:W-:Y:S01]  /*4500*/  MUFU.TANH R21, R68 ;  /* 0x0000004400157308 */ /* 0x0009e20000002400 */
[----:B------:R-:W-:-:S02]  /*4510*/  ISETP.GT.AND P4, PT, R57, 0x29, PT ;  /* 0x000000293900780c */ /* 0x000fc40003f84270 */
[----:B------:R-:W-:Y:S02]  /*4520*/  FSEL R108, R108, -INF , P5 ;  /* 0xff8000006c6c7808 */ /* 0x000fe40002800000 */
[----:B------:R-:W-:Y:S02]  /*4530*/  FMNMX.FTZ R81, R112, R81, !PT ;  /* 0x0000005170517209 */ /* 0x000fe40007810000 */
[----:B------:R-:W-:Y:S01]  /*4540*/  FSEL R46, R111, -INF , P2 ;  /* 0xff8000006f2e7808 */ /* 0x000fe20001000000 */
[----:B------:R-:W5:Y:S01]  /*4550*/  MUFU.TANH R150, R150 ;  /* 0x0000009600967308 */ /* 0x000f620000002400 */
[----:B------:R-:W-:Y:S02]  /*4560*/  ISETP.GT.AND P2, PT, R57, 0x30, PT ;  /* 0x000000303900780c */ /* 0x000fe40003f44270 */
[----:B------:R-:W-:Y:S02]  /*4570*/  FSEL R110, R101, -INF , P4 ;  /* 0xff800000656e7808 */ /* 0x000fe40002000000 */
[----:B------:R-:W-:-:S02]  /*4580*/  FMNMX.FTZ R81, R108, R81, !PT ;  /* 0x000000516c517209 */ /* 0x000fc40007810000 */
[----:B------:R-:W-:Y:S01]  /*4590*/  FSEL R114, R88, -INF , P2 ;  /* 0xff80000058727808 */ /* 0x000fe20001000000 */
[----:B------:R5:W-:Y:S01]  /*45a0*/  MUFU.TANH R104, R70 ;  /* 0x0000004600687308 */ /* 0x000be20000002400 */
[----:B------:R-:W-:Y:S02]  /*45b0*/  FMNMX.FTZ R81, R110, R81, !PT ;  /* 0x000000516e517209 */ /* 0x000fe40007810000 */
[----:B-1----:R-:W-:Y:S01]  /*45c0*/  FSEL R50, R99, -INF , P6 ;  /* 0xff80000063327808 */ /* 0x002fe20003000000 */
[----:B------:R-:W-:Y:S02]  /*45d0*/  WARPGROUP.DEPBAR.LE gsb0, 0x0 ;  /* 0x00008000000079c5 */ /* 0x000fe40000010000 */
[----:B------:R-:W-:Y:S01]  /*45e0*/  ISETP.GT.AND P6, PT, R57, 0x38, PT ;  /* 0x000000383900780c */ /* 0x000fe20003fc4270 */
[----:B------:R-:W-:Y:S01]  /*45f0*/  WARPGROUP.ARRIVE ;  /* 0x00000000000079c5 */ /* 0x000fe20000000000 */
[----:B------:R-:W-:Y:S01]  /*4600*/  FMNMX.FTZ R81, R114, R81, !PT ;  /* 0x0000005172517209 */ /* 0x000fe20007810000 */
[----:B------:R-:W1:Y:S01]  /*4610*/  MUFU.TANH R59, R59 ;  /* 0x0000003b003b7308 */ /* 0x000e620000002400 */
[----:B------:R-:W-:Y:S01]  /*4620*/  FSEL R52, R107, -INF , P5 ;  /* 0xff8000006b347808 */ /* 0x000fe20002800000 */
[----:B------:R-:W-:Y:S01]  /*4630*/  FMUL.FTZ R33, R33, UR6 ;  /* 0x0000000621217c20 */ /* 0x000fe20008410000 */
[----:B------:R-:W-:Y:S01]  /*4640*/  ISETP.GT.AND P5, PT, R57, 0x39, PT ;  /* 0x000000393900780c */ /* 0x000fe20003fa4270 */
[----:B------:R-:W-:Y:S01]  /*4650*/  HGMMA.64x16x16.F32 R24, gdesc[UR16], R24, gsb0 ;  /* 0x00200000101879f0 */ /* 0x000fe20008000818 */
[----:B------:R-:W-:Y:S01]  /*4660*/  FSEL R118, R118, -INF , P6 ;  /* 0xff80000076767808 */ /* 0x000fe20003000000 */
[----:B------:R-:W-:Y:S01]  /*4670*/  FMUL.FTZ R37, R37, UR6 ;  /* 0x0000000625257c20 */ /* 0x000fe20008410000 */
[----:B------:R-:W-:Y:S01]  /*4680*/  FMNMX.FTZ R81, R116, R81, !PT ;  /* 0x0000005174517209 */ /* 0x000fe20007810000 */
[----:B------:R-:W1:Y:S01]  /*4690*/  MUFU.TANH R49, R49 ;  /* 0x0000003100317308 */ /* 0x000e620000002400 */
[----:B------:R-:W-:Y:S01]  /*46a0*/  FSEL R54, R103, -INF , P4 ;  /* 0xff80000067367808 */ /* 0x000fe20002000000 */
[----:B------:R-:W-:Y:S01]  /*46b0*/  FMUL.FTZ R35, R35, UR6 ;  /* 0x0000000623237c20 */ /* 0x000fe20008410000 */
[----:B------:R-:W-:Y:S01]  /*46c0*/  ISETP.GT.AND P4, PT, R57, 0x40, PT ;  /* 0x000000403900780c */ /* 0x000fe20003f84270 */
[----:B------:R-:W-:Y:S01]  /*46d0*/  FMUL.FTZ R39, R39, UR6 ;  /* 0x0000000627277c20 */ /* 0x000fe20008410000 */
[----:B------:R-:W-:-:S02]  /*46e0*/  FSEL R120, R93, -INF , P5 ;  /* 0xff8000005d787808 */ /* 0x000fc40002800000 */
[----:B------:R-:W-:Y:S01]  /*46f0*/  FMNMX.FTZ R81, R118, R81, !PT ;  /* 0x0000005176517209 */ /* 0x000fe20007810000 */
[----:B------:R-:W1:Y:S01]  /*4700*/  MUFU.TANH R63, R63 ;  /* 0x0000003f003f7308 */ /* 0x000e620000002400 */
[----:B------:R-:W-:Y:S02]  /*4710*/  FSEL R56, R90, -INF , P2 ;  /* 0xff8000005a387808 */ /* 0x000fe40001000000 */
[----:B------:R-:W-:Y:S02]  /*4720*/  ISETP.GT.AND P2, PT, R57, 0x41, PT ;  /* 0x000000413900780c */ /* 0x000fe40003f44270 */
[----:B------:R-:W-:Y:S02]  /*4730*/  FSEL R122, R72, -INF , P4 ;  /* 0xff800000487a7808 */ /* 0x000fe40002000000 */
[----:B------:R-:W-:Y:S01]  /*4740*/  FMNMX.FTZ R81, R120, R81, !PT ;  /* 0x0000005178517209 */ /* 0x000fe20007810000 */
[----:B------:R-:W1:Y:S01]  /*4750*/  MUFU.TANH R53, R53 ;  /* 0x0000003500357308 */ /* 0x000e620000002400 */
[----:B------:R-:W-:Y:S01]  /*4760*/  FSEL R124, R73, -INF , P2 ;  /* 0xff800000497c7808 */ /* 0x000fe20001000000 */
[----:B------:R-:W-:Y:S01]  /*4770*/  IMAD.MOV.U32 R73, RZ, RZ, R87 ;  /* 0x000000ffff497224 */ /* 0x000fe200078e0057 */
[----:B------:R-:W-:-:S02]  /*4780*/  FMNMX.FTZ R81, R122, R81, !PT ;  /* 0x000000517a517209 */ /* 0x000fc40007810000 */
[----:B--2---:R-:W-:Y:S02]  /*4790*/  FSEL R60, R109, -INF , P6 ;  /* 0xff8000006d3c7808 */ /* 0x004fe40003000000 */
[----:B------:R-:W-:Y:S01]  /*47a0*/  ISETP.GT.AND P6, PT, R57, 0x49, PT ;  /* 0x000000493900780c */ /* 0x000fe20003fc4270 */
[----:B------:R-:W2:Y:S01]  /*47b0*/  MUFU.TANH R51, R51 ;  /* 0x0000003300337308 */ /* 0x000ea20000002400 */
[----:B------:R-:W-:Y:S02]  /*47c0*/  FMNMX.FTZ R81, R124, R81, !PT ;  /* 0x000000517c517209 */ /* 0x000fe40007810000 */
[----:B------:R-:W-:Y:S02]  /*47d0*/  FSEL R62, R95, -INF , P5 ;  /* 0xff8000005f3e7808 */ /* 0x000fe40002800000 */
[----:B------:R-:W-:Y:S02]  /*47e0*/  ISETP.GT.AND P5, PT, R57, 0x50, PT ;  /* 0x000000503900780c */ /* 0x000fe40003fa4270 */
[----:B------:R-:W-:Y:S01]  /*47f0*/  FSEL R130, R77, -INF , P6 ;  /* 0xff8000004d827808 */ /* 0x000fe20003000000 */
[----:B------:R-:W2:Y:S01]  /*4800*/  MUFU.TANH R123, R123 ;  /* 0x0000007b007b7308 */ /* 0x000ea20000002400 */
[----:B------:R-:W-:Y:S01]  /*4810*/  FMNMX.FTZ R81, R126, R81, !PT ;  /* 0x000000517e517209 */ /* 0x000fe20007810000 */
[----:B------:R-:W-:Y:S01]  /*4820*/  IMAD.MOV.U32 R77, RZ, RZ, R87 ;  /* 0x000000ffff4d7224 */ /* 0x000fe200078e0057 */
[----:B---3--:R-:W-:-:S02]  /*4830*/  FSEL R64, R74, -INF , P4 ;  /* 0xff8000004a407808 */ /* 0x008fc40002000000 */
[----:B------:R-:W-:Y:S02]  /*4840*/  ISETP.GT.AND P4, PT, R57, 0x51, PT ;  /* 0x000000513900780c */ /* 0x000fe40003f84270 */
[----:B------:R-:W-:Y:S01]  /*4850*/  FSEL R132, R132, -INF , P5 ;  /* 0xff80000084847808 */ /* 0x000fe20002800000 */
[----:B------:R-:W3:Y:S01]  /*4860*/  MUFU.TANH R55, R55 ;  /* 0x0000003700377308 */ /* 0x000ee20000002400 */
[----:B------:R-:W-:Y:S02]  /*4870*/  FMNMX.FTZ R81, R130, R81, !PT ;  /* 0x0000005182517209 */ /* 0x000fe40007810000 */
[----:B------:R-:W-:Y:S01]  /*4880*/  FSEL R66, R75, -INF , P2 ;  /* 0xff8000004b427808 */ /* 0x000fe20001000000 */
[----:B------:R-:W-:Y:S01]  /*4890*/  IMAD.MOV.U32 R75, RZ, RZ, R87 ;  /* 0x000000ffff4b7224 */ /* 0x000fe200078e0057 */
[----:B------:R-:W-:Y:S02]  /*48a0*/  ISETP.GT.AND P2, PT, R57, 0x58, PT ;  /* 0x000000583900780c */ /* 0x000fe40003f44270 */
[----:B------:R-:W-:Y:S01]  /*48b0*/  FSEL R134, R134, -INF , P4 ;  /* 0xff80000086867808 */ /* 0x000fe20002000000 */
[----:B------:R-:W3:Y:S01]  /*48c0*/  MUFU.TANH R45, R45 ;  /* 0x0000002d002d7308 */ /* 0x000ee20000002400 */
[----:B------:R-:W-:Y:S01]  /*48d0*/  FMNMX.FTZ R81, R132, R81, !PT ;  /* 0x0000005184517209 */ /* 0x000fe20007810000 */
[----:B------:R-:W-:-:S02]  /*48e0*/  WARPGROUP.DEPBAR.LE gsb0, 0x0 ;  /* 0x00008000000079c5 */ /* 0x000fc40000010000 */
[----:B----4-:R-:W-:Y:S01]  /*48f0*/  FSEL R68, R78, -INF , P3 ;  /* 0xff8000004e447808 */ /* 0x010fe20001800000 */
[----:B------:R-:W-:Y:S01]  /*4900*/  FMUL.FTZ R25, R25, UR6 ;  /* 0x0000000619197c20 */ /* 0x000fe20008410000 */
[----:B------:R-:W-:Y:S01]  /*4910*/  ISETP.GT.AND P3, PT, R57, 0x59, PT ;  /* 0x000000593900780c */ /* 0x000fe20003f64270 */
[----:B------:R-:W-:Y:S01]  /*4920*/  FMUL.FTZ R29, R29, UR6 ;  /* 0x000000061d1d7c20 */ /* 0x000fe20008410000 */
[----:B------:R-:W-:Y:S01]  /*4930*/  FSEL R138, R138, -INF , P2 ;  /* 0xff8000008a8a7808 */ /* 0x000fe20001000000 */
[----:B------:R-:W-:Y:S01]  /*4940*/  MUFU.TANH R33, R33 ;  /* 0x0000002100217308 */ /* 0x000fe20000002400 */
[----:B------:R-:W-:Y:S01]  /*4950*/  FMNMX.FTZ R81, R134, R81, !PT ;  /* 0x0000005186517209 */ /* 0x000fe20007810000 */
[----:B------:R-:W-:Y:S01]  /*4960*/  FMUL.FTZ R31, R31, UR6 ;  /* 0x000000061f1f7c20 */ /* 0x000fe20008410000 */
[----:B-----5:R-:W-:Y:S01]  /*4970*/  FSEL R70, R79, -INF , P6 ;  /* 0xff8000004f467808 */ /* 0x020fe20003000000 */
[----:B------:R-:W-:Y:S01]  /*4980*/  FMUL.FTZ R26, R26, UR6 ;  /* 0x000000061a1a7c20 */ /* 0x000fe20008410000 */
[----:B------:R-:W-:Y:S01]  /*4990*/  ISETP.GT.AND P6, PT, R57, 0x60, PT ;  /* 0x000000603900780c */ /* 0x000fe20003fc4270 */
[----:B------:R-:W-:Y:S01]  /*49a0*/  FMUL.FTZ R27, R27, UR6 ;  /* 0x000000061b1b7c20 */ /* 0x000fe20008410000 */
[----:B------:R-:W-:Y:S01]  /*49b0*/  FSEL R142, R69, -INF , P3 ;  /* 0xff800000458e7808 */ /* 0x000fe20001800000 */
[----:B------:R-:W-:Y:S01]  /*49c0*/  MUFU.TANH R125, R125 ;  /* 0x0000007d007d7308 */ /* 0x000fe20000002400 */
[----:B------:R-:W-:Y:S01]  /*49d0*/  FMNMX.FTZ R81, R138, R81, !PT ;  /* 0x000000518a517209 */ /* 0x000fe20007810000 */
[----:B------:R-:W-:Y:S01]  /*49e0*/  FMUL.FTZ R30, R30, UR6 ;  /* 0x000000061e1e7c20 */ /* 0x000fe20008410000 */
[----:B------:R-:W-:Y:S01]  /*49f0*/  FSEL R72, R113, -INF , P5 ;  /* 0xff80000071487808 */ /* 0x000fe20002800000 */
[----:B------:R4:W-:Y:S01]  /*4a00*/  @!P1 SYNCS.ARRIVE.TRANS64.RED.A1T0 RZ, [R3+URZ], RZ ;  /* 0x000000ff03ff99a7 */ /* 0x0009e2000810043f */
[----:B------:R-:W-:Y:S01]  /*4a10*/  ISETP.GT.AND P5, PT, R57, 0x61, PT ;  /* 0x000000613900780c */ /* 0x000fe20003fa4270 */
[--C-:B------:R-:W-:Y:S01]  /*4a20*/  IMAD.MOV.U32 R79, RZ, RZ, R87.reuse ;  /* 0x000000ffff4f7224 */ /* 0x100fe200078e0057 */
[----:B------:R-:W-:Y:S01]  /*4a30*/  FSEL R146, R146, -INF , P6 ;  /* 0xff80000092927808 */ /* 0x000fe20003000000 */
[----:B------:R-:W-:Y:S01]  /*4a40*/  MUFU.TANH R47, R47 ;  /* 0x0000002f002f7308 */ /* 0x000fe20000002400 */
[----:B------:R-:W-:Y:S01]  /*4a50*/  FMNMX.FTZ R81, R142, R81, !PT ;  /* 0x000000518e517209 */ /* 0x000fe20007810000 */
[----:B------:R-:W-:Y:S01]  /*4a60*/  IMAD.MOV.U32 R69, RZ, RZ, R87 ;  /* 0x000000ffff457224 */ /* 0x000fe200078e0057 */
[----:B------:R-:W-:Y:S01]  /*4a70*/  FSEL R74, R67, -INF , P4 ;  /* 0xff800000434a7808 */ /* 0x000fe20002000000 */
[----:B------:R-:W-:Y:S01]  /*4a80*/  FMUL.FTZ R67, R32, UR6 ;  /* 0x0000000620437c20 */ /* 0x000fe20008410000 */
[----:B------:R-:W-:-:S02]  /*4a90*/  ISETP.GT.AND P4, PT, R57, 0x68, PT ;  /* 0x000000683900780c */ /* 0x000fc40003f84270 */
[----:B------:R-:W-:Y:S01]  /*4aa0*/  FSEL R148, R65, -INF , P5 ;  /* 0xff80000041947808 */ /* 0x000fe20002800000 */
[----:B------:R-:W-:Y:S01]  /*4ab0*/  FMUL.FTZ R65, R34, UR6 ;  /* 0x0000000622417c20 */ /* 0x000fe20008410000 */
[----:B------:R-:W-:Y:S01]  /*4ac0*/  FMNMX.FTZ R81, R146, R81, !PT ;  /* 0x0000005192517209 */ /* 0x000fe20007810000 */
[----:B------:R-:W5:Y:S01]  /*4ad0*/  MUFU.TANH R67, R67 ;  /* 0x0000004300437308 */ /* 0x000f620000002400 */
[----:B------:R-:W-:Y:S01]  /*4ae0*/  FSEL R76, R71, -INF , P2 ;  /* 0xff800000474c7808 */ /* 0x000fe20001000000 */
[----:B------:R-:W-:Y:S01]  /*4af0*/  IMAD.MOV.U32 R71, RZ, RZ, R87 ;  /* 0x000000ffff477224 */ /* 0x000fe200078e0057 */
[----:B------:R-:W-:Y:S02]  /*4b00*/  ISETP.GT.AND P2, PT, R57, 0x69, PT ;  /* 0x000000693900780c */ /* 0x000fe40003f44270 */
[----:B------:R-:W-:Y:S02]  /*4b10*/  FSEL R150, R150, -INF , P4 ;  /* 0xff80000096967808 */ /* 0x000fe40002000000 */
[----:B------:R-:W-:Y:S01]  /*4b20*/  FMNMX.FTZ R81, R148, R81, !PT ;  /* 0x0000005194517209 */ /* 0x000fe20007810000 */
[----:B------:R-:W-:Y:S01]  /*4b30*/  MUFU.TANH R37, R37 ;  /* 0x0000002500257308 */ /* 0x000fe20000002400 */
[----:B------:R-:W-:-:S02]  /*4b40*/  FSEL R78, R115, -INF , P3 ;  /* 0xff800000734e7808 */ /* 0x000fc40001800000 */
[----:B------:R-:W-:Y:S02]  /*4b50*/  ISETP.GT.AND P3, PT, R57, 0x70, PT ;  /* 0x000000703900780c */ /* 0x000fe40003f64270 */
[----:B-1----:R-:W-:Y:S01]  /*4b60*/  FSEL R152, R59, -INF , P2 ;  /* 0xff8000003b987808 */ /* 0x002fe20001000000 */
[----:B------:R-:W-:Y:S01]  /*4b70*/  FMUL.FTZ R59, R36, UR6 ;  /* 0x00000006243b7c20 */ /* 0x000fe20008410000 */
[----:B------:R-:W-:Y:S01]  /*4b80*/  FMNMX.FTZ R81, R150, R81, !PT ;  /* 0x0000005196517209 */ /* 0x000fe20007810000 */
[----:B------:R-:W-:Y:S01]  /*4b90*/  MUFU.TANH R65, R65 ;  /* 0x0000004100417308 */ /* 0x000fe20000002400 */
[----:B------:R-:W-:Y:S02]  /*4ba0*/  FSEL R32, R117, -INF , P6 ;  /* 0xff80000075207808 */ /* 0x000fe40003000000 */
[----:B------:R-:W-:Y:S02]  /*4bb0*/  ISETP.GT.AND P6, PT, R57, 0x71, PT ;  /* 0x000000713900780c */ /* 0x000fe40003fc4270 */
[----:B------:R-:W-:-:S02]  /*4bc0*/  FSEL R154, R154, -INF , P3 ;  /* 0xff8000009a9a7808 */ /* 0x000fc40001800000 */
[----:B------:R-:W-:Y:S01]  /*4bd0*/  FMNMX.FTZ R81, R152, R81, !PT ;  /* 0x0000005198517209 */ /* 0x000fe20007810000 */
[----:B------:R-:W1:Y:S01]  /*4be0*/  MUFU.TANH R59, R59 ;  /* 0x0000003b003b7308 */ /* 0x000e620000002400 */
[----:B------:R-:W-:Y:S02]  /*4bf0*/  FSEL R80, R119, -INF , P5 ;  /* 0xff80000077507808 */ /* 0x000fe40002800000 */
[----:B------:R-:W-:Y:S02]  /*4c00*/  ISETP.GT.AND P5, PT, R57, 0x78, PT ;  /* 0x000000783900780c */ /* 0x000fe40003fa4270 */
[----:B------:R-:W-:Y:S02]  /*4c10*/  FSEL R156, R49, -INF , P6 ;  /* 0xff800000319c7808 */ /* 0x000fe40003000000 */
[----:B------:R-:W-:Y:S01]  /*4c20*/  FMNMX.FTZ R81, R154, R81, !PT ;  /* 0x000000519a517209 */ /* 0x000fe20007810000 */
[----:B------:R-:W-:Y:S01]  /*4c30*/  MUFU.TANH R35, R35 ;  /* 0x0000002300237308 */ /* 0x000fe20000002400 */
[----:B------:R-:W-:-:S02]  /*4c40*/  FSEL R34, R61, -INF , P4 ;  /* 0xff8000003d227808 */ /* 0x000fc40002000000 */
[----:B------:R-:W-:Y:S02]  /*4c50*/  ISETP.GT.AND P4, PT, R57, 0x79, PT ;  /* 0x000000793900780c */ /* 0x000fe40003f84270 */
[----:B------:R-:W-:Y:S02]  /*4c60*/  FSEL R158, R158, -INF , P5 ;  /* 0xff8000009e9e7808 */ /* 0x000fe40002800000 */
[----:B------:R-:W-:Y:S01]  /*4c70*/  FMNMX.FTZ R81, R156, R81, !PT ;  /* 0x000000519c517209 */ /* 0x000fe20007810000 */
[----:B------:R-:W-:Y:S01]  /*4c80*/  MUFU.TANH R25, R25 ;  /* 0x0000001900197308 */ /* 0x000fe20000002400 */
[----:B------:R-:W-:Y:S02]  /*4c90*/  FSEL R82, R63, -INF , P2 ;  /* 0xff8000003f527808 */ /* 0x000fe40001000000 */
[----:B------:R-:W-:Y:S02]  /*4ca0*/  ISETP.GT.AND P2, PT, R57, 0x80, PT ;  /* 0x000000803900780c */ /* 0x000fe40003f44270 */
[----:B------:R-:W-:-:S02]  /*4cb0*/  FSEL R160, R53, -INF , P4 ;  /* 0xff80000035a07808 */ /* 0x000fc40002000000 */
[----:B------:R-:W-:Y:S01]  /*4cc0*/  FMNMX.FTZ R81, R158, R81, !PT ;  /* 0x000000519e517209 */ /* 0x000fe20007810000 */
[----:B------:R-:W-:Y:S01]  /*4cd0*/  MUFU.TANH R29, R29 ;  /* 0x0000001d001d7308 */ /* 0x000fe20000002400 */
[----:B------:R-:W-:Y:S01]  /*4ce0*/  FSEL R36, R43, -INF , P3 ;  /* 0xff8000002b247808 */ /* 0x000fe20001800000 */
[----:B------:R-:W-:Y:S01]  /*4cf0*/  FMUL.FTZ R43, R24, UR6 ;  /* 0x00000006182b7c20 */ /* 0x000fe20008410000 */
[----:B------:R-:W-:Y:S02]  /*4d00*/  ISETP.GT.AND P3, PT, R57, 0x81, PT ;  /* 0x000000813900780c */ /* 0x000fe40003f64270 */
[----:B------:R-:W-:Y:S02]  /*4d10*/  FSEL R162, R162, -INF , P2 ;  /* 0xff800000a2a27808 */ /* 0x000fe40001000000 */
[----:B------:R-:W-:Y:S01]  /*4d20*/  FMNMX.FTZ R81, R160, R81, !PT ;  /* 0x00000051a0517209 */ /* 0x000fe20007810000 */
[----:B------:R-:W4:Y:S01]  /*4d30*/  MUFU.TANH R43, R43 ;  /* 0x0000002b002b7308 */ /* 0x000f220000002400 */
[----:B--2---:R-:W-:-:S02]  /*4d40*/  FSEL R84, R51, -INF , P6 ;  /* 0xff80000033547808 */ /* 0x004fc40003000000 */
[----:B------:R-:W-:Y:S02]  /*4d50*/  ISETP.GT.AND P6, PT, R57, 0x88, PT ;  /* 0x000000883900780c */ /* 0x000fe40003fc4270 */
[----:B------:R-:W-:Y:S02]  /*4d60*/  FSEL R164, R164, -INF , P3 ;  /* 0xff800000a4a47808 */ /* 0x000fe40001800000 */
[----:B------:R-:W-:Y:S01]  /*4d70*/  FMNMX.FTZ R81, R162, R81, !PT ;  /* 0x00000051a2517209 */ /* 0x000fe20007810000 */
[----:B------:R-:W-:Y:S01]  /*4d80*/  MUFU.TANH R49, R39 ;  /* 0x0000002700317308 */ /* 0x000fe20000002400 */
[----:B------:R-:W-:Y:S01]  /*4d90*/  FSEL R90, R15, -INF , P5 ;  /* 0xff8000000f5a7808 */ /* 0x000fe20002800000 */
[----:B------:R-:W-:Y:S01]  /*4da0*/  FMUL.FTZ R15, R38, UR6 ;  /* 0x00000006260f7c20 */ /* 0x000fe20008410000 */
[----:B------:R-:W-:Y:S02]  /*4db0*/  ISETP.GT.AND P5, PT, R57, 0x89, PT ;  /* 0x000000893900780c */ /* 0x000fe40003fa4270 */
[----:B------:R-:W-:-:S02]  /*4dc0*/  FSEL R166, R123, -INF , P6 ;  /* 0xff8000007ba67808 */ /* 0x000fc40003000000 */
[----:B------:R-:W-:Y:S01]  /*4dd0*/  FMNMX.FTZ R81, R164, R81, !PT ;  /* 0x00000051a4517209 */ /* 0x000fe20007810000 */
[----:B------:R-:W2:Y:S01]  /*4de0*/  MUFU.TANH R15, R15 ;  /* 0x0000000f000f7308 */ /* 0x000ea20000002400 */
[----:B---3--:R-:W-:Y:S02]  /*4df0*/  FSEL R38, R55, -INF , P4 ;  /* 0xff80000037267808 */ /* 0x008fe40002000000 */
[----:B------:R-:W-:Y:S02]  /*4e00*/  ISETP.GT.AND P4, PT, R57, 0x90, PT ;  /* 0x000000903900780c */ /* 0x000fe40003f84270 */
[----:B------:R-:W-:Y:S02]  /*4e10*/  FSEL R168, R45, -INF , P5 ;  /* 0xff8000002da87808 */ /* 0x000fe40002800000 */
[----:B------:R-:W-:Y:S01]  /*4e20*/  FMNMX.FTZ R81, R166, R81, !PT ;  /* 0x00000051a6517209 */ /* 0x000fe20007810000 */
[----:B------:R-:W-:Y:S01]  /*4e30*/  MUFU.TANH R51, R26 ;  /* 0x0000001a00337308 */ /* 0x000fe20000002400 */
[----:B------:R-:W-:-:S02]  /*4e40*/  FSEL R104, R104, -INF , P3 ;  /* 0xff80000068687808 */ /* 0x000fc40001800000 */
[----:B------:R-:W-:Y:S01]  /*4e50*/  FSEL R24, R21, -INF , P2 ;  /* 0xff80000015187808 */ /* 0x000fe20001000000 */
[----:B------:R-:W-:Y:S01]  /*4e60*/  FMUL.FTZ R21, R28, UR6 ;  /* 0x000000061c157c20 */ /* 0x000fe20008410000 */
[----:B------:R-:W-:Y:S02]  /*4e70*/  ISETP.GT.AND P3, PT, R57, 0x91, PT ;  /* 0x000000913900780c */ /* 0x000fe40003f64270 */
[----:B-----5:R-:W-:Y:S01]  /*4e80*/  FSEL R170, R67, -INF , P4 ;  /* 0xff80000043aa7808 */ /* 0x020fe20002000000 */
[----:B------:R-:W-:Y:S01]  /*4e90*/  MUFU.TANH R53, R27 ;  /* 0x0000001b00357308 */ /* 0x000fe20000002400 */
[----:B------:R-:W-:Y:S02]  /*4ea0*/  FMNMX.FTZ R81, R168, R81, !PT ;  /* 0x00000051a8517209 */ /* 0x000fe40007810000 */
[----:B------:R-:W-:Y:S02]  /*4eb0*/  ISETP.GT.AND P2, PT, R57, 0x98, PT ;  /* 0x000000983900780c */ /* 0x000fe40003f44270 */
[----:B------:R-:W-:-:S02]  /*4ec0*/  FSEL R172, R33, -INF , P3 ;  /* 0xff80000021ac7808 */ /* 0x000fc40001800000 */
[----:B------:R-:W-:Y:S01]  /*4ed0*/  FMNMX.FTZ R81, R170, R81, !PT ;  /* 0x00000051aa517209 */ /* 0x000fe20007810000 */
[----:B------:R-:W3:Y:S01]  /*4ee0*/  MUFU.TANH R21, R21 ;  /* 0x0000001500157308 */ /* 0x000ee20000002400 */
[----:B------:R-:W-:Y:S02]  /*4ef0*/  FSEL R28, R125, -INF , P6 ;  /* 0xff8000007d1c7808 */ /* 0x000fe40003000000 */
[----:B------:R-:W-:Y:S02]  /*4f00*/  ISETP.GT.AND P6, PT, R57, 0x99, PT ;  /* 0x000000993900780c */ /* 0x000fe40003fc4270 */
[----:B-1----:R-:W-:Y:S02]  /*4f10*/  FSEL R174, R59, -INF , P2 ;  /* 0xff8000003bae7808 */ /* 0x002fe40001000000 */
[----:B------:R-:W-:Y:S01]  /*4f20*/  FMNMX.FTZ R81, R172, R81, !PT ;  /* 0x00000051ac517209 */ /* 0x000fe20007810000 */
[----:B------:R-:W1:Y:S01]  /*4f30*/  MUFU.TANH R55, R30 ;  /* 0x0000001e00377308 */ /* 0x000e620000002400 */
[----:B------:R-:W-:-:S02]  /*4f40*/  FSEL R128, R47, -INF , P5 ;  /* 0xff8000002f807808 */ /* 0x000fc40002800000 */
[----:B------:R-:W-:Y:S02]  /*4f50*/  ISETP.GT.AND P5, PT, R57, 0xa0, PT ;  /* 0x000000a03900780c */ /* 0x000fe40003fa4270 */
[----:B------:R-:W-:Y:S02]  /*4f60*/  FSEL R188, R37, -INF , P6 ;  /* 0xff80000025bc7808 */ /* 0x000fe40003000000 */
[----:B------:R-:W-:Y:S02]  /*4f70*/  FMNMX.FTZ R81, R174, R81, !PT ;  /* 0x00000051ae517209 */ /* 0x000fe40007810000 */
[----:B------:R-:W-:Y:S02]  /*4f80*/  FSEL R136, R65, -INF , P4 ;  /* 0xff80000041887808 */ /* 0x000fe40002000000 */
[----:B------:R-:W-:Y:S02]  /*4f90*/  ISETP.GT.AND P4, PT, R57, 0xa1, PT ;  /* 0x000000a13900780c */ /* 0x000fe40003f84270 */
[----:B----4-:R-:W-:-:S02]  /*4fa0*/  FSEL R190, R43, -INF , P5 ;  /* 0xff8000002bbe7808 */ /* 0x010fc40002800000 */
[----:B------:R-:W-:Y:S02]  /*4fb0*/  FMNMX.FTZ R81, R188, R81, !PT ;  /* 0x00000051bc517209 */ /* 0x000fe40007810000 */
[----:B------:R-:W-:Y:S02]  /*4fc0*/  FSEL R140, R35, -INF , P3 ;  /* 0xff800000238c7808 */ /* 0x000fe40001800000 */
[----:B------:R-:W-:Y:S02]  /*4fd0*/  ISETP.GT.AND P3, PT, R57, 0xa8, PT ;  /* 0x000000a83900780c */ /* 0x000fe40003f64270 */
[----:B------:R-:W-:Y:S02]  /*4fe0*/  FSEL R192, R25, -INF , P4 ;  /* 0xff80000019c07808 */ /* 0x000fe40002000000 */
[----:B------:R-:W-:Y:S02]  /*4ff0*/  FMNMX.FTZ R81, R190, R81, !PT ;  /* 0x00000051be517209 */ /* 0x000fe40007810000 */
[----:B--2---:R-:W-:-:S02]  /*5000*/  FSEL R144, R15, -INF , P2 ;  /* 0xff8000000f907808 */ /* 0x004fc40001000000 */
[----:B------:R-:W-:Y:S02]  /*5010*/  ISETP.GT.AND P2, PT, R57, 0xa9, PT ;  /* 0x000000a93900780c */ /* 0x000fe40003f44270 */
[----:B---3--:R-:W-:Y:S01]  /*5020*/  FSEL R194, R21, -INF , P3 ;  /* 0xff80000015c27808 */ /* 0x008fe20001800000 */
[----:B------:R2:W3:Y:S01]  /*5030*/  MUFU.TANH R57, R31 ;  /* 0x0000001f00397308 */ /* 0x0004e20000002400 */
[----:B------:R-:W-:Y:S02]  /*5040*/  FMNMX.FTZ R81, R192, R81, !PT ;  /* 0x00000051c0517209 */ /* 0x000fe40007810000 */
[----:B------:R-:W-:Y:S02]  /*5050*/  FSEL R196, R29, -INF , P2 ;  /* 0xff8000001dc47808 */ /* 0x000fe40001000000 */
[----:B------:R-:W-:-:S04]  /*5060*/  FMNMX.FTZ R81, R194, R81, !PT ;  /* 0x00000051c2517209 */ /* 0x000fc80007810000 */
[----:B------:R-:W-:Y:S02]  /*5070*/  FMNMX.FTZ R81, R196, R81, !PT ;  /* 0x00000051c4517209 */ /* 0x000fe40007810000 */
[----:B--2---:R-:W-:-:S03]  /*5080*/  FMNMX.FTZ R31, R12, R13, !PT ;  /* 0x0000000d0c1f7209 */ /* 0x004fc60007810000 */
[----:B------:R-:W2:Y:S01]  /*5090*/  SHFL.BFLY PT, R88, R81, 0x2, 0x1f ;  /* 0x0c401f0051587f89 */ /* 0x000ea200000e0000 */
[----:B------:R-:W-:-:S04]  /*50a0*/  FMNMX.FTZ R31, R14, R31, !PT ;  /* 0x0000001f0e1f7209 */ /* 0x000fc80007810000 */
[----:B------:R-:W-:-:S04]  /*50b0*/  FMNMX.FTZ R31, R20, R31, !PT ;  /* 0x0000001f141f7209 */ /* 0x000fc80007810000 */
[----:B------:R-:W-:-:S04]  /*50c0*/  FMNMX.FTZ R31, R40, R31, !PT ;  /* 0x0000001f281f7209 */ /* 0x000fc80007810000 */
[----:B------:R-:W-:-:S04]  /*50d0*/  FMNMX.FTZ R35, R42, R31, !PT ;  /* 0x0000001f2a237209 */ /* 0x000fc80007810000 */
[----:B------:R-:W-:-:S04]  /*50e0*/  FMNMX.FTZ R35, R44, R35, !PT ;  /* 0x000000232c237209 */ /* 0x000fc80007810000 */
[----:B------:R-:W-:Y:S02]  /*50f0*/  FMNMX.FTZ R35, R46, R35, !PT ;  /* 0x000000232e237209 */ /* 0x000fe40007810000 */
[----:B--2---:R-:W-:Y:S01]  /*5100*/  FMNMX.FTZ R15, R81, R88, !PT ;  /* 0x00000058510f7209 */ /* 0x004fe20007810000 */
[----:B------:R-:W-:Y:S01]  /*5110*/  IMAD.MOV.U32 R81, RZ, RZ, R87 ;  /* 0x000000ffff517224 */ /* 0x000fe200078e0057 */
[----:B------:R-:W-:-:S03]  /*5120*/  FMNMX.FTZ R35, R48, R35, !PT ;  /* 0x0000002330237209 */ /* 0x000fc60007810000 */
[----:B------:R-:W2:Y:S01]  /*5130*/  SHFL.BFLY PT, R88, R15, 0x1, 0x1f ;  /* 0x0c201f000f587f89 */ /* 0x000ea200000e0000 */
[----:B------:R-:W-:-:S04]  /*5140*/  FMNMX.FTZ R37, R50, R35, !PT ;  /* 0x0000002332257209 */ /* 0x000fc80007810000 */
[----:B------:R-:W-:-:S04]  /*5150*/  FMNMX.FTZ R37, R52, R37, !PT ;  /* 0x0000002534257209 */ /* 0x000fc80007810000 */
[----:B------:R-:W-:-:S04]  /*5160*/  FMNMX.FTZ R37, R54, R37, !PT ;  /* 0x0000002536257209 */ /* 0x000fc80007810000 */
[----:B------:R-:W-:-:S04]  /*5170*/  FMNMX.FTZ R37, R56, R37, !PT ;  /* 0x0000002538257209 */ /* 0x000fc80007810000 */
[----:B------:R-:W-:-:S04]  /*5180*/  FMNMX.FTZ R39, R58, R37, !PT ;  /* 0x000000253a277209 */ /* 0x000fc80007810000 */
[----:B------:R-:W-:Y:S02]  /*5190*/  FMNMX.FTZ R39, R60, R39, !PT ;  /* 0x000000273c277209 */ /* 0x000fe40007810000 */
[----:B--2---:R-:W-:-:S04]  /*51a0*/  FMNMX.FTZ R88, R15, R88, !PT ;  /* 0x000000580f587209 */ /* 0x004fc80007810000 */
[C---:B------:R-:W-:Y:S01]  /*51b0*/  FSETP.NEU.FTZ.AND P0, PT, R88.reuse, -INF , PT ;  /* 0xff8000005800780b */ /* 0x040fe20003f1d000 */
[----:B------:R-:W-:-:S05]  /*51c0*/  FMUL.FTZ R33, R88, R89 ;  /* 0x0000005958217220 */ /* 0x000fca0000410000 */
[----:B------:R-:W-:Y:S02]  /*51d0*/  FSEL R33, R33, RZ, P0 ;  /* 0x000000ff21217208 */ /* 0x000fe40000000000 */
[----:B------:R-:W-:-:S03]  /*51e0*/  ISETP.NE.AND P0, PT, R121, RZ, PT ;  /* 0x000000ff7900720c */ /* 0x000fc60003f05270 */
[--C-:B------:R-:W-:Y:S01]  /*51f0*/  FFMA.FTZ R15, R41, R89, -R33.reuse ;  /* 0x00000059290f7223 */ /* 0x100fe20000010821 */
[----:B------:R-:W-:Y:S01]  /*5200*/  FMNMX.FTZ R41, R62, R39, !PT ;  /* 0x000000273e297209 */ /* 0x000fe20007810000 */
[-CC-:B------:R-:W-:Y:S01]  /*5210*/  FFMA.FTZ R25, R98, R89.reuse, -R33.reuse ;  /* 0x0000005962197223 */ /* 0x180fe20000010821 */
[----:B------:R-:W-:Y:S01]  /*5220*/  FSEL R98, R49, -INF , P6 ;  /* 0xff80000031627808 */ /* 0x000fe20003000000 */
        /* <DEDUP_REMOVED lines=10> */
[--C-:B------:R-:W-:Y:S01]  /*52d0*/  FFMA.FTZ R176, R86, R89, -R33.reuse ;  /* 0x0000005956b07223 */ /* 0x100fe20000010821 */
[----:B-1----:R-:W-:Y:S01]  /*52e0*/  FSEL R106, R55, -INF , P3 ;  /* 0xff800000376a7808 */ /* 0x002fe20001800000 */
[----:B------:R-:W-:Y:S01]  /*52f0*/  MUFU.EX2 R15, R15 ;  /* 0x0000000f000f7308 */ /* 0x000fe20000000800 */
[----:B------:R-:W-:Y:S01]  /*5300*/  FMNMX.FTZ R43, R70, R41, !PT ;  /* 0x00000029462b7209 */ /* 0x000fe20007810000 */
[-CC-:B------:R-:W-:Y:S01]  /*5310*/  FFMA.FTZ R21, R94, R89.reuse, -R33.reuse ;  /* 0x000000595e157223 */ /* 0x180fe20000010821 */
[----:B---3--:R-:W-:Y:S01]  /*5320*/  FSEL R108, R57, -INF , P2 ;  /* 0xff800000396c7808 */ /* 0x008fe20001000000 */
[--C-:B------:R-:W-:Y:S01]  /*5330*/  FFMA.FTZ R180, R96, R89, -R33.reuse ;  /* 0x0000005960b47223 */ /* 0x100fe20000010821 */
[----:B------:R-:W-:Y:S01]  /*5340*/  FMNMX.FTZ R43, R72, R43, !PT ;  /* 0x0000002b482b7209 */ /* 0x000fe20007810000 */
[-CC-:B------:R-:W-:Y:S01]  /*5350*/  FFMA.FTZ R29, R112, R89.reuse, -R33.reuse ;  /* 0x00000059701d7223 */ /* 0x180fe20000010821 */
[--C-:B------:R-:W-:Y:S01]  /*5360*/  FFMA.FTZ R110, R110, R89, -R33.reuse ;  /* 0x000000596e6e7223 */ /* 0x100fe20000010821 */
[----:B------:R-:W-:Y:S01]  /*5370*/  MUFU.EX2 R176, R176 ;  /* 0x000000b000b07308 */ /* 0x000fe20000000800 */
[----:B------:R-:W-:Y:S01]  /*5380*/  FMNMX.FTZ R43, R74, R43, !PT ;  /* 0x0000002b4a2b7209 */ /* 0x000fe20007810000 */
[-CC-:B------:R-:W-:Y:S01]  /*5390*/  FFMA.FTZ R26, R114, R89.reuse, -R33.reuse ;  /* 0x00000059721a7223 */ /* 0x180fe20000010821 */
[-CC-:B------:R-:W-:Y:S01]  /*53a0*/  FFMA.FTZ R116, R116, R89.reuse, -R33.reuse ;  /* 0x0000005974747223 */ /* 0x180fe20000010821 */
        /* <DEDUP_REMOVED lines=43> */
[----:B------:R-:W-:Y:S01]  /*5660*/  FFMA.FTZ R218, R194, R89, -R33 ;  /* 0x00000059c2da7223 */ /* 0x000fe20000010821 */
[----:B------:R-:W-:Y:S01]  /*5670*/  MUFU.EX2 R27, R27 ;  /* 0x0000001b001b7308 */ /* 0x000fe20000000800 */
[----:B------:R-:W-:-:S04]  /*5680*/  FMNMX.FTZ R59, R104, R47, !PT ;  /* 0x0000002f683b7209 */ /* 0x000fc80007810000 */
[----:B------:R-:W-:-:S03]  /*5690*/  FMNMX.FTZ R59, R28, R59, !PT ;  /* 0x0000003b1c3b7209 */ /* 0x000fc60007810000 */
        /* <DEDUP_REMOVED lines=13> */
[----:B------:R-:W-:-:S05]  /*5770*/  FMNMX.FTZ R59, R108, R59, !PT ;  /* 0x0000003b6c3b7209 */ /* 0x000fca0007810000 */
[----:B------:R-:W1:Y:S02]  /*5780*/  SHFL.BFLY PT, R92, R59, 0x2, 0x1f ;  /* 0x0c401f003b5c7f89 */ /* 0x000e6400000e0000 */
[----:B------:R-:W2:Y:S08]  /*5790*/  MUFU.EX2 R35, R116 ;  /* 0x0000007400237308 */ /* 0x000eb00000000800 */
[----:B------:R-:W-:Y:S08]  /*57a0*/  MUFU.EX2 R30, R30 ;  /* 0x0000001e001e7308 */ /* 0x000ff00000000800 */
[----:B------:R-:W3:Y:S01]  /*57b0*/  MUFU.EX2 R37, R120 ;  /* 0x0000007800257308 */ /* 0x000ee20000000800 */
[----:B--2---:R-:W-:-:S02]  /*57c0*/  F2FP.F16.F32.PACK_AB R188, R35, R26 ;  /* 0x0000001a23bc723e */ /* 0x004fc400000000ff */
[----:B-1----:R-:W-:Y:S01]  /*57d0*/  FMNMX.FTZ R63, R59, R92, !PT ;  /* 0x0000005c3b3f7209 */ /* 0x002fe20007810000 */
[----:B------:R-:W-:-:S04]  /*57e0*/  FFMA.FTZ R59, R172, R89, -R33 ;  /* 0x00000059ac3b7223 */ /* 0x000fc80000010821 */
[----:B------:R-:W-:Y:S01]  /*57f0*/  MUFU.EX2 R39, R122 ;  /* 0x0000007a00277308 */ /* 0x000fe20000000800 */
[----:B------:R-:W-:Y:S01]  /*5800*/  FFMA.FTZ R33, R196, R89, -R33 ;  /* 0x00000059c4217223 */ /* 0x000fe20000010821 */
[----:B------:R-:W1:Y:S06]  /*5810*/  SHFL.BFLY PT, R92, R63, 0x1, 0x1f ;  /* 0x0c201f003f5c7f89 */ /* 0x000e6c00000e0000 */
[----:B------:R-:W-:Y:S01]  /*5820*/  MUFU.EX2 R86, R86 ;  /* 0x0000005600567308 */ /* 0x000fe20000000800 */
[----:B---3--:R-:W-:-:S07]  /*5830*/  F2FP.F16.F32.PACK_AB R190, R37, R30 ;  /* 0x0000001e25be723e */ /* 0x008fce00000000ff */
[----:B------:R-:W-:Y:S08]  /*5840*/  MUFU.EX2 R41, R126 ;  /* 0x0000007e00297308 */ /* 0x000ff00000000800 */
[----:B------:R-:W-:Y:S01]  /*5850*/  MUFU.EX2 R94, R94 ;  /* 0x0000005e005e7308 */ /* 0x000fe20000000800 */
[----:B-1----:R-:W-:-:S04]  /*5860*/  FMNMX.FTZ R92, R63, R92, !PT ;  /* 0x0000005c3f5c7209 */ /* 0x002fc80007810000 */
[C---:B------:R-:W-:Y:S01]  /*5870*/  FSETP.NEU.FTZ.AND P2, PT, R92.reuse, -INF , PT ;  /* 0xff8000005c00780b */ /* 0x040fe20003f5d000 */
[----:B------:R-:W-:Y:S02]  /*5880*/  FMUL.FTZ R65, R92, R89 ;  /* 0x000000595c417220 */ /* 0x000fe40000410000 */
[----:B------:R-:W-:Y:S03]  /*5890*/  MUFU.EX2 R43, R132 ;  /* 0x00000084002b7308 */ /* 0x000fe60000000800 */
[----:B------:R-:W-:Y:S02]  /*58a0*/  FSEL R65, R65, RZ, P2 ;  /* 0x000000ff41417208 */ /* 0x000fe40001000000 */
[----:B------:R-:W-:-:S03]  /*58b0*/  PLOP3.LUT P2, PT, PT, PT, UP0, 0x80, 0x0 ;  /* 0x000000000000781c */ /* 0x000fc60003f4f008 */
[----:B------:R-:W-:Y:S01]  /*58c0*/  MUFU.EX2 R96, R96 ;  /* 0x0000006000607308 */ /* 0x000fe20000000800 */
[-CC-:B------:R-:W-:Y:S01]  /*58d0*/  FFMA.FTZ R177, R12, R89.reuse, -R65.reuse ;  /* 0x000000590cb17223 */ /* 0x180fe20000010841 */
[-C--:B------:R-:W-:Y:S01]  /*58e0*/  FFMA.FTZ R12, R13, R89.reuse, -R65 ;  /* 0x000000590d0c7223 */ /* 0x080fe20000010841 */
[----:B------:R-:W-:Y:S01]  /*58f0*/  FADD.FTZ R13, R176, R15 ;  /* 0x0000000fb00d7221 */ /* 0x000fe20000010000 */
[-CC-:B------:R-:W-:Y:S01]  /*5900*/  FFMA.FTZ R179, R14, R89.reuse, -R65.reuse ;  /* 0x000000590eb37223 */ /* 0x180fe20000010841 */
[-CC-:B------:R-:W-:Y:S01]  /*5910*/  FFMA.FTZ R20, R20, R89.reuse, -R65.reuse ;  /* 0x0000005914147223 */ /* 0x180fe20000010841 */
[-C--:B------:R-:W-:Y:S01]  /*5920*/  FFMA.FTZ R181, R40, R89.reuse, -R65 ;  /* 0x0000005928b57223 */ /* 0x080fe20000010841 */
[----:B------:R-:W-:Y:S01]  /*5930*/  FADD.FTZ R14, R178, R13 ;  /* 0x0000000db20e7221 */ /* 0x000fe20000010000 */
[----:B------:R-:W-:Y:S01]  /*5940*/  MUFU.EX2 R177, R177 ;  /* 0x000000b100b17308 */ /* 0x000fe20000000800 */
[-CC-:B------:R-:W-:Y:S01]  /*5950*/  FFMA.FTZ R40, R42, R89.reuse, -R65.reuse ;  /* 0x000000592a287223 */ /* 0x180fe20000010841 */
[-CC-:B------:R-:W-:Y:S01]  /*5960*/  FFMA.FTZ R183, R44, R89.reuse, -R65.reuse ;  /* 0x000000592cb77223 */ /* 0x180fe20000010841 */
[----:B------:R-:W-:Y:S01]  /*5970*/  FADD.FTZ R13, R21, R14 ;  /* 0x0000000e150d7221 */ /* 0x000fe20000010000 */
[-CC-:B------:R-:W-:Y:S01]  /*5980*/  FFMA.FTZ R201, R32, R89.reuse, -R65.reuse ;  /* 0x0000005920c97223 */ /* 0x180fe20000010841 */
[-CC-:B------:R-:W-:Y:S01]  /*5990*/  FFMA.FTZ R42, R46, R89.reuse, -R65.reuse ;  /* 0x000000592e2a7223 */ /* 0x180fe20000010841 */
[-C--:B------:R-:W-:Y:S01]  /*59a0*/  FFMA.FTZ R185, R48, R89.reuse, -R65 ;  /* 0x0000005930b97223 */ /* 0x080fe20000010841 */
[----:B------:R-:W-:Y:S01]  /*59b0*/  FADD.FTZ R14, R180, R13 ;  /* 0x0000000db40e7221 */ /* 0x000fe20000010000 */
[----:B------:R-:W1:Y:S01]  /*59c0*/  MUFU.EX2 R12, R12 ;  /* 0x0000000c000c7308 */ /* 0x000e620000000800 */
[-CC-:B------:R-:W-:Y:S01]  /*59d0*/  FFMA.FTZ R191, R60, R89.reuse, -R65.reuse ;  /* 0x000000593cbf7223 */ /* 0x180fe20000010841 */
[-CC-:B------:R-:W-:Y:S01]  /*59e0*/  FFMA.FTZ R44, R50, R89.reuse, -R65.reuse ;  /* 0x00000059322c7223 */ /* 0x180fe20000010841 */
[----:B------:R-:W-:Y:S01]  /*59f0*/  FADD.FTZ R13, R25, R14 ;  /* 0x0000000e190d7221 */ /* 0x000fe20000010000 */
[-CC-:B------:R-:W-:Y:S01]  /*5a00*/  FFMA.FTZ R187, R52, R89.reuse, -R65.reuse ;  /* 0x0000005934bb7223 */ /* 0x180fe20000010841 */
[-CC-:B------:R-:W-:Y:S01]  /*5a10*/  FFMA.FTZ R203, R34, R89.reuse, -R65.reuse ;  /* 0x0000005922cb7223 */ /* 0x180fe20000010841 */
[-C--:B------:R-:W-:Y:S01]  /*5a20*/  FFMA.FTZ R46, R54, R89.reuse, -R65 ;  /* 0x00000059362e7223 */ /* 0x080fe20000010841 */
[----:B------:R-:W-:Y:S01]  /*5a30*/  FADD.FTZ R14, R182, R13 ;  /* 0x0000000db60e7221 */ /* 0x000fe20000010000 */
[----:B------:R-:W2:Y:S01]  /*5a40*/  MUFU.EX2 R179, R179 ;  /* 0x000000b300b37308 */ /* 0x000ea20000000800 */
[-CC-:B------:R-:W-:Y:S01]  /*5a50*/  FFMA.FTZ R189, R56, R89.reuse, -R65.reuse ;  /* 0x0000005938bd7223 */ /* 0x180fe20000010841 */
[-CC-:B------:R-:W-:Y:S01]  /*5a60*/  FFMA.FTZ R48, R58, R89.reuse, -R65.reuse ;  /* 0x000000593a307223 */ /* 0x180fe20000010841 */
[----:B------:R-:W-:Y:S01]  /*5a70*/  FADD.FTZ R13, R27, R14 ;  /* 0x0000000e1b0d7221 */ /* 0x000fe20000010000 */
[-CC-:B------:R-:W-:Y:S01]  /*5a80*/  FFMA.FTZ R50, R62, R89.reuse, -R65.reuse ;  /* 0x000000593e327223 */ /* 0x180fe20000010841 */
[-CC-:B------:R-:W-:Y:S01]  /*5a90*/  FFMA.FTZ R193, R64, R89.reuse, -R65.reuse ;  /* 0x0000005940c17223 */ /* 0x180fe20000010841 */
[-C--:B------:R-:W-:Y:S01]  /*5aa0*/  FFMA.FTZ R52, R66, R89.reuse, -R65 ;  /* 0x0000005942347223 */ /* 0x080fe20000010841 */
[----:B------:R-:W-:Y:S01]  /*5ab0*/  FADD.FTZ R32, R184, R13 ;  /* 0x0000000db8207221 */ /* 0x000fe20000010000 */
[----:B------:R-:W3:Y:S01]  /*5ac0*/  MUFU.EX2 R20, R20 ;  /* 0x0000001400147308 */ /* 0x000ee20000000800 */
[----:B-1----:R-:W-:Y:S01]  /*5ad0*/  FADD.FTZ R14, R177, R12 ;  /* 0x0000000cb10e7221 */ /* 0x002fe20000010000 */
[-CC-:B------:R-:W-:Y:S01]  /*5ae0*/  FFMA.FTZ R195, R68, R89.reuse, -R65.reuse ;  /* 0x0000005944c37223 */ /* 0x180fe20000010841 */
[----:B------:R-:W-:Y:S01]  /*5af0*/  FADD.FTZ R67, R29, R32 ;  /* 0x000000201d437221 */ /* 0x000fe20000010000 */
[-CC-:B------:R-:W-:Y:S01]  /*5b00*/  FFMA.FTZ R54, R70, R89.reuse, -R65.reuse ;  /* 0x0000005946367223 */ /* 0x180fe20000010841 */
[-CC-:B------:R-:W-:Y:S01]  /*5b10*/  FFMA.FTZ R197, R72, R89.reuse, -R65.reuse ;  /* 0x0000005948c57223 */ /* 0x180fe20000010841 */
[-C--:B------:R-:W-:Y:S01]  /*5b20*/  FFMA.FTZ R56, R74, R89.reuse, -R65 ;  /* 0x000000594a387223 */ /* 0x080fe20000010841 */
[----:B------:R-:W-:Y:S01]  /*5b30*/  FADD.FTZ R60, R186, R67 ;  /* 0x00000043ba3c7221 */ /* 0x000fe20000010000 */
[----:B------:R-:W1:Y:S01]  /*5b40*/  MUFU.EX2 R181, R181 ;  /* 0x000000b500b57308 */ /* 0x000e620000000800 */
[----:B--2---:R-:W-:Y:S01]  /*5b50*/  FADD.FTZ R13, R179, R14 ;  /* 0x0000000eb30d7221 */ /* 0x004fe20000010000 */
[-CC-:B------:R-:W-:Y:S01]  /*5b60*/  FFMA.FTZ R199, R76, R89.reuse, -R65.reuse ;  /* 0x000000594cc77223 */ /* 0x180fe20000010841 */
[----:B------:R-:W-:Y:S01]  /*5b70*/  FADD.FTZ R67, R31, R60 ;  /* 0x0000003c1f437221 */ /* 0x000fe20000010000 */
[-CC-:B------:R-:W-:Y:S01]  /*5b80*/  FFMA.FTZ R58, R78, R89.reuse, -R65.reuse ;  /* 0x000000594e3a7223 */ /* 0x180fe20000010841 */
[-CC-:B------:R-:W-:Y:S01]  /*5b90*/  FFMA.FTZ R38, R38, R89.reuse, -R65.reuse ;  /* 0x0000005926267223 */ /* 0x180fe20000010841 */
[-C--:B------:R-:W-:Y:S01]  /*5ba0*/  FFMA.FTZ R32, R80, R89.reuse, -R65 ;  /* 0x0000005950207223 */ /* 0x080fe20000010841 */
[----:B------:R-:W-:Y:S01]  /*5bb0*/  FADD.FTZ R34, R26, R67 ;  /* 0x000000431a227221 */ /* 0x000fe20000010000 */
[----:B------:R-:W2:Y:S01]  /*5bc0*/  MUFU.EX2 R40, R40 ;  /* 0x0000002800287308 */ /* 0x000ea20000000800 */
[----:B---3--:R-:W-:Y:S01]  /*5bd0*/  FADD.FTZ R14, R20, R13 ;  /* 0x0000000d140e7221 */ /* 0x008fe20000010000 */
        /* <DEDUP_REMOVED lines=16> */
[-C--:B------:R-:W-:Y:S01]  /*5ce0*/  FFMA.FTZ R136, R136, R89.reuse, -R65 ;  /* 0x0000005988887223 */ /* 0x080fe20000010841 */
[----:B------:R-:W-:Y:S01]  /*5cf0*/  FADD.FTZ R60, R86, R67 ;  /* 0x00000043563c7221 */ /* 0x000fe20000010000 */
[-CC-:B------:R-:W-:Y:S01]  /*5d00*/  FFMA.FTZ R140, R140, R89.reuse, -R65.reuse ;  /* 0x000000598c8c7223 */ /* 0x180fe20000010841 */
[-CC-:B------:R-:W-:Y:S01]  /*5d10*/  FFMA.FTZ R144, R144, R89.reuse, -R65.reuse ;  /* 0x0000005990907223 */ /* 0x180fe20000010841 */
[-CC-:B------:R-:W-:Y:S01]  /*5d20*/  FFMA.FTZ R98, R98, R89.reuse, -R65.reuse ;  /* 0x0000005962627223 */ /* 0x180fe20000010841 */
[----:B------:R-:W-:Y:S01]  /*5d30*/  FADD.FTZ R67, R41, R60 ;  /* 0x0000003c29437221 */ /* 0x000fe20000010000 */
[----:B------:R-:W2:Y:S01]  /*5d40*/  MUFU.EX2 R185, R185 ;  /* 0x000000b900b97308 */ /* 0x000ea20000000800 */
[----:B---3--:R-:W-:Y:S01]  /*5d50*/  FADD.FTZ R13, R183, R14 ;  /* 0x0000000eb70d7221 */ /* 0x008fe20000010000 */
[-C--:B------:R-:W-:Y:S01]  /*5d60*/  FFMA.FTZ R100, R100, R89.reuse, -R65 ;  /* 0x0000005964647223 */ /* 0x080fe20000010841 */
[----:B------:R-:W-:Y:S01]  /*5d70*/  FADD.FTZ R60, R94, R67 ;  /* 0x000000435e3c7221 */ /* 0x000fe20000010000 */
[--C-:B------:R-:W-:Y:S01]  /*5d80*/  FFMA.FTZ R102, R102, R89, -R65.reuse ;  /* 0x0000005966667223 */ /* 0x100fe20000010841 */
[----:B------:R-:W-:Y:S01]  /*5d90*/  F2FP.F16.F32.PACK_AB R177, R12, R177 ;  /* 0x000000b10cb1723e */ /* 0x000fe200000000ff */
[-CC-:B------:R-:W-:Y:S01]  /*5da0*/  FFMA.FTZ R106, R106, R89.reuse, -R65.reuse ;  /* 0x000000596a6a7223 */ /* 0x180fe20000010841 */
[----:B------:R-:W-:Y:S01]  /*5db0*/  FFMA.FTZ R65, R108, R89, -R65 ;  /* 0x000000596c417223 */ /* 0x000fe20000010841 */
[----:B------:R-:W3:Y:S01]  /*5dc0*/  MUFU.EX2 R44, R44 ;  /* 0x0000002c002c7308 */ /* 0x000ee20000000800 */
[----:B-1----:R-:W-:Y:S01]  /*5dd0*/  FADD.FTZ R14, R42, R13 ;  /* 0x0000000d2a0e7221 */ /* 0x002fe20000010000 */
[----:B------:R-:W-:Y:S01]  /*5de0*/  F2FP.F16.F32.PACK_AB R180, R25, R180 ;  /* 0x000000b419b4723e */ /* 0x000fe200000000ff */
[--C-:B------:R-:W-:Y:S01]  /*5df0*/  IMAD.MOV.U32 R84, RZ, RZ, R87.reuse ;  /* 0x000000ffff547224 */ /* 0x100fe200078e0057 */
[----:B------:R-:W-:Y:S01]  /*5e00*/  F2FP.F16.F32.PACK_AB R182, R27, R182 ;  /* 0x000000b61bb6723e */ /* 0x000fe200000000ff */
[--C-:B------:R-:W-:Y:S01]  /*5e10*/  IMAD.MOV.U32 R80, RZ, RZ, R87.reuse ;  /* 0x000000ffff507224 */ /* 0x100fe200078e0057 */
[----:B------:R-:W-:Y:S01]  /*5e20*/  F2FP.F16.F32.PACK_AB R184, R29, R184 ;  /* 0x000000b81db8723e */ /* 0x000fe200000000ff */
[--C-:B------:R-:W-:Y:S01]  /*5e30*/  IMAD.MOV.U32 R76, RZ, RZ, R87.reuse ;  /* 0x000000ffff4c7224 */ /* 0x100fe200078e0057 */
[----:B------:R-:W1:Y:S01]  /*5e40*/  MUFU.EX2 R187, R187 ;  /* 0x000000bb00bb7308 */ /* 0x000e620000000800 */
[----:B--2---:R-:W-:Y:S01]  /*5e50*/  FADD.FTZ R13, R185, R14 ;  /* 0x0000000eb90d7221 */ /* 0x004fe20000010000 */
[----:B------:R-:W-:Y:S01]  /*5e60*/  F2FP.F16.F32.PACK_AB R186, R31, R186 ;  /* 0x000000ba1fba723e */ /* 0x000fe200000000ff */
[--C-:B------:R-:W-:Y:S01]  /*5e70*/  IMAD.MOV.U32 R72, RZ, RZ, R87.reuse ;  /* 0x000000ffff487224 */ /* 0x100fe200078e0057 */
[----:B------:R-:W-:Y:S01]  /*5e80*/  F2FP.F16.F32.PACK_AB R194, R94, R41 ;  /* 0x000000295ec2723e */ /* 0x000fe200000000ff */
[--C-:B------:R-:W-:Y:S01]  /*5e90*/  IMAD.MOV.U32 R68, RZ, RZ, R87.reuse ;  /* 0x000000ffff447224 */ /* 0x100fe200078e0057 */
[----:B------:R-:W-:Y:S01]  /*5ea0*/  F2FP.F16.F32.PACK_AB R196, R96, R43 ;  /* 0x0000002b60c4723e */ /* 0x000fe200000000ff */
[----:B------:R-:W-:Y:S01]  /*5eb0*/  IMAD.MOV.U32 R67, RZ, RZ, R87 ;  /* 0x000000ffff437224 */ /* 0x000fe200078e0057 */
[----:B------:R-:W2:Y:S01]  /*5ec0*/  MUFU.EX2 R46, R46 ;  /* 0x0000002e002e7308 */ /* 0x000ea20000000800 */
[----:B---3--:R-:W-:Y:S01]  /*5ed0*/  FADD.FTZ R14, R44, R13 ;  /* 0x0000000d2c0e7221 */ /* 0x008fe20000010000 */
[----:B------:R-:W-:Y:S01]  /*5ee0*/  F2FP.F16.F32.PACK_AB R181, R40, R181 ;  /* 0x000000b528b5723e */ /* 0x000fe200000000ff */
[--C-:B------:R-:W-:Y:S01]  /*5ef0*/  IMAD.MOV.U32 R64, RZ, RZ, R87.reuse ;  /* 0x000000ffff407224 */ /* 0x100fe200078e0057 */
[----:B------:R-:W-:Y:S01]  /*5f00*/  F2FP.F16.F32.PACK_AB R183, R42, R183 ;  /* 0x000000b72ab7723e */ /* 0x000fe200000000ff */
[--C-:B------:R-:W-:Y:S01]  /*5f10*/  IMAD.MOV.U32 R41, RZ, RZ, R87.reuse ;  /* 0x000000ffff297224 */ /* 0x100fe200078e0057 */
[----:B------:R-:W-:Y:S01]  /*5f20*/  F2FP.F16.F32.PACK_AB R185, R44, R185 ;  /* 0x000000b92cb9723e */ /* 0x000fe200000000ff */
[--C-:B------:R-:W-:Y:S01]  /*5f30*/  IMAD.MOV.U32 R44, RZ, RZ, R87.reuse ;  /* 0x000000ffff2c7224 */ /* 0x100fe200078e0057 */
[----:B------:R-:W3:Y:S01]  /*5f40*/  MUFU.EX2 R189, R189 ;  /* 0x000000bd00bd7308 */ /* 0x000ee20000000800 */
[----:B-1----:R-:W-:Y:S01]  /*5f50*/  FADD.FTZ R13, R187, R14 ;  /* 0x0000000ebb0d7221 */ /* 0x002fe20000010000 */
[----:B------:R-:W-:Y:S01]  /*5f60*/  F2FP.F16.F32.PACK_AB R176, R15, R176 ;  /* 0x000000b00fb0723e */ /* 0x000fe200000000ff */
[--C-:B------:R-:W-:Y:S01]  /*5f70*/  IMAD.MOV.U32 R40, RZ, RZ, R87.reuse ;  /* 0x000000ffff287224 */ /* 0x100fe200078e0057 */
[----:B------:R-:W-:Y:S01]  /*5f80*/  F2FP.F16.F32.PACK_AB R178, R21, R178 ;  /* 0x000000b215b2723e */ /* 0x000fe200000000ff */
[--C-:B------:R-:W-:Y:S01]  /*5f90*/  IMAD.MOV.U32 R37, RZ, RZ, R87.reuse ;  /* 0x000000ffff257224 */ /* 0x100fe200078e0057 */
[----:B------:R-:W-:Y:S01]  /*5fa0*/  F2FP.F16.F32.PACK_AB R179, R20, R179 ;  /* 0x000000b314b3723e */ /* 0x000fe200000000ff */
[----:B------:R-:W-:Y:S01]  /*5fb0*/  IMAD.MOV.U32 R35, RZ, RZ, R87 ;  /* 0x000000ffff237224 */ /* 0x000fe200078e0057 */
[----:B------:R-:W1:Y:S01]  /*5fc0*/  MUFU.EX2 R48, R48 ;  /* 0x0000003000307308 */ /* 0x000e620000000800 */
[C---:B--2---:R-:W-:Y:S01]  /*5fd0*/  FADD.FTZ R14, R46.reuse, R13 ;  /* 0x0000000d2e0e7221 */ /* 0x044fe20000010000 */
[----:B------:R-:W-:Y:S01]  /*5fe0*/  FADD.FTZ R13, R43, R60 ;  /* 0x0000003c2b0d7221 */ /* 0x000fe20000010000 */
[----:B------:R-:W-:Y:S01]  /*5ff0*/  F2FP.F16.F32.PACK_AB R187, R46, R187 ;  /* 0x000000bb2ebb723e */ /* 0x000fe200000000ff */
[----:B------:R-:W-:Y:S01]  /*6000*/  IMAD.MOV.U32 R43, RZ, RZ, R87 ;  /* 0x000000ffff2b7224 */ /* 0x000fe200078e0057 */
[-C--:B------:R-:W-:Y:S01]  /*6010*/  MOV R82, R87.reuse ;  /* 0x0000005700527202 */ /* 0x080fe20000000f00 */
[----:B------:R-:W-:Y:S01]  /*6020*/  FADD.FTZ R13, R96, R13 ;  /* 0x0000000d600d7221 */ /* 0x000fe20000010000 */
[-C--:B------:R-:W-:Y:S01]  /*6030*/  MOV R78, R87.reuse ;  /* 0x00000057004e7202 */ /* 0x080fe20000000f00 */
[----:B------:R-:W2:Y:S01]  /*6040*/  MUFU.EX2 R191, R191 ;  /* 0x000000bf00bf7308 */ /* 0x000ea20000000800 */
[----:B---3--:R-:W-:Y:S01]  /*6050*/  FADD.FTZ R3, R189, R14 ;  /* 0x0000000ebd037221 */ /* 0x008fe20000010000 */
[-C--:B------:R-:W-:Y:S01]  /*6060*/  MOV R74, R87.reuse ;  /* 0x00000057004a7202 */ /* 0x080fe20000000f00 */
[--C-:B------:R-:W-:Y:S01]  /*6070*/  IMAD.MOV.U32 R31, RZ, RZ, R87.reuse ;  /* 0x000000ffff1f7224 */ /* 0x100fe200078e0057 */
[-C--:B------:R-:W-:Y:S01]  /*6080*/  MOV R70, R87.reuse ;  /* 0x0000005700467202 */ /* 0x080fe20000000f00 */
[--C-:B------:R-:W-:Y:S01]  /*6090*/  IMAD.MOV.U32 R29, RZ, RZ, R87.reuse ;  /* 0x000000ffff1d7224 */ /* 0x100fe200078e0057 */
[----:B------:R-:W-:Y:S01]  /*60a0*/  MOV R66, R87 ;  /* 0x0000005700427202 */ /* 0x000fe20000000f00 */
[----:B------:R-:W-:Y:S01]  /*60b0*/  IMAD.MOV.U32 R27, RZ, RZ, R87 ;  /* 0x000000ffff1b7224 */ /* 0x000fe200078e0057 */
[----:B------:R-:W3:Y:S01]  /*60c0*/  MUFU.EX2 R198, R198 ;  /* 0x000000c600c67308 */ /* 0x000ee20000000800 */
[C---:B-1----:R-:W-:Y:S01]  /*60d0*/  FADD.FTZ R14, R48.reuse, R3 ;  /* 0x00000003300e7221 */ /* 0x042fe20000010000 */
[----:B------:R-:W-:Y:S01]  /*60e0*/  F2FP.F16.F32.PACK_AB R189, R48, R189 ;  /* 0x000000bd30bd723e */ /* 0x000fe200000000ff */
[--C-:B------:R-:W-:Y:S01]  /*60f0*/  IMAD.MOV.U32 R48, RZ, RZ, R87.reuse ;  /* 0x000000ffff307224 */ /* 0x100fe200078e0057 */
[-C--:B------:R-:W-:Y:S01]  /*6100*/  MOV R62, R87.reuse ;  /* 0x00000057003e7202 */ /* 0x080fe20000000f00 */
[----:B------:R-:W-:Y:S01]  /*6110*/  IMAD.MOV.U32 R25, RZ, RZ, R87 ;  /* 0x000000ffff197224 */ /* 0x000fe200078e0057 */
[----:B------:R-:W-:-:S02]  /*6120*/  MOV R46, R87 ;  /* 0x00000057002e7202 */ /* 0x000fc40000000f00 */
[----:B------:R-:W1:Y:S01]  /*6130*/  MUFU.EX2 R50, R50 ;  /* 0x0000003200327308 */ /* 0x000e620000000800 */
[----:B--2---:R-:W-:Y:S01]  /*6140*/  FADD.FTZ R3, R191, R14 ;  /* 0x0000000ebf037221 */ /* 0x004fe20000010000 */
[-C--:B------:R-:W-:Y:S02]  /*6150*/  MOV R42, R87.reuse ;  /* 0x00000057002a7202 */ /* 0x080fe40000000f00 */
[----:B------:R-:W-:-:S04]  /*6160*/  MOV R30, R87 ;  /* 0x00000057001e7202 */ /* 0x000fc80000000f00 */
[----:B------:R-:W2:Y:S01]  /*6170*/  MUFU.EX2 R45, R142 ;  /* 0x0000008e002d7308 */ /* 0x000ea20000000800 */
[----:B---3--:R-:W-:-:S07]  /*6180*/  FADD.FTZ R60, R198, R13 ;  /* 0x0000000dc63c7221 */ /* 0x008fce0000010000 */
[----:B------:R-:W3:Y:S01]  /*6190*/  MUFU.EX2 R193, R193 ;  /* 0x000000c100c17308 */ /* 0x000ee20000000800 */
[C---:B-1----:R-:W-:Y:S01]  /*61a0*/  FADD.FTZ R14, R50.reuse, R3 ;  /* 0x00000003320e7221 */ /* 0x042fe20000010000 */
[----:B------:R-:W-:Y:S02]  /*61b0*/  F2FP.F16.F32.PACK_AB R191, R50, R191 ;  /* 0x000000bf32bf723e */ /* 0x000fe400000000ff */
[----:B------:R-:W-:-:S04]  /*61c0*/  MOV R50, R87 ;  /* 0x0000005700327202 */ /* 0x000fc80000000f00 */
[----:B------:R-:W1:Y:S01]  /*61d0*/  MUFU.EX2 R200, R200 ;  /* 0x000000c800c87308 */ /* 0x000e620000000800 */
[C---:B--2---:R-:W-:Y:S01]  /*61e0*/  FADD.FTZ R13, R45.reuse, R60 ;  /* 0x0000003c2d0d7221 */ /* 0x044fe20000010000 */
[----:B------:R-:W-:Y:S01]  /*61f0*/  F2FP.F16.F32.PACK_AB R198, R45, R198 ;  /* 0x000000c62dc6723e */ /* 0x000fe200000000ff */
[----:B------:R-:W-:-:S05]  /*6200*/  IMAD.MOV.U32 R45, RZ, RZ, R87 ;  /* 0x000000ffff2d7224 */ /* 0x000fca00078e0057 */
[----:B------:R-:W2:Y:S01]  /*6210*/  MUFU.EX2 R52, R52 ;  /* 0x0000003400347308 */ /* 0x000ea20000000800 */
[----:B---3--:R-:W-:-:S07]  /*6220*/  FADD.FTZ R3, R193, R14 ;  /* 0x0000000ec1037221 */ /* 0x008fce0000010000 */
[----:B------:R-:W3:Y:S01]  /*6230*/  MUFU.EX2 R47, R148 ;  /* 0x00000094002f7308 */ /* 0x000ee20000000800 */
[----:B-1----:R-:W-:-:S07]  /*6240*/  FADD.FTZ R60, R200, R13 ;  /* 0x0000000dc83c7221 */ /* 0x002fce0000010000 */
[----:B------:R-:W1:Y:S01]  /*6250*/  MUFU.EX2 R195, R195 ;  /* 0x000000c300c37308 */ /* 0x000e620000000800 */
[C---:B--2---:R-:W-:Y:S01]  /*6260*/  FADD.FTZ R14, R52.reuse, R3 ;  /* 0x00000003340e7221 */ /* 0x044fe20000010000 */
[----:B------:R-:W-:Y:S01]  /*6270*/  F2FP.F16.F32.PACK_AB R193, R52, R193 ;  /* 0x000000c134c1723e */ /* 0x000fe200000000ff */
[----:B------:R-:W-:-:S05]  /*6280*/  IMAD.MOV.U32 R52, RZ, RZ, R87 ;  /* 0x000000ffff347224 */ /* 0x000fca00078e0057 */
[----:B------:R-:W-:Y:S01]  /*6290*/  MUFU.EX2 R202, R202 ;  /* 0x000000ca00ca7308 */ /* 0x000fe20000000800 */
[C---:B---3--:R-:W-:Y:S01]  /*62a0*/  FADD.FTZ R13, R47.reuse, R60 ;  /* 0x0000003c2f0d7221 */ /* 0x048fe20000010000 */
[----:B------:R-:W-:Y:S01]  /*62b0*/  F2FP.F16.F32.PACK_AB R200, R47, R200 ;  /* 0x000000c82fc8723e */ /* 0x000fe200000000ff */
[--C-:B------:R-:W-:Y:S02]  /*62c0*/  IMAD.MOV.U32 R60, RZ, RZ, R87.reuse ;  /* 0x000000ffff3c7224 */ /* 0x100fe400078e0057 */
[----:B------:R-:W-:-:S03]  /*62d0*/  IMAD.MOV.U32 R47, RZ, RZ, R87 ;  /* 0x000000ffff2f7224 */ /* 0x000fc600078e0057 */
[----:B------:R-:W2:Y:S01]  /*62e0*/  MUFU.EX2 R54, R54 ;  /* 0x0000003600367308 */ /* 0x000ea20000000800 */
[----:B-1----:R-:W-:-:S07]  /*62f0*/  FADD.FTZ R3, R195, R14 ;  /* 0x0000000ec3037221 */ /* 0x002fce0000010000 */
[----:B------:R-:W-:Y:S08]  /*6300*/  MUFU.EX2 R49, R152 ;  /* 0x0000009800317308 */ /* 0x000ff00000000800 */
[----:B------:R-:W1:Y:S01]  /*6310*/  MUFU.EX2 R197, R197 ;  /* 0x000000c500c57308 */ /* 0x000e620000000800 */
[C---:B--2---:R-:W-:Y:S01]  /*6320*/  FADD.FTZ R14, R54.reuse, R3 ;  /* 0x00000003360e7221 */ /* 0x044fe20000010000 */
[----:B------:R-:W-:-:S02]  /*6330*/  F2FP.F16.F32.PACK_AB R195, R54, R195 ;  /* 0x000000c336c3723e */ /* 0x000fc400000000ff */
[----:B------:R-:W-:-:S04]  /*6340*/  MOV R54, R87 ;  /* 0x0000005700367202 */ /* 0x000fc80000000f00 */
[----:B------:R-:W-:Y:S08]  /*6350*/  MUFU.EX2 R204, R204 ;  /* 0x000000cc00cc7308 */ /* 0x000ff00000000800 */
[----:B------:R-:W2:Y:S01]  /*6360*/  MUFU.EX2 R56, R56 ;  /* 0x0000003800387308 */ /* 0x000ea20000000800 */
[----:B-1----:R-:W-:-:S07]  /*6370*/  FADD.FTZ R3, R197, R14 ;  /* 0x0000000ec5037221 */ /* 0x002fce0000010000 */
[----:B------:R-:W-:Y:S08]  /*6380*/  MUFU.EX2 R51, R51 ;  /* 0x0000003300337308 */ /* 0x000ff00000000800 */
[----:B------:R-:W1:Y:S01]  /*6390*/  MUFU.EX2 R199, R199 ;  /* 0x000000c700c77308 */ /* 0x000e620000000800 */
[C---:B--2---:R-:W-:Y:S01]  /*63a0*/  FADD.FTZ R14, R56.reuse, R3 ;  /* 0x00000003380e7221 */ /* 0x044fe20000010000 */
[----:B------:R-:W-:Y:S01]  /*63b0*/  F2FP.F16.F32.PACK_AB R197, R56, R197 ;  /* 0x000000c538c5723e */ /* 0x000fe200000000ff */
[----:B------:R-:W-:-:S05]  /*63c0*/  IMAD.MOV.U32 R56, RZ, RZ, R87 ;  /* 0x000000ffff387224 */ /* 0x000fca00078e0057 */
[----:B------:R-:W2:Y:S08]  /*63d0*/  MUFU.EX2 R206, R206 ;  /* 0x000000ce00ce7308 */ /* 0x000eb00000000800 */
[----:B------:R3:W-:Y:S01]  /*63e0*/  MUFU.EX2 R207, R38 ;  /* 0x0000002600cf7308 */ /* 0x0007e20000000800 */
[----:B-1----:R-:W-:-:S07]  /*63f0*/  FADD.FTZ R3, R199, R14 ;  /* 0x0000000ec7037221 */ /* 0x002fce0000010000 */
[----:B------:R-:W1:Y:S01]  /*6400*/  MUFU.EX2 R58, R58 ;  /* 0x0000003a003a7308 */ /* 0x000e620000000800 */
[----:B---3--:R-:W-:Y:S01]  /*6410*/  FADD.FTZ R38, R202, R13 ;  /* 0x0000000dca267221 */ /* 0x008fe20000010000 */
[----:B------:R-:W-:-:S03]  /*6420*/  F2FP.F16.F32.PACK_AB R202, R49, R202 ;  /* 0x000000ca31ca723e */ /* 0x000fc600000000ff */
[----:B------:R-:W-:Y:S01]  /*6430*/  FADD.FTZ R13, R49, R38 ;  /* 0x00000026310d7221 */ /* 0x000fe20000010000 */
[----:B------:R-:W-:Y:S02]  /*6440*/  IMAD.MOV.U32 R49, RZ, RZ, R87 ;  /* 0x000000ffff317224 */ /* 0x000fe400078e0057 */
[----:B------:R-:W3:Y:S01]  /*6450*/  MUFU.EX2 R53, R53 ;  /* 0x0000003500357308 */ /* 0x000ee20000000800 */
[----:B------:R-:W-:Y:S01]  /*6460*/  FADD.FTZ R38, R204, R13 ;  /* 0x0000000dcc267221 */ /* 0x000fe20000010000 */
[----:B------:R-:W-:-:S03]  /*6470*/  F2FP.F16.F32.PACK_AB R204, R51, R204 ;  /* 0x000000cc33cc723e */ /* 0x000fc600000000ff */
[----:B------:R-:W-:Y:S01]  /*6480*/  FADD.FTZ R13, R51, R38 ;  /* 0x00000026330d7221 */ /* 0x000fe20000010000 */
[----:B------:R-:W-:Y:S02]  /*6490*/  IMAD.MOV.U32 R51, RZ, RZ, R87 ;  /* 0x000000ffff337224 */ /* 0x000fe400078e0057 */
[----:B------:R-:W4:Y:S01]  /*64a0*/  MUFU.EX2 R201, R201 ;  /* 0x000000c900c97308 */ /* 0x000f220000000800 */
[----:B--2---:R-:W-:Y:S01]  /*64b0*/  FADD.FTZ R38, R206, R13 ;  /* 0x0000000dce267221 */ /* 0x004fe20000010000 */
[C---:B-1----:R-:W-:Y:S01]  /*64c0*/  FADD.FTZ R14, R58.reuse, R3 ;  /* 0x000000033a0e7221 */ /* 0x042fe20000010000 */
[----:B------:R-:W-:Y:S02]  /*64d0*/  F2FP.F16.F32.PACK_AB R199, R58, R199 ;  /* 0x000000c73ac7723e */ /* 0x000fe400000000ff */
[----:B------:R-:W-:-:S03]  /*64e0*/  MOV R58, R87 ;  /* 0x00000057003a7202 */ /* 0x000fc60000000f00 */
[----:B------:R-:W1:Y:S01]  /*64f0*/  MUFU.EX2 R208, R208 ;  /* 0x000000d000d07308 */ /* 0x000e620000000800 */
[C---:B---3--:R-:W-:Y:S01]  /*6500*/  FADD.FTZ R13, R53.reuse, R38 ;  /* 0x00000026350d7221 */ /* 0x048fe20000010000 */
[----:B------:R-:W-:Y:S01]  /*6510*/  F2FP.F16.F32.PACK_AB R206, R53, R206 ;  /* 0x000000ce35ce723e */ /* 0x000fe200000000ff */
[----:B------:R-:W-:-:S05]  /*6520*/  IMAD.MOV.U32 R53, RZ, RZ, R87 ;  /* 0x000000ffff357224 */ /* 0x000fca00078e0057 */
[----:B------:R-:W2:Y:S01]  /*6530*/  MUFU.EX2 R32, R32 ;  /* 0x0000002000207308 */ /* 0x000ea20000000800 */
[----:B----4-:R-:W-:-:S07]  /*6540*/  FADD.FTZ R3, R201, R14 ;  /* 0x0000000ec9037221 */ /* 0x010fce0000010000 */
[----:B------:R-:W3:Y:S01]  /*6550*/  MUFU.EX2 R55, R55 ;  /* 0x0000003700377308 */ /* 0x000ee20000000800 */
[----:B-1----:R-:W-:-:S07]  /*6560*/  FADD.FTZ R38, R208, R13 ;  /* 0x0000000dd0267221 */ /* 0x002fce0000010000 */
[----:B------:R-:W1:Y:S01]  /*6570*/  MUFU.EX2 R203, R203 ;  /* 0x000000cb00cb7308 */ /* 0x000e620000000800 */
[C---:B--2---:R-:W-:Y:S01]  /*6580*/  FADD.FTZ R14, R32.reuse, R3 ;  /* 0x00000003200e7221 */ /* 0x044fe20000010000 */
[----:B------:R-:W-:Y:S01]  /*6590*/  F2FP.F16.F32.PACK_AB R201, R32, R201 ;  /* 0x000000c920c9723e */ /* 0x000fe200000000ff */
[----:B------:R-:W-:-:S05]  /*65a0*/  IMAD.MOV.U32 R32, RZ, RZ, R87 ;  /* 0x000000ffff207224 */ /* 0x000fca00078e0057 */
[----:B------:R-:W2:Y:S01]  /*65b0*/  MUFU.EX2 R210, R210 ;  /* 0x000000d200d27308 */ /* 0x000ea20000000800 */
[C---:B---3--:R-:W-:Y:S01]  /*65c0*/  FADD.FTZ R13, R55.reuse, R38 ;  /* 0x00000026370d7221 */ /* 0x048fe20000010000 */
[----:B------:R-:W-:Y:S01]  /*65d0*/  F2FP.F16.F32.PACK_AB R208, R55, R208 ;  /* 0x000000d037d0723e */ /* 0x000fe200000000ff */
[----:B------:R-:W-:Y:S01]  /*65e0*/  IMAD.MOV.U32 R55, RZ, RZ, R87 ;  /* 0x000000ffff377224 */ /* 0x000fe200078e0057 */
[----:B------:R-:W-:-:S04]  /*65f0*/  MOV R38, R87 ;  /* 0x0000005700267202 */ /* 0x000fc80000000f00 */
[----:B------:R-:W3:Y:S01]  /*6600*/  MUFU.EX2 R34, R34 ;  /* 0x0000002200227308 */ /* 0x000ee20000000800 */
[----:B-1----:R-:W-:-:S07]  /*6610*/  FADD.FTZ R3, R203, R14 ;  /* 0x0000000ecb037221 */ /* 0x002fce0000010000 */
[----:B------:R-:W1:Y:S01]  /*6620*/  MUFU.EX2 R57, R57 ;  /* 0x0000003900397308 */ /* 0x000e620000000800 */
[----:B--2---:R-:W-:-:S07]  /*6630*/  FADD.FTZ R26, R210, R13 ;  /* 0x0000000dd21a7221 */ /* 0x004fce0000010000 */
[----:B------:R-:W2:Y:S01]  /*6640*/  MUFU.EX2 R205, R205 ;  /* 0x000000cd00cd7308 */ /* 0x000ea20000000800 */
[C---:B---3--:R-:W-:Y:S01]  /*6650*/  FADD.FTZ R14, R34.reuse, R3 ;  /* 0x00000003220e7221 */ /* 0x048fe20000010000 */
[----:B------:R-:W-:Y:S02]  /*6660*/  F2FP.F16.F32.PACK_AB R203, R34, R203 ;  /* 0x000000cb22cb723e */ /* 0x000fe400000000ff */
[----:B------:R-:W-:-:S04]  /*6670*/  MOV R34, R87 ;  /* 0x0000005700227202 */ /* 0x000fc80000000f00 */
[----:B------:R-:W3:Y:S01]  /*6680*/  MUFU.EX2 R212, R212 ;  /* 0x000000d400d47308 */ /* 0x000ee20000000800 */
[C---:B-1----:R-:W-:Y:S01]  /*6690*/  FADD.FTZ R13, R57.reuse, R26 ;  /* 0x0000001a390d7221 */ /* 0x042fe20000010000 */
[----:B------:R-:W-:Y:S01]  /*66a0*/  F2FP.F16.F32.PACK_AB R210, R57, R210 ;  /* 0x000000d239d2723e */ /* 0x000fe200000000ff */
[----:B------:R-:W-:-:S05]  /*66b0*/  IMAD.MOV.U32 R57, RZ, RZ, R87 ;  /* 0x000000ffff397224 */ /* 0x000fca00078e0057 */
[----:B------:R-:W1:Y:S01]  /*66c0*/  MUFU.EX2 R36, R36 ;  /* 0x0000002400247308 */ /* 0x000e620000000800 */
[----:B--2---:R-:W-:-:S07]  /*66d0*/  FADD.FTZ R3, R205, R14 ;  /* 0x0000000ecd037221 */ /* 0x004fce0000010000 */
[----:B------:R-:W2:Y:S01]  /*66e0*/  MUFU.EX2 R59, R59 ;  /* 0x0000003b003b7308 */ /* 0x000ea20000000800 */
[----:B---3--:R-:W-:-:S07]  /*66f0*/  FADD.FTZ R14, R212, R13 ;  /* 0x0000000dd40e7221 */ /* 0x008fce0000010000 */
[----:B------:R-:W3:Y:S01]  /*6700*/  MUFU.EX2 R90, R90 ;  /* 0x0000005a005a7308 */ /* 0x000ee20000000800 */
[C---:B-1----:R-:W-:Y:S01]  /*6710*/  FADD.FTZ R3, R36.reuse, R3 ;  /* 0x0000000324037221 */ /* 0x042fe20000010000 */
[----:B------:R-:W-:Y:S01]  /*6720*/  F2FP.F16.F32.PACK_AB R205, R36, R205 ;  /* 0x000000cd24cd723e */ /* 0x000fe200000000ff */
[----:B------:R-:W-:-:S05]  /*6730*/  IMAD.MOV.U32 R36, RZ, RZ, R87 ;  /* 0x000000ffff247224 */ /* 0x000fca00078e0057 */
[----:B------:R-:W1:Y:S01]  /*6740*/  MUFU.EX2 R24, R24 ;  /* 0x0000001800187308 */ /* 0x000e620000000800 */
[C---:B--2---:R-:W-:Y:S01]  /*6750*/  FADD.FTZ R13, R59.reuse, R14 ;  /* 0x0000000e3b0d7221 */ /* 0x044fe20000010000 */
[----:B------:R-:W-:Y:S01]  /*6760*/  F2FP.F16.F32.PACK_AB R212, R59, R212 ;  /* 0x000000d43bd4723e */ /* 0x000fe200000000ff */
[----:B------:R-:W-:-:S05]  /*6770*/  IMAD.MOV.U32 R59, RZ, RZ, R87 ;  /* 0x000000ffff3b7224 */ /* 0x000fca00078e0057 */
[----:B------:R-:W2:Y:S01]  /*6780*/  MUFU.EX2 R209, R104 ;  /* 0x0000006800d17308 */ /* 0x000ea20000000800 */
[----:B---3--:R-:W-:-:S04]  /*6790*/  FADD.FTZ R14, R90, R3 ;  /* 0x000000035a0e7221 */ /* 0x008fc80000010000 */
[C---:B------:R-:W-:Y:S01]  /*67a0*/  FADD.FTZ R3, R207.reuse, R14 ;  /* 0x0000000ecf037221 */ /* 0x040fe20000010000 */
[----:B------:R-:W-:Y:S02]  /*67b0*/  F2FP.F16.F32.PACK_AB R207, R207, R90 ;  /* 0x0000005acfcf723e */ /* 0x000fe400000000ff */
[----:B------:R-:W3:Y:S01]  /*67c0*/  MUFU.EX2 R28, R28 ;  /* 0x0000001c001c7308 */ /* 0x000ee20000000800 */
[----:B-1----:R-:W-:-:S07]  /*67d0*/  FADD.FTZ R14, R24, R3 ;  /* 0x00000003180e7221 */ /* 0x002fce0000010000 */
[----:B------:R-:W1:Y:S01]  /*67e0*/  MUFU.EX2 R211, R128 ;  /* 0x0000008000d37308 */ /* 0x000e620000000800 */
[C---:B--2---:R-:W-:Y:S01]  /*67f0*/  FADD.FTZ R3, R209.reuse, R14 ;  /* 0x0000000ed1037221 */ /* 0x044fe20000010000 */
[----:B------:R-:W-:Y:S01]  /*6800*/  F2FP.F16.F32.PACK_AB R209, R209, R24 ;  /* 0x00000018d1d1723e */ /* 0x000fe200000000ff */
[----:B------:R-:W-:-:S05]  /*6810*/  IMAD.MOV.U32 R24, RZ, RZ, R87 ;  /* 0x000000ffff187224 */ /* 0x000fca00078e0057 */
[----:B------:R-:W2:Y:S01]  /*6820*/  MUFU.EX2 R136, R136 ;  /* 0x0000008800887308 */ /* 0x000ea20000000800 */
[----:B---3--:R-:W-:-:S07]  /*6830*/  FADD.FTZ R14, R28, R3 ;  /* 0x000000031c0e7221 */ /* 0x008fce0000010000 */
[----:B------:R-:W3:Y:S01]  /*6840*/  MUFU.EX2 R213, R140 ;  /* 0x0000008c00d57308 */ /* 0x000ee20000000800 */
[C---:B-1----:R-:W-:Y:S01]  /*6850*/  FADD.FTZ R3, R211.reuse, R14 ;  /* 0x0000000ed3037221 */ /* 0x042fe20000010000 */
[----:B------:R-:W-:Y:S01]  /*6860*/  F2FP.F16.F32.PACK_AB R211, R211, R28 ;  /* 0x0000001cd3d3723e */ /* 0x000fe200000000ff */
[----:B------:R-:W-:-:S05]  /*6870*/  IMAD.MOV.U32 R28, RZ, RZ, R87 ;  /* 0x000000ffff1c7224 */ /* 0x000fca00078e0057 */
[----:B------:R-:W1:Y:S01]  /*6880*/  MUFU.EX2 R214, R214 ;  /* 0x000000d600d67308 */ /* 0x000e620000000800 */
[----:B--2---:R-:W-:-:S07]  /*6890*/  FADD.FTZ R12, R136, R3 ;  /* 0x00000003880c7221 */ /* 0x004fce0000010000 */
[----:B------:R-:W2:Y:S01]  /*68a0*/  MUFU.EX2 R144, R144 ;  /* 0x0000009000907308 */ /* 0x000ea20000000800 */
[C---:B---3--:R-:W-:Y:S01]  /*68b0*/  FADD.FTZ R3, R213.reuse, R12 ;  /* 0x0000000cd5037221 */ /* 0x048fe20000010000 */
[----:B------:R-:W-:-:S06]  /*68c0*/  F2FP.F16.F32.PACK_AB R213, R213, R136 ;  /* 0x00000088d5d5723e */ /* 0x000fcc00000000ff */
[----:B------:R-:W3:Y:S01]  /*68d0*/  MUFU.EX2 R61, R61 ;  /* 0x0000003d003d7308 */ /* 0x000ee20000000800 */
[----:B-1----:R-:W-:-:S07]  /*68e0*/  FADD.FTZ R26, R214, R13 ;  /* 0x0000000dd61a7221 */ /* 0x002fce0000010000 */
[----:B------:R-:W1:Y:S01]  /*68f0*/  MUFU.EX2 R215, R98 ;  /* 0x0000006200d77308 */ /* 0x000e620000000800 */
[----:B--2---:R-:W-:-:S07]  /*6900*/  FADD.FTZ R12, R144, R3 ;  /* 0x00000003900c7221 */ /* 0x004fce0000010000 */
[----:B------:R-:W2:Y:S01]  /*6910*/  MUFU.EX2 R216, R216 ;  /* 0x000000d800d87308 */ /* 0x000ea20000000800 */
[C---:B---3--:R-:W-:Y:S01]  /*6920*/  FADD.FTZ R13, R61.reuse, R26 ;  /* 0x0000001a3d0d7221 */ /* 0x048fe20000010000 */
[----:B------:R-:W-:Y:S01]  /*6930*/  F2FP.F16.F32.PACK_AB R214, R61, R214 ;  /* 0x000000d63dd6723e */ /* 0x000fe200000000ff */
[----:B------:R-:W-:-:S05]  /*6940*/  IMAD.MOV.U32 R61, RZ, RZ, R87 ;  /* 0x000000ffff3d7224 */ /* 0x000fca00078e0057 */
[----:B------:R-:W3:Y:S01]  /*6950*/  MUFU.EX2 R100, R100 ;  /* 0x0000006400647308 */ /* 0x000ee20000000800 */
[C---:B-1----:R-:W-:Y:S01]  /*6960*/  FADD.FTZ R3, R215.reuse, R12 ;  /* 0x0000000cd7037221 */ /* 0x042fe20000010000 */
[----:B------:R-:W-:-:S06]  /*6970*/  F2FP.F16.F32.PACK_AB R215, R215, R144 ;  /* 0x00000090d7d7723e */ /* 0x000fcc00000000ff */
[----:B------:R1:W4:Y:S01]  /*6980*/  MUFU.EX2 R63, R192 ;  /* 0x000000c0003f7308 */ /* 0x0003220000000800 */
[----:B--2---:R-:W-:-:S07]  /*6990*/  FADD.FTZ R26, R216, R13 ;  /* 0x0000000dd81a7221 */ /* 0x004fce0000010000 */
[----:B------:R-:W2:Y:S01]  /*69a0*/  MUFU.EX2 R217, R102 ;  /* 0x0000006600d97308 */ /* 0x000ea20000000800 */
[----:B---3--:R-:W-:Y:S01]  /*69b0*/  FADD.FTZ R12, R100, R3 ;  /* 0x00000003640c7221 */ /* 0x008fe20000010000 */
[----:B-1----:R-:W-:Y:S01]  /*69c0*/  F2FP.F16.F32.PACK_AB R192, R86, R39 ;  /* 0x0000002756c0723e */ /* 0x002fe200000000ff */
[----:B------:R-:W-:Y:S01]  /*69d0*/  IMAD.MOV.U32 R39, RZ, RZ, R87 ;  /* 0x000000ffff277224 */ /* 0x000fe200078e0057 */
[----:B------:R-:W-:-:S04]  /*69e0*/  MOV R86, R87 ;  /* 0x0000005700567202 */ /* 0x000fc80000000f00 */
[----:B------:R-:W1:Y:S01]  /*69f0*/  MUFU.EX2 R218, R218 ;  /* 0x000000da00da7308 */ /* 0x000e620000000800 */
[C---:B----4-:R-:W-:Y:S01]  /*6a00*/  FADD.FTZ R13, R63.reuse, R26 ;  /* 0x0000001a3f0d7221 */ /* 0x050fe20000010000 */
[----:B------:R-:W-:Y:S01]  /*6a10*/  F2FP.F16.F32.PACK_AB R216, R63, R216 ;  /* 0x000000d83fd8723e */ /* 0x000fe200000000ff */
[----:B------:R-:W-:-:S05]  /*6a20*/  IMAD.MOV.U32 R63, RZ, RZ, R87 ;  /* 0x000000ffff3f7224 */ /* 0x000fca00078e0057 */
[----:B------:R-:W3:Y:S01]  /*6a30*/  MUFU.EX2 R106, R106 ;  /* 0x0000006a006a7308 */ /* 0x000ee20000000800 */
[C---:B--2---:R-:W-:Y:S01]  /*6a40*/  FADD.FTZ R3, R217.reuse, R12 ;  /* 0x0000000cd9037221 */ /* 0x044fe20000010000 */
[----:B------:R-:W-:-:S06]  /*6a50*/  F2FP.F16.F32.PACK_AB R217, R217, R100 ;  /* 0x00000064d9d9723e */ /* 0x000fcc00000000ff */
[----:B------:R-:W2:Y:S01]  /*6a60*/  MUFU.EX2 R33, R33 ;  /* 0x0000002100217308 */ /* 0x000ea20000000800 */
[----:B-1----:R-:W-:-:S07]  /*6a70*/  FADD.FTZ R26, R218, R13 ;  /* 0x0000000dda1a7221 */ /* 0x002fce0000010000 */
[----:B------:R-:W1:Y:S01]  /*6a80*/  MUFU.EX2 R65, R65 ;  /* 0x0000004100417308 */ /* 0x000e620000000800 */
[----:B---3--:R-:W-:Y:S01]  /*6a90*/  FADD.FTZ R12, R106, R3 ;  /* 0x000000036a0c7221 */ /* 0x008fe20000010000 */
[C---:B--2---:R-:W-:Y:S01]  /*6aa0*/  FADD.FTZ R14, R33.reuse, R26 ;  /* 0x0000001a210e7221 */ /* 0x044fe20000010000 */
[----:B------:R-:W-:Y:S01]  /*6ab0*/  F2FP.F16.F32.PACK_AB R218, R33, R218 ;  /* 0x000000da21da723e */ /* 0x000fe200000000ff */
[--C-:B------:R-:W-:Y:S01]  /*6ac0*/  IMAD.MOV.U32 R33, RZ, RZ, R87.reuse ;  /* 0x000000ffff217224 */ /* 0x100fe200078e0057 */
[----:B------:R-:W-:Y:S01]  /*6ad0*/  MOV R26, R87 ;  /* 0x00000057001a7202 */ /* 0x000fe20000000f00 */
[C---:B-1----:R-:W-:Y:S01]  /*6ae0*/  FADD.FTZ R13, R65.reuse, R12 ;  /* 0x0000000c410d7221 */ /* 0x042fe20000010000 */
[----:B------:R-:W-:Y:S01]  /*6af0*/  F2FP.F16.F32.PACK_AB R219, R65, R106 ;  /* 0x0000006a41db723e */ /* 0x000fe200000000ff */
[----:B------:R-:W-:Y:S01]  /*6b00*/  IMAD.MOV.U32 R65, RZ, RZ, R87 ;  /* 0x000000ffff417224 */ /* 0x000fe200078e0057 */
[----:B------:R-:W-:Y:S06]  /*6b10*/  @!P2 BRA `(.L_x_15) ;  /* 0x000000580048a947 */ /* 0x000fec0003800000 */
[----:B------:R-:W-:Y:S01]  /*6b20*/  R2UR UR60, R2 ;  /* 0x00000000023c72ca */ /* 0x000fe200000e0000 */
[----:B------:R-:W-:Y:S01]  /*6b30*/  IMAD.MOV.U32 R3, RZ, RZ, R92 ;  /* 0x000000ffff037224 */ /* 0x000fe200078e005c */
[----:B------:R-:W-:Y:S02]  /*6b40*/  MOV R12, R88 ;  /* 0x00000058000c7202 */ /* 0x000fe40000000f00 */
[----:B------:R-:W-:Y:S02]  /*6b50*/  CS2R R86, SRZ ;  /* 0x0000000000567805 */ /* 0x000fe4000001ff00 */
[----:B------:R-:W-:Y:S02]  /*6b60*/  CS2R R84, SRZ ;  /* 0x0000000000547805 */ /* 0x000fe4000001ff00 */
[----:B------:R-:W-:Y:S02]  /*6b70*/  CS2R R82, SRZ ;  /* 0x0000000000527805 */ /* 0x000fe4000001ff00 */
[----:B------:R-:W-:-:S02]  /*6b80*/  CS2R R80, SRZ ;  /* 0x0000000000507805 */ /* 0x000fc4000001ff00 */
[----:B------:R-:W-:Y:S02]  /*6b90*/  CS2R R78, SRZ ;  /* 0x00000000004e7805 */ /* 0x000fe4000001ff00 */
[----:B------:R-:W-:Y:S02]  /*6ba0*/  CS2R R76, SRZ ;  /* 0x00000000004c7805 */ /* 0x000fe4000001ff00 */
        /* <DEDUP_REMOVED lines=25> */
[----:B------:R-:W-:Y:S01]  /*6d40*/  CS2R R24, SRZ ;  /* 0x0000000000187805 */ /* 0x000fe2000001ff00 */
[----:B------:R-:W-:Y:S01]  /*6d50*/  UIADD3 UR61, UR61, -0x2, URZ ;  /* 0xfffffffe3d3d7890 */ /* 0x000fe2000fffe03f */
[----:B------:R-:W-:Y:S01]  /*6d60*/  UMOV UR37, UR38 ;  /* 0x0000002600257c82 */ /* 0x000fe20008000000 */
[----:B------:R-:W-:-:S10]  /*6d70*/  ULDC UR7, c[0x0][0x9d8] ;  /* 0x0002760000077ab9 */ /* 0x000fd40000000800 */
.L_x_24:
[----:B------:R-:W-:Y:S01]  /*6d80*/  R2UR UR10, R18 ;  /* 0x00000000120a72ca */ /* 0x000fe200000e0000 */
[----:B------:R-:W-:-:S04]  /*6d90*/  UIADD3 UR38, UR37, 0x1, URZ ;  /* 0x0000000125267890 */ /* 0x000fc8000fffe03f */
[----:B------:R-:W-:-:S04]  /*6da0*/  UISETP.NE.AND UP0, UPT, UR38, 0x2, UPT ;  /* 0x000000022600788c */ /* 0x000fc8000bf05270 */
[----:B------:R-:W-:Y:S02]  /*6db0*/  USEL UR6, URZ, 0x1, UP0 ;  /* 0x000000013f067887 */ /* 0x000fe40008000000 */
[----:B------:R-:W-:Y:S02]  /*6dc0*/  USEL UR38, UR38, URZ, UP0 ;  /* 0x0000003f26267287 */ /* 0x000fe40008000000 */
[----:B------:R-:W-:Y:S01]  /*6dd0*/  ISETP.NE.AND P3, PT, RZ, UR10, PT ;  /* 0x0000000aff007c0c */ /* 0x000fe2000bf65270 */
[----:B------:R-:W-:-:S06]  /*6de0*/  ULOP3.LUT UR6, UR60, UR6, URZ, 0x3c, !UPT ;  /* 0x000000063c067292 */ /* 0x000fcc000f8e3c3f */
[----:B------:R-:W-:-:S06]  /*6df0*/  IMAD.U32 R2, RZ, RZ, UR6 ;  /* 0x00000006ff027e24 */ /* 0x000fcc000f8e00ff */
[----:B------:R-:W-:Y:S05]  /*6e00*/  @P3 BRA `(.L_x_16) ;  /* 0x0000000000303947 */ /* 0x000fea0003800000 */
[----:B------:R-:W-:Y:S05]  /*6e10*/  @!P0 BRA `(.L_x_17) ;  /* 0x0000000000048947 */ /* 0x000fea0003800000 */
[----:B------:R-:W-:Y:S01]  /*6e20*/  BPT.TRAP 0x1 ;  /* 0x000000040000795c */ /* 0x000fe20000300000 */
.L_x_17:
[----:B------:R-:W-:Y:S01]  /*6e30*/  R2UR UR10, R2 ;  /* 0x00000000020a72ca */ /* 0x000fe200000e0000 */
[----:B------:R-:W-:-:S12]  /*6e40*/  ULEA UR6, UR38, UR39, 0x3 ;  /* 0x0000002726067291 */ /* 0x000fd8000f8e183f */
[----:B------:R-:W-:-:S05]  /*6e50*/  IMAD.U32 R15, RZ, RZ, UR10 ;  /* 0x0000000aff0f7e24 */ /* 0x000fca000f8e00ff */
[----:B------:R-:W-:-:S04]  /*6e60*/  SHF.L.U32 R15, R15, 0x1f, RZ ;  /* 0x0000001f0f0f7819 */ /* 0x000fc800000006ff */
[----:B------:R1:W2:Y:S01]  /*6e70*/  SYNCS.PHASECHK.TRANS64.TRYWAIT P2, [UR6+0x34830], R15 ;  /* 0x0348300fff0075a7 */ /* 0x0002a20008040146 */
[----:B------:R-:W-:Y:S05]  /*6e80*/  @!P0 BRA `(.L_x_18) ;  /* 0x0000000000048947 */ /* 0x000fea0003800000 */
[----:B------:R-:W-:Y:S01]  /*6e90*/  BPT.TRAP 0x1 ;  /* 0x000000040000795c */ /* 0x000fe20000300000 */
.L_x_18:
[----:B--2---:R-:W-:Y:S05]  /*6ea0*/  @P2 BRA `(.L_x_16) ;  /* 0x0000000000082947 */ /* 0x004fea0003800000 */
[----:B------:R-:W2:Y:S02]  /*6eb0*/  SYNCS.PHASECHK.TRANS64.TRYWAIT P2, [UR6+0x34830], R15 ;  /* 0x0348300fff0075a7 */ /* 0x000ea40008040146 */
[----:B--2---:R-:W-:Y:S05]  /*6ec0*/  @!P2 BRA `(.L_x_19) ;  /* 0x0000009800d0a947 */ /* 0x004fea0003800000 */
.L_x_16:
[----:B--2---:R-:W2:Y:S01]  /*6ed0*/  S2R R20, SR_TID.X ;  /* 0x0000000000147919 */ /* 0x004ea20000002100 */
[----:B------:R-:W-:Y:S01]  /*6ee0*/  R2UR UR6, R0 ;  /* 0x00000000000672ca */ /* 0x000fe200000e0000 */
[----:B------:R-:W-:Y:S01]  /*6ef0*/  UMOV UR59, 0x40000040 ;  /* 0x40000040003b7882 */ /* 0x000fe20000000000 */
[----:B------:R-:W-:Y:S01]  /*6f00*/  R2UR UR18, R10 ;  /* 0x000000000a1272ca */ /* 0x000fe200000e0000 */
[----:B------:R-:W-:Y:S01]  /*6f10*/  UMOV UR23, 0x40000040 ;  /* 0x4000004000177882 */ /* 0x000fe20000000000 */
[----:B------:R-:W-:Y:S01]  /*6f20*/  R2UR UR19, R11 ;  /* 0x000000000b1372ca */ /* 0x000fe200000e0000 */
[----:B------:R-:W-:Y:S01]  /*6f30*/  UMOV UR27, 0x40000040 ;  /* 0x40000040001b7882 */ /* 0x000fe20000000000 */
[----:B------:R-:W-:Y:S01]  /*6f40*/  UMOV UR31, 0x40000040 ;  /* 0x40000040001f7882 */ /* 0x000fe20000000000 */
[----:B------:R-:W-:Y:S01]  /*6f50*/  UMOV UR35, 0x40000040 ;  /* 0x4000004000237882 */ /* 0x000fe20000000000 */
[----:B------:R-:W-:Y:S01]  /*6f60*/  UMOV UR43, 0x40000040 ;  /* 0x40000040002b7882 */ /* 0x000fe20000000000 */
[----:B------:R-:W-:Y:S01]  /*6f70*/  UMOV UR47, 0x40000040 ;  /* 0x40000040002f7882 */ /* 0x000fe20000000000 */
[----:B------:R-:W-:Y:S01]  /*6f80*/  UMOV UR51, 0x40000040 ;  /* 0x4000004000337882 */ /* 0x000fe20000000000 */
[----:B------:R-:W-:Y:S01]  /*6f90*/  UMOV UR55, 0x40000040 ;  /* 0x4000004000377882 */ /* 0x000fe20000000000 */
[----:B------:R-:W-:Y:S01]  /*6fa0*/  R2UR UR14, R8 ;  /* 0x00000000080e72ca */ /* 0x000fe200000e0000 */
[----:B------:R-:W-:Y:S01]  /*6fb0*/  UIMAD UR6, UR38, 0xb00, UR6 ;  /* 0x00000b00260678a4 */ /* 0x000fe2000f8e0206 */
[----:B------:R-:W-:Y:S01]  /*6fc0*/  R2UR UR15, R9 ;  /* 0x00000000090f72ca */ /* 0x000fe200000e0000 */
[----:B------:R-:W-:Y:S01]  /*6fd0*/  UMOV UR56, UR18 ;  /* 0x0000001200387c82 */ /* 0x000fe20008000000 */
[----:B------:R-:W-:Y:S01]  /*6fe0*/  UMOV UR20, UR18 ;  /* 0x0000001200147c82 */ /* 0x000fe20008000000 */
[----:B------:R-:W-:Y:S01]  /*6ff0*/  UMOV UR57, UR19 ;  /* 0x0000001300397c82 */ /* 0x000fe20008000000 */
[----:B------:R-:W-:-:S02]  /*7000*/  UIADD3 UR22, UR6, 0x80, URZ ;  /* 0x0000008006167890 */ /* 0x000fc4000fffe03f */
        /* <DEDUP_REMOVED lines=9> */
[----:B--2---:R-:W-:Y:S01]  /*70a0*/  SHF.R.U32.HI R20, RZ, 0x7, R20 ;  /* 0x00000007ff147819 */ /* 0x004fe20000011614 */
[----:B------:R-:W-:Y:S01]  /*70b0*/  UMOV UR32, UR18 ;  /* 0x0000001200207c82 */ /* 0x000fe20008000000 */
[----:B------:R-:W-:Y:S01]  /*70c0*/  UMOV UR33, UR19 ;  /* 0x0000001300217c82 */ /* 0x000fe20008000000 */
[----:B------:R-:W-:-:S02]  /*70d0*/  UIADD3 UR42, UR6, 0x280, URZ ;  /* 0x00000280062a7890 */ /* 0x000fc4000fffe03f */
[----:B-1----:R-:W-:Y:S01]  /*70e0*/  VIADD R15, R20, 0x8 ;  /* 0x00000008140f7836 */ /* 0x002fe20000000000 */
[----:B------:R-:W-:Y:S01]  /*70f0*/  UMOV UR40, UR18 ;  /* 0x0000001200287c82 */ /* 0x000fe20008000000 */
[----:B------:R-:W-:Y:S01]  /*7100*/  UMOV UR41, UR19 ;  /* 0x0000001300297c82 */ /* 0x000fe20008000000 */
[----:B------:R-:W-:Y:S02]  /*7110*/  UIADD3 UR46, UR6, 0x300, URZ ;  /* 0x00000300062e7890 */ /* 0x000fe4000fffe03f */
[----:B------:R1:W-:Y:S01]  /*7120*/  BAR.SYNC.DEFER_BLOCKING R15, 0x100 ;  /* 0x0004000f0000751d */ /* 0x0003e20000010000 */
[----:B------:R-:W-:Y:S02]  /*7130*/  UIADD3 UR50, UR6, 0x380, URZ ;  /* 0x0000038006327890 */ /* 0x000fe4000fffe03f */
[----:B------:R-:W-:Y:S02]  /*7140*/  UIADD3 UR54, UR6, 0x400, URZ ;  /* 0x0000040006367890 */ /* 0x000fe4000fffe03f */
[----:B------:R-:W-:Y:S01]  /*7150*/  UIADD3 UR10, UR6, 0x500, URZ ;  /* 0x00000500060a7890 */ /* 0x000fe2000fffe03f */
[----:B------:R-:W-:Y:S01]  /*7160*/  UMOV UR44, UR18 ;  /* 0x00000012002c7c82 */ /* 0x000fe20008000000 */
[----:B------:R-:W-:Y:S01]  /*7170*/  UMOV UR45, UR19 ;  /* 0x00000013002d7c82 */ /* 0x000fe20008000000 */
[----:B------:R-:W-:Y:S01]  /*7180*/  UMOV UR48, UR18 ;  /* 0x0000001200307c82 */ /* 0x000fe20008000000 */
[----:B------:R-:W-:Y:S01]  /*7190*/  UMOV UR49, UR19 ;  /* 0x0000001300317c82 */ /* 0x000fe20008000000 */
[----:B------:R-:W-:Y:S01]  /*71a0*/  UMOV UR52, UR18 ;  /* 0x0000001200347c82 */ /* 0x000fe20008000000 */
[----:B------:R-:W-:Y:S01]  /*71b0*/  UMOV UR53, UR19 ;  /* 0x0000001300357c82 */ /* 0x000fe20008000000 */
[----:B------:R-:W-:Y:S01]  /*71c0*/  UMOV UR11, 0x40000040 ;  /* 0x40000040000b7882 */ /* 0x000fe20000000000 */
        /* <DEDUP_REMOVED lines=65> */
[----:B------:R-:W-:Y:S01]  /*75e0*/  UMOV UR20, UR18 ;  /* 0x0000001200147c82 */ /* 0x000fe20008000000 */
[----:B------:R-:W-:Y:S01]  /*75f0*/  UMOV UR21, UR19 ;  /* 0x0000001300157c82 */ /* 0x000fe20008000000 */
[----:B------:R-:W-:Y:S01]  /*7600*/  UMOV UR22, UR10 ;  /* 0x0000000a00167c82 */ /* 0x000fe20008000000 */
[----:B------:R-:W-:Y:S01]  /*7610*/  UMOV UR23, 0x40000040 ;  /* 0x4000004000177882 */ /* 0x000fe20000000000 */
[----:B------:R-:W-:Y:S01]  /*7620*/  UIADD3 UR10, UR6, 0x502, URZ ;  /* 0x00000502060a7890 */ /* 0x000fe2000fffe03f */
[----:B------:R-:W-:Y:S02]  /*7630*/  R2UR UR18, R6 ;  /* 0x00000000061272ca */ /* 0x000fe400000e0000 */
[----:B------:R-:W-:Y:S01]  /*7640*/  R2UR UR19, R7 ;  /* 0x00000000071372ca */ /* 0x000fe200000e0000 */
        /* <DEDUP_REMOVED lines=157> */
[----:B------:R-:W-:Y:S02]  /*8020*/  UIADD3 UR10, UR6, 0x506, URZ ;  /* 0x00000506060a7890 */ /* 0x000fe4000fffe03f */
        /* <DEDUP_REMOVED lines=228> */
[----:B------:R-:W-:Y:S01]  /*8e70*/  UMOV UR11, 0x40000040 ;  /* 0x40000040000b7882 */ /* 0x000fe20000000000 */
[----:B------:R-:W-:Y:S01]  /*8e80*/  UIADD3 UR14, UR6, 0x584, URZ ;  /* 0x00000584060e7890 */ /* 0x000fe2000fffe03f */
[----:B------:R-:W-:Y:S02]  /*8e90*/  WARPGROUP.DEPBAR.LE gsb0, 0x0 ;  /* 0x00008000000079c5 */ /* 0x000fe40000010000 */
[----:B------:R-:W-:-:S06]  /*8ea0*/  WARPGROUP.ARRIVE ;  /* 0x00000000000079c5 */ /* 0x000fcc0000000000 */
[----:B------:R-:W-:Y:S01]  /*8eb0*/  HGMMA.64x16x16.F32 R88, gdesc[UR8], R88, gsb0 ;  /* 0x00200000085879f0 */ /* 0x000fe20008000858 */
[----:B------:R-:W-:Y:S02]  /*8ec0*/  UIADD3 UR10, UR6, 0xa84, URZ ;  /* 0x00000a84060a7890 */ /* 0x000fe4000fffe03f */
        /* <DEDUP_REMOVED lines=74> */
[----:B------:R-:W-:Y:S01]  /*9370*/  UIADD3 UR6, UR6, 0xa86, URZ ;  /* 0x00000a8606067890 */ /* 0x000fe2000fffe03f */
        /* <DEDUP_REMOVED lines=33> */
[----:B-1----:R-:W-:Y:S05]  /*9590*/  @P3 BRA `(.L_x_20) ;  /* 0x00000000002c3947 */ /* 0x002fea0003800000 */
[----:B------:R-:W-:Y:S05]  /*95a0*/  @!P0 BRA `(.L_x_21) ;  /* 0x0000000000048947 */ /* 0x000fea0003800000 */
[----:B------:R-:W-:Y:S01]  /*95b0*/  BPT.TRAP 0x1 ;  /* 0x000000040000795c */ /* 0x000fe20000300000 */
.L_x_21:
[----:B------:R-:W-:Y:S01]  /*95c0*/  ULEA UR6, UR37, UR39, 0x3 ;  /* 0x0000002725067291 */ /* 0x000fe2000f8e183f */
[----:B------:R-:W-:-:S04]  /*95d0*/  MOV R15, UR60 ;  /* 0x0000003c000f7c02 */ /* 0x000fc80008000f00 */
[----:B------:R-:W-:-:S04]  /*95e0*/  SHF.L.U32 R15, R15, 0x1f, RZ ;  /* 0x0000001f0f0f7819 */ /* 0x000fc800000006ff */
[----:B------:R1:W2:Y:S01]  /*95f0*/  SYNCS.PHASECHK.TRANS64.TRYWAIT P2, [UR6+0x34850], R15 ;  /* 0x0348500fff0075a7 */ /* 0x0002a20008040146 */
[----:B------:R-:W-:Y:S05]  /*9600*/  @!P0 BRA `(.L_x_22) ;  /* 0x0000000000048947 */ /* 0x000fea0003800000 */
[----:B------:R-:W-:Y:S01]  /*9610*/  BPT.TRAP 0x1 ;  /* 0x000000040000795c */ /* 0x000fe20000300000 */
.L_x_22:
[----:B--2---:R-:W-:Y:S05]  /*9620*/  @P2 BRA `(.L_x_20) ;  /* 0x0000000000082947 */ /* 0x004fea0003800000 */
[----:B------:R-:W2:Y:S02]  /*9630*/  SYNCS.PHASECHK.TRANS64.TRYWAIT P2, [UR6+0x34850], R15 ;  /* 0x0348500fff0075a7 */ /* 0x000ea40008040146 */
[----:B--2---:R-:W-:Y:S05]  /*9640*/  @!P2 BRA `(.L_x_23) ;  /* 0x000000740008a947 */ /* 0x004fea0003800000 */
.L_x_20:
[----:B------:R-:W-:Y:S01]  /*9650*/  UIADD3 UR6, UR39, 0x400, URZ ;  /* 0x0000040027067890 */ /* 0x000fe2000fffe03f */
[----:B------:R-:W-:Y:S01]  /*9660*/  WARPGROUP.ARRIVE ;  /* 0x00000000000079c5 */ /* 0x000fe20000000000 */
[----:B------:R-:W-:Y:S01]  /*9670*/  UMOV UR11, 0x40000040 ;  /* 0x40000040000b7882 */ /* 0x000fe20000000000 */
[----:B-12---:R-:W-:Y:S01]  /*9680*/  FMUL.FTZ R15, R168, UR7 ;  /* 0x00000007a80f7c20 */ /* 0x006fe20008410000 */
[----:B------:R-:W-:Y:S01]  /*9690*/  USHF.R.U32.HI UR6, URZ, 0x4, UR6 ;  /* 0x000000043f067899 */ /* 0x000fe20008011606 */
[----:B------:R-:W-:Y:S01]  /*96a0*/  FMUL.FTZ R20, R169, UR7 ;  /* 0x00000007a9147c20 */ /* 0x000fe20008410000 */
[----:B------:R-:W-:Y:S01]  /*96b0*/  FMUL.FTZ R169, R172, UR7 ;  /* 0x00000007aca97c20 */ /* 0x000fe20008410000 */
[----:B------:R-:W-:Y:S01]  /*96c0*/  FMUL.FTZ R168, R170, UR7 ;  /* 0x00000007aaa87c20 */ /* 0x000fe20008410000 */
[----:B------:R-:W-:Y:S01]  /*96d0*/  ULOP3.LUT UR6, UR6, 0x3fff, URZ, 0xc0, !UPT ;  /* 0x00003fff06067892 */ /* 0x000fe2000f8ec03f */
[----:B------:R-:W1:Y:S01]  /*96e0*/  MUFU.TANH R15, R15 ;  /* 0x0000000f000f7308 */ /* 0x000e620000002400 */
[----:B------:R-:W-:Y:S01]  /*96f0*/  FMUL.FTZ R170, R173, UR7 ;  /* 0x00000007adaa7c20 */ /* 0x000fe20008410000 */
[----:B------:R-:W-:Y:S01]  /*9700*/  FMUL.FTZ R160, R160, UR7 ;  /* 0x00000007a0a07c20 */ /* 0x000fe20008410000 */
[----:B------:R-:W-:Y:S01]  /*9710*/  ULOP3.LUT UR6, UR6, 0x5800000, URZ, 0xfc, !UPT ;  /* 0x0580000006067892 */ /* 0x000fe2000f8efc3f */
[----:B------:R-:W-:Y:S01]  /*9720*/  FMUL.FTZ R161, R161, UR7 ;  /* 0x00000007a1a17c20 */ /* 0x000fe20008410000 */
[----:B------:R-:W-:Y:S01]  /*9730*/  FMUL.FTZ R164, R164, UR7 ;  /* 0x00000007a4a47c20 */ /* 0x000fe20008410000 */
[----:B------:R-:W-:Y:S01]  /*9740*/  FMUL.FTZ R21, R171, UR7 ;  /* 0x00000007ab157c20 */ /* 0x000fe20008410000 */
[----:B------:R-:W-:Y:S01]  /*9750*/  UIMAD UR6, UR37, 0xb00, UR6 ;  /* 0x00000b00250678a4 */ /* 0x000fe2000f8e0206 */
[----:B------:R-:W2:Y:S01]  /*9760*/  MUFU.TANH R20, R20 ;  /* 0x0000001400147308 */ /* 0x000ea20000002400 */
[----:B------:R-:W-:Y:S01]  /*9770*/  FMUL.FTZ R171, R174, UR7 ;  /* 0x00000007aeab7c20 */ /* 0x000fe20008410000 */
[----:B------:R-:W-:Y:S01]  /*9780*/  FMUL.FTZ R165, R165, UR7 ;  /* 0x00000007a5a57c20 */ /* 0x000fe20008410000 */
[----:B------:R-:W-:Y:S01]  /*9790*/  FMUL.FTZ R152, R152, UR7 ;  /* 0x0000000798987c20 */ /* 0x000fe20008410000 */
[----:B------:R-:W-:Y:S01]  /*97a0*/  FMUL.FTZ R153, R153, UR7 ;  /* 0x0000000799997c20 */ /* 0x000fe20008410000 */
[----:B------:R-:W-:Y:S01]  /*97b0*/  FMUL.FTZ R156, R156, UR7 ;  /* 0x000000079c9c7c20 */ /* 0x000fe20008410000 */
[----:B------:R-:W-:Y:S01]  /*97c0*/  UMOV UR10, UR6 ;  /* 0x00000006000a7c82 */ /* 0x000fe20008000000 */
[----:B------:R-:W-:Y:S01]  /*97d0*/  FMUL.FTZ R157, R157, UR7 ;  /* 0x000000079d9d7c20 */ /* 0x000fe20008410000 */
[----:B------:R-:W-:Y:S01]  /*97e0*/  HGMMA.64x128x16.F32 R24, R176, gdesc[UR8].tnspB, R24, gsb0 ;  /* 0x41e00008b0187df0 */ /* 0x000fe20008000818 */
[----:B------:R-:W-:Y:S01]  /*97f0*/  UIADD3 UR10, UR6, 0x80, URZ ;  /* 0x00000080060a7890 */ /* 0x000fe2000fffe03f */
[----:B------:R-:W3:Y:S01]  /*9800*/  MUFU.TANH R169, R169 ;  /* 0x000000a900a97308 */ /* 0x000ee20000002400 */
[----:B------:R-:W-:Y:S01]  /*9810*/  UMOV UR11, 0x40000040 ;  /* 0x40000040000b7882 */ /* 0x000fe20000000000 */
[----:B-1----:R-:W-:Y:S01]  /*9820*/  FMNMX.FTZ R173, R15, R12, !PT ;  /* 0x0000000c0fad7209 */ /* 0x002fe20007810000 */
[----:B------:R-:W-:Y:S01]  /*9830*/  FMUL.FTZ R144, R144, UR7 ;  /* 0x0000000790907c20 */ /* 0x000fe20008410000 */
[----:B------:R-:W-:Y:S01]  /*9840*/  FMUL.FTZ R145, R145, UR7 ;  /* 0x0000000791917c20 */ /* 0x000fe20008410000 */
[----:B------:R-:W-:Y:S01]  /*9850*/  FMUL.FTZ R148, R148, UR7 ;  /* 0x0000000794947c20 */ /* 0x000fe20008410000 */
[----:B------:R-:W-:Y:S01]  /*9860*/  FMUL.FTZ R149, R149, UR7 ;  /* 0x0000000795957c20 */ /* 0x000fe20008410000 */
[----:B--2---:R-:W-:Y:S01]  /*9870*/  FMNMX.FTZ R174, R20, R173, !PT ;  /* 0x000000ad14ae7209 */ /* 0x004fe20007810000 */
[----:B------:R-:W1:Y:S01]  /*9880*/  MUFU.TANH R170, R170 ;  /* 0x000000aa00aa7308 */ /* 0x000e620000002400 */
[----:B------:R-:W-:Y:S01]  /*9890*/  FMUL.FTZ R136, R136, UR7 ;  /* 0x0000000788887c20 */ /* 0x000fe20008410000 */
[----:B------:R-:W-:Y:S01]  /*98a0*/  FMUL.FTZ R137, R137, UR7 ;  /* 0x0000000789897c20 */ /* 0x000fe20008410000 */
[----:B------:R-:W-:Y:S01]  /*98b0*/  FMUL.FTZ R140, R140, UR7 ;  /* 0x000000078c8c7c20 */ /* 0x000fe20008410000 */
[----:B------:R-:W-:Y:S01]  /*98c0*/  FMUL.FTZ R141, R141, UR7 ;  /* 0x000000078d8d7c20 */ /* 0x000fe20008410000 */
[----:B------:R-:W-:Y:S01]  /*98d0*/  FMUL.FTZ R128, R128, UR7 ;  /* 0x0000000780807c20 */ /* 0x000fe20008410000 */
[----:B------:R-:W-:Y:S01]  /*98e0*/  FMUL.FTZ R129, R129, UR7 ;  /* 0x0000000781817c20 */ /* 0x000fe20008410000 */
[----:B------:R-:W-:Y:S01]  /*98f0*/  FMUL.FTZ R132, R132, UR7 ;  /* 0x0000000784847c20 */ /* 0x000fe20008410000 */
[----:B------:R-:W2:Y:S01]  /*9900*/  MUFU.TANH R160, R160 ;  /* 0x000000a000a07308 */ /* 0x000ea20000002400 */
[----:B---3--:R-:W-:Y:S01]  /*9910*/  FMNMX.FTZ R173, R169, R174, !PT ;  /* 0x000000aea9ad7209 */ /* 0x008fe20007810000 */
[----:B------:R-:W-:Y:S01]  /*9920*/  FMUL.FTZ R133, R133, UR7 ;  /* 0x0000000785857c20 */ /* 0x000fe20008410000 */
[----:B------:R-:W-:Y:S01]  /*9930*/  FMUL.FTZ R120, R120, UR7 ;  /* 0x0000000778787c20 */ /* 0x000fe20008410000 */
[----:B------:R-:W-:Y:S01]  /*9940*/  FMUL.FTZ R121, R121, UR7 ;  /* 0x0000000779797c20 */ /* 0x000fe20008410000 */
[----:B------:R-:W-:Y:S01]  /*9950*/  FMUL.FTZ R124, R124, UR7 ;  /* 0x000000077c7c7c20 */ /* 0x000fe20008410000 */
[----:B------:R-:W-:Y:S01]  /*9960*/  FMUL.FTZ R125, R125, UR7 ;  /* 0x000000077d7d7c20 */ /* 0x000fe20008410000 */
[----:B------:R-:W-:Y:S01]  /*9970*/  FMUL.FTZ R112, R112, UR7 ;  /* 0x0000000770707c20 */ /* 0x000fe20008410000 */
[----:B------:R-:W3:Y:S01]  /*9980*/  MUFU.TANH R161, R161 ;  /* 0x000000a100a17308 */ /* 0x000ee20000002400 */
[----:B-1----:R-:W-:Y:S01]  /*9990*/  FMNMX.FTZ R173, R170, R173, !PT ;  /* 0x000000adaaad7209 */ /* 0x002fe20007810000 */
[----:B------:R-:W-:Y:S01]  /*99a0*/  FMUL.FTZ R113, R113, UR7 ;  /* 0x0000000771717c20 */ /* 0x000fe20008410000 */
[----:B------:R-:W-:Y:S01]  /*99b0*/  FMUL.FTZ R116, R116, UR7 ;  /* 0x0000000774747c20 */ /* 0x000fe20008410000 */
[----:B------:R-:W-:Y:S01]  /*99c0*/  FMUL.FTZ R117, R117, UR7 ;  /* 0x0000000775757c20 */ /* 0x000fe20008410000 */
[----:B------:R-:W-:Y:S01]  /*99d0*/  FMUL.FTZ R104, R104, UR7 ;  /* 0x0000000768687c20 */ /* 0x000fe20008410000 */
[----:B------:R-:W-:Y:S01]  /*99e0*/  FMUL.FTZ R108, R108, UR7 ;  /* 0x000000076c6c7c20 */ /* 0x000fe20008410000 */
[----:B------:R-:W-:Y:S01]  /*99f0*/  FMUL.FTZ R96, R96, UR7 ;  /* 0x0000000760607c20 */ /* 0x000fe20008410000 */
[----:B------:R-:W1:Y:S01]  /*9a00*/  MUFU.TANH R164, R164 ;  /* 0x000000a400a47308 */ /* 0x000e620000002400 */
[----:B--2---:R-:W-:Y:S01]  /*9a10*/  FMNMX.FTZ R174, R160, R173, !PT ;  /* 0x000000ada0ae7209 */ /* 0x004fe20007810000 */
        /* <DEDUP_REMOVED lines=49> */
[----:B------:R-:W2:Y:S01]  /*9d30*/  S2R R227, SR_TID.X ;  /* 0x0000000000e37919 */ /* 0x000ea20000002100 */
[----:B------:R-:W-:-:S02]  /*9d40*/  ISETP.LT.AND P2, PT, RZ, UR61, PT ;  /* 0x0000003dff007c0c */ /* 0x000fc4000bf41270 */
[----:B------:R-:W-:Y:S02]  /*9d50*/  R2UR UR60, R2 ;  /* 0x00000000023c72ca */ /* 0x000fe400000e0000 */
[----:B------:R-:W4:Y:S01]  /*9d60*/  MUFU.TANH R145, R145 ;  /* 0x0000009100917308 */ /* 0x000f220000002400 */
[----:B---3--:R-:W-:-:S07]  /*9d70*/  FMNMX.FTZ R173, R157, R174, !PT ;  /* 0x000000ae9dad7209 */ /* 0x008fce0007810000 */
[----:B------:R-:W3:Y:S01]  /*9d80*/  MUFU.TANH R148, R148 ;  /* 0x0000009400947308 */ /* 0x000ee20000002400 */
[----:B-1----:R-:W-:-:S07]  /*9d90*/  FMNMX.FTZ R174, R144, R173, !PT ;  /* 0x000000ad90ae7209 */ /* 0x002fce0007810000 */
[----:B------:R-:W1:Y:S01]  /*9da0*/  MUFU.TANH R149, R149 ;  /* 0x0000009500957308 */ /* 0x000e620000002400 */
[----:B----4-:R-:W-:-:S07]  /*9db0*/  FMNMX.FTZ R173, R145, R174, !PT ;  /* 0x000000ae91ad7209 */ /* 0x010fce0007810000 */
[----:B------:R-:W4:Y:S01]  /*9dc0*/  MUFU.TANH R136, R136 ;  /* 0x0000008800887308 */ /* 0x000f220000002400 */
[----:B---3--:R-:W-:Y:S02]  /*9dd0*/  FMNMX.FTZ R174, R148, R173, !PT ;  /* 0x000000ad94ae7209 */ /* 0x008fe40007810000 */
[----:B--2---:R-:W-:-:S05]  /*9de0*/  SHF.R.U32.HI R227, RZ, 0x7, R227 ;  /* 0x00000007ffe37819 */ /* 0x004fca00000116e3 */
[----:B------:R-:W2:Y:S01]  /*9df0*/  MUFU.TANH R137, R137 ;  /* 0x0000008900897308 */ /* 0x000ea20000002400 */
[----:B-1----:R-:W-:Y:S01]  /*9e00*/  FMNMX.FTZ R173, R149, R174, !PT ;  /* 0x000000ae95ad7209 */ /* 0x002fe20007810000 */
[----:B------:R-:W-:-:S06]  /*9e10*/  FMUL.FTZ R174, R105, UR7 ;  /* 0x0000000769ae7c20 */ /* 0x000fcc0008410000 */
[----:B------:R-:W1:Y:S08]  /*9e20*/  MUFU.TANH R140, R140 ;  /* 0x0000008c008c7308 */ /* 0x000e700000002400 */
[----:B------:R-:W3:Y:S01]  /*9e30*/  MUFU.TANH R141, R141 ;  /* 0x0000008d008d7308 */ /* 0x000ee20000002400 */
[----:B------:R-:W-:Y:S02]  /*9e40*/  WARPGROUP.DEPBAR.LE gsb0, 0x0 ;  /* 0x00008000000079c5 */ /* 0x000fe40000010000 */
[----:B------:R-:W-:Y:S01]  /*9e50*/  WARPGROUP.ARRIVE ;  /* 0x00000000000079c5 */ /* 0x000fe20000000000 */
[----:B----4-:R-:W-:-:S04]  /*9e60*/  FMNMX.FTZ R176, R136, R173, !PT ;  /* 0x000000ad88b07209 */ /* 0x010fc80007810000 */
[----:B------:R-:W4:Y:S01]  /*9e70*/  MUFU.TANH R128, R128 ;  /* 0x0000008000807308 */ /* 0x000f220000002400 */
[----:B--2---:R-:W-:Y:S01]  /*9e80*/  FMNMX.FTZ R105, R137, R176, !PT ;  /* 0x000000b089697209 */ /* 0x004fe20007810000 */
[----:B------:R-:W-:Y:S01]  /*9e90*/  HGMMA.64x128x16.F32 R24, R180, gdesc[UR8].tnspB, R24, gsb0 ;  /* 0x41e00008b4187df0 */ /* 0x000fe20008000818 */
[----:B------:R-:W-:Y:S01]  /*9ea0*/  UIADD3 UR10, UR6, 0x100, URZ ;  /* 0x00000100060a7890 */ /* 0x000fe2000fffe03f */
[----:B------:R-:W-:-:S04]  /*9eb0*/  UMOV UR11, 0x40000040 ;  /* 0x40000040000b7882 */ /* 0x000fc80000000000 */
[----:B------:R-:W2:Y:S01]  /*9ec0*/  MUFU.TANH R129, R129 ;  /* 0x0000008100817308 */ /* 0x000ea20000002400 */
[----:B-1----:R-:W-:-:S04]  /*9ed0*/  FMNMX.FTZ R176, R140, R105, !PT ;  /* 0x000000698cb07209 */ /* 0x002fc80007810000 */
[----:B---3--:R-:W-:Y:S01]  /*9ee0*/  FMNMX.FTZ R105, R141, R176, !PT ;  /* 0x000000b08d697209 */ /* 0x008fe20007810000 */
[----:B------:R-:W-:Y:S02]  /*9ef0*/  FMUL.FTZ R176, R109, UR7 ;  /* 0x000000076db07c20 */ /* 0x000fe40008410000 */
[----:B------:R-:W1:Y:S01]  /*9f00*/  MUFU.TANH R132, R132 ;  /* 0x0000008400847308 */ /* 0x000e620000002400 */
[----:B----4-:R-:W-:-:S07]  /*9f10*/  FMNMX.FTZ R178, R128, R105, !PT ;  /* 0x0000006980b27209 */ /* 0x010fce0007810000 */
[----:B------:R-:W3:Y:S01]  /*9f20*/  MUFU.TANH R133, R133 ;  /* 0x0000008500857308 */ /* 0x000ee20000002400 */
[----:B--2---:R-:W-:-:S07]  /*9f30*/  FMNMX.FTZ R105, R129, R178, !PT ;  /* 0x000000b281697209 */ /* 0x004fce0007810000 */
[----:B------:R-:W2:Y:S01]  /*9f40*/  MUFU.TANH R120, R120 ;  /* 0x0000007800787308 */ /* 0x000ea20000002400 */
[----:B-1----:R-:W-:-:S07]  /*9f50*/  FMNMX.FTZ R178, R132, R105, !PT ;  /* 0x0000006984b27209 */ /* 0x002fce0007810000 */
[----:B------:R-:W1:Y:S01]  /*9f60*/  MUFU.TANH R121, R121 ;  /* 0x0000007900797308 */ /* 0x000e620000002400 */
[----:B---3--:R-:W-:Y:S01]  /*9f70*/  FMNMX.FTZ R105, R133, R178, !PT ;  /* 0x000000b285697209 */ /* 0x008fe20007810000 */
[----:B------:R-:W-:-:S06]  /*9f80*/  FMUL.FTZ R178, R97, UR7 ;  /* 0x0000000761b27c20 */ /* 0x000fcc0008410000 */
[----:B------:R-:W3:Y:S08]  /*9f90*/  MUFU.TANH R124, R124 ;  /* 0x0000007c007c7308 */ /* 0x000ef00000002400 */
[----:B------:R-:W4:Y:S08]  /*9fa0*/  MUFU.TANH R125, R125 ;  /* 0x0000007d007d7308 */ /* 0x000f300000002400 */
[----:B------:R-:W5:Y:S08]  /*9fb0*/  MUFU.TANH R112, R112 ;  /* 0x0000007000707308 */ /* 0x000f700000002400 */
        /* <DEDUP_REMOVED lines=9> */
[----:B------:R-:W5:Y:S01]  /*a050*/  MUFU.TANH R100, R100 ;  /* 0x0000006400647308 */ /* 0x000f620000002400 */
[----:B------:R-:W-:-:S02]  /*a060*/  WARPGROUP.DEPBAR.LE gsb0, 0x0 ;  /* 0x00008000000079c5 */ /* 0x000fc40000010000 */
[----:B------:R-:W-:Y:S01]  /*a070*/  WARPGROUP.ARRIVE ;  /* 0x00000000000079c5 */ /* 0x000fe20000000000 */
[----:B--2---:R-:W-:-:S04]  /*a080*/  FMNMX.FTZ R180, R120, R105, !PT ;  /* 0x0000006978b47209 */ /* 0x004fc80007810000 */
[----:B------:R-:W-:Y:S01]  /*a090*/  MUFU.TANH R92, R92 ;  /* 0x0000005c005c7308 */ /* 0x000fe20000002400 */
[----:B-1----:R-:W-:Y:S01]  /*a0a0*/  FMNMX.FTZ R97, R121, R180, !PT ;  /* 0x000000b479617209 */ /* 0x002fe20007810000 */
[----:B------:R-:W-:Y:S01]  /*a0b0*/  HGMMA.64x128x16.F32 R24, R184, gdesc[UR8].tnspB, R24, gsb0 ;  /* 0x41e00008b8187df0 */ /* 0x000fe20008000818 */
[----:B------:R-:W-:Y:S01]  /*a0c0*/  UIADD3 UR10, UR6, 0x180, URZ ;  /* 0x00000180060a7890 */ /* 0x000fe2000fffe03f */
[----:B------:R-:W-:Y:S01]  /*a0d0*/  UMOV UR11, 0x40000040 ;  /* 0x40000040000b7882 */ /* 0x000fe20000000000 */
[----:B---3--:R-:W-:-:S03]  /*a0e0*/  FMNMX.FTZ R180, R124, R97, !PT ;  /* 0x000000617cb47209 */ /* 0x008fc60007810000 */
[----:B------:R-:W-:Y:S01]  /*a0f0*/  MUFU.TANH R168, R168 ;  /* 0x000000a800a87308 */ /* 0x000fe20000002400 */
[----:B----4-:R-:W-:Y:S01]  /*a100*/  FMNMX.FTZ R97, R125, R180, !PT ;  /* 0x000000b47d617209 */ /* 0x010fe20007810000 */
[----:B------:R-:W-:-:S03]  /*a110*/  FMUL.FTZ R180, R101, UR7 ;  /* 0x0000000765b47c20 */ /* 0x000fc60008410000 */
[----:B-----5:R-:W-:-:S03]  /*a120*/  FMNMX.FTZ R182, R112, R97, !PT ;  /* 0x0000006170b67209 */ /* 0x020fc60007810000 */
[----:B------:R-:W-:Y:S01]  /*a130*/  MUFU.TANH R21, R21 ;  /* 0x0000001500157308 */ /* 0x000fe20000002400 */
[----:B------:R-:W-:Y:S01]  /*a140*/  FMNMX.FTZ R97, R113, R182, !PT ;  /* 0x000000b671617209 */ /* 0x000fe20007810000 */
[----:B------:R-:W-:-:S06]  /*a150*/  FMUL.FTZ R182, R88, UR7 ;  /* 0x0000000758b67c20 */ /* 0x000fcc0008410000 */
[----:B------:R-:W1:Y:S08]  /*a160*/  MUFU.TANH R180, R180 ;  /* 0x000000b400b47308 */ /* 0x000e700000002400 */
[----:B------:R-:W2:Y:S08]  /*a170*/  MUFU.TANH R182, R182 ;  /* 0x000000b600b67308 */ /* 0x000eb00000002400 */
[----:B------:R-:W-:Y:S08]  /*a180*/  MUFU.TANH R171, R171 ;  /* 0x000000ab00ab7308 */ /* 0x000ff00000002400 */
        /* <DEDUP_REMOVED lines=11> */
[----:B------:R-:W-:Y:S01]  /*a240*/  MUFU.TANH R150, R150 ;  /* 0x0000009600967308 */ /* 0x000fe20000002400 */
[----:B------:R-:W-:-:S02]  /*a250*/  WARPGROUP.DEPBAR.LE gsb0, 0x0 ;  /* 0x00008000000079c5 */ /* 0x000fc40000010000 */
[----:B------:R-:W-:Y:S01]  /*a260*/  WARPGROUP.ARRIVE ;  /* 0x00000000000079c5 */ /* 0x000fe20000000000 */
[----:B------:R-:W-:Y:S01]  /*a270*/  FMNMX.FTZ R184, R116, R97, !PT ;  /* 0x0000006174b87209 */ /* 0x000fe20007810000 */
[----:B------:R-:W-:-:S03]  /*a280*/  FMUL.FTZ R186, R93, UR7 ;  /* 0x000000075dba7c20 */ /* 0x000fc60008410000 */
[----:B------:R-:W-:Y:S01]  /*a290*/  MUFU.TANH R151, R151 ;  /* 0x0000009700977308 */ /* 0x000fe20000002400 */
[----:B------:R-:W-:Y:S01]  /*a2a0*/  FMNMX.FTZ R97, R117, R184, !PT ;  /* 0x000000b875617209 */ /* 0x000fe20007810000 */
[----:B------:R-:W-:Y:S01]  /*a2b0*/  HGMMA.64x128x16.F32 R24, R188, gdesc[UR8].tnspB, R24, gsb0 ;  /* 0x41e00008bc187df0 */ /* 0x000fe20008000818 */
[----:B------:R-:W-:Y:S01]  /*a2c0*/  UIADD3 UR10, UR6, 0x200, URZ ;  /* 0x00000200060a7890 */ /* 0x000fe2000fffe03f */
[----:B------:R-:W-:Y:S01]  /*a2d0*/  FMUL.FTZ R184, R89, UR7 ;  /* 0x0000000759b87c20 */ /* 0x000fe20008410000 */
[----:B------:R-:W-:Y:S01]  /*a2e0*/  UMOV UR11, 0x40000040 ;  /* 0x40000040000b7882 */ /* 0x000fe20000000000 */
[----:B------:R-:W-:Y:S02]  /*a2f0*/  FMNMX.FTZ R97, R104, R97, !PT ;  /* 0x0000006168617209 */ /* 0x000fe40007810000 */
[----:B------:R-:W-:Y:S01]  /*a300*/  MUFU.TANH R186, R186 ;  /* 0x000000ba00ba7308 */ /* 0x000fe20000002400 */
[----:B------:R-:W3:Y:S01]  /*a310*/  LDC R89, c[0x0][0x988] ;  /* 0x00026200ff597b82 */ /* 0x000ee20000000800 */
[----:B------:R-:W-:-:S04]  /*a320*/  FMNMX.FTZ R97, R174, R97, !PT ;  /* 0x00000061ae617209 */ /* 0x000fc80007810000 */
[----:B------:R-:W-:Y:S02]  /*a330*/  FMNMX.FTZ R97, R108, R97, !PT ;  /* 0x000000616c617209 */ /* 0x000fe40007810000 */
[----:B------:R-:W4:Y:S02]  /*a340*/  MUFU.TANH R184, R184 ;  /* 0x000000b800b87308 */ /* 0x000f240000002400 */
[----:B------:R-:W-:-:S04]  /*a350*/  FMNMX.FTZ R97, R176, R97, !PT ;  /* 0x00000061b0617209 */ /* 0x000fc80007810000 */
[----:B------:R-:W-:Y:S02]  /*a360*/  FMNMX.FTZ R97, R96, R97, !PT ;  /* 0x0000006160617209 */ /* 0x000fe40007810000 */
[----:B------:R-:W5:Y:S02]  /*a370*/  MUFU.TANH R138, R138 ;  /* 0x0000008a008a7308 */ /* 0x000f640000002400 */
[----:B------:R-:W-:-:S04]  /*a380*/  FMNMX.FTZ R97, R178, R97, !PT ;  /* 0x00000061b2617209 */ /* 0x000fc80007810000 */
[----:B------:R-:W-:Y:S02]  /*a390*/  FMNMX.FTZ R97, R100, R97, !PT ;  /* 0x0000006164617209 */ /* 0x000fe40007810000 */
[----:B------:R-:W5:Y:S02]  /*a3a0*/  MUFU.TANH R139, R139 ;  /* 0x0000008b008b7308 */ /* 0x000f640000002400 */
[----:B-1----:R-:W-:-:S04]  /*a3b0*/  FMNMX.FTZ R97, R180, R97, !PT ;  /* 0x00000061b4617209 */ /* 0x002fc80007810000 */
[----:B--2---:R-:W-:Y:S02]  /*a3c0*/  FMNMX.FTZ R97, R182, R97, !PT ;  /* 0x00000061b6617209 */ /* 0x004fe40007810000 */
[----:B------:R-:W1:Y:S02]  /*a3d0*/  MUFU.TANH R142, R142 ;  /* 0x0000008e008e7308 */ /* 0x000e640000002400 */
[----:B----4-:R-:W-:-:S04]  /*a3e0*/  FMNMX.FTZ R97, R184, R97, !PT ;  /* 0x00000061b8617209 */ /* 0x010fc80007810000 */
[----:B------:R-:W-:Y:S02]  /*a3f0*/  FMNMX.FTZ R97, R92, R97, !PT ;  /* 0x000000615c617209 */ /* 0x000fe40007810000 */
[----:B------:R-:W2:Y:S02]  /*a400*/  MUFU.TANH R143, R143 ;  /* 0x0000008f008f7308 */ /* 0x000ea40000002400 */
[----:B------:R-:W-:-:S05]  /*a410*/  FMNMX.FTZ R97, R186, R97, !PT ;  /* 0x00000061ba617209 */ /* 0x000fca0007810000 */
[----:B------:R-:W4:Y:S01]  /*a420*/  SHFL.BFLY PT, R88, R97, 0x2, 0x1f ;  /* 0x0c401f0061587f89 */ /* 0x000f2200000e0000 */
[----:B------:R-:W-:Y:S08]  /*a430*/  MUFU.TANH R130, R130 ;  /* 0x0000008200827308 */ /* 0x000ff00000002400 */
[----:B------:R-:W-:Y:S08]  /*a440*/  MUFU.TANH R131, R131 ;  /* 0x0000008300837308 */ /* 0x000ff00000002400 */
[----:B------:R-:W-:Y:S01]  /*a450*/  MUFU.TANH R134, R134 ;  /* 0x0000008600867308 */ /* 0x000fe20000002400 */
[----:B----4-:R-:W-:-:S07]  /*a460*/  FMNMX.FTZ R88, R97, R88, !PT ;  /* 0x0000005861587209 */ /* 0x010fce0007810000 */
[----:B------:R-:W-:Y:S01]  /*a470*/  MUFU.TANH R135, R135 ;  /* 0x0000008700877308 */ /* 0x000fe20000002400 */
[----:B------:R-:W4:Y:S07]  /*a480*/  SHFL.BFLY PT, R93, R88, 0x1, 0x1f ;  /* 0x0c201f00585d7f89 */ /* 0x000f2e00000e0000 */
[----:B------:R-:W-:Y:S08]  /*a490*/  MUFU.TANH R122, R122 ;  /* 0x0000007a007a7308 */ /* 0x000ff00000002400 */
[----:B------:R-:W-:Y:S08]  /*a4a0*/  MUFU.TANH R123, R123 ;  /* 0x0000007b007b7308 */ /* 0x000ff00000002400 */
[----:B------:R-:W-:Y:S01]  /*a4b0*/  MUFU.TANH R126, R126 ;  /* 0x0000007e007e7308 */ /* 0x000fe20000002400 */
[----:B----4-:R-:W-:-:S07]  /*a4c0*/  FMNMX.FTZ R88, R88, R93, !PT ;  /* 0x0000005d58587209 */ /* 0x010fce0007810000 */
[----:B------:R-:W-:Y:S01]  /*a4d0*/  MUFU.TANH R127, R127 ;  /* 0x0000007f007f7308 */ /* 0x000fe20000002400 */
[----:B------:R-:W-:-:S07]  /*a4e0*/  FADD.FTZ R12, -R88, R12 ;  /* 0x0000000c580c7221 */ /* 0x000fce0000010100 */
[----:B------:R-:W-:Y:S08]  /*a4f0*/  MUFU.TANH R114, R114 ;  /* 0x0000007200727308 */ /* 0x000ff00000002400 */
[----:B------:R-:W-:Y:S08]  /*a500*/  MUFU.TANH R115, R115 ;  /* 0x0000007300737308 */ /* 0x000ff00000002400 */
[----:B------:R-:W-:Y:S01]  /*a510*/  MUFU.TANH R118, R118 ;  /* 0x0000007600767308 */ /* 0x000fe20000002400 */
[----:B------:R-:W-:-:S02]  /*a520*/  WARPGROUP.DEPBAR.LE gsb0, 0x0 ;  /* 0x00008000000079c5 */ /* 0x000fc40000010000 */
[----:B------:R-:W-:Y:S01]  /*a530*/  WARPGROUP.ARRIVE ;  /* 0x00000000000079c5 */ /* 0x000fe20000000000 */
[----:B------:R-:W-:Y:S01]  /*a540*/  FMUL.FTZ R190, R107, UR7 ;  /* 0x000000076bbe7c20 */ /* 0x000fe20008410000 */
[----:B------:R-:W-:-:S03]  /*a550*/  FMUL.FTZ R188, R119, UR7 ;  /* 0x0000000777bc7c20 */ /* 0x000fc60008410000 */
[----:B------:R-:W-:Y:S01]  /*a560*/  MUFU.TANH R106, R106 ;  /* 0x0000006a006a7308 */ /* 0x000fe20000002400 */
[----:B------:R-:W-:Y:S01]  /*a570*/  HGMMA.64x128x16.F32 R24, R192, gdesc[UR8].tnspB, R24, gsb0 ;  /* 0x41e00008c0187df0 */ /* 0x000fe20008000818 */
[----:B------:R-:W-:Y:S01]  /*a580*/  UIADD3 UR10, UR6, 0x280, URZ ;  /* 0x00000280060a7890 */ /* 0x000fe2000fffe03f */
[----:B------:R-:W-:-:S05]  /*a590*/  UMOV UR11, 0x40000040 ;  /* 0x40000040000b7882 */ /* 0x000fca0000000000 */
        /* <DEDUP_REMOVED lines=10> */
[----:B------:R-:W-:Y:S01]  /*a640*/  FMUL.FTZ R194, R99, UR7 ;  /* 0x0000000763c27c20 */ /* 0x000fe20008410000 */
[----:B------:R-:W-:-:S04]  /*a650*/  FMUL.FTZ R192, R111, UR7 ;  /* 0x000000076fc07c20 */ /* 0x000fc80008410000 */
[----:B------:R-:W-:Y:S01]  /*a660*/  HGMMA.64x128x16.F32 R24, R196, gdesc[UR8].tnspB, R24, gsb0 ;  /* 0x41e00008c4187df0 */ /* 0x000fe20008000818 */
[----:B------:R-:W-:Y:S01]  /*a670*/  UIADD3 UR10, UR6, 0x300, URZ ;  /* 0x00000300060a7890 */ /* 0x000fe2000fffe03f */
[----:B------:R-:W-:Y:S01]  /*a680*/  MUFU.TANH R192, R192 ;  /* 0x000000c000c07308 */ /* 0x000fe20000002400 */
[----:B------:R-:W-:-:S07]  /*a690*/  UMOV UR11, 0x40000040 ;  /* 0x40000040000b7882 */ /* 0x000fce0000000000 */
[----:B------:R-:W-:Y:S01]  /*a6a0*/  MUFU.TANH R194, R194 ;  /* 0x000000c200c27308 */ /* 0x000fe20000002400 */
[----:B------:R-:W-:Y:S02]  /*a6b0*/  WARPGROUP.DEPBAR.LE gsb0, 0x0 ;  /* 0x00008000000079c5 */ /* 0x000fe40000010000 */
[----:B------:R-:W-:Y:S01]  /*a6c0*/  WARPGROUP.ARRIVE ;  /* 0x00000000000079c5 */ /* 0x000fe20000000000 */
[----:B------:R-:W-:Y:S01]  /*a6d0*/  FMUL.FTZ R198, R91, UR7 ;  /* 0x000000075bc67c20 */ /* 0x000fe20008410000 */
[-C--:B---3--:R-:W-:Y:S01]  /*a6e0*/  FMUL.FTZ R91, R12, R89.reuse ;  /* 0x000000590c5b7220 */ /* 0x088fe20000410000 */
[-C--:B------:R-:W-:Y:S01]  /*a6f0*/  FMUL.FTZ R12, R88, R89.reuse ;  /* 0x00000059580c7220 */ /* 0x080fe20000410000 */
[----:B------:R-:W-:Y:S02]  /*a700*/  FMUL.FTZ R196, R103, UR7 ;  /* 0x0000000767c47c20 */ /* 0x000fe40008410000 */
[----:B------:R-:W-:Y:S01]  /*a710*/  HGMMA.64x128x16.F32 R24, R200, gdesc[UR8].tnspB, R24, gsb0 ;  /* 0x41e00008c8187df0 */ /* 0x000fe20008000818 */
[----:B------:R-:W-:Y:S01]  /*a720*/  UIADD3 UR10, UR6, 0x380, URZ ;  /* 0x00000380060a7890 */ /* 0x000fe2000fffe03f */
[--C-:B------:R-:W-:Y:S01]  /*a730*/  FFMA.FTZ R101, R152, R89, -R12.reuse ;  /* 0x0000005998657223 */ /* 0x100fe2000001080c */
[----:B------:R-:W-:Y:S01]  /*a740*/  UMOV UR11, 0x40000040 ;  /* 0x40000040000b7882 */ /* 0x000fe20000000000 */
[----:B------:R-:W-:Y:S01]  /*a750*/  FMNMX.FTZ R152, R168, R3, !PT ;  /* 0x00000003a8987209 */ /* 0x000fe20007810000 */
[-CC-:B------:R-:W-:Y:S01]  /*a760*/  FFMA.FTZ R99, R156, R89.reuse, -R12.reuse ;  /* 0x000000599c637223 */ /* 0x180fe2000001080c */
[-CC-:B------:R-:W-:Y:S01]  /*a770*/  FFMA.FTZ R107, R148, R89.reuse, -R12.reuse ;  /* 0x00000059946b7223 */ /* 0x180fe2000001080c */
[-CC-:B------:R-:W-:Y:S01]  /*a780*/  FFMA.FTZ R119, R140, R89.reuse, -R12.reuse ;  /* 0x000000598c777223 */ /* 0x180fe2000001080c */
[----:B------:R-:W-:Y:S01]  /*a790*/  FMNMX.FTZ R152, R21, R152, !PT ;  /* 0x0000009815987209 */ /* 0x000fe20007810000 */
[-CC-:B------:R-:W-:Y:S01]  /*a7a0*/  FFMA.FTZ R111, R128, R89.reuse, -R12.reuse ;  /* 0x00000059806f7223 */ /* 0x180fe2000001080c */
[----:B------:R-:W-:Y:S01]  /*a7b0*/  MUFU.TANH R196, R196 ;  /* 0x000000c400c47308 */ /* 0x000fe20000002400 */
[-CC-:B------:R-:W-:Y:S01]  /*a7c0*/  FFMA.FTZ R133, R133, R89.reuse, -R12.reuse ;  /* 0x0000005985857223 */ /* 0x180fe2000001080c */
[----:B------:R-:W-:Y:S01]  /*a7d0*/  FMNMX.FTZ R97, R171, R152, !PT ;  /* 0x00000098ab617209 */ /* 0x000fe20007810000 */
[-CC-:B------:R-:W-:Y:S01]  /*a7e0*/  FFMA.FTZ R149, R149, R89.reuse, -R12.reuse ;  /* 0x0000005995957223 */ /* 0x180fe2000001080c */
[-CC-:B------:R-:W-:Y:S01]  /*a7f0*/  FFMA.FTZ R145, R145, R89.reuse, -R12.reuse ;  /* 0x0000005991917223 */ /* 0x180fe2000001080c */
[--C-:B------:R-:W-:Y:S01]  /*a800*/  FFMA.FTZ R137, R137, R89, -R12.reuse ;  /* 0x0000005989897223 */ /* 0x100fe2000001080c */
[----:B------:R-:W-:Y:S01]  /*a810*/  FMNMX.FTZ R97, R172, R97, !PT ;  /* 0x00000061ac617209 */ /* 0x000fe20007810000 */
[-CC-:B------:R-:W-:Y:S01]  /*a820*/  FFMA.FTZ R141, R141, R89.reuse, -R12.reuse ;  /* 0x000000598d8d7223 */ /* 0x180fe2000001080c */
[----:B------:R-:W-:Y:S01]  /*a830*/  MUFU.TANH R198, R198 ;  /* 0x000000c600c67308 */ /* 0x000fe20000002400 */
[--C-:B------:R-:W-:Y:S01]  /*a840*/  FFMA.FTZ R230, R15, R89, -R12.reuse ;  /* 0x000000590fe67223 */ /* 0x100fe2000001080c */
[----:B------:R-:W-:Y:S01]  /*a850*/  FMNMX.FTZ R156, R162, R97, !PT ;  /* 0x00000061a29c7209 */ /* 0x000fe20007810000 */
[-CC-:B------:R-:W-:Y:S01]  /*a860*/  FFMA.FTZ R97, R144, R89.reuse, -R12.reuse ;  /* 0x0000005990617223 */ /* 0x180fe2000001080c */
[-CC-:B------:R-:W-:Y:S01]  /*a870*/  FFMA.FTZ R15, R20, R89.reuse, -R12.reuse ;  /* 0x00000059140f7223 */ /* 0x180fe2000001080c */
[-CC-:B------:R-:W-:Y:S01]  /*a880*/  FFMA.FTZ R95, R170, R89.reuse, -R12.reuse ;  /* 0x00000059aa5f7223 */ /* 0x180fe2000001080c */
[----:B------:R-:W-:Y:S01]  /*a890*/  FMNMX.FTZ R105, R163, R156, !PT ;  /* 0x0000009ca3697209 */ /* 0x000fe20007810000 */
[-CC-:B------:R-:W-:Y:S01]  /*a8a0*/  FFMA.FTZ R93, R160, R89.reuse, -R12.reuse ;  /* 0x00000059a05d7223 */ /* 0x180fe2000001080c */
[-CC-:B------:R-:W-:Y:S01]  /*a8b0*/  FFMA.FTZ R103, R164, R89.reuse, -R12.reuse ;  /* 0x00000059a4677223 */ /* 0x180fe2000001080c */
[--C-:B------:R-:W-:Y:S01]  /*a8c0*/  FFMA.FTZ R20, R169, R89, -R12.reuse ;  /* 0x00000059a9147223 */ /* 0x100fe2000001080c */
[----:B------:R-:W-:Y:S01]  /*a8d0*/  FMNMX.FTZ R144, R166, R105, !PT ;  /* 0x00000069a6907209 */ /* 0x000fe20007810000 */
[-CC-:B------:R-:W-:Y:S01]  /*a8e0*/  FFMA.FTZ R170, R161, R89.reuse, -R12.reuse ;  /* 0x00000059a1aa7223 */ /* 0x180fe2000001080c */
[-CC-:B------:R-:W-:Y:S01]  /*a8f0*/  FFMA.FTZ R160, R165, R89.reuse, -R12.reuse ;  /* 0x00000059a5a07223 */ /* 0x180fe2000001080c */
[-CC-:B------:R-:W-:Y:S01]  /*a900*/  FFMA.FTZ R164, R153, R89.reuse, -R12.reuse ;  /* 0x0000005999a47223 */ /* 0x180fe2000001080c */
[----:B------:R-:W-:Y:S01]  /*a910*/  FMNMX.FTZ R105, R167, R144, !PT ;  /* 0x00000090a7697209 */ /* 0x000fe20007810000 */
[-CC-:B------:R-:W-:Y:S01]  /*a920*/  FFMA.FTZ R152, R157, R89.reuse, -R12.reuse ;  /* 0x000000599d987223 */ /* 0x180fe2000001080c */
[----:B------:R3:W-:Y:S01]  /*a930*/  MUFU.EX2 R144, R145 ;  /* 0x0000009100907308 */ /* 0x0007e20000000800 */
        /* <DEDUP_REMOVED lines=8> */
[--C-:B---3--:R-:W-:Y:S01]  /*a9c0*/  FFMA.FTZ R145, R184, R89, -R12.reuse ;  /* 0x00000059b8917223 */ /* 0x108fe2000001080c */
[----:B------:R-:W-:Y:S01]  /*a9d0*/  FMNMX.FTZ R148, R158, R105, !PT ;  /* 0x000000699e947209 */ /* 0x000fe20007810000 */
[----:B------:R-:W-:Y:S01]  /*a9e0*/  FFMA.FTZ R186, R186, R89, -R12 ;  /* 0x00000059baba7223 */ /* 0x000fe2000001080c */
[----:B------:R-:W-:Y:S02]  /*a9f0*/  MUFU.EX2 R91, R91 ;  /* 0x0000005b005b7308 */ /* 0x000fe40000000800 */
[----:B------:R-:W-:-:S04]  /*aa00*/  FMNMX.FTZ R105, R159, R148, !PT ;  /* 0x000000949f697209 */ /* 0x000fc80007810000 */
[----:B------:R-:W-:Y:S01]  /*aa10*/  FMNMX.FTZ R156, R146, R105, !PT ;  /* 0x00000069929c7209 */ /* 0x000fe20007810000 */
[----:B------:R-:W-:Y:S01]  /*aa20*/  FFMA.FTZ R105, R136, R89, -R12 ;  /* 0x0000005988697223 */ /* 0x000fe2000001080c */
[----:B------:R-:W-:Y:S02]  /*aa30*/  MUFU.EX2 R148, R149 ;  /* 0x0000009500947308 */ /* 0x000fe40000000800 */
[----:B------:R-:W-:-:S04]  /*aa40*/  FMNMX.FTZ R109, R147, R156, !PT ;  /* 0x0000009c936d7209 */ /* 0x000fc80007810000 */
[----:B------:R-:W-:Y:S02]  /*aa50*/  FMNMX.FTZ R136, R150, R109, !PT ;  /* 0x0000006d96887209 */ /* 0x000fe40007810000 */
[----:B------:R-:W3:Y:S02]  /*aa60*/  MUFU.EX2 R230, R230 ;  /* 0x000000e600e67308 */ /* 0x000ee40000000800 */
[----:B------:R-:W-:-:S04]  /*aa70*/  FMNMX.FTZ R109, R151, R136, !PT ;  /* 0x00000088976d7209 */ /* 0x000fc80007810000 */
[----:B-----5:R-:W-:Y:S02]  /*aa80*/  FMNMX.FTZ R156, R138, R109, !PT ;  /* 0x0000006d8a9c7209 */ /* 0x020fe40007810000 */
[----:B------:R4:W-:Y:S02]  /*aa90*/  MUFU.EX2 R136, R137 ;  /* 0x0000008900887308 */ /* 0x0009e40000000800 */
[----:B------:R-:W-:-:S04]  /*aaa0*/  FMNMX.FTZ R109, R139, R156, !PT ;  /* 0x0000009c8b6d7209 */ /* 0x000fc80007810000 */
[----:B-1----:R-:W-:Y:S02]  /*aab0*/  FMNMX.FTZ R140, R142, R109, !PT ;  /* 0x0000006d8e8c7209 */ /* 0x002fe40007810000 */
[----:B------:R-:W1:Y:S01]  /*aac0*/  MUFU.EX2 R15, R15 ;  /* 0x0000000f000f7308 */ /* 0x000e620000000800 */
[----:B----4-:R-:W-:Y:S01]  /*aad0*/  FFMA.FTZ R137, R176, R89, -R12 ;  /* 0x00000059b0897223 */ /* 0x010fe2000001080c */
[----:B--2---:R-:W-:Y:S01]  /*aae0*/  FMNMX.FTZ R109, R143, R140, !PT ;  /* 0x0000008c8f6d7209 */ /* 0x004fe20007810000 */
[----:B---3--:R-:W-:-:S03]  /*aaf0*/  FFMA.FTZ R14, R91, R14, R230 ;  /* 0x0000000e5b0e7223 */ /* 0x008fc600000100e6 */
[----:B------:R-:W-:Y:S02]  /*ab00*/  FMNMX.FTZ R156, R130, R109, !PT ;  /* 0x0000006d829c7209 */ /* 0x000fe40007810000 */
[----:B------:R2:W-:Y:S02]  /*ab10*/  MUFU.EX2 R140, R141 ;  /* 0x0000008d008c7308 */ /* 0x0005e40000000800 */
[----:B------:R-:W-:Y:S01]  /*ab20*/  FMNMX.FTZ R109, R131, R156, !PT ;  /* 0x0000009c836d7209 */ /* 0x000fe20007810000 */
[----:B------:R-:W-:-:S03]  /*ab30*/  FFMA.FTZ R156, R129, R89, -R12 ;  /* 0x00000059819c7223 */ /* 0x000fc6000001080c */
[----:B------:R-:W-:Y:S02]  /*ab40*/  FMNMX.FTZ R128, R134, R109, !PT ;  /* 0x0000006d86807209 */ /* 0x000fe40007810000 */
[----:B------:R-:W-:Y:S01]  /*ab50*/  MUFU.EX2 R20, R20 ;  /* 0x0000001400147308 */ /* 0x000fe20000000800 */
[--C-:B--2---:R-:W-:Y:S01]  /*ab60*/  FFMA.FTZ R141, R180, R89, -R12.reuse ;  /* 0x00000059b48d7223 */ /* 0x104fe2000001080c */
[----:B------:R-:W-:Y:S02]  /*ab70*/  FMNMX.FTZ R109, R135, R128, !PT ;  /* 0x00000080876d7209 */ /* 0x000fe40007810000 */
[----:B-1----:R-:W-:Y:S02]  /*ab80*/  F2FP.F16.F32.PACK_AB R176, R15, R230 ;  /* 0x000000e60fb0723e */ /* 0x002fe400000000ff */
[----:B------:R-:W-:Y:S01]  /*ab90*/  FMNMX.FTZ R128, R122, R109, !PT ;  /* 0x0000006d7a807209 */ /* 0x000fe20007810000 */
[----:B------:R-:W-:Y:S01]  /*aba0*/  FFMA.FTZ R109, R132, R89, -R12 ;  /* 0x00000059846d7223 */ /* 0x000fe2000001080c */
[----:B------:R-:W-:Y:S02]  /*abb0*/  MUFU.EX2 R95, R95 ;  /* 0x0000005f005f7308 */ /* 0x000fe40000000800 */
[----:B------:R-:W-:-:S04]  /*abc0*/  FMNMX.FTZ R129, R123, R128, !PT ;  /* 0x000000807b817209 */ /* 0x000fc80007810000 */
[----:B------:R-:W-:Y:S02]  /*abd0*/  FMNMX.FTZ R128, R126, R129, !PT ;  /* 0x000000817e807209 */ /* 0x000fe40007810000 */
[----:B------:R-:W-:Y:S02]  /*abe0*/  MUFU.EX2 R93, R93 ;  /* 0x0000005d005d7308 */ /* 0x000fe40000000800 */
[----:B------:R-:W-:-:S04]  /*abf0*/  FMNMX.FTZ R129, R127, R128, !PT ;  /* 0x000000807f817209 */ /* 0x000fc80007810000 */
[----:B------:R-:W-:Y:S02]  /*ac00*/  FMNMX.FTZ R132, R114, R129, !PT ;  /* 0x0000008172847209 */ /* 0x000fe40007810000 */
[----:B------:R-:W-:Y:S02]  /*ac10*/  MUFU.EX2 R128, R133 ;  /* 0x0000008500807308 */ /* 0x000fe40000000800 */
[----:B------:R-:W-:-:S04]  /*ac20*/  FMNMX.FTZ R129, R115, R132, !PT ;  /* 0x0000008473817209 */ /* 0x000fc80007810000 */
[----:B------:R-:W-:Y:S02]  /*ac30*/  FMNMX.FTZ R129, R118, R129, !PT ;  /* 0x0000008176817209 */ /* 0x000fe40007810000 */
[----:B------:R-:W1:Y:S02]  /*ac40*/  MUFU.EX2 R170, R170 ;  /* 0x000000aa00aa7308 */ /* 0x000e640000000800 */
[----:B------:R-:W-:-:S04]  /*ac50*/  FMNMX.FTZ R129, R188, R129, !PT ;  /* 0x00000081bc817209 */ /* 0x000fc80007810000 */
[----:B------:R-:W-:Y:S02]  /*ac60*/  FMNMX.FTZ R129, R106, R129, !PT ;  /* 0x000000816a817209 */ /* 0x000fe40007810000 */
[----:B------:R-:W-:Y:S02]  /*ac70*/  MUFU.EX2 R103, R103 ;  /* 0x0000006700677308 */ /* 0x000fe40000000800 */
[----:B------:R-:W-:-:S04]  /*ac80*/  FMNMX.FTZ R129, R190, R129, !PT ;  /* 0x00000081be817209 */ /* 0x000fc80007810000 */
[----:B------:R-:W-:Y:S01]  /*ac90*/  FMNMX.FTZ R129, R110, R129, !PT ;  /* 0x000000816e817209 */ /* 0x000fe20007810000 */
[----:B------:R-:W-:Y:S02]  /*aca0*/  WARPGROUP.DEPBAR.LE gsb0, 0x0 ;  /* 0x00008000000079c5 */ /* 0x000fe40000010000 */
[----:B------:R-:W-:Y:S01]  /*acb0*/  WARPGROUP.ARRIVE ;  /* 0x00000000000079c5 */ /* 0x000fe20000000000 */
[----:B------:R-:W-:Y:S01]  /*acc0*/  FMNMX.FTZ R129, R192, R129, !PT ;  /* 0x00000081c0817209 */ /* 0x000fe20007810000 */
[-CC-:B------:R-:W-:Y:S01]  /*acd0*/  FFMA.FTZ R200, R120, R89.reuse, -R12.reuse ;  /* 0x0000005978c87223 */ /* 0x180fe2000001080c */
[----:B------:R-:W-:Y:S01]  /*ace0*/  FFMA.FTZ R202, R124, R89, -R12 ;  /* 0x000000597cca7223 */ /* 0x000fe2000001080c */
[----:B------:R-:W-:Y:S01]  /*acf0*/  MUFU.EX2 R160, R160 ;  /* 0x000000a000a07308 */ /* 0x000fe20000000800 */
[----:B------:R-:W-:Y:S01]  /*ad00*/  FMNMX.FTZ R129, R98, R129, !PT ;  /* 0x0000008162817209 */ /* 0x000fe20007810000 */
[----:B------:R-:W-:Y:S01]  /*ad10*/  HGMMA.64x128x16.F32 R24, R204, gdesc[UR8].tnspB, R24, gsb0 ;  /* 0x41e00008cc187df0 */ /* 0x000fe20008000818 */
[----:B------:R-:W-:Y:S01]  /*ad20*/  UIADD3 UR10, UR6, 0x400, URZ ;  /* 0x00000400060a7890 */ /* 0x000fe2000fffe03f */
[----:B-1----:R-:W-:Y:S01]  /*ad30*/  F2FP.F16.F32.PACK_AB R180, R170, R93 ;  /* 0x0000005daab4723e */ /* 0x002fe200000000ff */
[----:B------:R-:W-:Y:S01]  /*ad40*/  UMOV UR11, 0x40000040 ;  /* 0x40000040000b7882 */ /* 0x000fe20000000000 */
[----:B------:R-:W-:-:S02]  /*ad50*/  FMNMX.FTZ R129, R194, R129, !PT ;  /* 0x00000081c2817209 */ /* 0x000fc40007810000 */
[----:B------:R-:W-:Y:S02]  /*ad60*/  MUFU.EX2 R101, R101 ;  /* 0x0000006500657308 */ /* 0x000fe40000000800 */
[----:B------:R-:W-:-:S04]  /*ad70*/  FMNMX.FTZ R129, R102, R129, !PT ;  /* 0x0000008166817209 */ /* 0x000fc80007810000 */
[----:B------:R-:W-:Y:S02]  /*ad80*/  FMNMX.FTZ R129, R196, R129, !PT ;  /* 0x00000081c4817209 */ /* 0x000fe40007810000 */
[----:B------:R-:W1:Y:S02]  /*ad90*/  MUFU.EX2 R164, R164 ;  /* 0x000000a400a47308 */ /* 0x000e640000000800 */
[----:B------:R-:W-:-:S04]  /*ada0*/  FMNMX.FTZ R129, R90, R129, !PT ;  /* 0x000000815a817209 */ /* 0x000fc80007810000 */
[----:B------:R-:W-:Y:S02]  /*adb0*/  FMNMX.FTZ R129, R198, R129, !PT ;  /* 0x00000081c6817209 */ /* 0x000fe40007810000 */
[----:B------:R-:W-:Y:S02]  /*adc0*/  MUFU.EX2 R99, R99 ;  /* 0x0000006300637308 */ /* 0x000fe40000000800 */
[----:B------:R-:W-:-:S06]  /*add0*/  FMNMX.FTZ R129, R94, R129, !PT ;  /* 0x000000815e817209 */ /* 0x000fcc0007810000 */
[----:B------:R-:W-:Y:S01]  /*ade0*/  MUFU.EX2 R152, R152 ;  /* 0x0000009800987308 */ /* 0x000fe20000000800 */
[----:B-1----:R-:W-:-:S07]  /*adf0*/  F2FP.F16.F32.PACK_AB R184, R164, R101 ;  /* 0x00000065a4b8723e */ /* 0x002fce00000000ff */
[----:B------:R-:W-:Y:S08]  /*ae00*/  MUFU.EX2 R97, R97 ;  /* 0x0000006100617308 */ /* 0x000ff00000000800 */
        /* <DEDUP_REMOVED lines=11> */
[----:B------:R-:W-:Y:S01]  /*aec0*/  MUFU.EX2 R117, R117 ;  /* 0x0000007500757308 */ /* 0x000fe20000000800 */
[----:B------:R-:W-:-:S02]  /*aed0*/  WARPGROUP.DEPBAR.LE gsb0, 0x0 ;  /* 0x00008000000079c5 */ /* 0x000fc40000010000 */
[----:B------:R-:W-:Y:S01]  /*aee0*/  WARPGROUP.ARRIVE ;  /* 0x00000000000079c5 */ /* 0x000fe20000000000 */
[--C-:B------:R-:W-:Y:S01]  /*aef0*/  FFMA.FTZ R204, R112, R89, -R12.reuse ;  /* 0x0000005970cc7223 */ /* 0x100fe2000001080c */
[----:B------:R-:W-:Y:S01]  /*af00*/  FMNMX.FTZ R112, R228, R129, !PT ;  /* 0x00000081e4707209 */ /* 0x000fe20007810000 */
[-CC-:B------:R-:W-:Y:S01]  /*af10*/  FFMA.FTZ R206, R116, R89.reuse, -R12.reuse ;  /* 0x0000005974ce7223 */ /* 0x180fe2000001080c */
[-CC-:B------:R-:W-:Y:S01]  /*af20*/  FFMA.FTZ R116, R92, R89.reuse, -R12.reuse ;  /* 0x000000595c747223 */ /* 0x180fe2000001080c */
[----:B------:R-:W-:Y:S01]  /*af30*/  FFMA.FTZ R129, R174, R89, -R12 ;  /* 0x00000059ae817223 */ /* 0x000fe2000001080c */
[----:B------:R-:W-:Y:S01]  /*af40*/  HGMMA.64x128x16.F32 R24, R208, gdesc[UR8].tnspB, R24, gsb0 ;  /* 0x41e00008d0187df0 */ /* 0x000fe20008000818 */
[----:B------:R-:W-:Y:S01]  /*af50*/  UIADD3 UR10, UR6, 0x480, URZ ;  /* 0x00000480060a7890 */ /* 0x000fe2000fffe03f */
[----:B------:R-:W1:Y:S01]  /*af60*/  SHFL.BFLY PT, R133, R112, 0x2, 0x1f ;  /* 0x0c401f0070857f89 */ /* 0x000e6200000e0000 */
[----:B------:R-:W-:Y:S01]  /*af70*/  UMOV UR11, 0x40000040 ;  /* 0x40000040000b7882 */ /* 0x000fe20000000000 */
        /* <DEDUP_REMOVED lines=11> */
[----:B-1----:R-:W-:Y:S01]  /*b030*/  FMNMX.FTZ R108, R112, R133, !PT ;  /* 0x00000085706c7209 */ /* 0x002fe20007810000 */
[-CC-:B------:R-:W-:Y:S01]  /*b040*/  FFMA.FTZ R208, R104, R89.reuse, -R12.reuse ;  /* 0x0000005968d07223 */ /* 0x180fe2000001080c */
[-CC-:B------:R-:W-:Y:S01]  /*b050*/  FFMA.FTZ R133, R178, R89.reuse, -R12.reuse ;  /* 0x00000059b2857223 */ /* 0x180fe2000001080c */
[----:B------:R-:W-:Y:S01]  /*b060*/  FFMA.FTZ R104, R182, R89, -R12 ;  /* 0x00000059b6687223 */ /* 0x000fe2000001080c */
[----:B------:R-:W-:Y:S01]  /*b070*/  HGMMA.64x128x16.F32 R24, R212, gdesc[UR8].tnspB, R24, gsb0 ;  /* 0x41e00008d4187df0 */ /* 0x000fe20008000818 */
[----:B------:R-:W-:Y:S01]  /*b080*/  UIADD3 UR10, UR6, 0x500, URZ ;  /* 0x00000500060a7890 */ /* 0x000fe2000fffe03f */
[----:B------:R-:W1:Y:S01]  /*b090*/  SHFL.BFLY PT, R149, R108, 0x1, 0x1f ;  /* 0x0c201f006c957f89 */ /* 0x000e6200000e0000 */
[----:B------:R-:W-:Y:S01]  /*b0a0*/  UMOV UR11, 0x40000040 ;  /* 0x40000040000b7882 */ /* 0x000fe20000000000 */
[----:B------:R-:W-:Y:S01]  /*b0b0*/  F2FP.F16.F32.PACK_AB R178, R95, R20 ;  /* 0x000000145fb2723e */ /* 0x000fe200000000ff */
[----:B------:R-:W-:Y:S01]  /*b0c0*/  MUFU.EX2 R208, R208 ;  /* 0x000000d000d07308 */ /* 0x000fe20000000800 */
[----:B------:R-:W-:Y:S01]  /*b0d0*/  UIADD3 UR6, UR61, -0x1, URZ ;  /* 0xffffffff3d067890 */ /* 0x000fe2000fffe03f */
[----:B------:R-:W-:-:S06]  /*b0e0*/  F2FP.F16.F32.PACK_AB R182, R160, R103 ;  /* 0x00000067a0b6723e */ /* 0x000fcc00000000ff */
[----:B------:R-:W-:Y:S01]  /*b0f0*/  MUFU.EX2 R210, R210 ;  /* 0x000000d200d27308 */ /* 0x000fe20000000800 */
[----:B------:R-:W-:-:S07]  /*b100*/  UMOV UR61, UR6 ;  /* 0x00000006003d7c82 */ /* 0x000fce0008000000 */
[----:B------:R-:W-:Y:S01]  /*b110*/  MUFU.EX2 R133, R133 ;  /* 0x0000008500857308 */ /* 0x000fe20000000800 */
[----:B-1----:R-:W-:-:S07]  /*b120*/  FMNMX.FTZ R92, R108, R149, !PT ;  /* 0x000000956c5c7209 */ /* 0x002fce0007810000 */
[----:B------:R1:W-:Y:S01]  /*b130*/  MUFU.EX2 R108, R116 ;  /* 0x00000074006c7308 */ /* 0x0003e20000000800 */
[C---:B------:R-:W-:Y:S01]  /*b140*/  FADD.FTZ R12, -R92.reuse, R3 ;  /* 0x000000035c0c7221 */ /* 0x040fe20000010100 */
[----:B------:R-:W-:-:S03]  /*b150*/  FMUL.FTZ R120, R92, R89 ;  /* 0x000000595c787220 */ /* 0x000fc60000410000 */
[-C--:B------:R-:W-:Y:S01]  /*b160*/  FMUL.FTZ R12, R12, R89.reuse ;  /* 0x000000590c0c7220 */ /* 0x080fe20000410000 */
[-CC-:B------:R-:W-:Y:S01]  /*b170*/  FFMA.FTZ R177, R168, R89.reuse, -R120.reuse ;  /* 0x00000059a8b17223 */ /* 0x180fe20000010878 */
[-CC-:B------:R-:W-:Y:S01]  /*b180*/  FFMA.FTZ R112, R21, R89.reuse, -R120.reuse ;  /* 0x0000005915707223 */ /* 0x180fe20000010878 */
[----:B------:R-:W-:Y:S02]  /*b190*/  IMAD.U32 R21, RZ, RZ, UR38 ;  /* 0x00000026ff157e24 */ /* 0x000fe4000f8e00ff */
[-CC-:B------:R-:W-:Y:S01]  /*b1a0*/  FFMA.FTZ R179, R171, R89.reuse, -R120.reuse ;  /* 0x00000059abb37223 */ /* 0x180fe20000010878 */
[-CC-:B------:R-:W-:Y:S01]  /*b1b0*/  FFMA.FTZ R197, R130, R89.reuse, -R120.reuse ;  /* 0x0000005982c57223 */ /* 0x180fe20000010878 */
[----:B------:R-:W-:Y:S01]  /*b1c0*/  MUFU.EX2 R12, R12 ;  /* 0x0000000c000c7308 */ /* 0x000fe20000000800 */
[-CC-:B------:R-:W-:Y:S01]  /*b1d0*/  FFMA.FTZ R130, R131, R89.reuse, -R120.reuse ;  /* 0x0000005983827223 */ /* 0x180fe20000010878 */
[----:B------:R-:W-:Y:S01]  /*b1e0*/  @!P1 LEA R131, R21, UR39, 0x3 ;  /* 0x0000002715839c11 */ /* 0x000fe2000f8e18ff */
[-CC-:B-1----:R-:W-:Y:S01]  /*b1f0*/  FFMA.FTZ R116, R172, R89.reuse, -R120.reuse ;  /* 0x00000059ac747223 */ /* 0x182fe20000010878 */
[-CC-:B------:R-:W-:Y:S01]  /*b200*/  FFMA.FTZ R181, R162, R89.reuse, -R120.reuse ;  /* 0x00000059a2b57223 */ /* 0x180fe20000010878 */
[-CC-:B------:R-:W-:Y:S01]  /*b210*/  FFMA.FTZ R199, R134, R89.reuse, -R120.reuse ;  /* 0x0000005986c77223 */ /* 0x180fe20000010878 */
[----:B------:R-:W-:Y:S01]  /*b220*/  IADD3 R21, -R227, 0xb, RZ ;  /* 0x0000000be3157810 */ /* 0x000fe20007ffe1ff */
[----:B------:R-:W-:Y:S01]  /*b230*/  @!P1 VIADD R131, R131, 0x34840 ;  /* 0x0003484083839836 */ /* 0x000fe20000000000 */
[----:B------:R-:W1:Y:S01]  /*b240*/  MUFU.EX2 R177, R177 ;  /* 0x000000b100b17308 */ /* 0x000e620000000800 */
[-CC-:B------:R-:W-:Y:S01]  /*b250*/  FFMA.FTZ R124, R163, R89.reuse, -R120.reuse ;  /* 0x00000059a37c7223 */ /* 0x180fe20000010878 */
[-CC-:B------:R-:W-:Y:S01]  /*b260*/  FFMA.FTZ R134, R135, R89.reuse, -R120.reuse ;  /* 0x0000005987867223 */ /* 0x180fe20000010878 */
[----:B------:R-:W-:Y:S01]  /*b270*/  IMAD.U32 R135, RZ, RZ, UR37 ;  /* 0x00000025ff877e24 */ /* 0x000fe2000f8e00ff */
[----:B------:R-:W-:Y:S01]  /*b280*/  @!P1 PRMT R131, RZ, 0x654, R131 ;  /* 0x00000654ff839816 */ /* 0x000fe20000000083 */
[-CC-:B------:R-:W-:Y:S01]  /*b290*/  FFMA.FTZ R183, R166, R89.reuse, -R120.reuse ;  /* 0x00000059a6b77223 */ /* 0x180fe20000010878 */
[-CC-:B------:R-:W-:Y:S01]  /*b2a0*/  FFMA.FTZ R201, R122, R89.reuse, -R120.reuse ;  /* 0x000000597ac97223 */ /* 0x180fe20000010878 */
[-CC-:B------:R-:W-:Y:S01]  /*b2b0*/  FFMA.FTZ R132, R167, R89.reuse, -R120.reuse ;  /* 0x00000059a7847223 */ /* 0x180fe20000010878 */
[----:B------:R-:W2:Y:S01]  /*b2c0*/  MUFU.EX2 R112, R112 ;  /* 0x0000007000707308 */ /* 0x000ea20000000800 */
[----:B------:R-:W-:Y:S01]  /*b2d0*/  @!P1 LEA R135, R135, UR39, 0x3 ;  /* 0x0000002787879c11 */ /* 0x000fe2000f8e18ff */
[-CC-:B------:R-:W-:Y:S01]  /*b2e0*/  FFMA.FTZ R185, R154, R89.reuse, -R120.reuse ;  /* 0x000000599ab97223 */ /* 0x180fe20000010878 */
[-CC-:B------:R-:W-:Y:S01]  /*b2f0*/  FFMA.FTZ R154, R155, R89.reuse, -R120.reuse ;  /* 0x000000599b9a7223 */ /* 0x180fe20000010878 */
[-CC-:B------:R-:W-:Y:S01]  /*b300*/  FFMA.FTZ R187, R158, R89.reuse, -R120.reuse ;  /* 0x000000599ebb7223 */ /* 0x180fe20000010878 */
[-CC-:B------:R-:W-:Y:S01]  /*b310*/  FFMA.FTZ R203, R126, R89.reuse, -R120.reuse ;  /* 0x000000597ecb7223 */ /* 0x180fe20000010878 */
[-CC-:B------:R-:W-:Y:S01]  /*b320*/  FFMA.FTZ R158, R159, R89.reuse, -R120.reuse ;  /* 0x000000599f9e7223 */ /* 0x180fe20000010878 */
[--C-:B------:R-:W-:Y:S01]  /*b330*/  FFMA.FTZ R189, R146, R89, -R120.reuse ;  /* 0x0000005992bd7223 */ /* 0x100fe20000010878 */
[----:B------:R-:W3:Y:S01]  /*b340*/  MUFU.EX2 R179, R179 ;  /* 0x000000b300b37308 */ /* 0x000ee20000000800 */
[----:B-1----:R-:W-:Y:S01]  /*b350*/  FFMA.FTZ R13, R12, R13, R177 ;  /* 0x0000000d0c0d7223 */ /* 0x002fe200000100b1 */
[-CC-:B------:R-:W-:Y:S01]  /*b360*/  FFMA.FTZ R146, R147, R89.reuse, -R120.reuse ;  /* 0x0000005993927223 */ /* 0x180fe20000010878 */
[-CC-:B------:R-:W-:Y:S01]  /*b370*/  FFMA.FTZ R191, R150, R89.reuse, -R120.reuse ;  /* 0x0000005996bf7223 */ /* 0x180fe20000010878 */
[-CC-:B------:R-:W-:Y:S01]  /*b380*/  FFMA.FTZ R209, R106, R89.reuse, -R120.reuse ;  /* 0x000000596ad17223 */ /* 0x180fe20000010878 */
[-CC-:B------:R-:W-:Y:S01]  /*b390*/  FFMA.FTZ R150, R151, R89.reuse, -R120.reuse ;  /* 0x0000005997967223 */ /* 0x180fe20000010878 */
[-CC-:B------:R-:W-:Y:S01]  /*b3a0*/  FFMA.FTZ R193, R138, R89.reuse, -R120.reuse ;  /* 0x000000598ac17223 */ /* 0x180fe20000010878 */
[-CC-:B------:R-:W-:Y:S01]  /*b3b0*/  FFMA.FTZ R138, R139, R89.reuse, -R120.reuse ;  /* 0x000000598b8a7223 */ /* 0x180fe20000010878 */
[----:B------:R-:W1:Y:S01]  /*b3c0*/  MUFU.EX2 R116, R116 ;  /* 0x0000007400747308 */ /* 0x000e620000000800 */
[----:B--2---:R-:W-:Y:S01]  /*b3d0*/  FADD.FTZ R122, R112, R13 ;  /* 0x0000000d707a7221 */ /* 0x004fe20000010000 */
[-CC-:B------:R-:W-:Y:S01]  /*b3e0*/  FFMA.FTZ R195, R142, R89.reuse, -R120.reuse ;  /* 0x000000598ec37223 */ /* 0x180fe20000010878 */
[-CC-:B------:R-:W-:Y:S01]  /*b3f0*/  FFMA.FTZ R115, R115, R89.reuse, -R120.reuse ;  /* 0x0000005973737223 */ /* 0x180fe20000010878 */
[--C-:B------:R-:W-:Y:S01]  /*b400*/  FFMA.FTZ R142, R143, R89, -R120.reuse ;  /* 0x000000598f8e7223 */ /* 0x100fe20000010878 */
[----:B------:R-:W-:Y:S01]  /*b410*/  F2FP.F16.F32.PACK_AB R177, R112, R177 ;  /* 0x000000b170b1723e */ /* 0x000fe200000000ff */
[-CC-:B------:R-:W-:Y:S01]  /*b420*/  FFMA.FTZ R127, R127, R89.reuse, -R120.reuse ;  /* 0x000000597f7f7223 */ /* 0x180fe20000010878 */
[-C--:B------:R-:W-:Y:S01]  /*b430*/  FFMA.FTZ R205, R114, R89.reuse, -R120 ;  /* 0x0000005972cd7223 */ /* 0x080fe20000010878 */
[----:B------:R-:W2:Y:S01]  /*b440*/  MUFU.EX2 R181, R181 ;  /* 0x000000b500b57308 */ /* 0x000ea20000000800 */
[----:B---3--:R-:W-:Y:S01]  /*b450*/  FADD.FTZ R13, R179, R122 ;  /* 0x0000007ab30d7221 */ /* 0x008fe20000010000 */
[-CC-:B------:R-:W-:Y:S01]  /*b460*/  FFMA.FTZ R207, R118, R89.reuse, -R120.reuse ;  /* 0x0000005976cf7223 */ /* 0x180fe20000010878 */
[-CC-:B------:R-:W-:Y:S01]  /*b470*/  FFMA.FTZ R118, R188, R89.reuse, -R120.reuse ;  /* 0x00000059bc767223 */ /* 0x180fe20000010878 */
[-CC-:B------:R-:W-:Y:S01]  /*b480*/  FFMA.FTZ R190, R190, R89.reuse, -R120.reuse ;  /* 0x00000059bebe7223 */ /* 0x180fe20000010878 */
[-CC-:B------:R-:W-:Y:S01]  /*b490*/  FFMA.FTZ R211, R110, R89.reuse, -R120.reuse ;  /* 0x000000596ed37223 */ /* 0x180fe20000010878 */
[-CC-:B------:R-:W-:Y:S01]  /*b4a0*/  FFMA.FTZ R110, R194, R89.reuse, -R120.reuse ;  /* 0x00000059c26e7223 */ /* 0x180fe20000010878 */
[--C-:B------:R-:W-:Y:S01]  /*b4b0*/  FFMA.FTZ R192, R192, R89, -R120.reuse ;  /* 0x00000059c0c07223 */ /* 0x100fe20000010878 */
[----:B------:R-:W3:Y:S01]  /*b4c0*/  MUFU.EX2 R124, R124 ;  /* 0x0000007c007c7308 */ /* 0x000ee20000000800 */
[C---:B-1----:R-:W-:Y:S01]  /*b4d0*/  FADD.FTZ R122, R116.reuse, R13 ;  /* 0x0000000d747a7221 */ /* 0x042fe20000010000 */
[----:B------:R-:W-:Y:S01]  /*b4e0*/  F2FP.F16.F32.PACK_AB R179, R116, R179 ;  /* 0x000000b374b3723e */ /* 0x000fe200000000ff */
[-CC-:B------:R-:W-:Y:S01]  /*b4f0*/  FFMA.FTZ R102, R102, R89.reuse, -R120.reuse ;  /* 0x0000005966667223 */ /* 0x180fe20000010878 */
[-CC-:B------:R-:W-:Y:S01]  /*b500*/  FFMA.FTZ R90, R90, R89.reuse, -R120.reuse ;  /* 0x000000595a5a7223 */ /* 0x180fe20000010878 */
[----:B------:R-:W-:Y:S01]  /*b510*/  FFMA.FTZ R94, R94, R89, -R120 ;  /* 0x000000595e5e7223 */ /* 0x000fe20000010878 */
[----:B------:R-:W-:Y:S01]  /*b520*/  UMOV UR37, UR38 ;  /* 0x0000002600257c82 */ /* 0x000fe20008000000 */
[----:B------:R-:W-:Y:S01]  /*b530*/  F2FP.F16.F32.PACK_AB R188, R144, R97 ;  /* 0x0000006190bc723e */ /* 0x000fe200000000ff */
[----:B------:R-:W1:Y:S01]  /*b540*/  MUFU.EX2 R183, R183 ;  /* 0x000000b700b77308 */ /* 0x000e620000000800 */
[----:B------:R-:W-:-:S07]  /*b550*/  F2FP.F16.F32.PACK_AB R194, R140, R119 ;  /* 0x000000778cc2723e */ /* 0x000fce00000000ff */
[----:B------:R-:W4:Y:S08]  /*b560*/  MUFU.EX2 R132, R132 ;  /* 0x0000008400847308 */ /* 0x000f300000000800 */
[----:B------:R-:W5:Y:S08]  /*b570*/  MUFU.EX2 R185, R185 ;  /* 0x000000b900b97308 */ /* 0x000f700000000800 */
[----:B------:R-:W5:Y:S08]  /*b580*/  MUFU.EX2 R154, R154 ;  /* 0x0000009a009a7308 */ /* 0x000f700000000800 */
[----:B------:R-:W5:Y:S08]  /*b590*/  MUFU.EX2 R187, R187 ;  /* 0x000000bb00bb7308 */ /* 0x000f700000000800 */
[----:B------:R-:W5:Y:S01]  /*b5a0*/  MUFU.EX2 R158, R158 ;  /* 0x0000009e009e7308 */ /* 0x000f620000000800 */
[----:B------:R-:W-:-:S02]  /*b5b0*/  WARPGROUP.DEPBAR.LE gsb0, 0x0 ;  /* 0x00008000000079c5 */ /* 0x000fc40000010000 */
[----:B------:R-:W-:-:S05]  /*b5c0*/  WARPGROUP.ARRIVE ;  /* 0x00000000000079c5 */ /* 0x000fca0000000000 */
[----:B------:R-:W5:Y:S01]  /*b5d0*/  MUFU.EX2 R189, R189 ;  /* 0x000000bd00bd7308 */ /* 0x000f620000000800 */
[----:B------:R-:W-:Y:S02]  /*b5e0*/  F2FP.F16.F32.PACK_AB R212, R133, R96 ;  /* 0x0000006085d4723e */ /* 0x000fe400000000ff */
[----:B------:R-:W-:Y:S01]  /*b5f0*/  F2FP.F16.F32.PACK_AB R214, R141, R100 ;  /* 0x000000648dd6723e */ /* 0x000fe200000000ff */
[----:B------:R-:W-:Y:S04]  /*b600*/  HGMMA.64x128x16.F32 R24, R216, gdesc[UR8].tnspB, R24, gsb0 ;  /* 0x41e00008d8187df0 */ /* 0x000fe80008000818 */
[----:B------:R-:W5:Y:S08]  /*b610*/  MUFU.EX2 R146, R146 ;  /* 0x0000009200927308 */ /* 0x000f700000000800 */
        /* <DEDUP_REMOVED lines=11> */
[----:B------:R-:W-:Y:S08]  /*b6d0*/  MUFU.EX2 R203, R203 ;  /* 0x000000cb00cb7308 */ /* 0x000ff00000000800 */
[----:B------:R-:W-:Y:S08]  /*b6e0*/  MUFU.EX2 R114, R127 ;  /* 0x0000007f00727308 */ /* 0x000ff00000000800 */
[----:B------:R-:W-:Y:S08]  /*b6f0*/  MUFU.EX2 R205, R205 ;  /* 0x000000cd00cd7308 */ /* 0x000ff00000000800 */
[----:B------:R-:W-:Y:S08]  /*b700*/  MUFU.EX2 R207, R207 ;  /* 0x000000cf00cf7308 */ /* 0x000ff00000000800 */
[----:B------:R-:W-:Y:S08]  /*b710*/  MUFU.EX2 R118, R118 ;  /* 0x0000007600767308 */ /* 0x000ff00000000800 */
[----:B------:R-:W-:Y:S01]  /*b720*/  MUFU.EX2 R209, R209 ;  /* 0x000000d100d17308 */ /* 0x000fe20000000800 */
[----:B------:R-:W-:-:S02]  /*b730*/  WARPGROUP.DEPBAR.LE gsb0, 0x0 ;  /* 0x00008000000079c5 */ /* 0x000fc40000010000 */
[----:B------:R2:W-:Y:S06]  /*b740*/  BAR.ARV R21, 0x100 ;  /* 0x000400150000751d */ /* 0x0005ec0000002000 */
[----:B------:R3:W-:Y:S01]  /*b750*/  @!P1 SYNCS.ARRIVE.TRANS64.RED.A1T0 RZ, [R131+URZ], RZ ;  /* 0x000000ff83ff99a7 */ /* 0x0007e2000810043f */
[----:B------:R-:W-:Y:S01]  /*b760*/  MUFU.EX2 R213, R110 ;  /* 0x0000006e00d57308 */ /* 0x000fe20000000800 */
[----:B--2---:R-:W-:Y:S01]  /*b770*/  @!P1 IADD3 R21, R135, 0x34860, RZ ;  /* 0x0003486087159810 */ /* 0x004fe20007ffe0ff */
[-C--:B------:R-:W-:Y:S01]  /*b780*/  FMUL.FTZ R26, R26, R12.reuse ;  /* 0x0000000c1a1a7220 */ /* 0x080fe20000410000 */
[-C--:B------:R-:W-:Y:S01]  /*b790*/  FMUL.FTZ R27, R27, R12.reuse ;  /* 0x0000000c1b1b7220 */ /* 0x080fe20000410000 */
[-C--:B------:R-:W-:Y:S01]  /*b7a0*/  FMUL.FTZ R30, R30, R12.reuse ;  /* 0x0000000c1e1e7220 */ /* 0x080fe20000410000 */
[----:B------:R-:W-:Y:S01]  /*b7b0*/  @!P1 PRMT R21, RZ, 0x654, R21 ;  /* 0x00000654ff159816 */ /* 0x000fe20000000015 */
[-C--:B------:R-:W-:Y:S01]  /*b7c0*/  FMUL.FTZ R31, R31, R12.reuse ;  /* 0x0000000c1f1f7220 */ /* 0x080fe20000410000 */
[----:B---3--:R-:W-:Y:S01]  /*b7d0*/  FADD.FTZ R131, R15, R14 ;  /* 0x0000000e0f837221 */ /* 0x008fe20000010000 */
[----:B------:R-:W-:Y:S01]  /*b7e0*/  FFMA.FTZ R14, R123, R89, -R120 ;  /* 0x000000597b0e7223 */ /* 0x000fe20000010878 */
[----:B------:R2:W-:Y:S01]  /*b7f0*/  @!P1 SYNCS.ARRIVE.TRANS64.RED.A1T0 RZ, [R21+URZ], RZ ;  /* 0x000000ff15ff99a7 */ /* 0x0005e2000810043f */
[----:B------:R-:W-:Y:S01]  /*b800*/  MUFU.EX2 R211, R211 ;  /* 0x000000d300d37308 */ /* 0x000fe20000000800 */
[----:B------:R-:W-:Y:S01]  /*b810*/  FADD.FTZ R162, R20, R131 ;  /* 0x0000008314a27221 */ /* 0x000fe20000010000 */
[-C--:B------:R-:W-:Y:S01]  /*b820*/  FMUL.FTZ R34, R34, R12.reuse ;  /* 0x0000000c22227220 */ /* 0x080fe20000410000 */
[-C--:B------:R-:W-:Y:S01]  /*b830*/  FMUL.FTZ R35, R35, R12.reuse ;  /* 0x0000000c23237220 */ /* 0x080fe20000410000 */
[-C--:B------:R-:W-:Y:S01]  /*b840*/  FMUL.FTZ R38, R38, R12.reuse ;  /* 0x0000000c26267220 */ /* 0x080fe20000410000 */
[----:B------:R-:W-:Y:S01]  /*b850*/  FADD.FTZ R162, R95, R162 ;  /* 0x000000a25fa27221 */ /* 0x000fe20000010000 */
[-C--:B------:R-:W-:Y:S01]  /*b860*/  FMUL.FTZ R39, R39, R12.reuse ;  /* 0x0000000c27277220 */ /* 0x080fe20000410000 */
[----:B--2---:R-:W-:Y:S01]  /*b870*/  FADD.FTZ R21, R181, R122 ;  /* 0x0000007ab5157221 */ /* 0x004fe20000010000 */
[----:B------:R-:W2:Y:S01]  /*b880*/  MUFU.EX2 R14, R14 ;  /* 0x0000000e000e7308 */ /* 0x000ea20000000800 */
[----:B------:R-:W-:Y:S01]  /*b890*/  FADD.FTZ R13, R93, R162 ;  /* 0x000000a25d0d7221 */ /* 0x000fe20000010000 */
[C---:B------:R-:W-:Y:S01]  /*b8a0*/  F2FP.F16.F32.PACK_AB R181, R124.reuse, R181 ;  /* 0x000000b57cb5723e */ /* 0x040fe200000000ff */
[----:B------:R-:W-:Y:S01]  /*b8b0*/  FADD.FTZ R126, R124, R21 ;  /* 0x000000157c7e7221 */ /* 0x000fe20000010000 */
[-C--:B------:R-:W-:Y:S01]  /*b8c0*/  FMUL.FTZ R42, R42, R12.reuse ;  /* 0x0000000c2a2a7220 */ /* 0x080fe20000410000 */
[----:B------:R-:W-:Y:S01]  /*b8d0*/  FADD.FTZ R122, R170, R13 ;  /* 0x0000000daa7a7221 */ /* 0x000fe20000010000 */
[-C--:B------:R-:W-:Y:S01]  /*b8e0*/  FMUL.FTZ R43, R43, R12.reuse ;  /* 0x0000000c2b2b7220 */ /* 0x080fe20000410000 */
[----:B-1----:R-:W-:Y:S01]  /*b8f0*/  FADD.FTZ R21, R183, R126 ;  /* 0x0000007eb7157221 */ /* 0x002fe20000010000 */
[----:B------:R-:W-:Y:S01]  /*b900*/  MUFU.EX2 R104, R104 ;  /* 0x0000006800687308 */ /* 0x000fe20000000800 */
[----:B------:R-:W-:Y:S01]  /*b910*/  FADD.FTZ R13, R103, R122 ;  /* 0x0000007a670d7221 */ /* 0x000fe20000010000 */
[-C--:B------:R-:W-:Y:S01]  /*b920*/  FMUL.FTZ R46, R46, R12.reuse ;  /* 0x0000000c2e2e7220 */ /* 0x080fe20000410000 */
[----:B----4-:R-:W-:Y:S01]  /*b930*/  FADD.FTZ R126, R132, R21 ;  /* 0x00000015847e7221 */ /* 0x010fe20000010000 */
[-C--:B------:R-:W-:Y:S01]  /*b940*/  FMUL.FTZ R47, R47, R12.reuse ;  /* 0x0000000c2f2f7220 */ /* 0x080fe20000410000 */
[----:B------:R-:W-:Y:S01]  /*b950*/  FADD.FTZ R122, R160, R13 ;  /* 0x0000000da07a7221 */ /* 0x000fe20000010000 */
[-C--:B------:R-:W-:Y:S01]  /*b960*/  FMUL.FTZ R50, R50, R12.reuse ;  /* 0x0000000c32327220 */ /* 0x080fe20000410000 */
[----:B-----5:R-:W-:Y:S01]  /*b970*/  FADD.FTZ R21, R185, R126 ;  /* 0x0000007eb9157221 */ /* 0x020fe20000010000 */
[----:B------:R-:W-:Y:S01]  /*b980*/  MUFU.EX2 R90, R90 ;  /* 0x0000005a005a7308 */ /* 0x000fe20000000800 */
[----:B------:R-:W-:Y:S01]  /*b990*/  FADD.FTZ R13, R101, R122 ;  /* 0x0000007a650d7221 */ /* 0x000fe20000010000 */
[-C--:B------:R-:W-:Y:S01]  /*b9a0*/  FMUL.FTZ R51, R51, R12.reuse ;  /* 0x0000000c33337220 */ /* 0x080fe20000410000 */
[----:B------:R-:W-:Y:S01]  /*b9b0*/  FADD.FTZ R122, R154, R21 ;  /* 0x000000159a7a7221 */ /* 0x000fe20000010000 */
[-C--:B------:R-:W-:Y:S01]  /*b9c0*/  FMUL.FTZ R54, R54, R12.reuse ;  /* 0x0000000c36367220 */ /* 0x080fe20000410000 */
[----:B------:R-:W-:Y:S01]  /*b9d0*/  FADD.FTZ R106, R164, R13 ;  /* 0x0000000da46a7221 */ /* 0x000fe20000010000 */
[-C--:B------:R-:W-:Y:S01]  /*b9e0*/  FMUL.FTZ R55, R55, R12.reuse ;  /* 0x0000000c37377220 */ /* 0x080fe20000410000 */
[----:B------:R-:W-:Y:S01]  /*b9f0*/  FADD.FTZ R21, R187, R122 ;  /* 0x0000007abb157221 */ /* 0x000fe20000010000 */
[----:B------:R-:W-:Y:S01]  /*ba00*/  MUFU.EX2 R94, R94 ;  /* 0x0000005e005e7308 */ /* 0x000fe20000000800 */
[----:B------:R-:W-:Y:S01]  /*ba10*/  FADD.FTZ R13, R99, R106 ;  /* 0x0000006a630d7221 */ /* 0x000fe20000010000 */
[-CC-:B------:R-:W-:Y:S01]  /*ba20*/  FFMA.FTZ R106, R98, R89.reuse, -R120.reuse ;  /* 0x00000059626a7223 */ /* 0x180fe20000010878 */
[----:B------:R-:W-:Y:S01]  /*ba30*/  FADD.FTZ R126, R158, R21 ;  /* 0x000000159e7e7221 */ /* 0x000fe20000010000 */
[-C--:B------:R-:W-:Y:S01]  /*ba40*/  FMUL.FTZ R58, R58, R12.reuse ;  /* 0x0000000c3a3a7220 */ /* 0x080fe20000410000 */
[----:B------:R-:W-:Y:S01]  /*ba50*/  FADD.FTZ R122, R152, R13 ;  /* 0x0000000d987a7221 */ /* 0x000fe20000010000 */
[-C--:B------:R-:W-:Y:S01]  /*ba60*/  FFMA.FTZ R13, R196, R89.reuse, -R120 ;  /* 0x00000059c40d7223 */ /* 0x080fe20000010878 */
[----:B------:R-:W-:Y:S01]  /*ba70*/  FADD.FTZ R123, R189, R126 ;  /* 0x0000007ebd7b7221 */ /* 0x000fe20000010000 */
[----:B------:R1:W-:Y:S01]  /*ba80*/  MUFU.EX2 R98, R115 ;  /* 0x0000007300627308 */ /* 0x0003e20000000800 */
[----:B------:R-:W-:Y:S01]  /*ba90*/  FADD.FTZ R21, R97, R122 ;  /* 0x0000007a61157221 */ /* 0x000fe20000010000 */
[-C--:B------:R-:W-:Y:S01]  /*baa0*/  FMUL.FTZ R59, R59, R12.reuse ;  /* 0x0000000c3b3b7220 */ /* 0x080fe20000410000 */
[----:B------:R-:W-:Y:S01]  /*bab0*/  FADD.FTZ R126, R146, R123 ;  /* 0x0000007b927e7221 */ /* 0x000fe20000010000 */
[-C--:B------:R-:W-:Y:S01]  /*bac0*/  FMUL.FTZ R62, R62, R12.reuse ;  /* 0x0000000c3e3e7220 */ /* 0x080fe20000410000 */
[----:B------:R-:W-:Y:S01]  /*bad0*/  FADD.FTZ R122, R144, R21 ;  /* 0x00000015907a7221 */ /* 0x000fe20000010000 */
[-C--:B------:R-:W-:Y:S01]  /*bae0*/  FFMA.FTZ R21, R198, R89.reuse, -R120 ;  /* 0x00000059c6157223 */ /* 0x080fe20000010878 */
[----:B------:R-:W-:Y:S01]  /*baf0*/  FADD.FTZ R123, R191, R126 ;  /* 0x0000007ebf7b7221 */ /* 0x000fe20000010000 */
[----:B------:R-:W-:Y:S01]  /*bb00*/  MUFU.EX2 R124, R106 ;  /* 0x0000006a007c7308 */ /* 0x000fe20000000800 */
[----:B-1----:R-:W-:Y:S01]  /*bb10*/  FADD.FTZ R115, R107, R122 ;  /* 0x0000007a6b737221 */ /* 0x002fe20000010000 */
[----:B------:R-:W-:Y:S01]  /*bb20*/  FFMA.FTZ R120, R228, R89, -R120 ;  /* 0x00000059e4787223 */ /* 0x000fe20000010878 */
[----:B------:R-:W-:Y:S01]  /*bb30*/  FADD.FTZ R126, R150, R123 ;  /* 0x0000007b967e7221 */ /* 0x000fe20000010000 */
[-C--:B------:R-:W-:Y:S01]  /*bb40*/  FMUL.FTZ R63, R63, R12.reuse ;  /* 0x0000000c3f3f7220 */ /* 0x080fe20000410000 */
[----:B------:R-:W-:Y:S01]  /*bb50*/  FADD.FTZ R122, R148, R115 ;  /* 0x00000073947a7221 */ /* 0x000fe20000010000 */
[-C--:B------:R-:W-:Y:S01]  /*bb60*/  FMUL.FTZ R66, R66, R12.reuse ;  /* 0x0000000c42427220 */ /* 0x080fe20000410000 */
[----:B------:R-:W-:Y:S01]  /*bb70*/  FADD.FTZ R15, R193, R126 ;  /* 0x0000007ec10f7221 */ /* 0x000fe20000010000 */
        /* <DEDUP_REMOVED lines=24> */
[----:B------:R-:W1:Y:S01]  /*bd00*/  MUFU.EX2 R3, R186 ;  /* 0x000000ba00037308 */ /* 0x000e620000000800 */
[----:B------:R-:W-:Y:S01]  /*bd10*/  FADD.FTZ R15, R109, R112 ;  /* 0x000000706d0f7221 */ /* 0x000fe20000010000 */
[-C--:B------:R-:W-:Y:S01]  /*bd20*/  FMUL.FTZ R86, R86, R12.reuse ;  /* 0x0000000c56567220 */ /* 0x080fe20000410000 */
[----:B------:R-:W-:Y:S01]  /*bd30*/  FADD.FTZ R116, R134, R93 ;  /* 0x0000005d86747221 */ /* 0x000fe20000010000 */
[----:B------:R-:W-:Y:S01]  /*bd40*/  FMUL.FTZ R87, R87, R12 ;  /* 0x0000000c57577220 */ /* 0x000fe20000410000 */
[----:B------:R-:W-:Y:S01]  /*bd50*/  FADD.FTZ R15, R128, R15 ;  /* 0x0000000f800f7221 */ /* 0x000fe20000010000 */
[----:B------:R-:W-:Y:S01]  /*bd60*/  F2FP.F16.F32.PACK_AB R183, R132, R183 ;  /* 0x000000b784b7723e */ /* 0x000fe200000000ff */
[----:B------:R-:W-:Y:S01]  /*bd70*/  FMUL.FTZ R24, R24, R91 ;  /* 0x0000005b18187220 */ /* 0x000fe20000410000 */
[----:B------:R-:W3:Y:S01]  /*bd80*/  MUFU.EX2 R112, R192 ;  /* 0x000000c000707308 */ /* 0x000ee20000000800 */
[----:B------:R-:W-:Y:S01]  /*bd90*/  FADD.FTZ R122, R200, R15 ;  /* 0x0000000fc87a7221 */ /* 0x000fe20000010000 */
[----:B------:R-:W-:Y:S01]  /*bda0*/  FADD.FTZ R15, R201, R116 ;  /* 0x00000074c90f7221 */ /* 0x000fe20000010000 */
[C---:B--2---:R-:W-:Y:S01]  /*bdb0*/  F2FP.F16.F32.PACK_AB R201, R14.reuse, R201 ;  /* 0x000000c90ec9723e */ /* 0x044fe200000000ff */
[----:B------:R-:W-:Y:S01]  /*bdc0*/  FMUL.FTZ R25, R25, R91 ;  /* 0x0000005b19197220 */ /* 0x000fe20000410000 */
[----:B------:R-:W-:Y:S01]  /*bdd0*/  FADD.FTZ R93, R121, R122 ;  /* 0x0000007a795d7221 */ /* 0x000fe20000010000 */
[----:B------:R-:W-:Y:S01]  /*bde0*/  FADD.FTZ R116, R14, R15 ;  /* 0x0000000f0e747221 */ /* 0x000fe20000010000 */
[----:B------:R-:W-:Y:S01]  /*bdf0*/  F2FP.F16.F32.PACK_AB R185, R154, R185 ;  /* 0x000000b99ab9723e */ /* 0x000fe200000000ff */
[----:B------:R-:W-:Y:S01]  /*be00*/  MUFU.EX2 R120, R120 ;  /* 0x0000007800787308 */ /* 0x000fe20000000800 */
[----:B------:R-:W-:Y:S01]  /*be10*/  FADD.FTZ R122, R202, R93 ;  /* 0x0000005dca7a7221 */ /* 0x000fe20000010000 */
[----:B------:R-:W-:Y:S01]  /*be20*/  FADD.FTZ R15, R203, R116 ;  /* 0x00000074cb0f7221 */ /* 0x000fe20000010000 */
[----:B-1----:R-:W-:Y:S01]  /*be30*/  F2FP.F16.F32.PACK_AB R218, R3, R108 ;  /* 0x0000006c03da723e */ /* 0x002fe200000000ff */
[----:B------:R-:W-:Y:S01]  /*be40*/  FMUL.FTZ R28, R28, R91 ;  /* 0x0000005b1c1c7220 */ /* 0x000fe20000410000 */
[----:B------:R-:W-:Y:S01]  /*be50*/  FADD.FTZ R93, R125, R122 ;  /* 0x0000007a7d5d7221 */ /* 0x000fe20000010000 */
[----:B------:R-:W-:Y:S01]  /*be60*/  FADD.FTZ R116, R114, R15 ;  /* 0x0000000f72747221 */ /* 0x000fe20000010000 */
[----:B------:R-:W-:Y:S01]  /*be70*/  F2FP.F16.F32.PACK_AB R186, R152, R99 ;  /* 0x0000006398ba723e */ /* 0x000fe200000000ff */
[----:B------:R-:W-:Y:S01]  /*be80*/  FMUL.FTZ R29, R29, R91 ;  /* 0x0000005b1d1d7220 */ /* 0x000fe20000410000 */
[----:B------:R-:W-:Y:S01]  /*be90*/  FADD.FTZ R106, R204, R93 ;  /* 0x0000005dcc6a7221 */ /* 0x000fe20000010000 */
[----:B------:R-:W-:Y:S01]  /*bea0*/  FADD.FTZ R15, R205, R116 ;  /* 0x00000074cd0f7221 */ /* 0x000fe20000010000 */
[----:B------:R-:W-:Y:S01]  /*beb0*/  F2FP.F16.F32.PACK_AB R187, R158, R187 ;  /* 0x000000bb9ebb723e */ /* 0x000fe200000000ff */
[----:B------:R1:W2:Y:S01]  /*bec0*/  MUFU.EX2 R116, R102 ;  /* 0x0000006600747308 */ /* 0x0002a20000000800 */
[----:B------:R-:W-:Y:S01]  /*bed0*/  FADD.FTZ R93, R113, R106 ;  /* 0x0000006a715d7221 */ /* 0x000fe20000010000 */
[----:B------:R-:W-:Y:S01]  /*bee0*/  FADD.FTZ R106, R98, R15 ;  /* 0x0000000f626a7221 */ /* 0x000fe20000010000 */
[----:B------:R-:W-:Y:S01]  /*bef0*/  F2FP.F16.F32.PACK_AB R189, R146, R189 ;  /* 0x000000bd92bd723e */ /* 0x000fe200000000ff */
        /* <DEDUP_REMOVED lines=9> */
[----:B-1----:R-:W-:Y:S01]  /*bf90*/  FADD.FTZ R102, R208, R93 ;  /* 0x0000005dd0667221 */ /* 0x002fe20000010000 */
        /* <DEDUP_REMOVED lines=12> */
[----:B---3--:R-:W-:Y:S01]  /*c060*/  FADD.FTZ R13, R112, R13 ;  /* 0x0000000d700d7221 */ /* 0x008fe20000010000 */
        /* <DEDUP_REMOVED lines=11> */
[----:B--2---:R-:W-:Y:S01]  /*c120*/  FADD.FTZ R13, R116, R13 ;  /* 0x0000000d740d7221 */ /* 0x004fe20000010000 */
[----:B------:R-:W-:Y:S01]  /*c130*/  F2FP.F16.F32.PACK_AB R199, R134, R199 ;  /* 0x000000c786c7723e */ /* 0x000fe200000000ff */
[-C--:B------:R-:W-:Y:S01]  /*c140*/  FMUL.FTZ R49, R49, R91.reuse ;  /* 0x0000005b31317220 */ /* 0x080fe20000410000 */
[----:B------:R-:W-:Y:S01]  /*c150*/  FADD.FTZ R15, R141, R14 ;  /* 0x0000000e8d0f7221 */ /* 0x000fe20000010000 */
[----:B------:R-:W-:Y:S01]  /*c160*/  FADD.FTZ R13, R215, R13 ;  /* 0x0000000dd70d7221 */ /* 0x000fe20000010000 */
[----:B------:R-:W-:Y:S01]  /*c170*/  F2FP.F16.F32.PACK_AB R200, R121, R200 ;  /* 0x000000c879c8723e */ /* 0x000fe200000000ff */
[-C--:B------:R-:W-:Y:S01]  /*c180*/  FMUL.FTZ R52, R52, R91.reuse ;  /* 0x0000005b34347220 */ /* 0x080fe20000410000 */
[----:B------:R-:W-:Y:S01]  /*c190*/  FADD.FTZ R14, R104, R15 ;  /* 0x0000000f680e7221 */ /* 0x000fe20000010000 */
[----:B------:R-:W-:Y:S01]  /*c1a0*/  FADD.FTZ R13, R90, R13 ;  /* 0x0000000d5a0d7221 */ /* 0x000fe20000010000 */
[----:B------:R-:W-:Y:S01]  /*c1b0*/  F2FP.F16.F32.PACK_AB R202, R125, R202 ;  /* 0x000000ca7dca723e */ /* 0x000fe200000000ff */
[----:B------:R-:W-:Y:S01]  /*c1c0*/  FMUL.FTZ R53, R53, R91 ;  /* 0x0000005b35357220 */ /* 0x000fe20000410000 */
        /* <DEDUP_REMOVED lines=9> */
[----:B------:R-:W-:Y:S01]  /*c260*/  F2FP.F16.F32.PACK_AB R205, R98, R205 ;  /* 0x000000cd62cd723e */ /* 0x000fe200000000ff */
[----:B------:R-:W-:Y:S01]  /*c270*/  FADD.FTZ R13, R120, R13 ;  /* 0x0000000d780d7221 */ /* 0x000fe20000010000 */
[----:B------:R-:W-:Y:S01]  /*c280*/  F2FP.F16.F32.PACK_AB R206, R117, R206 ;  /* 0x000000ce75ce723e */ /* 0x000fe200000000ff */
[----:B------:R-:W-:Y:S01]  /*c290*/  FMUL.FTZ R60, R60, R91 ;  /* 0x0000005b3c3c7220 */ /* 0x000fe20000410000 */
[----:B------:R-:W-:Y:S01]  /*c2a0*/  F2FP.F16.F32.PACK_AB R207, R118, R207 ;  /* 0x000000cf76cf723e */ /* 0x000fe200000000ff */
[-C--:B------:R-:W-:Y:S01]  /*c2b0*/  FMUL.FTZ R61, R61, R91.reuse ;  /* 0x0000005b3d3d7220 */ /* 0x080fe20000410000 */
        /* <DEDUP_REMOVED lines=18> */
[-C--:B------:R-:W-:Y:S01]  /*c3e0*/  FMUL.FTZ R81, R81, R91.reuse ;  /* 0x0000005b51517220 */ /* 0x080fe20000410000 */
[-C--:B------:R-:W-:Y:S01]  /*c3f0*/  FMUL.FTZ R84, R84, R91.reuse ;  /* 0x0000005b54547220 */ /* 0x080fe20000410000 */
[----:B------:R-:W-:Y:S01]  /*c400*/  FMUL.FTZ R85, R85, R91 ;  /* 0x0000005b55557220 */ /* 0x000fe20000410000 */
[----:B------:R-:W-:-:S02]  /*c410*/  IMAD.MOV.U32 R3, RZ, RZ, R92 ;  /* 0x000000ffff037224 */ /* 0x000fc400078e005c */
[----:B------:R-:W-:Y:S01]  /*c420*/  IMAD.MOV.U32 R12, RZ, RZ, R88 ;  /* 0x000000ffff0c7224 */ /* 0x000fe200078e0058 */
[----:B------:R-:W-:Y:S06]  /*c430*/  @P2 BRA `(.L_x_24) ;  /* 0xffffffa800502947 */ /* 0x000fec000383ffff */
.L_x_15:
[----:B------:R-:W-:Y:S06]  /*c440*/  BAR.ARV 0x8, 0x120 ;  /* 0x0204800000007b1d */ /* 0x000fec0000002000 */
[----:B------:R-:W-:Y:S05]  /*c450*/  @!P0 BRA `(.L_x_25) ;  /* 0x0000000000048947 */ /* 0x000fea0003800000 */
[----:B------:R-:W-:Y:S01]  /*c460*/  BPT.TRAP 0x1 ;  /* 0x000000040000795c */ /* 0x000fe20000300000 */
.L_x_25:
[----:B------:R-:W-:Y:S01]  /*c470*/  R2UR UR4, R2 ;  /* 0x00000000020472ca */ /* 0x000fe200000e0000 */
[----:B------:R-:W-:-:S12]  /*c480*/  ULEA UR7, UR38, UR39, 0x3 ;  /* 0x0000002726077291 */ /* 0x000fd8000f8e183f */
[----:B------:R-:W-:-:S05]  /*c490*/  IMAD.U32 R0, RZ, RZ, UR4 ;  /* 0x00000004ff007e24 */ /* 0x000fca000f8e00ff */
[----:B------:R-:W-:-:S04]  /*c4a0*/  SHF.L.U32 R0, R0, 0x1f, RZ ;  /* 0x0000001f00007819 */ /* 0x000fc800000006ff */
[----:B------:R1:W2:Y:S01]  /*c4b0*/  SYNCS.PHASECHK.TRANS64.TRYWAIT P2, [UR7+0x34850], R0 ;  /* 0x03485000ff0075a7 */ /* 0x0002a20008040147 */
[----:B------:R-:W-:Y:S05]  /*c4c0*/  @!P0 BRA `(.L_x_26) ;  /* 0x0000000000048947 */ /* 0x000fea0003800000 */
[----:B------:R-:W-:Y:S01]  /*c4d0*/  BPT.TRAP 0x1 ;  /* 0x000000040000795c */ /* 0x000fe20000300000 */
.L_x_26:
[----:B--2---:R-:W-:Y:S05]  /*c4e0*/  @P2 BRA `(.L_x_27) ;  /* 0x0000000000082947 */ /* 0x004fea0003800000 */
[----:B------:R-:W2:Y:S02]  /*c4f0*/  SYNCS.PHASECHK.TRANS64.TRYWAIT P0, [UR7+0x34850], R0 ;  /* 0x03485000ff0075a7 */ /* 0x000ea40008000147 */
[----:B--2---:R-:W-:Y:S05]  /*c500*/  @!P0 BRA `(.L_x_28) ;  /* 0x0000004400708947 */ /* 0x004fea0003800000 */
.L_x_27:
[----:B------:R-:W-:Y:S01]  /*c510*/  UIADD3 UR4, UR39, 0x400, URZ ;  /* 0x0000040027047890 */ /* 0x000fe2000fffe03f */
[----:B------:R-:W-:Y:S01]  /*c520*/  WARPGROUP.ARRIVE ;  /* 0x00000000000079c5 */ /* 0x000fe20000000000 */
[----:B------:R-:W-:Y:S01]  /*c530*/  UMOV UR11, 0x40000040 ;  /* 0x40000040000b7882 */ /* 0x000fe20000000000 */
[----:B--2---:R-:W2:Y:S01]  /*c540*/  SHFL.BFLY PT, R3, R14, 0x2, 0x1f ;  /* 0x0c401f000e037f89 */ /* 0x004ea200000e0000 */
[----:B------:R-:W-:Y:S01]  /*c550*/  USHF.R.U32.HI UR4, URZ, 0x4, UR4 ;  /* 0x000000043f047899 */ /* 0x000fe20008011604 */
[C---:B------:R-:W-:Y:S01]  /*c560*/  IADD3 R5, P6, R16.reuse, 0x60, RZ ;  /* 0x0000006010057810 */ /* 0x040fe20007fde0ff */
[----:B------:R-:W-:Y:S01]  /*c570*/  UIADD3 UR35, -UR36, URZ, URZ ;  /* 0x0000003f24237290 */ /* 0x000fe2000fffe13f */
[----:B------:R-:W3:Y:S01]  /*c580*/  SHFL.BFLY PT, R4, R13, 0x2, 0x1f ;  /* 0x0c401f000d047f89 */ /* 0x000ee200000e0000 */
[----:B------:R-:W-:Y:S01]  /*c590*/  ULOP3.LUT UR4, UR4, 0x3fff, URZ, 0xc0, !UPT ;  /* 0x00003fff04047892 */ /* 0x000fe2000f8ec03f */
[----:B------:R-:W-:Y:S01]  /*c5a0*/  LOP3.LUT R12, R5, 0x380, RZ, 0xc0, !PT ;  /* 0x00000380050c7812 */ /* 0x000fe200078ec0ff */
[----:B------:R-:W-:Y:S01]  /*c5b0*/  ULDC.64 UR8, c[0x0][0xb70] ;  /* 0x0002dc0000087ab9 */ /* 0x000fe20000000a00 */
[----:B------:R-:W-:Y:S01]  /*c5c0*/  IADD3 R15, P5, R16, 0x40, RZ ;  /* 0x00000040100f7810 */ /* 0x000fe20007fbe0ff */
[----:B------:R-:W-:Y:S01]  /*c5d0*/  ULOP3.LUT UR4, UR4, 0x5800000, URZ, 0xfc, !UPT ;  /* 0x0580000004047892 */ /* 0x000fe2000f8efc3f */
[----:B------:R-:W-:-:S02]  /*c5e0*/  SHF.R.U64 R12, R12, 0x3, RZ ;  /* 0x000000030c0c7819 */ /* 0x000fc400000012ff */
[----:B------:R-:W-:Y:S01]  /*c5f0*/  IADD3 R7, P3, R16, 0x4040, RZ ;  /* 0x0000404010077810 */ /* 0x000fe20007f7e0ff */
[----:B------:R-:W-:Y:S01]  /*c600*/  UIMAD UR4, UR38, 0xb00, UR4 ;  /* 0x00000b00260478a4 */ /* 0x000fe2000f8e0204 */
[----:B------:R-:W-:Y:S02]  /*c610*/  LOP3.LUT R12, R12, R5, RZ, 0x3c, !PT ;  /* 0x000000050c0c7212 */ /* 0x000fe400078e3cff */
[C---:B------:R-:W-:Y:S01]  /*c620*/  IADD3 R21, P4, R16.reuse, 0x20, RZ ;  /* 0x0000002010157810 */ /* 0x040fe20007f9e0ff */
[----:B------:R-:W-:Y:S01]  /*c630*/  UIADD3 UR6, UR4, 0x80, URZ ;  /* 0x0000008004067890 */ /* 0x000fe2000fffe03f */
[----:B------:R-:W-:Y:S02]  /*c640*/  IADD3 R11, P0, R16, 0x4000, RZ ;  /* 0x00004000100b7810 */ /* 0x000fe40007f1e0ff */
[----:B------:R-:W-:Y:S01]  /*c650*/  UMOV UR10, UR4 ;  /* 0x00000004000a7c82 */ /* 0x000fe20008000000 */
[----:B------:R-:W-:Y:S01]  /*c660*/  LOP3.LUT R6, R7, 0x380, RZ, 0xc0, !PT ;  /* 0x0000038007067812 */ /* 0x000fe200078ec0ff */
[----:B------:R-:W-:Y:S01]  /*c670*/  HGMMA.64x128x16.F32 R24, R176, gdesc[UR8].tnspB, R24, gsb0 ;  /* 0x41e00008b0187df0 */ /* 0x000fe20008000818 */
[----:B------:R-:W-:Y:S01]  /*c680*/  UMOV UR11, 0x40000040 ;  /* 0x40000040000b7882 */ /* 0x000fe20000000000 */
[----:B------:R-:W-:Y:S01]  /*c690*/  UMOV UR10, UR6 ;  /* 0x00000006000a7c82 */ /* 0x000fe20008000000 */
[----:B------:R-:W-:Y:S01]  /*c6a0*/  UIADD3 UR6, UR4, 0x100, URZ ;  /* 0x0000010004067890 */ /* 0x000fe2000fffe03f */
[----:B--2---:R-:W-:Y:S01]  /*c6b0*/  FADD.FTZ R3, R3, R14 ;  /* 0x0000000e03037221 */ /* 0x004fe20000010000 */
[----:B------:R-:W-:Y:S01]  /*c6c0*/  LOP3.LUT R14, R15, 0x380, RZ, 0xc0, !PT ;  /* 0x000003800f0e7812 */ /* 0x000fe200078ec0ff */
[----:B---3--:R-:W-:Y:S01]  /*c6d0*/  FADD.FTZ R18, R4, R13 ;  /* 0x0000000d04127221 */ /* 0x008fe20000010000 */
[----:B------:R-:W-:Y:S01]  /*c6e0*/  LOP3.LUT R20, R21, 0x380, RZ, 0xc0, !PT ;  /* 0x0000038015147812 */ /* 0x000fe200078ec0ff */
[----:B------:R-:W-:Y:S01]  /*c6f0*/  IMAD.X R13, RZ, RZ, R17, P6 ;  /* 0x000000ffff0d7224 */ /* 0x000fe200030e0611 */
[----:B-1----:R-:W1:Y:S01]  /*c700*/  SHFL.BFLY PT, R0, R3, 0x1, 0x1f ;  /* 0x0c201f0003007f89 */ /* 0x002e6200000e0000 */
[----:B------:R-:W-:-:S02]  /*c710*/  SHF.R.U64 R14, R14, 0x3, RZ ;  /* 0x000000030e0e7819 */ /* 0x000fc400000012ff */
[----:B------:R-:W-:Y:S01]  /*c720*/  IADD3 R9, P2, R16, 0x4020, RZ ;  /* 0x0000402010097810 */ /* 0x000fe20007f5e0ff */
[----:B------:R-:W2:Y:S01]  /*c730*/  SHFL.BFLY PT, R5, R18, 0x1, 0x1f ;  /* 0x0c201f0012057f89 */ /* 0x000ea200000e0000 */
[----:B------:R-:W-:Y:S02]  /*c740*/  LOP3.LUT R10, R11, 0x380, RZ, 0xc0, !PT ;  /* 0x000003800b0a7812 */ /* 0x000fe400078ec0ff */
[----:B------:R-:W-:Y:S02]  /*c750*/  SHF.R.U64 R6, R6, 0x3, RZ ;  /* 0x0000000306067819 */ /* 0x000fe400000012ff */
[----:B------:R-:W-:Y:S02]  /*c760*/  SHF.R.U64 R20, R20, 0x3, RZ ;  /* 0x0000000314147819 */ /* 0x000fe400000012ff */
[----:B------:R-:W-:Y:S01]  /*c770*/  LOP3.LUT R14, R14, R15, RZ, 0x3c, !PT ;  /* 0x0000000f0e0e7212 */ /* 0x000fe200078e3cff */
[----:B------:R-:W-:Y:S01]  /*c780*/  IMAD.X R15, RZ, RZ, R17, P5 ;  /* 0x000000ffff0f7224 */ /* 0x000fe200028e0611 */
[----:B------:R-:W-:-:S02]  /*c790*/  LOP3.LUT R91, R16, 0x380, RZ, 0xc0, !PT ;  /* 0x00000380105b7812 */ /* 0x000fc400078ec0ff */
[----:B------:R-:W-:Y:S02]  /*c7a0*/  LOP3.LUT R8, R9, 0x380, RZ, 0xc0, !PT ;  /* 0x0000038009087812 */ /* 0x000fe400078ec0ff */
[----:B------:R-:W-:Y:S02]  /*c7b0*/  SHF.R.U64 R10, R10, 0x3, RZ ;  /* 0x000000030a0a7819 */ /* 0x000fe400000012ff */
[----:B------:R-:W-:Y:S01]  /*c7c0*/  LOP3.LUT R6, R6, R7, RZ, 0x3c, !PT ;  /* 0x0000000706067212 */ /* 0x000fe200078e3cff */
[----:B------:R-:W-:Y:S01]  /*c7d0*/  IMAD.X R7, RZ, RZ, R17, P3 ;  /* 0x000000ffff077224 */ /* 0x000fe200018e0611 */
[----:B------:R-:W-:Y:S02]  /*c7e0*/  R2UR UR5, R221 ;  /* 0x00000000dd0572ca */ /* 0x000fe400000e0000 */
[----:B------:R-:W-:Y:S01]  /*c7f0*/  LOP3.LUT R20, R20, R21, RZ, 0x3c, !PT ;  /* 0x0000001514147212 */ /* 0x000fe200078e3cff */
[----:B-1----:R-:W-:Y:S01]  /*c800*/  FADD.FTZ R3, R3, R0 ;  /* 0x0000000003037221 */ /* 0x002fe20000010000 */
[----:B------:R-:W-:Y:S01]  /*c810*/  SHF.R.U64 R91, R91, 0x3, RZ ;  /* 0x000000035b5b7819 */ /* 0x000fe200000012ff */
[----:B------:R-:W-:Y:S01]  /*c820*/  IMAD.MOV.U32 R0, RZ, RZ, RZ ;  /* 0x000000ffff007224 */ /* 0x000fe200078e00ff */
[----:B------:R-:W-:Y:S01]  /*c830*/  SHF.R.U64 R8, R8, 0x3, RZ ;  /* 0x0000000308087819 */ /* 0x000fe200000012ff */
[----:B--2---:R-:W-:Y:S01]  /*c840*/  FADD.FTZ R18, R18, R5 ;  /* 0x0000000512127221 */ /* 0x004fe20000010000 */
[----:B------:R-:W-:-:S02]  /*c850*/  FSETP.NE.FTZ.AND P5, PT, R3, RZ, PT ;  /* 0x000000ff0300720b */ /* 0x000fc40003fb5000 */
[----:B------:R-:W-:Y:S02]  /*c860*/  LOP3.LUT R10, R10, R11, RZ, 0x3c, !PT ;  /* 0x0000000b0a0a7212 */ /* 0x000fe400078e3cff */
[----:B------:R-:W-:Y:S01]  /*c870*/  FSETP.NE.FTZ.AND P3, PT, R18, RZ, PT ;  /* 0x000000ff1200720b */ /* 0x000fe20003f75000 */
[----:B------:R-:W-:Y:S01]  /*c880*/  UIADD3 UR34, -UR5, URZ, URZ ;  /* 0x0000003f05227290 */ /* 0x000fe2000fffe13f */
[----:B------:R-:W-:Y:S02]  /*c890*/  IADD3.X R21, RZ, R17, RZ, P4, !PT ;  /* 0x00000011ff157210 */ /* 0x000fe400027fe4ff */
[----:B------:R-:W-:Y:S02]  /*c8a0*/  R2UR UR12, R220 ;  /* 0x00000000dc0c72ca */ /* 0x000fe400000e0000 */
[----:B------:R-:W-:Y:S02]  /*c8b0*/  IADD3 R11, P4, R16, 0x4060, RZ ;  /* 0x00004060100b7810 */ /* 0x000fe40007f9e0ff */
[----:B------:R-:W-:Y:S01]  /*c8c0*/  LOP3.LUT R90, R91, R16, RZ, 0x3c, !PT ;  /* 0x000000105b5a7212 */ /* 0x000fe200078e3cff */
[--C-:B------:R-:W-:Y:S01]  /*c8d0*/  IMAD.MOV.U32 R91, RZ, RZ, R17.reuse ;  /* 0x000000ffff5b7224 */ /* 0x100fe200078e0011 */
[----:B------:R-:W-:Y:S01]  /*c8e0*/  LOP3.LUT R8, R8, R9, RZ, 0x3c, !PT ;  /* 0x0000000908087212 */ /* 0x000fe200078e3cff */
[----:B------:R-:W-:Y:S01]  /*c8f0*/  IMAD.X R9, RZ, RZ, R17, P2 ;  /* 0x000000ffff097224 */ /* 0x000fe200010e0611 */
[----:B------:R-:W-:Y:S01]  /*c900*/  LOP3.LUT R4, R11, 0x380, RZ, 0xc0, !PT ;  /* 0x000003800b047812 */ /* 0x000fe200078ec0ff */
[----:B------:R-:W-:Y:S01]  /*c910*/  @P5 MUFU.RCP R0, R3 ;  /* 0x0000000300005308 */ /* 0x000fe20000001000 */
[----:B------:R-:W-:-:S02]  /*c920*/  MOV R98, R90 ;  /* 0x0000005a00627202 */ /* 0x000fc40000000f00 */
[----:B------:R-:W-:Y:S02]  /*c930*/  SHF.R.U64 R4, R4, 0x3, RZ ;  /* 0x0000000304047819 */ /* 0x000fe400000012ff */
[----:B------:R-:W-:Y:S01]  /*c940*/  MOV R96, R14 ;  /* 0x0000000e00607202 */ /* 0x000fe20000000f00 */
[----:B------:R-:W-:Y:S01]  /*c950*/  IMAD.MOV.U32 R14, RZ, RZ, RZ ;  /* 0x000000ffff0e7224 */ /* 0x000fe200078e00ff */
[----:B------:R-:W-:Y:S02]  /*c960*/  MOV R93, R8 ;  /* 0x00000008005d7202 */ /* 0x000fe40000000f00 */
[----:B------:R-:W1:Y:S01]  /*c970*/  @P5 MUFU.LG2 R8, R3 ;  /* 0x0000000300085308 */ /* 0x000e620000000c00 */
[----:B------:R-:W-:Y:S02]  /*c980*/  MOV R91, R6 ;  /* 0x00000006005b7202 */ /* 0x000fe40000000f00 */
[----:B------:R-:W-:Y:S02]  /*c990*/  LOP3.LUT R4, R4, R11, RZ, 0x3c, !PT ;  /* 0x0000000b04047212 */ /* 0x000fe400078e3cff */
[----:B------:R-:W-:-:S02]  /*c9a0*/  IADD3.X R5, RZ, R17, RZ, P4, !PT ;  /* 0x00000011ff057210 */ /* 0x000fc400027fe4ff */
[----:B------:R-:W-:Y:S01]  /*c9b0*/  IADD3.X R11, RZ, R17, RZ, P0, !PT ;  /* 0x00000011ff0b7210 */ /* 0x000fe200007fe4ff */
[----:B------:R-:W2:Y:S01]  /*c9c0*/  @P3 MUFU.LG2 R6, R18 ;  /* 0x0000001200063308 */ /* 0x000ea20000000c00 */
[----:B------:R-:W-:Y:S01]  /*c9d0*/  MOV R90, R4 ;  /* 0x00000004005a7202 */ /* 0x000fe20000000f00 */
[----:B------:R-:W-:Y:S01]  /*c9e0*/  IMAD.U32 R4, RZ, RZ, UR7 ;  /* 0x00000007ff047e24 */ /* 0x000fe2000f8e00ff */
[----:B------:R-:W-:Y:S01]  /*c9f0*/  MOV R94, R10 ;  /* 0x0000000a005e7202 */ /* 0x000fe20000000f00 */
[C---:B------:R-:W-:Y:S01]  /*ca00*/  @P5 FMUL.FTZ R5, R89.reuse, 0.69314718246459960938 ;  /* 0x3f31721859055820 */ /* 0x040fe20000410000 */
[----:B------:R-:W-:Y:S01]  /*ca10*/  @P3 FMUL.FTZ R10, R89, 0.69314718246459960938 ;  /* 0x3f317218590a3820 */ /* 0x000fe20000410000 */
[----:B------:R-:W-:Y:S01]  /*ca20*/  @!P1 VIADD R4, R4, 0x34860 ;  /* 0x0003486004049836 */ /* 0x000fe20000000000 */
[----:B------:R-:W-:Y:S01]  /*ca30*/  LOP3.LUT P0, RZ, R23, 0x3, RZ, 0xc0, !PT ;  /* 0x0000000317ff7812 */ /* 0x000fe2000780c0ff */
[----:B------:R-:W3:Y:S01]  /*ca40*/  @P3 MUFU.RCP R14, R18 ;  /* 0x00000012000e3308 */ /* 0x000ee20000001000 */
[----:B-1----:R-:W-:Y:S01]  /*ca50*/  @P5 FMUL.FTZ R8, R8, 0.69314718246459960938 ;  /* 0x3f31721808085820 */ /* 0x002fe20000410000 */
[----:B------:R-:W-:Y:S01]  /*ca60*/  MOV R97, R20 ;  /* 0x0000001400617202 */ /* 0x000fe20000000f00 */
[----:B------:R-:W-:Y:S01]  /*ca70*/  IMAD.MOV.U32 R3, RZ, RZ, -0x800000 ;  /* 0xff800000ff037424 */ /* 0x000fe200078e00ff */
[----:B------:R-:W-:Y:S01]  /*ca80*/  @!P1 PRMT R4, RZ, 0x654, R4 ;  /* 0x00000654ff049816 */ /* 0x000fe20000000004 */
[----:B------:R-:W-:Y:S01]  /*ca90*/  ULDC UR7, c[0x0][0xa88] ;  /* 0x0002a20000077ab9 */ /* 0x000fe20000000800 */
[----:B------:R-:W-:Y:S01]  /*caa0*/  MOV R21, 0xff800000 ;  /* 0xff80000000157802 */ /* 0x000fe20000000f00 */
[----:B------:R-:W-:Y:S01]  /*cab0*/  @P5 FFMA.FTZ R3, R5, R88, R8 ;  /* 0x0000005805035223 */ /* 0x000fe20000010008 */
[----:B------:R-:W-:Y:S01]  /*cac0*/  MOV R95, R12 ;  /* 0x0000000c005f7202 */ /* 0x000fe20000000f00 */
[----:B--2---:R-:W-:-:S04]  /*cad0*/  @P3 FMUL.FTZ R7, R6, 0.69314718246459960938 ;  /* 0x3f31721806073820 */ /* 0x004fc80000410000 */
[----:B------:R-:W-:Y:S01]  /*cae0*/  @P3 FFMA.FTZ R21, R10, R92, R7 ;  /* 0x0000005c0a153223 */ /* 0x000fe20000010007 */
[----:B------:R-:W-:Y:S02]  /*caf0*/  WARPGROUP.DEPBAR.LE gsb0, 0x0 ;  /* 0x00008000000079c5 */ /* 0x000fe40000010000 */
[----:B------:R-:W-:-:S06]  /*cb00*/  WARPGROUP.ARRIVE ;  /* 0x00000000000079c5 */ /* 0x000fcc0000000000 */
[----:B------:R-:W-:Y:S01]  /*cb10*/  HGMMA.64x128x16.F32 R24, R180, gdesc[UR8].tnspB, R24, gsb0 ;  /* 0x41e00008b4187df0 */ /* 0x000fe20008000818 */
[----:B------:R-:W-:Y:S01]  /*cb20*/  UMOV UR10, UR6 ;  /* 0x00000006000a7c82 */ /* 0x000fe20008000000 */
[----:B------:R-:W-:Y:S01]  /*cb30*/  UMOV UR11, 0x40000040 ;  /* 0x40000040000b7882 */ /* 0x000fe20000000000 */
[----:B------:R-:W-:Y:S01]  /*cb40*/  UIADD3 UR6, UR4, 0x180, URZ ;  /* 0x0000018004067890 */ /* 0x000fe2000fffe03f */
        /* <DEDUP_REMOVED lines=35> */
[----:B------:R-:W-:Y:S02]  /*cd80*/  UIADD3 UR6, UR4, 0x480, URZ ;  /* 0x0000048004067890 */ /* 0x000fe4000fffe03f */
[----:B------:R-:W-:Y:S01]  /*cd90*/  UIADD3 UR4, UR4, 0x500, URZ ;  /* 0x0000050004047890 */ /* 0x000fe2000fffe03f */
[----:B------:R-:W-:Y:S02]  /*cda0*/  WARPGROUP.DEPBAR.LE gsb0, 0x0 ;  /* 0x00008000000079c5 */ /* 0x000fe40000010000 */
[----:B------:R-:W-:-:S06]  /*cdb0*/  WARPGROUP.ARRIVE ;  /* 0x00000000000079c5 */ /* 0x000fcc0000000000 */
[----:B------:R-:W-:Y:S01]  /*cdc0*/  HGMMA.64x128x16.F32 R24, R208, gdesc[UR8].tnspB, R24, gsb0 ;  /* 0x41e00008d0187df0 */ /* 0x000fe20008000818 */
[----:B------:R-:W-:Y:S01]  /*cdd0*/  UMOV UR10, UR6 ;  /* 0x00000006000a7c82 */ /* 0x000fe20008000000 */
[----:B------:R-:W-:Y:S01]  /*cde0*/  UMOV UR11, 0x40000040 ;  /* 0x40000040000b7882 */ /* 0x000fe20000000000 */
[----:B------:R-:W-:Y:S02]  /*cdf0*/  WARPGROUP.DEPBAR.LE gsb0, 0x0 ;  /* 0x00008000000079c5 */ /* 0x000fe40000010000 */
[----:B------:R-:W-:-:S07]  /*ce00*/  WARPGROUP.ARRIVE ;  /* 0x00000000000079c5 */ /* 0x000fce0000000000 */
[----:B------:R-:W-:Y:S01]  /*ce10*/  HGMMA.64x128x16.F32 R24, R212, gdesc[UR8].tnspB, R24, gsb0 ;  /* 0x41e00008d4187df0 */ /* 0x000fe20008000818 */
[----:B------:R-:W-:Y:S01]  /*ce20*/  UMOV UR10, UR4 ;  /* 0x00000004000a7c82 */ /* 0x000fe20008000000 */
[----:B------:R-:W-:Y:S01]  /*ce30*/  UMOV UR11, 0x40000040 ;  /* 0x40000040000b7882 */ /* 0x000fe20000000000 */
[----:B------:R-:W-:Y:S02]  /*ce40*/  ULDC UR4, c[0x0][0xdb4] ;  /* 0x00036d0000047ab9 */ /* 0x000fe40000000800 */
[----:B------:R-:W-:-:S03]  /*ce50*/  UIMAD UR35, UR4, UR35, UR5 ;  /* 0x00000023042372a4 */ /* 0x000fc6000f8e0205 */
[----:B------:R-:W-:Y:S01]  /*ce60*/  ULDC UR5, c[0x0][0xda8] ;  /* 0x00036a0000057ab9 */ /* 0x000fe20000000800 */
[----:B------:R-:W-:Y:S02]  /*ce70*/  USHF.R.S32.HI UR4, URZ, 0x1f, UR35 ;  /* 0x0000001f3f047899 */ /* 0x000fe40008011423 */
[----:B------:R-:W-:Y:S02]  /*ce80*/  UIMAD UR34, UR5, UR34, UR12 ;  /* 0x00000022052272a4 */ /* 0x000fe4000f8e020c */
[----:B------:R-:W-:Y:S02]  /*ce90*/  UIMAD UR6, UR4, UR8, URZ ;  /* 0x00000008040672a4 */ /* 0x000fe4000f8e023f */
[----:B------:R-:W-:Y:S02]  /*cea0*/  USHF.L.U32 UR34, UR34, 0x7, URZ ;  /* 0x0000000722227899 */ /* 0x000fe4000800063f */
[----:B------:R-:W-:Y:S02]  /*ceb0*/  UIMAD.WIDE.U32 UR4, UR35, UR8, URZ ;  /* 0x00000008230472a5 */ /* 0x000fe4000f8e003f */
[----:B------:R-:W-:-:S02]  /*cec0*/  UIMAD UR6, UR35, UR9, UR6 ;  /* 0x00000009230672a4 */ /* 0x000fc4000f8e0206 */
[----:B------:R-:W-:Y:S01]  /*ced0*/  VIADD R99, R224, UR34 ;  /* 0x00000022e0637c36 */ /* 0x000fe20008000000 */
[----:B------:R-:W-:Y:S01]  /*cee0*/  ULDC.64 UR12, c[0x0][0x208] ;  /* 0x00008200000c7ab9 */ /* 0x000fe20000000a00 */
[----:B------:R-:W-:Y:S01]  /*cef0*/  IMAD.U32 R12, RZ, RZ, UR4 ;  /* 0x00000004ff0c7e24 */ /* 0x000fe2000f8e00ff */
[----:B------:R-:W-:Y:S01]  /*cf00*/  UIADD3 UR4, UR5, UR6, URZ ;  /* 0x0000000605047290 */ /* 0x000fe2000fffe03f */
[----:B------:R-:W-:Y:S01]  /*cf10*/  VIADD R9, R99, 0x8 ;  /* 0x0000000863097836 */ /* 0x000fe20000000000 */
[----:B------:R-:W-:-:S04]  /*cf20*/  MOV R13, UR5 ;  /* 0x00000005000d7c02 */ /* 0x000fc80008000f00 */
[----:B------:R-:W-:Y:S01]  /*cf30*/  ISETP.GE.OR P2, PT, R9, UR7, P0 ;  /* 0x0000000709007c0c */ /* 0x000fe20008746670 */
[----:B------:R-:W-:Y:S01]  /*cf40*/  IMAD.U32 R13, RZ, RZ, UR4 ;  /* 0x00000004ff0d7e24 */ /* 0x000fe2000f8e00ff */
[----:B------:R-:W-:Y:S01]  /*cf50*/  USHF.R.S32.HI UR4, URZ, 0x1f, UR36 ;  /* 0x0000001f3f047899 */ /* 0x000fe20008011424 */
[----:B------:R-:W-:Y:S01]  /*cf60*/  ISETP.GE.OR P0, PT, R99, UR7, P0 ;  /* 0x0000000763007c0c */ /* 0x000fe20008706670 */
[----:B------:R-:W-:Y:S02]  /*cf70*/  WARPGROUP.DEPBAR.LE gsb0, 0x0 ;  /* 0x00008000000079c5 */ /* 0x000fe40000010000 */
[----:B------:R-:W-:-:S06]  /*cf80*/  WARPGROUP.ARRIVE ;  /* 0x00000000000079c5 */ /* 0x000fcc0000000000 */
[----:B------:R-:W-:Y:S01]  /*cf90*/  HGMMA.64x128x16.F32 R24, R216, gdesc[UR8].tnspB, R24, gsb0 ;  /* 0x41e00008d8187df0 */ /* 0x000fe20008000818 */
[----:B------:R-:W-:Y:S02]  /*cfa0*/  R2UR UR10, R19 ;  /* 0x00000000130a72ca */ /* 0x000fe400000e0000 */
[----:B------:R-:W-:Y:S02]  /*cfb0*/  WARPGROUP.DEPBAR.LE gsb0, 0x0 ;  /* 0x00008000000079c5 */ /* 0x000fe40000010000 */
[----:B------:R1:W-:Y:S01]  /*cfc0*/  @!P1 SYNCS.ARRIVE.TRANS64.RED.A1T0 RZ, [R4+URZ], RZ ;  /* 0x000000ff04ff99a7 */ /* 0x0003e2000810043f */
[----:B------:R-:W-:Y:S01]  /*cfd0*/  FMUL.FTZ R5, R24, R0 ;  /* 0x0000000018057220 */ /* 0x000fe20000410000 */
[-C--:B---3--:R-:W-:Y:S01]  /*cfe0*/  FMUL.FTZ R6, R27, R14.reuse ;  /* 0x0000000e1b067220 */ /* 0x088fe20000410000 */
[----:B------:R-:W-:Y:S01]  /*cff0*/  FMUL.FTZ R7, R26, R14 ;  /* 0x0000000e1a077220 */ /* 0x000fe20000410000 */
[-C--:B------:R-:W-:Y:S01]  /*d000*/  FMUL.FTZ R8, R29, R0.reuse ;  /* 0x000000001d087220 */ /* 0x080fe20000410000 */
[-C--:B------:R-:W-:Y:S01]  /*d010*/  FMUL.FTZ R9, R28, R0.reuse ;  /* 0x000000001c097220 */ /* 0x080fe20000410000 */
[-C--:B------:R-:W-:Y:S01]  /*d020*/  FMUL.FTZ R10, R33, R0.reuse ;  /* 0x00000000210a7220 */ /* 0x080fe20000410000 */
[-C--:B------:R-:W-:Y:S01]  /*d030*/  FMUL.FTZ R11, R32, R0.reuse ;  /* 0x00000000200b7220 */ /* 0x080fe20000410000 */
[----:B-1----:R-:W-:Y:S01]  /*d040*/  FMUL.FTZ R4, R25, R0 ;  /* 0x0000000019047220 */ /* 0x002fe20000410000 */
[-C--:B------:R-:W-:Y:S01]  /*d050*/  FMUL.FTZ R18, R34, R14.reuse ;  /* 0x0000000e22127220 */ /* 0x080fe20000410000 */
[-C--:B------:R-:W-:Y:S01]  /*d060*/  FMUL.FTZ R19, R39, R14.reuse ;  /* 0x0000000e27137220 */ /* 0x080fe20000410000 */
[----:B------:R-:W-:Y:S01]  /*d070*/  FMUL.FTZ R24, R38, R14 ;  /* 0x0000000e26187220 */ /* 0x000fe20000410000 */
[-C--:B------:R-:W-:Y:S01]  /*d080*/  FMUL.FTZ R15, R37, R0.reuse ;  /* 0x00000000250f7220 */ /* 0x080fe20000410000 */
[----:B------:R-:W-:Y:S01]  /*d090*/  F2FP.F16.F32.PACK_AB R4, R4, R5 ;  /* 0x000000050404723e */ /* 0x000fe200000000ff */
[-C--:B------:R-:W-:Y:S01]  /*d0a0*/  FMUL.FTZ R20, R36, R0.reuse ;  /* 0x0000000024147220 */ /* 0x080fe20000410000 */
[----:B------:R-:W-:Y:S01]  /*d0b0*/  F2FP.F16.F32.PACK_AB R5, R6, R7 ;  /* 0x000000070605723e */ /* 0x000fe200000000ff */
[----:B------:R-:W-:Y:S01]  /*d0c0*/  FMUL.FTZ R25, R41, R0 ;  /* 0x0000000029197220 */ /* 0x000fe20000410000 */
[----:B------:R-:W-:Y:S01]  /*d0d0*/  F2FP.F16.F32.PACK_AB R6, R8, R9 ;  /* 0x000000090806723e */ /* 0x000fe200000000ff */
[----:B------:R-:W-:Y:S01]  /*d0e0*/  FMUL.FTZ R9, R35, R14 ;  /* 0x0000000e23097220 */ /* 0x000fe20000410000 */
[----:B------:R-:W-:Y:S01]  /*d0f0*/  F2FP.F16.F32.PACK_AB R8, R10, R11 ;  /* 0x0000000b0a08723e */ /* 0x000fe200000000ff */
[----:B------:R-:W-:Y:S01]  /*d100*/  FMUL.FTZ R26, R40, R0 ;  /* 0x00000000281a7220 */ /* 0x000fe20000410000 */
[----:B------:R-:W-:Y:S01]  /*d110*/  F2FP.F16.F32.PACK_AB R11, R19, R24 ;  /* 0x00000018130b723e */ /* 0x000fe200000000ff */
[----:B------:R-:W-:Y:S01]  /*d120*/  FMUL.FTZ R27, R45, R0 ;  /* 0x000000002d1b7220 */ /* 0x000fe20000410000 */
[----:B------:R-:W-:Y:S01]  /*d130*/  F2FP.F16.F32.PACK_AB R9, R9, R18 ;  /* 0x000000120909723e */ /* 0x000fe200000000ff */
[-C--:B------:R-:W-:Y:S01]  /*d140*/  FMUL.FTZ R28, R44, R0.reuse ;  /* 0x000000002c1c7220 */ /* 0x080fe20000410000 */
[----:B------:R-:W1:Y:S01]  /*d150*/  LDC.64 R18, c[0x0][0xb78] ;  /* 0x0002de00ff127b82 */ /* 0x000e620000000a00 */
[-C--:B------:R-:W-:Y:S01]  /*d160*/  FMUL.FTZ R32, R49, R0.reuse ;  /* 0x0000000031207220 */ /* 0x080fe20000410000 */
        /* <DEDUP_REMOVED lines=18> */
[----:B------:R-:W-:Y:S01]  /*d290*/  FMUL.FTZ R69, R84, R0 ;  /* 0x0000000054457220 */ /* 0x000fe20000410000 */
[-C--:B------:R-:W-:Y:S01]  /*d2a0*/  FMUL.FTZ R7, R31, R14.reuse ;  /* 0x0000000e1f077220 */ /* 0x080fe20000410000 */
[----:B------:R-:W-:Y:S01]  /*d2b0*/  FMUL.FTZ R0, R30, R14 ;  /* 0x0000000e1e007220 */ /* 0x000fe20000410000 */
[----:B------:R-:W-:Y:S01]  /*d2c0*/  F2FP.F16.F32.PACK_AB R10, R15, R20 ;  /* 0x000000140f0a723e */ /* 0x000fe200000000ff */
[-C--:B------:R-:W-:Y:S01]  /*d2d0*/  FMUL.FTZ R20, R47, R14.reuse ;  /* 0x0000000e2f147220 */ /* 0x080fe20000410000 */
[-C--:B------:R-:W-:Y:S01]  /*d2e0*/  FMUL.FTZ R29, R46, R14.reuse ;  /* 0x0000000e2e1d7220 */ /* 0x080fe20000410000 */
[----:B------:R-:W-:Y:S01]  /*d2f0*/  FMUL.FTZ R31, R50, R14 ;  /* 0x0000000e321f7220 */ /* 0x000fe20000410000 */
[----:B------:R-:W-:Y:S01]  /*d300*/  F2FP.F16.F32.PACK_AB R7, R7, R0 ;  /* 0x000000000707723e */ /* 0x000fe200000000ff */
[----:B------:R-:W-:Y:S01]  /*d310*/  BAR.SYNC.DEFER_BLOCKING 0x1, 0x100 ;  /* 0x0044000000007b1d */ /* 0x000fe20000010000 */
        /* <DEDUP_REMOVED lines=21> */
[----:B-1----:R-:W-:Y:S01]  /*d470*/  IMAD R14, R18, UR4, RZ ;  /* 0x00000004120e7c24 */ /* 0x002fe2000f8e02ff */
[----:B------:R-:W-:Y:S01]  /*d480*/  F2FP.F16.F32.PACK_AB R24, R32, R33 ;  /* 0x000000212018723e */ /* 0x000fe200000000ff */
[----:B------:R1:W-:Y:S01]  /*d490*/  STSM.16.M88.4 [R98], R4 ;  /* 0x0000000462007844 */ /* 0x0003e20000000200 */
[----:B------:R-:W-:Y:S01]  /*d4a0*/  F2FP.F16.F32.PACK_AB R40, R40, R41 ;  /* 0x000000292828723e */ /* 0x000fe200000000ff */
[----:B------:R-:W-:Y:S01]  /*d4b0*/  IMAD R70, R19, UR36, R14 ;  /* 0x0000002413467c24 */ /* 0x000fe2000f8e020e */
[----:B------:R-:W-:Y:S01]  /*d4c0*/  F2FP.F16.F32.PACK_AB R14, R27, R28 ;  /* 0x0000001c1b0e723e */ /* 0x000fe200000000ff */
[----:B------:R-:W-:Y:S01]  /*d4d0*/  IMAD.WIDE.U32 R18, R18, UR36, R12 ;  /* 0x0000002412127c25 */ /* 0x000fe2000f8e000c */
[----:B------:R-:W-:Y:S01]  /*d4e0*/  F2FP.F16.F32.PACK_AB R13, R0, R15 ;  /* 0x0000000f000d723e */ /* 0x000fe200000000ff */
[----:B------:R-:W-:Y:S01]  /*d4f0*/  STSM.16.M88.4 [R97], R8 ;  /* 0x0000000861007844 */ /* 0x000fe20000000200 */
[----:B------:R-:W-:Y:S01]  /*d500*/  F2FP.F16.F32.PACK_AB R12, R25, R26 ;  /* 0x0000001a190c723e */ /* 0x000fe200000000ff */
[----:B------:R-:W-:Y:S01]  /*d510*/  ULDC.64 UR4, c[0x0][0xb40] ;  /* 0x0002d00000047ab9 */ /* 0x000fe20000000a00 */
[----:B------:R-:W-:-:S02]  /*d520*/  F2FP.F16.F32.PACK_AB R15, R20, R29 ;  /* 0x0000001d140f723e */ /* 0x000fc400000000ff */
[----:B------:R-:W-:Y:S02]  /*d530*/  F2FP.F16.F32.PACK_AB R25, R30, R31 ;  /* 0x0000001f1e19723e */ /* 0x000fe400000000ff */
[----:B------:R-:W-:Y:S01]  /*d540*/  F2FP.F16.F32.PACK_AB R26, R36, R37 ;  /* 0x00000025241a723e */ /* 0x000fe200000000ff */
[----:B------:R-:W-:Y:S01]  /*d550*/  STSM.16.M88.4 [R96], R12 ;  /* 0x0000000c60007844 */ /* 0x000fe20000000200 */
[----:B------:R-:W-:Y:S02]  /*d560*/  F2FP.F16.F32.PACK_AB R27, R34, R35 ;  /* 0x00000023221b723e */ /* 0x000fe400000000ff */
[----:B------:R-:W-:Y:S02]  /*d570*/  F2FP.F16.F32.PACK_AB R48, R48, R49 ;  /* 0x000000313030723e */ /* 0x000fe400000000ff */
[----:B------:R-:W-:Y:S01]  /*d580*/  F2FP.F16.F32.PACK_AB R41, R38, R39 ;  /* 0x000000272629723e */ /* 0x000fe200000000ff */
[----:B------:R-:W-:Y:S01]  /*d590*/  STSM.16.M88.4 [R95], R24 ;  /* 0x000000185f007844 */ /* 0x000fe20000000200 */
[----:B------:R-:W-:-:S02]  /*d5a0*/  F2FP.F16.F32.PACK_AB R42, R44, R45 ;  /* 0x0000002d2c2a723e */ /* 0x000fc400000000ff */
[----:B------:R-:W-:Y:S02]  /*d5b0*/  F2FP.F16.F32.PACK_AB R43, R43, R46 ;  /* 0x0000002e2b2b723e */ /* 0x000fe400000000ff */
[----:B------:R-:W-:Y:S02]  /*d5c0*/  F2FP.F16.F32.PACK_AB R49, R47, R50 ;  /* 0x000000322f31723e */ /* 0x000fe400000000ff */
[----:B------:R-:W-:Y:S01]  /*d5d0*/  F2FP.F16.F32.PACK_AB R56, R56, R57 ;  /* 0x000000393838723e */ /* 0x000fe200000000ff */
[----:B------:R-:W-:Y:S01]  /*d5e0*/  STSM.16.M88.4 [R94], R40 ;  /* 0x000000285e007844 */ /* 0x000fe20000000200 */
[----:B-1----:R-:W-:Y:S02]  /*d5f0*/  SHF.R.S32.HI R5, RZ, 0x1f, R99 ;  /* 0x0000001fff057819 */ /* 0x002fe40000011463 */
[----:B------:R-:W-:Y:S02]  /*d600*/  IADD3 R0, P1, R99, R18, RZ ;  /* 0x0000001263007210 */ /* 0x000fe40007f3e0ff */
[----:B------:R-:W-:-:S02]  /*d610*/  F2FP.F16.F32.PACK_AB R50, R52, R53 ;  /* 0x000000353432723e */ /* 0x000fc400000000ff */
[----:B------:R-:W-:Y:S02]  /*d620*/  F2FP.F16.F32.PACK_AB R51, R51, R54 ;  /* 0x000000363333723e */ /* 0x000fe400000000ff */
[----:B------:R-:W-:Y:S02]  /*d630*/  F2FP.F16.F32.PACK_AB R57, R55, R58 ;  /* 0x0000003a3739723e */ /* 0x000fe400000000ff */
[----:B------:R-:W-:Y:S01]  /*d640*/  F2FP.F16.F32.PACK_AB R64, R64, R65 ;  /* 0x000000414040723e */ /* 0x000fe200000000ff */
[----:B------:R-:W-:Y:S01]  /*d650*/  STSM.16.M88.4 [R93], R48 ;  /* 0x000000305d007844 */ /* 0x000fe20000000200 */
[----:B------:R-:W-:Y:S02]  /*d660*/  F2FP.F16.F32.PACK_AB R58, R60, R61 ;  /* 0x0000003d3c3a723e */ /* 0x000fe400000000ff */
[----:B------:R-:W-:Y:S02]  /*d670*/  F2FP.F16.F32.PACK_AB R59, R59, R62 ;  /* 0x0000003e3b3b723e */ /* 0x000fe400000000ff */
[----:B------:R-:W-:-:S02]  /*d680*/  F2FP.F16.F32.PACK_AB R65, R63, R66 ;  /* 0x000000423f41723e */ /* 0x000fc400000000ff */
[----:B------:R-:W-:Y:S01]  /*d690*/  F2FP.F16.F32.PACK_AB R66, R68, R69 ;  /* 0x000000454442723e */ /* 0x000fe200000000ff */
[----:B------:R-:W-:Y:S01]  /*d6a0*/  STSM.16.M88.4 [R91], R56 ;  /* 0x000000385b007844 */ /* 0x000fe20000000200 */
[----:B------:R-:W-:Y:S02]  /*d6b0*/  F2FP.F16.F32.PACK_AB R67, R67, R86 ;  /* 0x000000564343723e */ /* 0x000fe400000000ff */
[----:B------:R-:W-:Y:S02]  /*d6c0*/  IADD3.X R5, R5, R19, R70, P1, !PT ;  /* 0x0000001305057210 */ /* 0x000fe40000ffe446 */
[C---:B------:R-:W-:Y:S01]  /*d6d0*/  LEA R4, P1, R0.reuse, UR4, 0x2 ;  /* 0x0000000400047c11 */ /* 0x040fe2000f8210ff */
[----:B------:R-:W-:Y:S01]  /*d6e0*/  STSM.16.M88.4 [R90], R64 ;  /* 0x000000405a007844 */ /* 0x000fe20000000200 */
[----:B------:R-:W-:Y:S02]  /*d6f0*/  ULDC UR4, c[0x0][0xc] ;  /* 0x0000030000047ab9 */ /* 0x000fe40000000800 */
[----:B------:R-:W-:Y:S01]  /*d700*/  LEA.HI.X R5, R0, UR5, R5, 0x2, P1 ;  /* 0x0000000500057c11 */ /* 0x000fe200088f1405 */
[----:B------:R-:W-:Y:S01]  /*d710*/  @!PT LDS RZ, [RZ] ;  /* 0x00000000fffff984 */ /* 0x000fe20000000800 */
[----:B------:R-:W-:Y:S01]  /*d720*/  @!PT LDS RZ, [RZ] ;  /* 0x00000000fffff984 */ /* 0x000fe20000000800 */
[----:B------:R-:W-:Y:S01]  /*d730*/  @!PT LDS RZ, [RZ] ;  /* 0x00000000fffff984 */ /* 0x000fe20000000800 */
[----:B------:R-:W-:Y:S01]  /*d740*/  @!PT LDS RZ, [RZ] ;  /* 0x00000000fffff984 */ /* 0x000fe20000000800 */
[----:B------:R1:W-:Y:S06]  /*d750*/  MEMBAR.ALL.CTA ;  /* 0x0000000000007992 */ /* 0x0003ec0000008000 */
[----:B-1----:R-:W1:Y:S01]  /*d760*/  FENCE.VIEW.ASYNC.S ;  /* 0x00000000000073c6 */ /* 0x002e620000000000 */
[----:B------:R-:W-:-:S03]  /*d770*/  UIADD3 UR10, UR4, UR10, URZ ;  /* 0x0000000a040a7290 */ /* 0x000fc6000fffe03f */
[----:B-1----:R-:W1:Y:S03]  /*d780*/  SHFL.IDX PT, R0, R223, RZ, 0x1f ;  /* 0x00001fffdf007589 */ /* 0x002e6600000e0000 */
[----:B------:R-:W-:Y:S01]  /*d790*/  IMAD.U32 R19, RZ, RZ, UR10 ;  /* 0x0000000aff137e24 */ /* 0x000fe2000f8e00ff */
[----:B------:R-:W-:Y:S06]  /*d7a0*/  BAR.ARV 0x1, 0x120 ;  /* 0x0044800000007b1d */ /* 0x000fec0000002000 */
[----:B------:R2:W-:Y:S01]  /*d7b0*/  @!P0 STG.E desc[UR12][R4.64], R3 ;  /* 0x0000000304008986 */ /* 0x0005e2000c10190c */
[----:B-1----:R-:W-:-:S03]  /*d7c0*/  ISETP.NE.AND P0, PT, R0, 0x7, PT ;  /* 0x000000070000780c */ /* 0x002fc60003f05270 */
[----:B------:R2:W-:Y:S10]  /*d7d0*/  @!P2 STG.E desc[UR12][R4.64+0x20], R21 ;  /* 0x000020150400a986 */ /* 0x0005f4000c10190c */
[----:B------:R-:W-:Y:S05]  /*d7e0*/  @P0 BRA `(.L_x_29) ;  /* 0x0000000000580947 */ /* 0x000fea0003800000 */
[----:B------:R-:W-:Y:S01]  /*d7f0*/  BAR.SYNC.DEFER_BLOCKING 0x1, 0x120 ;  /* 0x0044800000007b1d */ /* 0x000fe20000010000 */
[----:B------:R-:W-:-:S05]  /*d800*/  ELECT P0, URZ, PT ;  /* 0x00000000003f782f */ /* 0x000fca0003800000 */
[----:B------:R-:W-:Y:S08]  /*d810*/  BSSY B0, `(.L_x_29) ;  /* 0x0000013000007945 */ /* 0x000ff00003800000 */
[----:B------:R-:W-:Y:S05]  /*d820*/  @!P0 BRA `(.L_x_30) ;  /* 0x0000000000448947 */ /* 0x000fea0003800000 */
[----:B------:R-:W-:Y:S01]  /*d830*/  ULDC.64 UR6, c[0x0][0x198] ;  /* 0x0000660000067ab9 */ /* 0x000fe20000000a00 */
[----:B------:R-:W-:Y:S01]  /*d840*/  UMOV UR33, URZ ;  /* 0x0000003f00217c82 */ /* 0x000fe20008000000 */
[----:B------:R-:W-:Y:S02]  /*d850*/  UIADD3 UR4, UP0, UR6, 0x9f0, URZ ;  /* 0x000009f006047890 */ /* 0x000fe4000ff1e03f */
[----:B------:R-:W-:Y:S02]  /*d860*/  UIADD3 UR6, UR39, 0x4000, URZ ;  /* 0x0000400027067890 */ /* 0x000fe4000fffe03f */
[----:B------:R-:W-:Y:S01]  /*d870*/  UIADD3.X UR5, URZ, UR7, URZ, UP0, !UPT ;  /* 0x000000073f057290 */ /* 0x000fe200087fe43f */
[----:B------:R-:W-:Y:S01]  /*d880*/  UMOV UR37, URZ ;  /* 0x0000003f00257c82 */ /* 0x000fe20008000000 */
[----:B------:R-:W-:Y:S01]  /*d890*/  UMOV UR32, UR39 ;  /* 0x0000002700207c82 */ /* 0x000fe20008000000 */
[----:B------:R-:W-:-:S06]  /*d8a0*/  UMOV UR7, 0x40 ;  /* 0x0000004000077882 */ /* 0x000fcc0000000000 */
[----:B------:R1:W-:Y:S02]  /*d8b0*/  UTMASTG.5D [UR32], [UR4] ;  /* 0x00000020040073b5 */ /* 0x0003e40008020000 */
[----:B-1----:R-:W-:Y:S01]  /*d8c0*/  UMOV UR32, UR6 ;  /* 0x0000000600207c82 */ /* 0x002fe20008000000 */
[----:B------:R-:W-:Y:S01]  /*d8d0*/  UMOV UR33, UR7 ;  /* 0x0000000700217c82 */ /* 0x000fe20008000000 */
[----:B------:R-:W-:Y:S01]  /*d8e0*/  UIADD3 UR6, UR39, 0x34820, URZ ;  /* 0x0003482027067890 */ /* 0x000fe2000fffe03f */
[----:B------:R1:W-:Y:S03]  /*d8f0*/  UTMASTG.5D [UR32], [UR4] ;  /* 0x00000020040073b5 */ /* 0x0003e60008020000 */
[----:B------:R-:W-:Y:S01]  /*d900*/  UPRMT UR6, URZ, 0x654, UR6 ;  /* 0x000006543f067896 */ /* 0x000fe20008000006 */
[----:B------:R0:W-:Y:S01]  /*d910*/  UTMACMDFLUSH ;  /* 0x00000000000079b7 */ /* 0x0001e20000000000 */
[----:B------:R-:W-:-:S07]  /*d920*/  DEPBAR.LE SB0, 0x0 ;  /* 0x000080000000791a */ /* 0x000fce0000000000 */
[----:B-1----:R-:W-:Y:S03]  /*d930*/  SYNCS.ARRIVE.TRANS64.RED.A1T0 RZ, [UR6], RZ ;  /* 0x000000ffffff79a7 */ /* 0x002fe60008100406 */
.L_x_30:
[----:B------:R-:W-:Y:S05]  /*d940*/  BSYNC B0 ;  /* 0x0000000000007941 */ /* 0x000fea0003800000 */
.L_x_29:
[----:B------:R-:W1:Y:S01]  /*d950*/  LDC R0, c[0x0][0xda4] ;  /* 0x00036900ff007b82 */ /* 0x000e620000000800 */
[----:B------:R-:W-:Y:S01]  /*d960*/  R2UR UR4, R22 ;  /* 0x00000000160472ca */ /* 0x000fe200000e0000 */
[----:B------:R-:W-:Y:S01]  /*d970*/  UIADD3 UR38, UR38, 0x1, URZ ;  /* 0x0000000126267890 */ /* 0x000fe2000fffe03f */
[----:B------:R-:W-:Y:S02]  /*d980*/  R2UR UR6, R19 ;  /* 0x00000000130672ca */ /* 0x000fe400000e0000 */
[----:B------:R-:W-:Y:S01]  /*d990*/  R2UR UR5, R2 ;  /* 0x00000000020572ca */ /* 0x000fe200000e0000 */
[----:B------:R-:W-:-:S04]  /*d9a0*/  UISETP.NE.AND UP0, UPT, UR38, 0x2, UPT ;  /* 0x000000022600788c */ /* 0x000fc8000bf05270 */
[----:B------:R-:W-:-:S04]  /*d9b0*/  USEL UR38, UR38, URZ, UP0 ;  /* 0x0000003f26267287 */ /* 0x000fc80008000000 */
[----:B------:R-:W-:-:S06]  /*d9c0*/  UIADD3 UR4, UR4, 0x1, URZ ;  /* 0x0000000104047890 */ /* 0x000fcc000fffe03f */
[----:B------:R-:W-:Y:S01]  /*d9d0*/  MOV R22, UR4 ;  /* 0x0000000400167c02 */ /* 0x000fe20008000f00 */
[----:B------:R-:W-:Y:S01]  /*d9e0*/  USEL UR4, URZ, 0x1, UP0 ;  /* 0x000000013f047887 */ /* 0x000fe20008000000 */
[----:B-1----:R-:W-:-:S03]  /*d9f0*/  ISETP.LE.AND P0, PT, R0, UR6, PT ;  /* 0x0000000600007c0c */ /* 0x002fc6000bf03270 */
[----:B------:R-:W-:-:S06]  /*da00*/  ULOP3.LUT UR5, UR5, UR4, URZ, 0x3c, !UPT ;  /* 0x0000000405057292 */ /* 0x000fcc000f8e3c3f */
[----:B------:R-:W-:-:S04]  /*da10*/  IMAD.U32 R2, RZ, RZ, UR5 ;  /* 0x00000005ff027e24 */ /* 0x000fc8000f8e00ff */
[----:B------:R-:W-:Y:S05]  /*da20*/  @!P0 BRA `(.L_x_31) ;  /* 0xffffff3000e88947 */ /* 0x000fea000383ffff */
[----:B------:R-:W-:Y:S05]  /*da30*/  EXIT ;  /* 0x000000000000794d */ /* 0x000fea0003800000 */
.L_x_7:
[----:B------:R-:W-:-:S08]  /*da40*/  NOP ;  /* 0x0000000000007918 */ /* 0x000fd00000000000 */
[----:B-1----:R-:W1:-:S00]  /*da50*/  USETMAXREG.DEALLOC.CTAPOOL 0x18 ;  /* 0x00000018000079c8 */ /* 0x002e4000080e0500 */
[----:B-1----:R-:W-:-:S06]  /*da60*/  LOP3.LUT R0, R0, 0x3, RZ, 0xc0, !PT ;  /* 0x0000000300007812 */ /* 0x002fcc00078ec0ff */
[----:B------:R-:W1:Y:S02]  /*da70*/  SHFL.IDX PT, R0, R0, RZ, 0x1f ;  /* 0x00001fff00007589 */ /* 0x000e6400000e0000 */
[----:B-1----:R-:W-:-:S13]  /*da80*/  ISETP.NE.AND P0, PT, R0, RZ, PT ;  /* 0x000000ff0000720c */ /* 0x002fda0003f05270 */
[----:B------:R-:W-:Y:S05]  /*da90*/  @P0 EXIT ;  /* 0x000000000000094d */ /* 0x000fea0003800000 */
[----:B------:R-:W1:Y:S01]  /*daa0*/  S2UR UR4, SR_CTAID.X ;  /* 0x00000000000479c3 */ /* 0x000e620000002500 */
[----:B------:R-:W-:Y:S01]  /*dab0*/  IMAD.MOV.U32 R16, RZ, RZ, RZ ;  /* 0x000000ffff107224 */ /* 0x000fe200078e00ff */
[----:B------:R-:W-:Y:S01]  /*dac0*/  MOV R17, 0x1 ;  /* 0x0000000100117802 */ /* 0x000fe20000000f00 */
[----:B------:R-:W-:-:S05]  /*dad0*/  IMAD.MOV.U32 R2, RZ, RZ, 0x1 ;  /* 0x00000001ff027424 */ /* 0x000fca00078e00ff */
[----:B------:R-:W1:Y:S02]  /*dae0*/  LDC R0, c[0x0][0xda4] ;  /* 0x00036900ff007b82 */ /* 0x000e640000000800 */
[----:B-1----:R-:W-:-:S13]  /*daf0*/  ISETP.LE.AND P0, PT, R0, UR4, PT ;  /* 0x0000000400007c0c */ /* 0x002fda000bf03270 */
[----:B------:R-:W-:Y:S05]  /*db00*/  @P0 BRA `(.L_x_32) ;  /* 0x0000002800b80947 */ /* 0x000fea0003800000 */
[----:B------:R-:W-:Y:S01]  /*db10*/  IMAD.U32 R0, RZ, RZ, UR4 ;  /* 0x00000004ff007e24 */ /* 0x000fe2000f8e00ff */
[----:B------:R-:W-:Y:S01]  /*db20*/  ULDC.64 UR36, c[0x0][0x198] ;  /* 0x0000660000247ab9 */ /* 0x000fe20000000a00 */
[----:B------:R-:W-:Y:S01]  /*db30*/  IMAD.MOV.U32 R16, RZ, RZ, RZ ;  /* 0x000000ffff107224 */ /* 0x000fe200078e00ff */
[----:B------:R-:W-:Y:S01]  /*db40*/  ULDC UR38, c[0x0][0xc] ;  /* 0x0000030000267ab9 */ /* 0x000fe20000000800 */
[----:B------:R-:W-:Y:S01]  /*db50*/  IMAD.MOV.U32 R17, RZ, RZ, 0x1 ;  /* 0x00000001ff117424 */ /* 0x000fe200078e00ff */
[----:B------:R1:W-:Y:S04]  /*db60*/  STL [R1+0x10], R0 ;  /* 0x0000100001007387 */ /* 0x0003e80000100800 */
[----:B------:R1:W-:Y:S02]  /*db70*/  STL [R1+0x18], RZ ;  /* 0x000018ff01007387 */ /* 0x0003e40000100800 */
.L_x_75:
[----:B------:R-:W2:Y:S01]  /*db80*/  LDL R4, [R1+0x10] ;  /* 0x0000100001047983 */ /* 0x000ea20000100800 */
[----:B-1----:R-:W1:Y:S01]  /*db90*/  LDC R0, c[0x0][0xda8] ;  /* 0x00036a00ff007b82 */ /* 0x002e620000000800 */
[----:B------:R-:W-:Y:S05]  /*dba0*/  YIELD ;  /* 0x0000000000007946 */ /* 0x000fea0003800000 */
[----:B------:R-:W3:Y:S01]  /*dbb0*/  S2R R5, SR_CgaCtaId ;  /* 0x0000000000057919 */ /* 0x000ee20000008800 */
[----:B------:R-:W-:Y:S02]  /*dbc0*/  ULDC.64 UR4, c[0x0][0x3f8] ;  /* 0x0000fe0000047ab9 */ /* 0x000fe40000000a00 */
[----:B------:R-:W-:-:S03]  /*dbd0*/  UISETP.NE.U32.AND UP0, UPT, UR4, URZ, UPT ;  /* 0x0000003f0400728c */ /* 0x000fc6000bf05070 */
[----:B------:R-:W-:Y:S01]  /*dbe0*/  ULDC UR4, c[0x0][0x404] ;  /* 0x0001010000047ab9 */ /* 0x000fe20000000800 */
[----:B------:R-:W-:-:S04]  /*dbf0*/  UISETP.NE.AND.EX UP0, UPT, UR5, URZ, UPT, UP0 ;  /* 0x0000003f0500728c */ /* 0x000fc8000bf05300 */
[----:B------:R-:W-:Y:S01]  /*dc00*/  USEL UR4, UR4, 0x1, UP0 ;  /* 0x0000000104047887 */ /* 0x000fe20008000000 */
[----:B-1----:R-:W-:Y:S02]  /*dc10*/  ISETP.NE.AND P0, PT, R0, 0x1, PT ;  /* 0x000000010000780c */ /* 0x002fe40003f05270 */
[----:B------:R-:W1:Y:S11]  /*dc20*/  LDC R0, c[0x0][0xdb4] ;  /* 0x00036d00ff007b82 */ /* 0x000e760000000800 */
[----:B------:R-:W2:Y:S08]  /*dc30*/  @P0 LDC R2, c[0x0][0xdac] ;  /* 0x00036b00ff020b82 */ /* 0x000eb00000000800 */
[----:B------:R-:W4:Y:S01]  /*dc40*/  @P0 LDC R3, c[0x0][0xdb0] ;  /* 0x00036c00ff030b82 */ /* 0x000f220000000800 */
[----:B-1----:R-:W-:Y:S01]  /*dc50*/  ISETP.NE.AND P1, PT, R0, 0x1, PT ;  /* 0x000000010000780c */ /* 0x002fe20003f25270 */
[----:B--2---:R-:W-:Y:S01]  /*dc60*/  @P0 IMAD.HI.U32 R2, R4, R2, RZ ;  /* 0x0000000204020227 */ /* 0x004fe200078e00ff */
[----:B------:R-:W-:-:S05]  /*dc70*/  MOV R6, R4 ;  /* 0x0000000400067202 */ /* 0x000fca0000000f00 */
[----:B------:R-:W1:Y:S01]  /*dc80*/  LDC R4, c[0x0][0x2e0] ;  /* 0x0000b800ff047b82 */ /* 0x000e620000000800 */
[----:B----4-:R-:W-:-:S05]  /*dc90*/  @P0 SHF.R.U32.HI R6, RZ, R3, R2 ;  /* 0x00000003ff060219 */ /* 0x010fca0000011602 */
[----:B------:R-:W-:Y:S02]  /*dca0*/  IMAD.MOV.U32 R19, RZ, RZ, R6 ;  /* 0x000000ffff137224 */ /* 0x000fe400078e0006 */
[----:B------:R-:W2:Y:S01]  /*dcb0*/  @P1 LDC.64 R2, c[0x0][0xdb8] ;  /* 0x00036e00ff021b82 */ /* 0x000ea20000000a00 */
[----:B------:R4:W-:Y:S01]  /*dcc0*/  STL [R1+0x8], R6 ;  /* 0x0000080601007387 */ /* 0x0009e20000100800 */
[----:B-1----:R-:W-:-:S05]  /*dcd0*/  IMAD R8, R4, UR4, RZ ;  /* 0x0000000404087c24 */ /* 0x002fca000f8e02ff */
[----:B------:R4:W-:Y:S01]  /*dce0*/  STL [R1+0x14], R8 ;  /* 0x0000140801007387 */ /* 0x0009e20000100800 */
[----:B--2---:R-:W-:-:S05]  /*dcf0*/  @P1 IMAD.HI.U32 R2, R6, R2, RZ ;  /* 0x0000000206021227 */ /* 0x004fca00078e00ff */
[----:B------:R-:W-:Y:S02]  /*dd00*/  @P1 SHF.R.U32.HI R19, RZ, R3, R2 ;  /* 0x00000003ff131219 */ /* 0x000fe40000011602 */
[----:B------:R-:W-:Y:S02]  /*dd10*/  MOV R2, 0x400 ;  /* 0x0000040000027802 */ /* 0x000fe40000000f00 */
[----:B------:R-:W-:Y:S02]  /*dd20*/  IADD3 R3, -R19, RZ, RZ ;  /* 0x000000ff13037210 */ /* 0x000fe40007ffe1ff */
[----:B---3--:R-:W-:Y:S01]  /*dd30*/  LEA R7, R5, R2, 0x18 ;  /* 0x0000000205077211 */ /* 0x008fe200078ec0ff */
[----:B------:R-:W-:-:S04]  /*dd40*/  VIADD R2, R8, 0xaf ;  /* 0x000000af08027836 */ /* 0x000fc80000000000 */
[----:B------:R-:W-:Y:S01]  /*dd50*/  VIADD R4, R7, 0x1e400 ;  /* 0x0001e40007047836 */ /* 0x000fe20000000000 */
[----:B------:R4:W-:Y:S01]  /*dd60*/  STL [R1+0x4], R7 ;  /* 0x0000040701007387 */ /* 0x0009e20000100800 */
[----:B------:R-:W-:-:S03]  /*dd70*/  IMAD.HI R2, R2, 0x2e8ba2e9, RZ ;  /* 0x2e8ba2e902027827 */ /* 0x000fc600078e02ff */
[----:B------:R-:W-:Y:S01]  /*dd80*/  LOP3.LUT P0, RZ, R4, 0x3ff, RZ, 0xc0, !PT ;  /* 0x000003ff04ff7812 */ /* 0x000fe2000780c0ff */
[----:B------:R-:W-:Y:S01]  /*dd90*/  IMAD R4, R0, R3, R6 ;  /* 0x0000000300047224 */ /* 0x000fe200078e0206 */
[----:B------:R-:W-:-:S04]  /*dda0*/  SHF.R.U32.HI R3, RZ, 0x1f, R2 ;  /* 0x0000001fff037819 */ /* 0x000fc80000011602 */
[----:B------:R-:W-:Y:S01]  /*ddb0*/  LEA.HI.SX32 R0, R2, R3, 0x1b ;  /* 0x0000000302007211 */ /* 0x000fe200078fdaff */
[----:B------:R4:W-:Y:S04]  /*ddc0*/  STL [R1], R4 ;  /* 0x0000000401007387 */ /* 0x0009e80000100800 */
[----:B------:R4:W-:Y:S02]  /*ddd0*/  STL [R1+0xc], R0 ;  /* 0x00000c0001007387 */ /* 0x0009e40000100800 */
[----:B------:R-:W-:Y:S05]  /*dde0*/  @!P0 BRA `(.L_x_33) ;  /* 0x0000000000408947 */ /* 0x000fea0003800000 */
[----:B------:R-:W-:Y:S01]  /*ddf0*/  MOV R2, 0x0 ;  /* 0x0000000000027802 */ /* 0x000fe20000000f00 */
[----:B------:R-:W-:Y:S01]  /*de00*/  ULDC.64 UR6, c[0x4][0xa0] ;  /* 0x0100280000067ab9 */ /* 0x000fe20000000a00 */
[----:B------:R-:W-:Y:S01]  /*de10*/  ULDC.64 UR8, c[0x4][0xa8] ;  /* 0x01002a0000087ab9 */ /* 0x000fe20000000a00 */
[----:B------:R-:W-:Y:S01]  /*de20*/  ULDC.64 UR4, c[0x4][0x28] ;  /* 0x01000a0000047ab9 */ /* 0x000fe20000000a00 */
[----:B----4-:R-:W-:Y:S01]  /*de30*/  IMAD.U32 R4, RZ, RZ, UR6 ;  /* 0x00000006ff047e24 */ /* 0x010fe2000f8e00ff */
[----:B------:R-:W-:Y:S01]  /*de40*/  MOV R6, UR8 ;  /* 0x0000000800067c02 */ /* 0x000fe20008000f00 */
[----:B------:R-:W1:Y:S01]  /*de50*/  LDC.64 R2, c[0x4][R2] ;  /* 0x0100000002027b82 */ /* 0x000e620000000a00 */
[----:B------:R-:W-:Y:S01]  /*de60*/  IMAD.U32 R5, RZ, RZ, UR7 ;  /* 0x00000007ff057e24 */ /* 0x000fe2000f8e00ff */
[----:B------:R-:W-:Y:S01]  /*de70*/  MOV R11, UR5 ;  /* 0x00000005000b7c02 */ /* 0x000fe20008000f00 */
[----:B------:R-:W-:Y:S01]  /*de80*/  IMAD.U32 R7, RZ, RZ, UR9 ;  /* 0x00000009ff077e24 */ /* 0x000fe2000f8e00ff */
[----:B------:R-:W-:Y:S01]  /*de90*/  MOV R13, RZ ;  /* 0x000000ff000d7202 */ /* 0x000fe20000000f00 */
[----:B------:R-:W-:-:S02]  /*dea0*/  IMAD.U32 R10, RZ, RZ, UR4 ;  /* 0x00000004ff0a7e24 */ /* 0x000fc4000f8e00ff */
[----:B------:R-:W-:Y:S02]  /*deb0*/  IMAD.MOV.U32 R8, RZ, RZ, 0x70 ;  /* 0x00000070ff087424 */ /* 0x000fe400078e00ff */
[----:B------:R-:W-:-:S07]  /*dec0*/  IMAD.MOV.U32 R12, RZ, RZ, 0x1 ;  /* 0x00000001ff0c7424 */ /* 0x000fce00078e00ff */
[----:B------:R-:W-:-:S07]  /*ded0*/  LEPC R20, `(.L_x_33) ;  /* 0x000000001014794e */ /* 0x000fce0000000000 */
[----:B-1----:R-:W-:Y:S05]  /*dee0*/  CALL.ABS.NOINC R2 ;  /* 0x0000000002007343 */ /* 0x002fea0003c00000 */
.L_x_33:
[----:B------:R-:W4:Y:S02]  /*def0*/  LDL R2, [R1+0x4] ;  /* 0x0000040001027983 */ /* 0x000f240000100800 */
[----:B----4-:R-:W-:-:S05]  /*df00*/  VIADD R0, R2, 0x400 ;  /* 0x0000040002007836 */ /* 0x010fca0000000000 */
[----:B------:R-:W-:-:S13]  /*df10*/  LOP3.LUT P0, RZ, R0, 0x3ff, RZ, 0xc0, !PT ;  /* 0x000003ff00ff7812 */ /* 0x000fda000780c0ff */
[----:B------:R-:W-:Y:S05]  /*df20*/  @!P0 BRA `(.L_x_34) ;  /* 0x0000000000808947 */ /* 0x000fea0003800000 */
[----:B------:R-:W-:Y:S01]  /*df30*/  MOV R0, 0x0 ;  /* 0x0000000000007802 */ /* 0x000fe20000000f00 */
[----:B------:R-:W-:Y:S01]  /*df40*/  ULDC.64 UR6, c[0x4][0xa0] ;  /* 0x0100280000067ab9 */ /* 0x000fe20000000a00 */
[----:B------:R-:W-:Y:S01]  /*df50*/  ULDC.64 UR8, c[0x4][0xa8] ;  /* 0x01002a0000087ab9 */ /* 0x000fe20000000a00 */
[----:B------:R-:W-:Y:S01]  /*df60*/  ULDC.64 UR4, c[0x4][0x30] ;  /* 0x01000c0000047ab9 */ /* 0x000fe20000000a00 */
[----:B------:R1:W2:Y:S01]  /*df70*/  LDC.64 R2, c[0x4][R0] ;  /* 0x0100000000027b82 */ /* 0x0002a20000000a00 */
[----:B------:R-:W-:Y:S01]  /*df80*/  IMAD.U32 R4, RZ, RZ, UR6 ;  /* 0x00000006ff047e24 */ /* 0x000fe2000f8e00ff */
[----:B------:R-:W-:Y:S01]  /*df90*/  MOV R5, UR7 ;  /* 0x0000000700057c02 */ /* 0x000fe20008000f00 */
        /* <DEDUP_REMOVED lines=9> */
.L_x_35:
[----:B------:R-:W-:Y:S01]  /*e030*/  MOV R2, 0x0 ;  /* 0x0000000000027802 */ /* 0x000fe20000000f00 */
[----:B------:R-:W-:Y:S01]  /*e040*/  ULDC.64 UR6, c[0x4][0xa0] ;  /* 0x0100280000067ab9 */ /* 0x000fe20000000a00 */
[----:B------:R-:W-:Y:S01]  /*e050*/  ULDC.64 UR8, c[0x4][0xa8] ;  /* 0x01002a0000087ab9 */ /* 0x000fe20000000a00 */
[----:B------:R-:W-:Y:S01]  /*e060*/  ULDC.64 UR4, c[0x4][0x38] ;  /* 0x01000e0000047ab9 */ /* 0x000fe20000000a00 */
[----:B------:R-:W-:Y:S01]  /*e070*/  IMAD.U32 R4, RZ, RZ, UR6 ;  /* 0x00000006ff047e24 */ /* 0x000fe2000f8e00ff */
[----:B------:R-:W-:Y:S01]  /*e080*/  MOV R5, UR7 ;  /* 0x0000000700057c02 */ /* 0x000fe20008000f00 */
[----:B------:R-:W1:Y:S01]  /*e090*/  LDC.64 R2, c[0x4][R2] ;  /* 0x0100000002027b82 */ /* 0x000e620000000a00 */
[----:B------:R-:W-:Y:S01]  /*e0a0*/  IMAD.U32 R6, RZ, RZ, UR8 ;  /* 0x00000008ff067e24 */ /* 0x000fe2000f8e00ff */
[----:B------:R-:W-:Y:S01]  /*e0b0*/  MOV R10, UR4 ;  /* 0x00000004000a7c02 */ /* 0x000fe20008000f00 */
[----:B------:R-:W-:Y:S01]  /*e0c0*/  IMAD.U32 R7, RZ, RZ, UR9 ;  /* 0x00000009ff077e24 */ /* 0x000fe2000f8e00ff */
[----:B------:R-:W-:Y:S01]  /*e0d0*/  MOV R12, 0x1 ;  /* 0x00000001000c7802 */ /* 0x000fe20000000f00 */
[----:B------:R-:W-:-:S02]  /*e0e0*/  IMAD.U32 R11, RZ, RZ, UR5 ;  /* 0x00000005ff0b7e24 */ /* 0x000fc4000f8e00ff */
[----:B------:R-:W-:Y:S02]  /*e0f0*/  IMAD.MOV.U32 R8, RZ, RZ, 0x70 ;  /* 0x00000070ff087424 */ /* 0x000fe400078e00ff */
[----:B------:R-:W-:-:S07]  /*e100*/  IMAD.MOV.U32 R13, RZ, RZ, RZ ;  /* 0x000000ffff0d7224 */ /* 0x000fce00078e00ff */
[----:B------:R-:W-:-:S07]  /*e110*/  LEPC R20, `(.L_x_34) ;  /* 0x000000001014794e */ /* 0x000fce0000000000 */
[----:B-1----:R-:W-:Y:S05]  /*e120*/  CALL.ABS.NOINC R2 ;  /* 0x0000000002007343 */ /* 0x002fea0003c00000 */
.L_x_34:
[----:B------:R-:W2:Y:S01]  /*e130*/  LDL R4, [R1] ;  /* 0x0000000001047983 */ /* 0x000ea20000100800 */
[----:B------:R-:W1:Y:S01]  /*e140*/  LDC R0, c[0x0][0x428] ;  /* 0x00010a00ff007b82 */ /* 0x000e620000000800 */
[----:B------:R-:W-:Y:S02]  /*e150*/  ULDC.64 UR4, c[0x0][0x9f8] ;  /* 0x00027e0000047ab9 */ /* 0x000fe40000000a00 */
[----:B------:R-:W3:Y:S01]  /*e160*/  LDL.LU R6, [R1+0x8] ;  /* 0x0000080001067983 */ /* 0x000ee20000300800 */
[----:B-1----:R-:W-:-:S03]  /*e170*/  ISETP.NE.AND P1, PT, R0, 0x1, PT ;  /* 0x000000010000780c */ /* 0x002fc60003f25270 */
[----:B------:R-:W4:Y:S01]  /*e180*/  LDL R5, [R1+0x10] ;  /* 0x0000100001057983 */ /* 0x000f220000100800 */
[----:B------:R-:W-:Y:S01]  /*e190*/  ISETP.NE.U32.AND P0, PT, RZ, UR4, PT ;  /* 0x00000004ff007c0c */ /* 0x000fe2000bf05070 */
[----:B------:R-:W-:Y:S01]  /*e1a0*/  ULDC.64 UR6, c[0x0][0x208] ;  /* 0x0000820000067ab9 */ /* 0x000fe20000000a00 */
[----:B------:R-:W-:Y:S01]  /*e1b0*/  ULDC UR4, c[0x0][0xda8] ;  /* 0x00036a0000047ab9 */ /* 0x000fe20000000800 */
[----:B------:R-:W1:Y:S01]  /*e1c0*/  S2R R7, SR_TID.X ;  /* 0x0000000000077919 */ /* 0x000e620000002100 */
[----:B------:R-:W-:-:S05]  /*e1d0*/  ISETP.NE.AND.EX P0, PT, RZ, UR5, PT, P0 ;  /* 0x00000005ff007c0c */ /* 0x000fca000bf05300 */
[----:B------:R-:W2:Y:S08]  /*e1e0*/  @P1 LDC R2, c[0x0][0x42c] ;  /* 0x00010b00ff021b82 */ /* 0x000eb00000000800 */
[----:B------:R-:W2:Y:S01]  /*e1f0*/  @P1 LDC R3, c[0x0][0x430] ;  /* 0x00010c00ff031b82 */ /* 0x000ea20000000800 */
[----:B-1----:R-:W-:Y:S01]  /*e200*/  LOP3.LUT R7, R7, 0x1f, RZ, 0xc0, !PT ;  /* 0x0000001f07077812 */ /* 0x002fe200078ec0ff */
[----:B--2---:R-:W-:-:S04]  /*e210*/  @P1 IMAD.HI.U32 R2, R4, R2, RZ ;  /* 0x0000000204021227 */ /* 0x004fc800078e00ff */
[----:B------:R-:W-:Y:S01]  /*e220*/  IMAD.MOV.U32 R0, RZ, RZ, R4 ;  /* 0x000000ffff007224 */ /* 0x000fe200078e0004 */
[----:B------:R-:W-:Y:S02]  /*e230*/  @P1 SHF.R.U32.HI R0, RZ, R3, R2 ;  /* 0x00000003ff001219 */ /* 0x000fe40000011602 */
[----:B------:R-:W1:Y:S01]  /*e240*/  @P0 LDC.64 R2, c[0x0][0x9f8] ;  /* 0x00027e00ff020b82 */ /* 0x000e620000000a00 */
[----:B------:R-:W-:Y:S01]  /*e250*/  MOV R4, R19 ;  /* 0x0000001300047202 */ /* 0x000fe20000000f00 */
[----:B-1----:R-:W-:-:S05]  /*e260*/  @P0 IMAD.WIDE R2, R19, 0x4, R2 ;  /* 0x0000000413020825 */ /* 0x002fca00078e0202 */
[----:B------:R1:W5:Y:S01]  /*e270*/  @P0 LDG.E R4, desc[UR6][R2.64] ;  /* 0x0000000602040981 */ /* 0x000362000c1e1900 */
[----:B------:R-:W-:Y:S01]  /*e280*/  ISETP.NE.AND P1, PT, R7, RZ, PT ;  /* 0x000000ff0700720c */ /* 0x000fe20003f25270 */
[----:B---3--:R-:W-:-:S03]  /*e290*/  IMAD.MOV R8, RZ, RZ, -R6 ;  /* 0x000000ffff087224 */ /* 0x008fc600078e0a06 */
[----:B------:R-:W-:Y:S01]  /*e2a0*/  PLOP3.LUT P2, PT, P1, PT, PT, 0x8, 0x0 ;  /* 0x000000000000781c */ /* 0x000fe20000f4e170 */
[----:B----4-:R-:W-:-:S04]  /*e2b0*/  IMAD R8, R8, UR4, R5 ;  /* 0x0000000408087c24 */ /* 0x010fc8000f8e0205 */
[----:B------:R-:W-:-:S04]  /*e2c0*/  IMAD.SHL.U32 R8, R8, 0x80, RZ ;  /* 0x0000008008087824 */ /* 0x000fc800078e00ff */
[----:B------:R-:W-:-:S05]  /*e2d0*/  VOTEU.ALL UP1, P1 ;  /* 0x00000000003f7886 */ /* 0x000fca0000820000 */
[----:B------:R-:W-:-:S04]  /*e2e0*/  @!UP1 UIADD3 UR8, UP0, UR36, 0x270, URZ ;  /* 0x0000027024089890 */ /* 0x000fc8000ff1e03f */
[----:B------:R-:W-:-:S03]  /*e2f0*/  @!UP1 UIADD3.X UR9, URZ, UR37, URZ, UP0, !UPT ;  /* 0x000000253f099290 */ /* 0x000fc600087fe43f */
[----:B-1----:R-:W-:-:S09]  /*e300*/  VOTEU.ALL UP0, P1 ;  /* 0x00000000003f7886 */ /* 0x002fd20000800000 */
.L_x_36:
[----:B------:R-:W2:Y:S01]  /*e310*/  LDL R2, [R1] ;  /* 0x0000000001027983 */ /* 0x000ea20000100800 */
[----:B------:R-:W-:Y:S02]  /*e320*/  PLOP3.LUT P0, PT, P0, P2, PT, 0xa2, 0x0 ;  /* 0x000000000000781c */ /* 0x000fe40000705472 */
[----:B------:R-:W-:Y:S01]  /*e330*/  @P2 R2UR P0, UR7, R19 ;  /* 0x00000000130722ca */ /* 0x000fe20000000000 */
[----:B------:R-:W-:-:S07]  /*e340*/  UMOV UR4, URZ ;  /* 0x0000003f00047c82 */ /* 0x000fce0008000000 */
[----:B------:R-:W-:Y:S02]  /*e350*/  PLOP3.LUT P0, PT, P0, P2, PT, 0xa2, 0x0 ;  /* 0x000000000000781c */ /* 0x000fe40000705472 */
[----:B--2---:R-:W-:-:S08]  /*e360*/  @P2 R2UR.OR P0, UR6, R2 ;  /* 0x00000000020622ca */ /* 0x004fd00000100000 */
[----:B------:R-:W-:Y:S02]  /*e370*/  PLOP3.LUT P0, PT, P0, P2, PT, 0xa2, 0x0 ;  /* 0x000000000000781c */ /* 0x000fe40000705472 */
[----:B------:R-:W-:-:S08]  /*e380*/  @P2 R2UR.OR P0, UR5, R8 ;  /* 0x00000000080522ca */ /* 0x000fd00000100000 */
[----:B------:R-:W-:-:S05]  /*e390*/  @P2 PLOP3.LUT P2, PT, P0, PT, PT, 0x80, 0x0 ;  /* 0x000000000000281c */ /* 0x000fca000074f070 */
[----:B------:R1:W-:Y:S08]  /*e3a0*/  @!UP0 UTMAPF.L2.4D [UR4], [UR8] ;  /* 0x00000004080085b8 */ /* 0x0003f00008018000 */
[----:B-1----:R-:W-:Y:S05]  /*e3b0*/  @P2 BRA.U.ANY `(.L_x_36) ;  /* 0xfffffffd00d42947 */ /* 0x002fea000393ffff */
[----:B------:R-:W-:Y:S01]  /*e3c0*/  PLOP3.LUT P2, PT, P1, PT, PT, 0x8, 0x0 ;  /* 0x000000000000781c */ /* 0x000fe20000f4e170 */
[----:B------:R-:W-:Y:S01]  /*e3d0*/  VOTEU.ALL UP0, P1 ;  /* 0x00000000003f7886 */ /* 0x000fe20000800000 */
[----:B------:R-:W-:-:S11]  /*e3e0*/  UMOV UR4, 0x40 ;  /* 0x0000004000047882 */ /* 0x000fd60000000000 */
.L_x_37:
[----:B------:R-:W2:Y:S01]  /*e3f0*/  LDL R2, [R1] ;  /* 0x0000000001027983 */ /* 0x000ea20000100800 */
[----:B------:R-:W-:Y:S02]  /*e400*/  PLOP3.LUT P0, PT, P0, P2, PT, 0xa2, 0x0 ;  /* 0x000000000000781c */ /* 0x000fe40000705472 */
[----:B------:R-:W-:-:S08]  /*e410*/  @P2 R2UR P0, UR7, R19 ;  /* 0x00000000130722ca */ /* 0x000fd00000000000 */
[----:B------:R-:W-:Y:S02]  /*e420*/  PLOP3.LUT P0, PT, P0, P2, PT, 0xa2, 0x0 ;  /* 0x000000000000781c */ /* 0x000fe40000705472 */
[----:B--2---:R-:W-:-:S08]  /*e430*/  @P2 R2UR.OR P0, UR6, R2 ;  /* 0x00000000020622ca */ /* 0x004fd00000100000 */
[----:B------:R-:W-:Y:S02]  /*e440*/  PLOP3.LUT P0, PT, P0, P2, PT, 0xa2, 0x0 ;  /* 0x000000000000781c */ /* 0x000fe40000705472 */
[----:B------:R-:W-:-:S08]  /*e450*/  @P2 R2UR.OR P0, UR5, R8 ;  /* 0x00000000080522ca */ /* 0x000fd00000100000 */
[----:B------:R-:W-:-:S05]  /*e460*/  @P2 PLOP3.LUT P2, PT, P0, PT, PT, 0x80, 0x0 ;  /* 0x000000000000281c */ /* 0x000fca000074f070 */
[----:B------:R1:W-:Y:S08]  /*e470*/  @!UP0 UTMAPF.L2.4D [UR4], [UR8] ;  /* 0x00000004080085b8 */ /* 0x0003f00008018000 */
[----:B-1----:R-:W-:Y:S05]  /*e480*/  @P2 BRA.U.ANY `(.L_x_37) ;  /* 0xfffffffd00d82947 */ /* 0x002fea000393ffff */
[----:B------:R-:W1:Y:S01]  /*e490*/  LDC.64 R2, c[0x0][0x3f8] ;  /* 0x0000fe00ff027b82 */ /* 0x000e620000000a00 */
[----:B------:R-:W-:Y:S01]  /*e4a0*/  UMOV UR4, 0xffffffff ;  /* 0xffffffff00047882 */ /* 0x000fe20000000000 */
[----:B-1----:R-:W-:-:S04]  /*e4b0*/  ISETP.NE.U32.AND P0, PT, R2, RZ, PT ;  /* 0x000000ff0200720c */ /* 0x002fc80003f05070 */
[----:B------:R-:W-:-:S04]  /*e4c0*/  ISETP.NE.AND.EX P0, PT, R3, RZ, PT, P0 ;  /* 0x000000ff0300720c */ /* 0x000fc80003f05300 */
[----:B-----5:R-:W-:Y:S01]  /*e4d0*/  SEL R5, R4, RZ, !P0 ;  /* 0x000000ff04057207 */ /* 0x020fe20004000000 */
[----:B------:R-:W-:Y:S08]  /*e4e0*/  BRA.DIV UR4, `(.L_x_38) ;  /* 0x0000002604907947 */ /* 0x000ff0000b800000 */
.L_x_91:
[----:B------:R-:W2:Y:S01]  /*e4f0*/  LDL R6, [R1+0xc] ;  /* 0x00000c0001067983 */ /* 0x000ea20000100800 */
[----:B------:R-:W-:Y:S01]  /*e500*/  UMOV UR4, 0xffffffff ;  /* 0xffffffff00047882 */ /* 0x000fe20000000000 */
[----:B------:R-:W-:Y:S02]  /*e510*/  SHF.R.S32.HI R11, RZ, 0x1f, R4 ;  /* 0x0000001fff0b7819 */ /* 0x000fe40000011404 */
[----:B--2---:R-:W-:Y:S01]  /*e520*/  IADD3 R10, R6, -0x1, RZ ;  /* 0xffffffff060a7810 */ /* 0x004fe20007ffe0ff */
[----:B------:R-:W-:Y:S06]  /*e530*/  BRA.DIV UR4, `(.L_x_39) ;  /* 0x0000002604b07947 */ /* 0x000fec000b800000 */
[----:B------:R-:W-:-:S13]  /*e540*/  ELECT P6, URZ, PT ;  /* 0x00000000003f782f */ /* 0x000fda00038c0000 */
.L_x_94:
[----:B------:R-:W-:Y:S05]  /*e550*/  @!P6 BRA `(.L_x_40) ;  /* 0x000000040000e947 */ /* 0x000fea0003800000 */
[----:B------:R-:W-:Y:S02]  /*e560*/  IMAD.MOV.U32 R18, RZ, RZ, R10 ;  /* 0x000000ffff127224 */ /* 0x000fe400078e000a */
[----:B------:R-:W-:Y:S01]  /*e570*/  IMAD.MOV.U32 R5, RZ, RZ, R4 ;  /* 0x000000ffff057224 */ /* 0x000fe200078e0004 */
[----:B------:R-:W-:Y:S06]  /*e580*/  @!P0 BRA `(.L_x_41) ;  /* 0x00000000004c8947 */ /* 0x000fec0003800000 */
[----:B------:R-:W1:Y:S01]  /*e590*/  LDC R9, c[0x0][0x41c] ;  /* 0x00010700ff097b82 */ /* 0x000e620000000800 */
[----:B------:R-:W-:Y:S01]  /*e5a0*/  MOV R5, R10 ;  /* 0x0000000a00057202 */ /* 0x000fe20000000f00 */
[----:B------:R-:W-:Y:S01]  /*e5b0*/  ULDC.64 UR4, c[0x0][0x408] ;  /* 0x0001020000047ab9 */ /* 0x000fe20000000a00 */
[----:B------:R-:W-:Y:S01]  /*e5c0*/  ULDC.64 UR6, c[0x0][0x208] ;  /* 0x0000820000067ab9 */ /* 0x000fe20000000a00 */
[----:B-1----:R-:W-:-:S13]  /*e5d0*/  ISETP.NE.AND P1, PT, R9, 0x1, PT ;  /* 0x000000010900780c */ /* 0x002fda0003f25270 */
[----:B------:R-:W1:Y:S02]  /*e5e0*/  @P1 LDC.64 R6, c[0x0][0x420] ;  /* 0x00010800ff061b82 */ /* 0x000e640000000a00 */
[----:B-1----:R-:W-:-:S05]  /*e5f0*/  @P1 IMAD.HI.U32 R6, R10, R6, RZ ;  /* 0x000000060a061227 */ /* 0x002fca00078e00ff */
[----:B------:R-:W-:Y:S01]  /*e600*/  @P1 SHF.R.U32.HI R5, RZ, R7, R6 ;  /* 0x00000007ff051219 */ /* 0x000fe20000011606 */
[----:B------:R-:W-:-:S03]  /*e610*/  IMAD R6, R11, UR4, RZ ;  /* 0x000000040b067c24 */ /* 0x000fc6000f8e02ff */
[--C-:B------:R-:W-:Y:S01]  /*e620*/  SHF.R.S32.HI R7, RZ, 0x1f, R5.reuse ;  /* 0x0000001fff077819 */ /* 0x100fe20000011405 */
[----:B------:R-:W-:-:S04]  /*e630*/  IMAD.MOV R18, RZ, RZ, -R5 ;  /* 0x000000ffff127224 */ /* 0x000fc800078e0a05 */
[----:B------:R-:W-:Y:S02]  /*e640*/  IMAD R18, R9, R18, R10 ;  /* 0x0000001209127224 */ /* 0x000fe400078e020a */
[----:B------:R-:W-:Y:S02]  /*e650*/  IMAD R9, R4, UR5, R6 ;  /* 0x0000000504097c24 */ /* 0x000fe4000f8e0206 */
[----:B------:R-:W-:-:S04]  /*e660*/  IMAD.MOV.U32 R6, RZ, RZ, R5 ;  /* 0x000000ffff067224 */ /* 0x000fc800078e0005 */
[----:B------:R-:W-:-:S05]  /*e670*/  IMAD.WIDE.U32 R6, R4, UR4, R6 ;  /* 0x0000000404067c25 */ /* 0x000fca000f8e0006 */
[----:B------:R-:W-:Y:S02]  /*e680*/  IADD3 R5, R7, R9, RZ ;  /* 0x0000000907057210 */ /* 0x000fe40007ffe0ff */
[----:B------:R-:W-:-:S04]  /*e690*/  LEA R12, P1, R6, R2, 0x2 ;  /* 0x00000002060c7211 */ /* 0x000fc800078210ff */
[----:B------:R-:W-:-:S05]  /*e6a0*/  LEA.HI.X R13, R6, R3, R5, 0x2, P1 ;  /* 0x00000003060d7211 */ /* 0x000fca00008f1405 */
[----:B------:R1:W5:Y:S04]  /*e6b0*/  LDG.E R5, desc[UR6][R12.64] ;  /* 0x000000060c057981 */ /* 0x000368000c1e1900 */
.L_x_41:
[----:B------:R-:W2:Y:S01]  /*e6c0*/  S2R R7, SR_CgaCtaId ;  /* 0x0000000000077919 */ /* 0x000ea20000008800 */
[----:B------:R-:W-:-:S04]  /*e6d0*/  MOV R6, 0x400 ;  /* 0x0000040000067802 */ /* 0x000fc80000000f00 */
[----:B--2---:R-:W-:Y:S02]  /*e6e0*/  LEA R6, R7, R6, 0x18 ;  /* 0x0000000607067211 */ /* 0x004fe400078ec0ff */
[----:B------:R-:W-:-:S03]  /*e6f0*/  SHF.L.U32 R7, R17, 0x1f, RZ ;  /* 0x0000001f11077819 */ /* 0x000fc600000006ff */
[----:B------:R-:W-:-:S04]  /*e700*/  IMAD R6, R16, 0x8, R6 ;  /* 0x0000000810067824 */ /* 0x000fc800078e0206 */
[----:B------:R-:W2:Y:S02]  /*e710*/  SYNCS.PHASECHK.TRANS64.TRYWAIT P1, [R6+URZ+0x34840], R7 ;  /* 0x03484007060075a7 */ /* 0x000ea4000802017f */
[----:B--2---:R-:W-:Y:S05]  /*e720*/  @!P1 BRA `(.L_x_42) ;  /* 0x0000002400549947 */ /* 0x004fea0003800000 */
.L_x_95:
[----:B------:R-:W3:Y:S02]  /*e730*/  S2R R9, SR_TID.X ;  /* 0x0000000000097919 */ /* 0x000ee40000002100 */
[----:B---3--:R-:W-:-:S04]  /*e740*/  LOP3.LUT R9, R9, 0x7f, RZ, 0xc0, !PT ;  /* 0x0000007f09097812 */ /* 0x008fc800078ec0ff */
[----:B------:R-:W-:-:S13]  /*e750*/  ISETP.NE.AND P1, PT, R9, RZ, PT ;  /* 0x000000ff0900720c */ /* 0x000fda0003f25270 */
[----:B------:R-:W-:Y:S05]  /*e760*/  @P1 BRA `(.L_x_43) ;  /* 0x00000000001c1947 */ /* 0x000fea0003800000 */
[----:B------:R-:W3:Y:S01]  /*e770*/  S2R R9, SR_TID.X ;  /* 0x0000000000097919 */ /* 0x000ee20000002100 */
[----:B--2---:R-:W-:-:S04]  /*e780*/  IMAD.MOV.U32 R7, RZ, RZ, 0xb000 ;  /* 0x0000b000ff077424 */ /* 0x004fc800078e00ff */
[----:B------:R4:W-:Y:S01]  /*e790*/  SYNCS.ARRIVE.TRANS64 RZ, [R6+URZ+0x34830], R7 ;  /* 0x0348300706ff79a7 */ /* 0x0009e2000800003f */
[----:B---3--:R-:W-:-:S04]  /*e7a0*/  LOP3.LUT R9, R9, 0x1f, RZ, 0xc0, !PT ;  /* 0x0000001f09097812 */ /* 0x008fc800078ec0ff */
[----:B------:R-:W-:-:S13]  /*e7b0*/  ISETP.NE.AND P1, PT, R9, RZ, PT ;  /* 0x000000ff0900720c */ /* 0x000fda0003f25270 */
[----:B----4-:R-:W-:Y:S05]  /*e7c0*/  @!P1 BRA `(.L_x_43) ;  /* 0x0000000000049947 */ /* 0x010fea0003800000 */
[----:B------:R-:W-:Y:S01]  /*e7d0*/  BPT.TRAP 0x1 ;  /* 0x000000040000795c */ /* 0x000fe20000300000 */
.L_x_43:
[----:B------:R-:W3:Y:S01]  /*e7e0*/  S2R R9, SR_CgaCtaId ;  /* 0x0000000000097919 */ /* 0x000ee20000008800 */
[----:B--2---:R-:W-:Y:S01]  /*e7f0*/  MOV R7, 0x400 ;  /* 0x0000040000077802 */ /* 0x004fe20000000f00 */
[----:B------:R-:W-:Y:S01]  /*e800*/  UIADD3 UR4, UP0, UR36, 0x370, URZ ;  /* 0x0000037024047890 */ /* 0x000fe2000ff1e03f */
[----:B------:R-:W-:Y:S01]  /*e810*/  R2UR UR9, R6 ;  /* 0x00000000060972ca */ /* 0x000fe200000e0000 */
[----:B------:R-:W-:Y:S01]  /*e820*/  UMOV UR10, URZ ;  /* 0x0000003f000a7c82 */ /* 0x000fe20008000000 */
[----:B------:R-:W-:Y:S01]  /*e830*/  R2UR UR11, R18 ;  /* 0x00000000120b72ca */ /* 0x000fe200000e0000 */
[----:B------:R-:W-:Y:S01]  /*e840*/  UIADD3.X UR5, URZ, UR37, URZ, UP0, !UPT ;  /* 0x000000253f057290 */ /* 0x000fe200087fe43f */
[----:B------:R-:W-:Y:S01]  /*e850*/  R2UR UR12, R0 ;  /* 0x00000000000c72ca */ /* 0x000fe200000e0000 */
[----:B------:R-:W-:Y:S01]  /*e860*/  UMOV UR7, 0x14f00000 ;  /* 0x14f0000000077882 */ /* 0x000fe20000000000 */
[----:B-----5:R-:W-:Y:S01]  /*e870*/  R2UR UR13, R5 ;  /* 0x00000000050d72ca */ /* 0x020fe200000e0000 */
[----:B------:R-:W-:-:S06]  /*e880*/  UMOV UR15, 0x40 ;  /* 0x00000040000f7882 */ /* 0x000fcc0000000000 */
[----:B------:R-:W-:Y:S02]  /*e890*/  UIADD3 UR9, UR9, 0x34830, URZ ;  /* 0x0003483009097890 */ /* 0x000fe4000fffe03f */
[----:B------:R-:W-:Y:S01]  /*e8a0*/  UIMAD UR11, UR11, 0xb0, URZ ;  /* 0x000000b00b0b78a4 */ /* 0x000fe2000f8e023f */
[----:B---3--:R-:W-:-:S05]  /*e8b0*/  LEA R7, R9, R7, 0x18 ;  /* 0x0000000709077211 */ /* 0x008fca00078ec0ff */
[----:B------:R-:W-:-:S05]  /*e8c0*/  IMAD R6, R16, 0xb000, R7 ;  /* 0x0000b00010067824 */ /* 0x000fca00078e0207 */
[----:B------:R-:W-:-:S13]  /*e8d0*/  R2UR UR6, R6 ;  /* 0x00000000060672ca */ /* 0x000fda00000e0000 */
[----:B------:R-:W-:Y:S02]  /*e8e0*/  UIADD3 UR8, UR6, 0x1e400, URZ ;  /* 0x0001e40006087890 */ /* 0x000fe4000fffe03f */
[----:B------:R-:W-:-:S03]  /*e8f0*/  UIADD3 UR14, UR6, 0x23c00, URZ ;  /* 0x00023c00060e7890 */ /* 0x000fc6000fffe03f */
[----:B------:R-:W-:-:S04]  /*e900*/  UMOV UR6, 0x0 ;  /* 0x0000000000067882 */ /* 0x000fc80000000000 */
[----:B------:R2:W-:Y:S02]  /*e910*/  UTMALDG.4D [UR8], [UR4], desc[UR6] ;  /* 0x00000608040075b4 */ /* 0x0005e40008019000 */
[----:B--2---:R-:W-:Y:S01]  /*e920*/  UMOV UR8, UR14 ;  /* 0x0000000e00087c82 */ /* 0x004fe20008000000 */
[----:B------:R-:W-:Y:S02]  /*e930*/  UMOV UR10, UR15 ;  /* 0x0000000f000a7c82 */ /* 0x000fe40008000000 */
[----:B------:R2:W-:Y:S02]  /*e940*/  UTMALDG.4D [UR8], [UR4], desc[UR6] ;  /* 0x00000608040075b4 */ /* 0x0005e40008019000 */
[----:B--2---:R-:W-:Y:S01]  /*e950*/  NOP ;  /* 0x0000000000007918 */ /* 0x004fe20000000000 */
.L_x_40:
[----:B------:R-:W2:Y:S04]  /*e960*/  LDL.LU R14, [R1] ;  /* 0x00000000010e7983 */ /* 0x000ea80000300800 */
[----:B-1----:R-:W3:Y:S01]  /*e970*/  LDL R13, [R1+0x18] ;  /* 0x00001800010d7983 */ /* 0x002ee20000100800 */
[----:B------:R-:W-:-:S03]  /*e980*/  MOV R9, 0x400 ;  /* 0x0000040000097802 */ /* 0x000fc60000000f00 */
[----:B------:R-:W4:Y:S01]  /*e990*/  LDL.LU R7, [R1+0x14] ;  /* 0x0000140001077983 */ /* 0x000f220000300800 */
[----:B------:R-:W1:Y:S01]  /*e9a0*/  S2R R12, SR_CgaCtaId ;  /* 0x00000000000c7919 */ /* 0x000e620000008800 */
[----:B------:R-:W-:Y:S05]  /*e9b0*/  WARPSYNC.ALL ;  /* 0x0000000000007948 */ /* 0x000fea0003800000 */
[----:B------:R-:W-:-:S13]  /*e9c0*/  ELECT P1, URZ, PT ;  /* 0x00000000003f782f */ /* 0x000fda0003820000 */
[C---:B------:R-:W-:Y:S01]  /*e9d0*/  @P1 R2UR UR13, R19.reuse ;  /* 0x00000000130d12ca */ /* 0x040fe200000e0000 */
[----:B------:R-:W-:Y:S01]  /*e9e0*/  UIADD3 UR4, UP0, UR36, 0x270, URZ ;  /* 0x0000027024047890 */ /* 0x000fe2000ff1e03f */
[C---:B------:R-:W-:Y:S02]  /*e9f0*/  @P1 R2UR UR11, R8.reuse ;  /* 0x00000000080b12ca */ /* 0x040fe400000e0000 */
[----:B------:R-:W-:Y:S02]  /*ea00*/  @P1 R2UR UR21, R19 ;  /* 0x00000000131512ca */ /* 0x000fe400000e0000 */
[----:B------:R-:W-:Y:S01]  /*ea10*/  @P1 R2UR UR19, R8 ;  /* 0x00000000081312ca */ /* 0x000fe200000e0000 */
[----:B------:R-:W-:Y:S01]  /*ea20*/  UIADD3.X UR5, URZ, UR37, URZ, UP0, !UPT ;  /* 0x000000253f057290 */ /* 0x000fe200087fe43f */
[----:B-1----:R-:W-:-:S04]  /*ea30*/  LEA R9, R12, R9, 0x18 ;  /* 0x000000090c097211 */ /* 0x002fc800078ec0ff */
[----:B------:R-:W-:Y:S02]  /*ea40*/  R2UR UR16, R9 ;  /* 0x00000000091072ca */ /* 0x000fe400000e0000 */
[----:B------:R-:W-:Y:S01]  /*ea50*/  @P1 MOV R6, 0x8000 ;  /* 0x0000800000061802 */ /* 0x000fe20000000f00 */
[----:B------:R-:W-:Y:S10]  /*ea60*/  BAR.SYNC.DEFER_BLOCKING 0x8, 0x120 ;  /* 0x0204800000007b1d */ /* 0x000ff40000010000 */
[----:B------:R-:W-:-:S02]  /*ea70*/  UIADD3 UR8, UR16, 0x16400, URZ ;  /* 0x0001640010087890 */ /* 0x000fc4000fffe03f */
[----:B------:R-:W-:Y:S02]  /*ea80*/  UIADD3 UR9, UR16, 0x34800, URZ ;  /* 0x0003480010097890 */ /* 0x000fe4000fffe03f */
[----:B------:R-:W-:Y:S01]  /*ea90*/  UIADD3 UR16, UR16, 0x1a400, URZ ;  /* 0x0001a40010107890 */ /* 0x000fe2000fffe03f */
[----:B------:R-:W-:Y:S01]  /*eaa0*/  UMOV UR6, 0x0 ;  /* 0x0000000000067882 */ /* 0x000fe20000000000 */
[----:B------:R-:W-:Y:S01]  /*eab0*/  UMOV UR7, 0x12f00000 ;  /* 0x12f0000000077882 */ /* 0x000fe20000000000 */
[----:B------:R-:W-:Y:S01]  /*eac0*/  UMOV UR10, URZ ;  /* 0x0000003f000a7c82 */ /* 0x000fe20008000000 */
[----:B------:R3:W-:Y:S01]  /*ead0*/  @P1 SYNCS.ARRIVE.TRANS64 RZ, [R9+URZ+0x34800], R6 ;  /* 0x0348000609ff19a7 */ /* 0x0007e2000800003f */
[----:B------:R-:W-:Y:S01]  /*eae0*/  UMOV UR14, 0x0 ;  /* 0x00000000000e7882 */ /* 0x000fe20000000000 */
[----:B------:R-:W-:Y:S01]  /*eaf0*/  UMOV UR15, 0x12f00000 ;  /* 0x12f00000000f7882 */ /* 0x000fe20000000000 */
[----:B------:R-:W-:Y:S01]  /*eb00*/  UMOV UR18, 0x40 ;  /* 0x0000004000127882 */ /* 0x000fe20000000000 */
[----:B------:R-:W-:Y:S01]  /*eb10*/  UMOV UR17, UR9 ;  /* 0x0000000900117c82 */ /* 0x000fe20008000000 */
[----:B------:R-:W-:Y:S01]  /*eb20*/  BSSY B0, `(.L_x_44) ;  /* 0x000000a000007945 */ /* 0x000fe20003800000 */
[----:B--2---:R-:W-:-:S02]  /*eb30*/  @P1 R2UR UR12, R14 ;  /* 0x000000000e0c12ca */ /* 0x004fc400000e0000 */
[----:B------:R-:W-:Y:S02]  /*eb40*/  @P1 R2UR UR20, R14 ;  /* 0x000000000e1412ca */ /* 0x000fe400000e0000 */
[----:B---3--:R-:W-:-:S04]  /*eb50*/  LOP3.LUT R6, R13, 0x1, RZ, 0xc, !PT ;  /* 0x000000010d067812 */ /* 0x008fc800078e0cff */
[----:B------:R-:W-:-:S05]  /*eb60*/  SHF.L.U32 R6, R6, 0x1f, RZ ;  /* 0x0000001f06067819 */ /* 0x000fca00000006ff */
[----:B------:R1:W-:Y:S02]  /*eb70*/  UTMALDG.4D [UR8], [UR4], desc[UR6] ;  /* 0x00000608040075b4 */ /* 0x0003e40008019000 */
[----:B------:R1:W-:Y:S01]  /*eb80*/  UTMALDG.4D [UR16], [UR4], desc[UR14] ;  /* 0x00000e10040075b4 */ /* 0x0003e20008019000 */
[----:B------:R-:W2:Y:S01]  /*eb90*/  SYNCS.PHASECHK.TRANS64.TRYWAIT P1, [R9+URZ+0x34820], R6 ;  /* 0x03482006090075a7 */ /* 0x000ea2000802017f */
[----:B----4-:R-:W-:Y:S01]  /*eba0*/  ISETP.GE.AND P2, PT, R7, 0xb1, PT ;  /* 0x000000b10700780c */ /* 0x010fe20003f46270 */
[----:B-12---:R-:W-:-:S12]  /*ebb0*/  @!P1 BRA `(.L_x_45) ;  /* 0x0000002000449947 */ /* 0x006fd80003800000 */
.L_x_96:
[----:B------:R-:W-:Y:S05]  /*ebc0*/  BSYNC B0 ;  /* 0x0000000000007941 */ /* 0x000fea0003800000 */
.L_x_44:
[----:B------:R-:W-:Y:S05]  /*ebd0*/  @!P2 BRA `(.L_x_46) ;  /* 0x000000140094a947 */ /* 0x000fea0003800000 */
[----:B-1----:R-:W2:Y:S01]  /*ebe0*/  LDL R7, [R1+0xc] ;  /* 0x00000c0001077983 */ /* 0x002ea20000100800 */
[----:B------:R-:W-:Y:S02]  /*ebf0*/  IMAD.MOV.U32 R6, RZ, RZ, 0x1 ;  /* 0x00000001ff067424 */ /* 0x000fe400078e00ff */
[----:B--2---:R-:W-:-:S05]  /*ec00*/  IMAD.MOV R13, RZ, RZ, -R7 ;  /* 0x000000ffff0d7224 */ /* 0x004fca00078e0a07 */
[----:B------:R-:W-:-:S04]  /*ec10*/  VIADDMNMX R13, R13, R6, 0xffffffff, !PT ;  /* 0xffffffff0d0d7446 */ /* 0x000fc80007800106 */
[----:B------:R-:W-:-:S04]  /*ec20*/  IADD3 R6, R7, R13, RZ ;  /* 0x0000000d07067210 */ /* 0x000fc80007ffe0ff */
[----:B------:R-:W-:-:S04]  /*ec30*/  LOP3.LUT R6, R6, 0x1, RZ, 0xc0, !PT ;  /* 0x0000000106067812 */ /* 0x000fc800078ec0ff */
[----:B------:R-:W-:Y:S01]  /*ec40*/  ISETP.NE.U32.AND P1, PT, R6, 0x1, PT ;  /* 0x000000010600780c */ /* 0x000fe20003f25070 */
[----:B------:R-:W-:-:S12]  /*ec50*/  VIADD R6, R7, 0xfffffffe ;  /* 0xfffffffe07067836 */ /* 0x000fd80000000000 */
[----:B------:R-:W-:Y:S05]  /*ec60*/  @P1 BRA `(.L_x_47) ;  /* 0x0000000400d81947 */ /* 0x000fea0003800000 */
[----:B------:R-:W-:Y:S01]  /*ec70*/  VIADD R7, R16, 0x1 ;  /* 0x0000000110077836 */ /* 0x000fe20000000000 */
[----:B------:R-:W-:Y:S04]  /*ec80*/  BSSY B0, `(.L_x_48) ;  /* 0x0000070000007945 */ /* 0x000fe80003800000 */
[----:B------:R-:W-:-:S04]  /*ec90*/  ISETP.NE.AND P1, PT, R7, 0x2, PT ;  /* 0x000000020700780c */ /* 0x000fc80003f25270 */
[----:B------:R-:W-:Y:S02]  /*eca0*/  SEL R12, RZ, 0x1, P1 ;  /* 0x00000001ff0c7807 */ /* 0x000fe40000800000 */
[----:B------:R-:W-:Y:S02]  /*ecb0*/  SEL R7, R7, RZ, P1 ;  /* 0x000000ff07077207 */ /* 0x000fe40000800000 */
[----:B------:R-:W-:Y:S01]  /*ecc0*/  LOP3.LUT R12, R17, R12, RZ, 0x3c, !PT ;  /* 0x0000000c110c7212 */ /* 0x000fe200078e3cff */
[----:B------:R-:W-:Y:S06]  /*ecd0*/  @!P6 BRA `(.L_x_49) ;  /* 0x0000000400a8e947 */ /* 0x000fec0003800000 */
[----:B------:R-:W-:Y:S01]  /*ece0*/  MOV R8, R5 ;  /* 0x0000000500087202 */ /* 0x000fe20000000f00 */
[----:B------:R-:W-:Y:S06]  /*ecf0*/  @!P0 BRA `(.L_x_50) ;  /* 0x0000000000488947 */ /* 0x000fec0003800000 */
[----:B------:R-:W1:Y:S01]  /*ed00*/  LDC R15, c[0x0][0x41c] ;  /* 0x00010700ff0f7b82 */ /* 0x000e620000000800 */
[----:B------:R-:W-:Y:S01]  /*ed10*/  ULDC.64 UR4, c[0x0][0x408] ;  /* 0x0001020000047ab9 */ /* 0x000fe20000000a00 */
[----:B------:R-:W-:Y:S01]  /*ed20*/  ULDC.64 UR6, c[0x0][0x208] ;  /* 0x0000820000067ab9 */ /* 0x000fe20000000a00 */
[----:B-1----:R-:W-:-:S13]  /*ed30*/  ISETP.NE.AND P1, PT, R15, 0x1, PT ;  /* 0x000000010f00780c */ /* 0x002fda0003f25270 */
[----:B------:R-:W1:Y:S02]  /*ed40*/  @P1 LDC.64 R8, c[0x0][0x420] ;  /* 0x00010800ff081b82 */ /* 0x000e640000000a00 */
[----:B-1----:R-:W-:-:S04]  /*ed50*/  @P1 IMAD.HI.U32 R14, R6, R8, RZ ;  /* 0x00000008060e1227 */ /* 0x002fc800078e00ff */
[----:B------:R-:W-:Y:S01]  /*ed60*/  IMAD.MOV.U32 R8, RZ, RZ, R6 ;  /* 0x000000ffff087224 */ /* 0x000fe200078e0006 */
[----:B------:R-:W-:Y:S01]  /*ed70*/  @P1 SHF.R.U32.HI R8, RZ, R9, R14 ;  /* 0x00000009ff081219 */ /* 0x000fe2000001160e */
[----:B------:R-:W-:-:S04]  /*ed80*/  IMAD R14, R11, UR4, RZ ;  /* 0x000000040b0e7c24 */ /* 0x000fc8000f8e02ff */
[----:B------:R-:W-:Y:S02]  /*ed90*/  IMAD.MOV R9, RZ, RZ, -R8 ;  /* 0x000000ffff097224 */ /* 0x000fe400078e0a08 */
[----:B------:R-:W-:Y:S02]  /*eda0*/  IMAD R14, R4, UR5, R14 ;  /* 0x00000005040e7c24 */ /* 0x000fe4000f8e020e */
[----:B------:R-:W-:Y:S01]  /*edb0*/  IMAD R6, R15, R9, R6 ;  /* 0x000000090f067224 */ /* 0x000fe200078e0206 */
[----:B------:R-:W-:-:S03]  /*edc0*/  SHF.R.S32.HI R9, RZ, 0x1f, R8 ;  /* 0x0000001fff097819 */ /* 0x000fc60000011408 */
[----:B------:R-:W-:-:S03]  /*edd0*/  IMAD.WIDE.U32 R8, R4, UR4, R8 ;  /* 0x0000000404087c25 */ /* 0x000fc6000f8e0008 */
[----:B------:R-:W-:Y:S02]  /*ede0*/  LEA R2, P1, R8, R2, 0x2 ;  /* 0x0000000208027211 */ /* 0x000fe400078210ff */
[----:B------:R-:W-:-:S04]  /*edf0*/  IADD3 R9, R14, R9, RZ ;  /* 0x000000090e097210 */ /* 0x000fc80007ffe0ff */
[----:B------:R-:W-:-:S05]  /*ee00*/  LEA.HI.X R3, R8, R3, R9, 0x2, P1 ;  /* 0x0000000308037211 */ /* 0x000fca00008f1409 */
[----:B------:R1:W5:Y:S02]  /*ee10*/  LDG.E R8, desc[UR6][R2.64] ;  /* 0x0000000602087981 */ /* 0x000364000c1e1900 */
.L_x_50:
[----:B-1----:R-:W1:Y:S01]  /*ee20*/  S2R R3, SR_CgaCtaId ;  /* 0x0000000000037919 */ /* 0x002e620000008800 */
[----:B------:R-:W-:-:S04]  /*ee30*/  MOV R2, 0x400 ;  /* 0x0000040000027802 */ /* 0x000fc80000000f00 */
[----:B-1----:R-:W-:Y:S02]  /*ee40*/  LEA R2, R3, R2, 0x18 ;  /* 0x0000000203027211 */ /* 0x002fe400078ec0ff */
[----:B------:R-:W-:-:S03]  /*ee50*/  SHF.L.U32 R3, R12, 0x1f, RZ ;  /* 0x0000001f0c037819 */ /* 0x000fc600000006ff */
[----:B------:R-:W-:-:S04]  /*ee60*/  IMAD R2, R7, 0x8, R2 ;  /* 0x0000000807027824 */ /* 0x000fc800078e0202 */
[----:B------:R-:W1:Y:S02]  /*ee70*/  SYNCS.PHASECHK.TRANS64.TRYWAIT P1, [R2+URZ+0x34840], R3 ;  /* 0x03484003020075a7 */ /* 0x000e64000802017f */
[----:B-1----:R-:W-:Y:S05]  /*ee80*/  @!P1 BRA `(.L_x_51) ;  /* 0x0000001c00b09947 */ /* 0x002fea0003800000 */
.L_x_97:
[----:B------:R-:W2:Y:S02]  /*ee90*/  S2R R9, SR_TID.X ;  /* 0x0000000000097919 */ /* 0x000ea40000002100 */
[----:B--2---:R-:W-:-:S04]  /*eea0*/  LOP3.LUT R9, R9, 0x7f, RZ, 0xc0, !PT ;  /* 0x0000007f09097812 */ /* 0x004fc800078ec0ff */
[----:B------:R-:W-:-:S13]  /*eeb0*/  ISETP.NE.AND P2, PT, R9, RZ, PT ;  /* 0x000000ff0900720c */ /* 0x000fda0003f45270 */
[----:B------:R-:W-:Y:S05]  /*eec0*/  @P2 BRA `(.L_x_52) ;  /* 0x00000000001c2947 */ /* 0x000fea0003800000 */
[----:B------:R-:W2:Y:S01]  /*eed0*/  S2R R9, SR_TID.X ;  /* 0x0000000000097919 */ /* 0x000ea20000002100 */
[----:B-1----:R-:W-:-:S04]  /*eee0*/  IMAD.MOV.U32 R3, RZ, RZ, 0xb000 ;  /* 0x0000b000ff037424 */ /* 0x002fc800078e00ff */
[----:B------:R3:W-:Y:S01]  /*eef0*/  SYNCS.ARRIVE.TRANS64 RZ, [R2+URZ+0x34830], R3 ;  /* 0x0348300302ff79a7 */ /* 0x0007e2000800003f */
[----:B--2---:R-:W-:-:S04]  /*ef00*/  LOP3.LUT R9, R9, 0x1f, RZ, 0xc0, !PT ;  /* 0x0000001f09097812 */ /* 0x004fc800078ec0ff */
[----:B------:R-:W-:-:S13]  /*ef10*/  ISETP.NE.AND P1, PT, R9, RZ, PT ;  /* 0x000000ff0900720c */ /* 0x000fda0003f25270 */
[----:B---3--:R-:W-:Y:S05]  /*ef20*/  @!P1 BRA `(.L_x_52) ;  /* 0x0000000000049947 */ /* 0x008fea0003800000 */
[----:B------:R-:W-:Y:S01]  /*ef30*/  BPT.TRAP 0x1 ;  /* 0x000000040000795c */ /* 0x000fe20000300000 */
.L_x_52:
[----:B------:R-:W2:Y:S01]  /*ef40*/  S2R R9, SR_CgaCtaId ;  /* 0x0000000000097919 */ /* 0x000ea20000008800 */
[----:B-1----:R-:W-:Y:S01]  /*ef50*/  MOV R3, 0x400 ;  /* 0x0000040000037802 */ /* 0x002fe20000000f00 */
        /* <DEDUP_REMOVED lines=8> */
[----:B------:R-:W-:Y:S01]  /*efe0*/  UMOV UR7, 0x14f00000 ;  /* 0x14f0000000077882 */ /* 0x000fe20000000000 */
[----:B------:R-:W-:-:S05]  /*eff0*/  UMOV UR16, 0x40 ;  /* 0x0000004000107882 */ /* 0x000fca0000000000 */
[----:B------:R-:W-:Y:S02]  /*f000*/  UIADD3 UR9, UR9, 0x34830, URZ ;  /* 0x0003483009097890 */ /* 0x000fe4000fffe03f */
[----:B------:R-:W-:Y:S01]  /*f010*/  UIMAD UR11, UR11, 0xb0, URZ ;  /* 0x000000b00b0b78a4 */ /* 0x000fe2000f8e023f */
[----:B--2---:R-:W-:-:S05]  /*f020*/  LEA R3, R9, R3, 0x18 ;  /* 0x0000000309037211 */ /* 0x004fca00078ec0ff */
[----:B------:R-:W-:-:S05]  /*f030*/  IMAD R2, R7, 0xb000, R3 ;  /* 0x0000b00007027824 */ /* 0x000fca00078e0203 */
[----:B------:R-:W-:Y:S02]  /*f040*/  R2UR UR8, R2 ;  /* 0x00000000020872ca */ /* 0x000fe400000e0000 */
[----:B------:R-:W-:Y:S02]  /*f050*/  IADD3 R2, R3, 0x34800, RZ ;  /* 0x0003480003027810 */ /* 0x000fe40007ffe0ff */
[----:B------:R-:W-:-:S03]  /*f060*/  SHF.L.U32 R3, R17, 0x1f, RZ ;  /* 0x0000001f11037819 */ /* 0x000fc600000006ff */
[----:B------:R-:W-:-:S06]  /*f070*/  IMAD R2, R16, 0x8, R2 ;  /* 0x0000000810027824 */ /* 0x000fcc00078e0202 */
[----:B------:R-:W-:Y:S02]  /*f080*/  UIADD3 UR14, UR8, 0x1e400, URZ ;  /* 0x0001e400080e7890 */ /* 0x000fe4000fffe03f */
[----:B------:R-:W-:-:S05]  /*f090*/  UIADD3 UR15, UR8, 0x23c00, URZ ;  /* 0x00023c00080f7890 */ /* 0x000fca000fffe03f */
[----:B------:R-:W-:Y:S02]  /*f0a0*/  UMOV UR8, UR14 ;  /* 0x0000000e00087c82 */ /* 0x000fe40008000000 */
[----:B------:R1:W-:Y:S02]  /*f0b0*/  UTMALDG.4D [UR8], [UR4], desc[UR6] ;  /* 0x00000608040075b4 */ /* 0x0003e40008019000 */
[----:B-1----:R-:W-:Y:S01]  /*f0c0*/  UMOV UR8, UR15 ;  /* 0x0000000f00087c82 */ /* 0x002fe20008000000 */
[----:B------:R-:W-:Y:S02]  /*f0d0*/  UMOV UR10, UR16 ;  /* 0x00000010000a7c82 */ /* 0x000fe40008000000 */
[----:B------:R1:W-:Y:S01]  /*f0e0*/  UTMALDG.4D [UR8], [UR4], desc[UR6] ;  /* 0x00000608040075b4 */ /* 0x0003e20008019000 */
[----:B------:R-:W2:Y:S02]  /*f0f0*/  SYNCS.PHASECHK.TRANS64.TRYWAIT P1, [R2+URZ+0x60], R3 ;  /* 0x00006003020075a7 */ /* 0x000ea4000802017f */
[----:B-12---:R-:W-:Y:S05]  /*f100*/  @!P1 BRA `(.L_x_53) ;  /* 0x0000001c00249947 */ /* 0x006fea0003800000 */
.L_x_98:
[----:B------:R-:W-:Y:S05]  /*f110*/  @P2 BRA `(.L_x_54) ;  /* 0x00000000002c2947 */ /* 0x000fea0003800000 */
[----:B------:R-:W2:Y:S01]  /*f120*/  S2R R9, SR_TID.X ;  /* 0x0000000000097919 */ /* 0x000ea20000002100 */
[----:B------:R-:W-:Y:S02]  /*f130*/  MOV R14, 0x400 ;  /* 0x00000400000e7802 */ /* 0x000fe40000000f00 */
[----:B-1----:R-:W-:Y:S01]  /*f140*/  MOV R3, 0xb000 ;  /* 0x0000b00000037802 */ /* 0x002fe20000000f00 */
[----:B------:R-:W1:Y:S01]  /*f150*/  S2R R15, SR_CgaCtaId ;  /* 0x00000000000f7919 */ /* 0x000e620000008800 */
[----:B--2---:R-:W-:-:S04]  /*f160*/  LOP3.LUT R9, R9, 0x1f, RZ, 0xc0, !PT ;  /* 0x0000001f09097812 */ /* 0x004fc800078ec0ff */
[----:B------:R-:W-:Y:S02]  /*f170*/  ISETP.NE.AND P1, PT, R9, RZ, PT ;  /* 0x000000ff0900720c */ /* 0x000fe40003f25270 */
[----:B-1----:R-:W-:-:S05]  /*f180*/  LEA R14, R15, R14, 0x18 ;  /* 0x0000000e0f0e7211 */ /* 0x002fca00078ec0ff */
[----:B------:R-:W-:-:S04]  /*f190*/  IMAD R2, R16, 0x8, R14 ;  /* 0x0000000810027824 */ /* 0x000fc800078e020e */
[----:B------:R2:W-:Y:S02]  /*f1a0*/  SYNCS.ARRIVE.TRANS64 RZ, [R2+URZ+0x34850], R3 ;  /* 0x0348500302ff79a7 */ /* 0x0005e4000800003f */
[----:B------:R-:W-:Y:S05]  /*f1b0*/  @!P1 BRA `(.L_x_54) ;  /* 0x0000000000049947 */ /* 0x000fea0003800000 */
[----:B------:R-:W-:Y:S01]  /*f1c0*/  BPT.TRAP 0x1 ;  /* 0x000000040000795c */ /* 0x000fe20000300000 */
.L_x_54:
[----:B------:R-:W3:Y:S01]  /*f1d0*/  S2R R9, SR_CgaCtaId ;  /* 0x0000000000097919 */ /* 0x000ee20000008800 */
[----:B-12---:R-:W-:Y:S01]  /*f1e0*/  MOV R3, 0x400 ;  /* 0x0000040000037802 */ /* 0x006fe20000000f00 */
[----:B------:R-:W-:Y:S01]  /*f1f0*/  UIADD3 UR4, UP0, UR36, 0x470, URZ ;  /* 0x0000047024047890 */ /* 0x000fe2000ff1e03f */
[----:B------:R-:W-:Y:S01]  /*f200*/  R2UR UR11, R18 ;  /* 0x00000000120b72ca */ /* 0x000fe200000e0000 */
[----:B------:R-:W-:Y:S01]  /*f210*/  UMOV UR10, URZ ;  /* 0x0000003f000a7c82 */ /* 0x000fe20008000000 */
[----:B------:R-:W-:Y:S01]  /*f220*/  R2UR UR13, R5 ;  /* 0x00000000050d72ca */ /* 0x000fe200000e0000 */
[----:B------:R-:W-:Y:S01]  /*f230*/  UIADD3.X UR5, URZ, UR37, URZ, UP0, !UPT ;  /* 0x000000253f057290 */ /* 0x000fe200087fe43f */
[----:B------:R-:W-:Y:S01]  /*f240*/  R2UR UR12, R0 ;  /* 0x00000000000c72ca */ /* 0x000fe200000e0000 */
[----:B------:R-:W-:Y:S01]  /*f250*/  UMOV UR6, 0x0 ;  /* 0x0000000000067882 */ /* 0x000fe20000000000 */
[----:B------:R-:W-:Y:S01]  /*f260*/  UMOV UR7, 0x14f00000 ;  /* 0x14f0000000077882 */ /* 0x000fe20000000000 */
[----:B------:R-:W-:Y:S01]  /*f270*/  UMOV UR15, 0x40 ;  /* 0x00000040000f7882 */ /* 0x000fe20000000000 */
[----:B------:R-:W-:Y:S01]  /*f280*/  IMAD.MOV.U32 R5, RZ, RZ, R8 ;  /* 0x000000ffff057224 */ /* 0x000fe200078e0008 */
[----:B------:R-:W-:-:S04]  /*f290*/  MOV R18, R6 ;  /* 0x0000000600127202 */ /* 0x000fc80000000f00 */
[----:B------:R-:W-:Y:S01]  /*f2a0*/  UIMAD UR11, UR11, 0xb0, URZ ;  /* 0x000000b00b0b78a4 */ /* 0x000fe2000f8e023f */
[----:B---3--:R-:W-:-:S05]  /*f2b0*/  LEA R3, R9, R3, 0x18 ;  /* 0x0000000309037211 */ /* 0x008fca00078ec0ff */
[----:B------:R-:W-:-:S05]  /*f2c0*/  IMAD R2, R16, 0x8, R3 ;  /* 0x0000000810027824 */ /* 0x000fca00078e0203 */
[----:B------:R-:W-:Y:S01]  /*f2d0*/  R2UR UR9, R2 ;  /* 0x00000000020972ca */ /* 0x000fe200000e0000 */
[----:B------:R-:W-:-:S05]  /*f2e0*/  IMAD R2, R16, 0xb000, R3 ;  /* 0x0000b00010027824 */ /* 0x000fca00078e0203 */
[----:B------:R-:W-:-:S07]  /*f2f0*/  R2UR UR14, R2 ;  /* 0x00000000020e72ca */ /* 0x000fce00000e0000 */
[----:B------:R-:W-:-:S06]  /*f300*/  UIADD3 UR9, UR9, 0x34850, URZ ;  /* 0x0003485009097890 */ /* 0x000fcc000fffe03f */
[----:B------:R-:W-:Y:S02]  /*f310*/  UIADD3 UR8, UR14, 0x400, URZ ;  /* 0x000004000e087890 */ /* 0x000fe4000fffe03f */
[----:B------:R-:W-:-:S07]  /*f320*/  UIADD3 UR14, UR14, 0x5c00, URZ ;  /* 0x00005c000e0e7890 */ /* 0x000fce000fffe03f */
[----:B------:R1:W-:Y:S02]  /*f330*/  UTMALDG.4D [UR8], [UR4], desc[UR6] ;  /* 0x00000608040075b4 */ /* 0x0003e40008019000 */
[----:B-1----:R-:W-:Y:S01]  /*f340*/  UMOV UR8, UR14 ;  /* 0x0000000e00087c82 */ /* 0x002fe20008000000 */
[----:B------:R-:W-:Y:S02]  /*f350*/  UMOV UR10, UR15 ;  /* 0x0000000f000a7c82 */ /* 0x000fe40008000000 */
[----:B------:R1:W-:Y:S02]  /*f360*/  UTMALDG.4D [UR8], [UR4], desc[UR6] ;  /* 0x00000608040075b4 */ /* 0x0003e40008019000 */
[----:B-1----:R-:W-:Y:S01]  /*f370*/  NOP ;  /* 0x0000000000007918 */ /* 0x002fe20000000000 */
.L_x_49:
[----:B------:R-:W-:Y:S05]  /*f380*/  BSYNC B0 ;  /* 0x0000000000007941 */ /* 0x000fea0003800000 */
.L_x_48:
[----:B------:R-:W2:Y:S01]  /*f390*/  LDL.LU R2, [R1+0xc] ;  /* 0x00000c0001027983 */ /* 0x000ea20000300800 */
[----:B------:R-:W-:Y:S01]  /*f3a0*/  IMAD.MOV.U32 R16, RZ, RZ, R7 ;  /* 0x000000ffff107224 */ /* 0x000fe200078e0007 */
[----:B------:R-:W-:Y:S01]  /*f3b0*/  MOV R17, R12 ;  /* 0x0000000c00117202 */ /* 0x000fe20000000f00 */
[----:B--2---:R-:W-:-:S07]  /*f3c0*/  VIADD R6, R2, 0xfffffffd ;  /* 0xfffffffd02067836 */ /* 0x004fce0000000000 */
.L_x_47:
[----:B------:R-:W-:Y:S01]  /*f3d0*/  IMAD.MOV R13, RZ, RZ, -R13 ;  /* 0x000000ffff0d7224 */ /* 0x000fe200078e0a0d */
[----:B------:R-:W-:Y:S04]  /*f3e0*/  BSSY B0, `(.L_x_46) ;  /* 0x00000e4000007945 */ /* 0x000fe80003800000 */
[----:B------:R-:W-:-:S13]  /*f3f0*/  ISETP.NE.AND P1, PT, R10, R13, PT ;  /* 0x0000000d0a00720c */ /* 0x000fda0003f25270 */
[----:B------:R-:W-:Y:S05]  /*f400*/  @!P1 BRA `(.L_x_55) ;  /* 0x0000000c00849947 */ /* 0x000fea0003800000 */
[----:B------:R-:W-:-:S07]  /*f410*/  IMAD.MOV.U32 R8, RZ, RZ, R5 ;  /* 0x000000ffff087224 */ /* 0x000fce00078e0005 */
.L_x_70:
[----:B------:R-:W-:Y:S01]  /*f420*/  IADD3 R7, R16, 0x1, RZ ;  /* 0x0000000110077810 */ /* 0x000fe20007ffe0ff */
[----:B------:R-:W-:Y:S03]  /*f430*/  BSSY B1, `(.L_x_56) ;  /* 0x000006c000017945 */ /* 0x000fe60003800000 */
[----:B------:R-:W-:-:S04]  /*f440*/  ISETP.NE.AND P1, PT, R7, 0x2, PT ;  /* 0x000000020700780c */ /* 0x000fc80003f25270 */
[----:B------:R-:W-:Y:S02]  /*f450*/  SEL R10, RZ, 0x1, P1 ;  /* 0x00000001ff0a7807 */ /* 0x000fe40000800000 */
[----:B------:R-:W-:Y:S02]  /*f460*/  SEL R7, R7, RZ, P1 ;  /* 0x000000ff07077207 */ /* 0x000fe40000800000 */
[----:B------:R-:W-:Y:S01]  /*f470*/  LOP3.LUT R10, R17, R10, RZ, 0x3c, !PT ;  /* 0x0000000a110a7212 */ /* 0x000fe200078e3cff */
[----:B------:R-:W-:Y:S06]  /*f480*/  @!P6 BRA `(.L_x_57) ;  /* 0x000000040098e947 */ /* 0x000fec0003800000 */
[----:B------:R-:W-:Y:S01]  /*f490*/  IMAD.MOV.U32 R12, RZ, RZ, R6 ;  /* 0x000000ffff0c7224 */ /* 0x000fe200078e0006 */
[----:B------:R-:W-:Y:S06]  /*f4a0*/  @!P0 BRA `(.L_x_58) ;  /* 0x00000000004c8947 */ /* 0x000fec0003800000 */
[----:B------:R-:W1:Y:S01]  /*f4b0*/  LDC R9, c[0x0][0x41c] ;  /* 0x00010700ff097b82 */ /* 0x000e620000000800 */
[----:B------:R-:W-:Y:S01]  /*f4c0*/  ULDC.64 UR4, c[0x0][0x408] ;  /* 0x0001020000047ab9 */ /* 0x000fe20000000a00 */
[----:B------:R-:W-:Y:S01]  /*f4d0*/  ULDC.64 UR6, c[0x0][0x208] ;  /* 0x0000820000067ab9 */ /* 0x000fe20000000a00 */
[----:B------:R-:W-:-:S04]  /*f4e0*/  IMAD R13, R11, UR4, RZ ;  /* 0x000000040b0d7c24 */ /* 0x000fc8000f8e02ff */
[----:B------:R-:W-:Y:S01]  /*f4f0*/  IMAD R13, R4, UR5, R13 ;  /* 0x00000005040d7c24 */ /* 0x000fe2000f8e020d */
[----:B-1----:R-:W-:-:S13]  /*f500*/  ISETP.NE.AND P1, PT, R9, 0x1, PT ;  /* 0x000000010900780c */ /* 0x002fda0003f25270 */
[----:B------:R-:W1:Y:S02]  /*f510*/  @P1 LDC.64 R2, c[0x0][0x420] ;  /* 0x00010800ff021b82 */ /* 0x000e640000000a00 */
[----:B-1----:R-:W-:-:S04]  /*f520*/  @P1 IMAD.HI.U32 R8, R6, R2, RZ ;  /* 0x0000000206081227 */ /* 0x002fc800078e00ff */
[----:B------:R-:W-:Y:S01]  /*f530*/  IMAD.MOV.U32 R2, RZ, RZ, R6 ;  /* 0x000000ffff027224 */ /* 0x000fe200078e0006 */
[----:B------:R-:W-:-:S04]  /*f540*/  @P1 SHF.R.U32.HI R2, RZ, R3, R8 ;  /* 0x00000003ff021219 */ /* 0x000fc80000011608 */
[----:B------:R-:W-:Y:S02]  /*f550*/  IADD3 R12, -R2, RZ, RZ ;  /* 0x000000ff020c7210 */ /* 0x000fe40007ffe1ff */
[----:B------:R-:W-:-:S03]  /*f560*/  SHF.R.S32.HI R3, RZ, 0x1f, R2 ;  /* 0x0000001fff037819 */ /* 0x000fc60000011402 */
[----:B------:R-:W-:Y:S02]  /*f570*/  IMAD R12, R9, R12, R6 ;  /* 0x0000000c090c7224 */ /* 0x000fe400078e0206 */
[----:B------:R-:W1:Y:S01]  /*f580*/  LDC.64 R8, c[0x0][0x3f8] ;  /* 0x0000fe00ff087b82 */ /* 0x000e620000000a00 */
[----:B------:R-:W-:-:S04]  /*f590*/  IMAD.WIDE.U32 R2, R4, UR4, R2 ;  /* 0x0000000404027c25 */ /* 0x000fc8000f8e0002 */
[----:B------:R-:W-:Y:S01]  /*f5a0*/  IMAD.IADD R13, R13, 0x1, R3 ;  /* 0x000000010d0d7824 */ /* 0x000fe200078e0203 */
[----:B-1----:R-:W-:-:S04]  /*f5b0*/  LEA R8, P1, R2, R8, 0x2 ;  /* 0x0000000802087211 */ /* 0x002fc800078210ff */
[----:B------:R-:W-:-:S05]  /*f5c0*/  LEA.HI.X R9, R2, R9, R13, 0x2, P1 ;  /* 0x0000000902097211 */ /* 0x000fca00008f140d */
[----:B------:R1:W5:Y:S04]  /*f5d0*/  LDG.E R8, desc[UR6][R8.64] ;  /* 0x0000000608087981 */ /* 0x000368000c1e1900 */
.L_x_58:
[----:B------:R-:W2:Y:S01]  /*f5e0*/  S2R R3, SR_CgaCtaId ;  /* 0x0000000000037919 */ /* 0x000ea20000008800 */
[----:B------:R-:W-:-:S04]  /*f5f0*/  MOV R2, 0x400 ;  /* 0x0000040000027802 */ /* 0x000fc80000000f00 */
[----:B--2---:R-:W-:Y:S02]  /*f600*/  LEA R2, R3, R2, 0x18 ;  /* 0x0000000203027211 */ /* 0x004fe400078ec0ff */
[----:B------:R-:W-:-:S03]  /*f610*/  SHF.L.U32 R3, R10, 0x1f, RZ ;  /* 0x0000001f0a037819 */ /* 0x000fc600000006ff */
[----:B------:R-:W-:-:S04]  /*f620*/  IMAD R2, R7, 0x8, R2 ;  /* 0x0000000807027824 */ /* 0x000fc800078e0202 */
[----:B------:R-:W2:Y:S02]  /*f630*/  SYNCS.PHASECHK.TRANS64.TRYWAIT P1, [R2+URZ+0x34840], R3 ;  /* 0x03484003020075a7 */ /* 0x000ea4000802017f */
[----:B--2---:R-:W-:Y:S05]  /*f640*/  @!P1 BRA `(.L_x_59) ;  /* 0x0000001400e89947 */ /* 0x004fea0003800000 */
.L_x_99:
[----:B-1----:R-:W1:Y:S02]  /*f650*/  S2R R9, SR_TID.X ;  /* 0x0000000000097919 */ /* 0x002e640000002100 */
[----:B-1----:R-:W-:-:S04]  /*f660*/  LOP3.LUT R9, R9, 0x7f, RZ, 0xc0, !PT ;  /* 0x0000007f09097812 */ /* 0x002fc800078ec0ff */
[----:B------:R-:W-:-:S13]  /*f670*/  ISETP.NE.AND P2, PT, R9, RZ, PT ;  /* 0x000000ff0900720c */ /* 0x000fda0003f45270 */
[----:B------:R-:W-:Y:S05]  /*f680*/  @P2 BRA `(.L_x_60) ;  /* 0x00000000001c2947 */ /* 0x000fea0003800000 */
[----:B------:R-:W1:Y:S01]  /*f690*/  S2R R9, SR_TID.X ;  /* 0x0000000000097919 */ /* 0x000e620000002100 */
[----:B--2---:R-:W-:-:S04]  /*f6a0*/  MOV R3, 0xb000 ;  /* 0x0000b00000037802 */ /* 0x004fc80000000f00 */
[----:B------:R3:W-:Y:S01]  /*f6b0*/  SYNCS.ARRIVE.TRANS64 RZ, [R2+URZ+0x34830], R3 ;  /* 0x0348300302ff79a7 */ /* 0x0007e2000800003f */
[----:B-1----:R-:W-:-:S04]  /*f6c0*/  LOP3.LUT R9, R9, 0x1f, RZ, 0xc0, !PT ;  /* 0x0000001f09097812 */ /* 0x002fc800078ec0ff */
[----:B------:R-:W-:-:S13]  /*f6d0*/  ISETP.NE.AND P1, PT, R9, RZ, PT ;  /* 0x000000ff0900720c */ /* 0x000fda0003f25270 */
[----:B---3--:R-:W-:Y:S05]  /*f6e0*/  @!P1 BRA `(.L_x_60) ;  /* 0x0000000000049947 */ /* 0x008fea0003800000 */
[----:B------:R-:W-:Y:S01]  /*f6f0*/  BPT.TRAP 0x1 ;  /* 0x000000040000795c */ /* 0x000fe20000300000 */
.L_x_60:
[----:B------:R-:W1:Y:S01]  /*f700*/  S2R R9, SR_CgaCtaId ;  /* 0x0000000000097919 */ /* 0x000e620000008800 */
        /* <DEDUP_REMOVED lines=10> */
[----:B------:R-:W-:Y:S01]  /*f7b0*/  UMOV UR16, 0x40 ;  /* 0x0000004000107882 */ /* 0x000fe20000000000 */
[----:B------:R-:W-:-:S04]  /*f7c0*/  SHF.L.U32 R17, R17, 0x1f, RZ ;  /* 0x0000001f11117819 */ /* 0x000fc800000006ff */
[----:B------:R-:W-:Y:S02]  /*f7d0*/  UIADD3 UR9, UR9, 0x34830, URZ ;  /* 0x0003483009097890 */ /* 0x000fe4000fffe03f */
[----:B------:R-:W-:Y:S01]  /*f7e0*/  UIMAD UR11, UR11, 0xb0, URZ ;  /* 0x000000b00b0b78a4 */ /* 0x000fe2000f8e023f */
[----:B-1----:R-:W-:-:S05]  /*f7f0*/  LEA R3, R9, R3, 0x18 ;  /* 0x0000000309037211 */ /* 0x002fca00078ec0ff */
[----:B------:R-:W-:Y:S02]  /*f800*/  IMAD R2, R7, 0xb000, R3 ;  /* 0x0000b00007027824 */ /* 0x000fe400078e0203 */
[----:B------:R-:W-:-:S03]  /*f810*/  VIADD R3, R3, 0x34800 ;  /* 0x0003480003037836 */ /* 0x000fc60000000000 */
[----:B------:R-:W-:Y:S01]  /*f820*/  R2UR UR8, R2 ;  /* 0x00000000020872ca */ /* 0x000fe200000e0000 */
[----:B------:R-:W-:-:S12]  /*f830*/  IMAD R2, R16, 0x8, R3 ;  /* 0x0000000810027824 */ /* 0x000fd800078e0203 */
        /* <DEDUP_REMOVED lines=9> */
.L_x_100:
[----:B------:R-:W-:Y:S05]  /*f8d0*/  @P2 BRA `(.L_x_62) ;  /* 0x00000000001c2947 */ /* 0x000fea0003800000 */
[----:B------:R-:W2:Y:S01]  /*f8e0*/  S2R R9, SR_TID.X ;  /* 0x0000000000097919 */ /* 0x000ea20000002100 */
[----:B------:R-:W-:-:S04]  /*f8f0*/  MOV R3, 0xb000 ;  /* 0x0000b00000037802 */ /* 0x000fc80000000f00 */
[----:B------:R3:W-:Y:S01]  /*f900*/  SYNCS.ARRIVE.TRANS64 RZ, [R2+URZ+0x50], R3 ;  /* 0x0000500302ff79a7 */ /* 0x0007e2000800003f */
[----:B--2---:R-:W-:-:S04]  /*f910*/  LOP3.LUT R9, R9, 0x1f, RZ, 0xc0, !PT ;  /* 0x0000001f09097812 */ /* 0x004fc800078ec0ff */
[----:B------:R-:W-:-:S13]  /*f920*/  ISETP.NE.AND P1, PT, R9, RZ, PT ;  /* 0x000000ff0900720c */ /* 0x000fda0003f25270 */
[----:B---3--:R-:W-:Y:S05]  /*f930*/  @!P1 BRA `(.L_x_62) ;  /* 0x0000000000049947 */ /* 0x008fea0003800000 */
[----:B------:R-:W-:Y:S01]  /*f940*/  BPT.TRAP 0x1 ;  /* 0x000000040000795c */ /* 0x000fe20000300000 */
.L_x_62:
[----:B------:R-:W2:Y:S01]  /*f950*/  S2R R9, SR_CgaCtaId ;  /* 0x0000000000097919 */ /* 0x000ea20000008800 */
[----:B------:R-:W-:Y:S01]  /*f960*/  MOV R3, 0x400 ;  /* 0x0000040000037802 */ /* 0x000fe20000000f00 */
[----:B------:R-:W-:Y:S01]  /*f970*/  UIADD3 UR4, UP0, UR36, 0x470, URZ ;  /* 0x0000047024047890 */ /* 0x000fe2000ff1e03f */
[----:B------:R-:W-:Y:S01]  /*f980*/  R2UR UR11, R18 ;  /* 0x00000000120b72ca */ /* 0x000fe200000e0000 */
[----:B------:R-:W-:Y:S01]  /*f990*/  UMOV UR10, URZ ;  /* 0x0000003f000a7c82 */ /* 0x000fe20008000000 */
[----:B------:R-:W-:Y:S01]  /*f9a0*/  R2UR UR9, R2 ;  /* 0x00000000020972ca */ /* 0x000fe200000e0000 */
[----:B------:R-:W-:Y:S01]  /*f9b0*/  UIADD3.X UR5, URZ, UR37, URZ, UP0, !UPT ;  /* 0x000000253f057290 */ /* 0x000fe200087fe43f */
[----:B------:R-:W-:Y:S01]  /*f9c0*/  R2UR UR13, R5 ;  /* 0x00000000050d72ca */ /* 0x000fe200000e0000 */
[----:B------:R-:W-:Y:S01]  /*f9d0*/  UMOV UR7, 0x14f00000 ;  /* 0x14f0000000077882 */ /* 0x000fe20000000000 */
[----:B------:R-:W-:Y:S01]  /*f9e0*/  R2UR UR12, R0 ;  /* 0x00000000000c72ca */ /* 0x000fe200000e0000 */
[----:B------:R-:W-:Y:S01]  /*f9f0*/  UMOV UR15, 0x40 ;  /* 0x00000040000f7882 */ /* 0x000fe20000000000 */
[----:B------:R-:W-:-:S02]  /*fa00*/  IMAD.MOV.U32 R18, RZ, RZ, R12 ;  /* 0x000000ffff127224 */ /* 0x000fc400078e000c */
[----:B------:R-:W-:-:S03]  /*fa10*/  IMAD.MOV.U32 R5, RZ, RZ, R8 ;  /* 0x000000ffff057224 */ /* 0x000fc600078e0008 */
[----:B------:R-:W-:Y:S02]  /*fa20*/  UIMAD UR11, UR11, 0xb0, URZ ;  /* 0x000000b00b0b78a4 */ /* 0x000fe4000f8e023f */
[----:B------:R-:W-:Y:S01]  /*fa30*/  UIADD3 UR9, UR9, 0x50, URZ ;  /* 0x0000005009097890 */ /* 0x000fe2000fffe03f */
[----:B--2---:R-:W-:-:S05]  /*fa40*/  LEA R3, R9, R3, 0x18 ;  /* 0x0000000309037211 */ /* 0x004fca00078ec0ff */
        /* <DEDUP_REMOVED lines=10> */
.L_x_57:
[----:B------:R-:W-:Y:S05]  /*faf0*/  BSYNC B1 ;  /* 0x0000000000017941 */ /* 0x000fea0003800000 */
.L_x_56:
[----:B------:R-:W-:Y:S01]  /*fb00*/  IADD3 R16, R7, 0x1, RZ ;  /* 0x0000000107107810 */ /* 0x000fe20007ffe0ff */
[----:B------:R-:W-:Y:S03]  /*fb10*/  BSSY B1, `(.L_x_63) ;  /* 0x000006d000017945 */ /* 0x000fe60003800000 */
[----:B------:R-:W-:-:S04]  /*fb20*/  ISETP.NE.AND P1, PT, R16, 0x2, PT ;  /* 0x000000021000780c */ /* 0x000fc80003f25270 */
[----:B-1----:R-:W-:Y:S02]  /*fb30*/  SEL R17, RZ, 0x1, P1 ;  /* 0x00000001ff117807 */ /* 0x002fe40000800000 */
[----:B------:R-:W-:Y:S02]  /*fb40*/  SEL R16, R16, RZ, P1 ;  /* 0x000000ff10107207 */ /* 0x000fe40000800000 */
[----:B------:R-:W-:Y:S01]  /*fb50*/  LOP3.LUT R17, R10, R17, RZ, 0x3c, !PT ;  /* 0x000000110a117212 */ /* 0x000fe200078e3cff */
[----:B------:R-:W-:Y:S06]  /*fb60*/  @!P6 BRA `(.L_x_64) ;  /* 0x00000004009ce947 */ /* 0x000fec0003800000 */
[----:B------:R-:W-:Y:S01]  /*fb70*/  VIADD R12, R6, 0xffffffff ;  /* 0xffffffff060c7836 */ /* 0x000fe20000000000 */
        /* <DEDUP_REMOVED lines=11> */
[----:B------:R-:W-:-:S05]  /*fc30*/  IADD3 R3, -R2, RZ, RZ ;  /* 0x000000ff02037210 */ /* 0x000fca0007ffe1ff */
[----:B------:R-:W-:Y:S01]  /*fc40*/  IMAD R12, R8, R3, R12 ;  /* 0x00000003080c7224 */ /* 0x000fe200078e020c */
[--C-:B------:R-:W-:Y:S01]  /*fc50*/  SHF.R.S32.HI R3, RZ, 0x1f, R2.reuse ;  /* 0x0000001fff037819 */ /* 0x100fe20000011402 */
[----:B------:R-:W1:Y:S02]  /*fc60*/  LDC.64 R8, c[0x0][0x3f8] ;  /* 0x0000fe00ff087b82 */ /* 0x000e640000000a00 */
[----:B------:R-:W-:-:S04]  /*fc70*/  IMAD.WIDE.U32 R2, R4, UR4, R2 ;  /* 0x0000000404027c25 */ /* 0x000fc8000f8e0002 */
[----:B------:R-:W-:Y:S01]  /*fc80*/  IMAD.IADD R13, R13, 0x1, R3 ;  /* 0x000000010d0d7824 */ /* 0x000fe200078e0203 */
[----:B-1----:R-:W-:-:S04]  /*fc90*/  LEA R8, P1, R2, R8, 0x2 ;  /* 0x0000000802087211 */ /* 0x002fc800078210ff */
[----:B------:R-:W-:-:S05]  /*fca0*/  LEA.HI.X R9, R2, R9, R13, 0x2, P1 ;  /* 0x0000000902097211 */ /* 0x000fca00008f140d */
[----:B------:R1:W5:Y:S04]  /*fcb0*/  LDG.E R8, desc[UR6][R8.64] ;  /* 0x0000000608087981 */ /* 0x000368000c1e1900 */
.L_x_65:
[----:B------:R-:W2:Y:S01]  /*fcc0*/  S2R R3, SR_CgaCtaId ;  /* 0x0000000000037919 */ /* 0x000ea20000008800 */
[----:B------:R-:W-:-:S04]  /*fcd0*/  MOV R2, 0x400 ;  /* 0x0000040000027802 */ /* 0x000fc80000000f00 */
[----:B--2---:R-:W-:Y:S02]  /*fce0*/  LEA R2, R3, R2, 0x18 ;  /* 0x0000000203027211 */ /* 0x004fe400078ec0ff */
[----:B------:R-:W-:-:S03]  /*fcf0*/  SHF.L.U32 R3, R17, 0x1f, RZ ;  /* 0x0000001f11037819 */ /* 0x000fc600000006ff */
[----:B------:R-:W-:-:S04]  /*fd00*/  IMAD R2, R16, 0x8, R2 ;  /* 0x0000000810027824 */ /* 0x000fc800078e0202 */
[----:B------:R-:W2:Y:S02]  /*fd10*/  SYNCS.PHASECHK.TRANS64.TRYWAIT P1, [R2+URZ+0x34840], R3 ;  /* 0x03484003020075a7 */ /* 0x000ea4000802017f */
[----:B--2---:R-:W-:Y:S05]  /*fd20*/  @!P1 BRA `(.L_x_66) ;  /* 0x0000001000589947 */ /* 0x004fea0003800000 */
.L_x_101:
        /* <DEDUP_REMOVED lines=11> */
.L_x_67:
[----:B------:R-:W1:Y:S01]  /*fde0*/  S2R R13, SR_CgaCtaId ;  /* 0x00000000000d7919 */ /* 0x000e620000008800 */
[----:B------:R-:W-:Y:S01]  /*fdf0*/  MOV R9, 0x400 ;  /* 0x0000040000097802 */ /* 0x000fe20000000f00 */
[----:B------:R-:W-:Y:S01]  /*fe00*/  UIADD3 UR4, UP0, UR36, 0x370, URZ ;  /* 0x0000037024047890 */ /* 0x000fe2000ff1e03f */
[----:B------:R-:W-:Y:S01]  /*fe10*/  R2UR UR11, R12 ;  /* 0x000000000c0b72ca */ /* 0x000fe200000e0000 */
[----:B------:R-:W-:Y:S01]  /*fe20*/  UMOV UR10, URZ ;  /* 0x0000003f000a7c82 */ /* 0x000fe20008000000 */
[----:B------:R-:W-:Y:S01]  /*fe30*/  R2UR UR12, R0 ;  /* 0x00000000000c72ca */ /* 0x000fe200000e0000 */
[----:B------:R-:W-:Y:S01]  /*fe40*/  UIADD3.X UR5, URZ, UR37, URZ, UP0, !UPT ;  /* 0x000000253f057290 */ /* 0x000fe200087fe43f */
[----:B-----5:R-:W-:Y:S01]  /*fe50*/  R2UR UR13, R8 ;  /* 0x00000000080d72ca */ /* 0x020fe200000e0000 */
[----:B------:R-:W-:Y:S01]  /*fe60*/  UMOV UR6, 0x0 ;  /* 0x0000000000067882 */ /* 0x000fe20000000000 */
[----:B------:R-:W-:Y:S01]  /*fe70*/  UMOV UR7, 0x14f00000 ;  /* 0x14f0000000077882 */ /* 0x000fe20000000000 */
[----:B------:R-:W-:-:S06]  /*fe80*/  UMOV UR16, 0x40 ;  /* 0x0000004000107882 */ /* 0x000fcc0000000000 */
[----:B------:R-:W-:Y:S01]  /*fe90*/  UIMAD UR11, UR11, 0xb0, URZ ;  /* 0x000000b00b0b78a4 */ /* 0x000fe2000f8e023f */
[----:B-1----:R-:W-:-:S05]  /*fea0*/  LEA R9, R13, R9, 0x18 ;  /* 0x000000090d097211 */ /* 0x002fca00078ec0ff */
[----:B--2---:R-:W-:-:S04]  /*feb0*/  VIADD R2, R9, 0x34800 ;  /* 0x0003480009027836 */ /* 0x004fc80000000000 */
[----:B------:R-:W-:Y:S01]  /*fec0*/  IMAD R3, R16, 0x8, R2 ;  /* 0x0000000810037824 */ /* 0x000fe200078e0202 */
[----:B------:R-:W-:-:S04]  /*fed0*/  LEA R2, R7, R2, 0x3 ;  /* 0x0000000207027211 */ /* 0x000fc800078e18ff */
[----:B------:R-:W-:Y:S01]  /*fee0*/  R2UR UR9, R3 ;  /* 0x00000000030972ca */ /* 0x000fe200000e0000 */
[----:B------:R-:W-:-:S05]  /*fef0*/  IMAD R3, R16, 0xb000, R9 ;  /* 0x0000b00010037824 */ /* 0x000fca00078e0209 */
[----:B------:R-:W-:Y:S02]  /*ff00*/  R2UR UR8, R3 ;  /* 0x00000000030872ca */ /* 0x000fe400000e0000 */
[----:B------:R-:W-:-:S05]  /*ff10*/  SHF.L.U32 R3, R10, 0x1f, RZ ;  /* 0x0000001f0a037819 */ /* 0x000fca00000006ff */
[----:B------:R-:W-:-:S06]  /*ff20*/  UIADD3 UR9, UR9, 0x30, URZ ;  /* 0x0000003009097890 */ /* 0x000fcc000fffe03f */
        /* <DEDUP_REMOVED lines=9> */
.L_x_102:
        /* <DEDUP_REMOVED lines=8> */
.L_x_69:
        /* <DEDUP_REMOVED lines=11> */
[----:B------:R-:W-:Y:S01]  /*100f0*/  UMOV UR15, 0x40 ;  /* 0x00000040000f7882 */ /* 0x000fe20000000000 */
[----:B------:R-:W-:Y:S01]  /*10100*/  IMAD.MOV.U32 R18, RZ, RZ, R12 ;  /* 0x000000ffff127224 */ /* 0x000fe200078e000c */
[----:B------:R-:W-:-:S03]  /*10110*/  MOV R5, R8 ;  /* 0x0000000800057202 */ /* 0x000fc60000000f00 */
[----:B------:R-:W-:Y:S02]  /*10120*/  UIMAD UR11, UR11, 0xb0, URZ ;  /* 0x000000b00b0b78a4 */ /* 0x000fe4000f8e023f */
[----:B------:R-:W-:Y:S01]  /*10130*/  UIADD3 UR9, UR9, 0x50, URZ ;  /* 0x0000005009097890 */ /* 0x000fe2000fffe03f */
[----:B--2---:R-:W-:-:S05]  /*10140*/  LEA R3, R9, R3, 0x18 ;  /* 0x0000000309037211 */ /* 0x004fca00078ec0ff */
[----:B------:R-:W-:-:S05]  /*10150*/  IMAD R7, R7, 0xb000, R3 ;  /* 0x0000b00007077824 */ /* 0x000fca00078e0203 */
[----:B------:R-:W-:-:S13]  /*10160*/  R2UR UR14, R7 ;  /* 0x00000000070e72ca */ /* 0x000fda00000e0000 */
[----:B------:R-:W-:Y:S02]  /*10170*/  UIADD3 UR8, UR14, 0x400, URZ ;  /* 0x000004000e087890 */ /* 0x000fe4000fffe03f */
[----:B------:R-:W-:-:S07]  /*10180*/  UIADD3 UR14, UR14, 0x5c00, URZ ;  /* 0x00005c000e0e7890 */ /* 0x000fce000fffe03f */
[----:B------:R1:W-:Y:S02]  /*10190*/  UTMALDG.4D [UR8], [UR4], desc[UR6] ;  /* 0x00000608040075b4 */ /* 0x0003e40008019000 */
[----:B-1----:R-:W-:Y:S01]  /*101a0*/  UMOV UR8, UR14 ;  /* 0x0000000e00087c82 */ /* 0x002fe20008000000 */
[----:B------:R-:W-:Y:S02]  /*101b0*/  UMOV UR10, UR15 ;  /* 0x0000000f000a7c82 */ /* 0x000fe40008000000 */
[----:B------:R1:W-:Y:S02]  /*101c0*/  UTMALDG.4D [UR8], [UR4], desc[UR6] ;  /* 0x00000608040075b4 */ /* 0x0003e40008019000 */
[----:B-1----:R-:W-:Y:S01]  /*101d0*/  NOP ;  /* 0x0000000000007918 */ /* 0x002fe20000000000 */
.L_x_64:
[----:B------:R-:W-:Y:S05]  /*101e0*/  BSYNC B1 ;  /* 0x0000000000017941 */ /* 0x000fea0003800000 */
.L_x_63:
[C---:B------:R-:W-:Y:S01]  /*101f0*/  ISETP.GT.AND P1, PT, R6.reuse, 0x1, PT ;  /* 0x000000010600780c */ /* 0x040fe20003f24270 */
[----:B------:R-:W-:-:S12]  /*10200*/  VIADD R6, R6, 0xfffffffe ;  /* 0xfffffffe06067836 */ /* 0x000fd80000000000 */
[----:B------:R-:W-:Y:S05]  /*10210*/  @P1 BRA `(.L_x_70) ;  /* 0xfffffff000801947 */ /* 0x000fea000383ffff */
.L_x_55:
[----:B------:R-:W-:Y:S05]  /*10220*/  BSYNC B0 ;  /* 0x0000000000007941 */ /* 0x000fea0003800000 */
.L_x_46:
[----:B------:R-:W-:Y:S04]  /*10230*/  BSSY B0, `(.L_x_71) ;  /* 0x000002c000007945 */ /* 0x000fe80003800000 */
[----:B------:R-:W-:Y:S05]  /*10240*/  @!P6 BRA `(.L_x_72) ;  /* 0x0000000000a8e947 */ /* 0x000fea0003800000 */
[----:B------:R-:W2:Y:S01]  /*10250*/  S2R R3, SR_CgaCtaId ;  /* 0x0000000000037919 */ /* 0x000ea20000008800 */
[----:B------:R-:W-:Y:S01]  /*10260*/  MOV R2, 0x400 ;  /* 0x0000040000027802 */ /* 0x000fe20000000f00 */
[----:B------:R-:W3:Y:S03]  /*10270*/  S2R R4, SR_TID.X ;  /* 0x0000000000047919 */ /* 0x000ee60000002100 */
[----:B--2---:R-:W-:Y:S02]  /*10280*/  LEA R2, R3, R2, 0x18 ;  /* 0x0000000203027211 */ /* 0x004fe400078ec0ff */
[----:B---3--:R-:W-:-:S03]  /*10290*/  LOP3.LUT R4, R4, 0x7f, RZ, 0xc0, !PT ;  /* 0x0000007f04047812 */ /* 0x008fc600078ec0ff */
[----:B------:R-:W-:Y:S01]  /*102a0*/  IMAD R3, R16, 0x8, R2 ;  /* 0x0000000810037824 */ /* 0x000fe200078e0202 */
[----:B------:R-:W-:Y:S02]  /*102b0*/  SHF.L.U32 R2, R17, 0x1f, RZ ;  /* 0x0000001f11027819 */ /* 0x000fe400000006ff */
[----:B------:R-:W-:Y:S02]  /*102c0*/  ISETP.NE.AND P1, PT, R4, RZ, PT ;  /* 0x000000ff0400720c */ /* 0x000fe40003f25270 */
[----:B------:R-:W2:Y:S02]  /*102d0*/  SYNCS.PHASECHK.TRANS64.TRYWAIT P0, [R3+URZ+0x34860], R2 ;  /* 0x03486002030075a7 */ /* 0x000ea4000800017f */
[----:B--2---:R-:W-:Y:S09]  /*102e0*/  @!P0 BRA `(.L_x_73) ;  /* 0x0000000c00108947 */ /* 0x004ff20003800000 */
.L_x_103:
[----:B------:R-:W-:Y:S05]  /*102f0*/  @P1 BRA `(.L_x_74) ;  /* 0x00000000001c1947 */ /* 0x000fea0003800000 */
[----:B------:R-:W3:Y:S01]  /*10300*/  S2R R4, SR_TID.X ;  /* 0x0000000000047919 */ /* 0x000ee20000002100 */
[----:B--2---:R-:W-:-:S04]  /*10310*/  MOV R2, 0xb000 ;  /* 0x0000b00000027802 */ /* 0x004fc80000000f00 */
[----:B------:R4:W-:Y:S01]  /*10320*/  SYNCS.ARRIVE.TRANS64 RZ, [R3+URZ+0x34850], R2 ;  /* 0x0348500203ff79a7 */ /* 0x0009e2000800003f */
[----:B---3--:R-:W-:-:S04]  /*10330*/  LOP3.LUT R4, R4, 0x1f, RZ, 0xc0, !PT ;  /* 0x0000001f04047812 */ /* 0x008fc800078ec0ff */
[----:B------:R-:W-:-:S13]  /*10340*/  ISETP.NE.AND P0, PT, R4, RZ, PT ;  /* 0x000000ff0400720c */ /* 0x000fda0003f05270 */
[----:B----4-:R-:W-:Y:S05]  /*10350*/  @!P0 BRA `(.L_x_74) ;  /* 0x0000000000048947 */ /* 0x010fea0003800000 */
[----:B------:R-:W-:Y:S01]  /*10360*/  BPT.TRAP 0x1 ;  /* 0x000000040000795c */ /* 0x000fe20000300000 */
.L_x_74:
        /* <DEDUP_REMOVED lines=24> */
.L_x_72:
[----:B------:R-:W-:Y:S05]  /*104f0*/  BSYNC B0 ;  /* 0x0000000000007941 */ /* 0x000fea0003800000 */
.L_x_71:
[----:B------:R-:W2:Y:S01]  /*10500*/  LDL.LU R0, [R1+0x10] ;  /* 0x0000100001007983 */ /* 0x000ea20000300800 */
[----:B------:R-:W-:-:S03]  /*10510*/  ULDC UR4, c[0x0][0xda4] ;  /* 0x0003690000047ab9 */ /* 0x000fc60000000800 */
[----:B------:R-:W3:Y:S01]  /*10520*/  LDL.LU R2, [R1+0x18] ;  /* 0x0000180001027983 */ /* 0x000ee20000300800 */
[----:B------:R-:W-:-:S05]  /*10530*/  VIADD R16, R16, 0x1 ;  /* 0x0000000110107836 */ /* 0x000fca0000000000 */
[----:B------:R-:W-:-:S04]  /*10540*/  ISETP.NE.AND P0, PT, R16, 0x2, PT ;  /* 0x000000021000780c */ /* 0x000fc80003f05270 */
[----:B------:R-:W-:Y:S01]  /*10550*/  SEL R16, R16, RZ, P0 ;  /* 0x000000ff10107207 */ /* 0x000fe20000000000 */
[----:B--2---:R-:W-:Y:S01]  /*10560*/  VIADD R0, R0, UR38 ;  /* 0x0000002600007c36 */ /* 0x004fe20008000000 */
[----:B---3--:R-:W-:-:S04]  /*10570*/  IADD3 R2, R2, 0x1, RZ ;  /* 0x0000000102027810 */ /* 0x008fc80007ffe0ff */
[----:B------:R2:W-:Y:S01]  /*10580*/  STL [R1+0x10], R0 ;  /* 0x0000100001007387 */ /* 0x0005e20000100800 */
[----:B------:R-:W-:-:S03]  /*10590*/  ISETP.GE.AND P1, PT, R0, UR4, PT ;  /* 0x0000000400007c0c */ /* 0x000fc6000bf26270 */
[----:B------:R3:W-:Y:S01]  /*105a0*/  STL [R1+0x18], R2 ;  /* 0x0000180201007387 */ /* 0x0007e20000100800 */
[----:B--2---:R-:W-:-:S04]  /*105b0*/  SEL R0, RZ, 0x1, P0 ;  /* 0x00000001ff007807 */ /* 0x004fc80000000000 */
[----:B------:R-:W-:-:S05]  /*105c0*/  LOP3.LUT R17, R17, R0, RZ, 0x3c, !PT ;  /* 0x0000000011117212 */ /* 0x000fca00078e3cff */
[----:B---3--:R-:W-:Y:S05]  /*105d0*/  @!P1 BRA `(.L_x_75) ;  /* 0xffffffd400689947 */ /* 0x008fea000383ffff */
[----:B------:R-:W-:-:S07]  /*105e0*/  LOP3.LUT R2, R2, 0x1, RZ, 0xc, !PT ;  /* 0x0000000102027812 */ /* 0x000fce00078e0cff */
.L_x_32:
[----:B------:R-:W2:Y:S01]  /*105f0*/  S2R R3, SR_CgaCtaId ;  /* 0x0000000000037919 */ /* 0x000ea20000008800 */
[----:B------:R-:W-:Y:S01]  /*10600*/  MOV R0, 0x400 ;  /* 0x0000040000007802 */ /* 0x000fe20000000f00 */
[----:B------:R-:W-:Y:S03]  /*10610*/  BSSY B0, `(.L_x_76) ;  /* 0x0000005000007945 */ /* 0x000fe60003800000 */
[----:B--2---:R-:W-:Y:S02]  /*10620*/  LEA R0, R3, R0, 0x18 ;  /* 0x0000000003007211 */ /* 0x004fe400078ec0ff */
[----:B------:R-:W-:-:S04]  /*10630*/  SHF.L.U32 R3, R2, 0x1f, RZ ;  /* 0x0000001f02037819 */ /* 0x000fc800000006ff */
[----:B------:R-:W2:Y:S02]  /*10640*/  SYNCS.PHASECHK.TRANS64.TRYWAIT P0, [R0+URZ+0x34820], R3 ;  /* 0x03482003000075a7 */ /* 0x000ea4000800017f */
[----:B--2---:R-:W-:Y:S05]  /*10650*/  @!P0 BRA `(.L_x_77) ;  /* 0x0000000800488947 */ /* 0x004fea0003800000 */
.L_x_104:
[----:B------:R-:W-:Y:S05]  /*10660*/  BSYNC B0 ;  /* 0x0000000000007941 */ /* 0x000fea0003800000 */
.L_x_76:
[----:B------:R-:W-:-:S03]  /*10670*/  UMOV UR4, 0xffffffff ;  /* 0xffffffff00047882 */ /* 0x000fc60000000000 */
[----:B------:R-:W-:Y:S05]  /*10680*/  BRA.DIV UR4, `(.L_x_78) ;  /* 0x0000000a04507947 */ /* 0x000fea000b800000 */
[----:B------:R-:W3:Y:S02]  /*10690*/  S2R R2, SR_TID.X ;  /* 0x0000000000027919 */ /* 0x000ee40000002100 */
[----:B---3--:R-:W-:-:S04]  /*106a0*/  SHF.R.U32.HI R2, RZ, 0x5, R2 ;  /* 0x00000005ff027819 */ /* 0x008fc80000011602 */
[----:B------:R-:W-:-:S05]  /*106b0*/  LOP3.LUT R2, R2, 0x3, RZ, 0xc0, !PT ;  /* 0x0000000302027812 */ /* 0x000fca00078ec0ff */
[----:B------:R3:W4:Y:S02]  /*106c0*/  SHFL.IDX PT, R14, R2, RZ, 0x1f ;  /* 0x00001fff020e7589 */ /* 0x00072400000e0000 */
.L_x_107:
[----:B----4-:R-:W-:Y:S01]  /*106d0*/  ISETP.NE.AND P0, PT, R14, RZ, PT ;  /* 0x000000ff0e00720c */ /* 0x010fe20003f05270 */
[----:B------:R-:W-:-:S12]  /*106e0*/  BSSY B0, `(.L_x_79) ;  /* 0x0000026000007945 */ /* 0x000fd80003800000 */
[----:B------:R-:W-:Y:S05]  /*106f0*/  @P0 BRA `(.L_x_80) ;  /* 0x0000000000900947 */ /* 0x000fea0003800000 */
[----:B------:R-:W-:-:S03]  /*10700*/  UMOV UR4, 0xffffffff ;  /* 0xffffffff00047882 */ /* 0x000fc60000000000 */
[----:B------:R-:W-:Y:S05]  /*10710*/  BRA.DIV UR4, `(.L_x_81) ;  /* 0x0000000a04607947 */ /* 0x000fea000b800000 */
[----:B------:R-:W-:-:S13]  /*10720*/  ELECT P6, URZ, PT ;  /* 0x00000000003f782f */ /* 0x000fda00038c0000 */
.L_x_110:
[----:B------:R-:W-:Y:S05]  /*10730*/  @!P6 BRA `(.L_x_80) ;  /* 0x000000000080e947 */ /* 0x000fea0003800000 */
[----:B---3--:R-:W3:Y:S02]  /*10740*/  LDL R2, [R1+0x1c] ;  /* 0x00001c0001027983 */ /* 0x008ee40000100800 */
[----:B---3--:R-:W-:-:S13]  /*10750*/  R2UR UR4, R2 ;  /* 0x00000000020472ca */ /* 0x008fda00000e0000 */
[----:B------:R-:W-:-:S06]  /*10760*/  ULOP3.LUT UR4, UR4, 0x2, URZ, 0xfc, !UPT ;  /* 0x0000000204047892 */ /* 0x000fcc000f8efc3f */
[----:B------:R-:W-:-:S05]  /*10770*/  IMAD.U32 R2, RZ, RZ, UR4 ;  /* 0x00000004ff027e24 */ /* 0x000fca000f8e00ff */
[----:B------:R-:W-:-:S13]  /*10780*/  ISETP.NE.AND P2, PT, R2, 0x3, PT ;  /* 0x000000030200780c */ /* 0x000fda0003f45270 */
[----:B------:R-:W-:Y:S05]  /*10790*/  @!P2 BRA `(.L_x_82) ;  /* 0x000000000004a947 */ /* 0x000fea0003800000 */
[----:B------:R-:W-:Y:S01]  /*107a0*/  BPT.TRAP 0x1 ;  /* 0x000000040000795c */ /* 0x000fe20000300000 */
.L_x_82:
[----:B--2---:R-:W-:Y:S01]  /*107b0*/  VIADD R3, R0, 0x34840 ;  /* 0x0003484000037836 */ /* 0x004fe20000000000 */
[----:B------:R-:W-:Y:S01]  /*107c0*/  SHF.L.U32 R5, R17, 0x1f, RZ ;  /* 0x0000001f11057819 */ /* 0x000fe200000006ff */
[----:B------:R-:W-:-:S03]  /*107d0*/  VIADD R2, R16, 0x1 ;  /* 0x0000000110027836 */ /* 0x000fc60000000000 */
[----:B-1----:R-:W-:Y:S02]  /*107e0*/  LEA R6, R16, R3, 0x3 ;  /* 0x0000000310067211 */ /* 0x002fe400078e18ff */
[----:B------:R-:W-:Y:S02]  /*107f0*/  ISETP.NE.AND P1, PT, R2, 0x2, PT ;  /* 0x000000020200780c */ /* 0x000fe40003f25270 */
[----:B------:R-:W1:Y:S02]  /*10800*/  SYNCS.PHASECHK.TRANS64.TRYWAIT P0, [R6+URZ], R5 ;  /* 0x00000005060075a7 */ /* 0x000e64000800017f */
[----:B------:R-:W-:-:S04]  /*10810*/  SEL R4, RZ, 0x1, P1 ;  /* 0x00000001ff047807 */ /* 0x000fc80000800000 */
[----:B------:R-:W-:Y:S02]  /*10820*/  LOP3.LUT R17, R17, R4, RZ, 0x3c, !PT ;  /* 0x0000000411117212 */ /* 0x000fe400078e3cff */
[----:B------:R-:W-:Y:S02]  /*10830*/  SEL R4, R2, RZ, P1 ;  /* 0x000000ff02047207 */ /* 0x000fe40000800000 */
[----:B------:R-:W-:-:S03]  /*10840*/  SHF.L.U32 R2, R17, 0x1f, RZ ;  /* 0x0000001f11027819 */ /* 0x000fc600000006ff */
[----:B------:R-:W-:Y:S01]  /*10850*/  IMAD R3, R4, 0x8, R3 ;  /* 0x0000000804037824 */ /* 0x000fe200078e0203 */
[----:B-1----:R-:W-:Y:S06]  /*10860*/  @!P0 BRA `(.L_x_83) ;  /* 0x00000008002c8947 */ /* 0x002fec0003800000 */
.L_x_111:
[----:B------:R-:W2:Y:S02]  /*10870*/  SYNCS.PHASECHK.TRANS64.TRYWAIT P0, [R3+URZ], R2 ;  /* 0x00000002030075a7 */ /* 0x000ea4000800017f */
[----:B--2---:R-:W-:Y:S05]  /*10880*/  @!P0 BRA `(.L_x_84) ;  /* 0x0000000800388947 */ /* 0x004fea0003800000 */
.L_x_112:
[----:B------:R-:W-:Y:S05]  /*10890*/  @!P2 BRA `(.L_x_85) ;  /* 0x000000000004a947 */ /* 0x000fea0003800000 */
[----:B------:R-:W-:Y:S01]  /*108a0*/  BPT.TRAP 0x1 ;  /* 0x000000040000795c */ /* 0x000fe20000300000 */
.L_x_85:
[----:B--2---:R-:W-:-:S05]  /*108b0*/  IADD3 R3, R0, 0x34860, RZ ;  /* 0x0003486000037810 */ /* 0x004fca0007ffe0ff */
[----:B------:R-:W-:-:S04]  /*108c0*/  IMAD R16, R16, 0x8, R3 ;  /* 0x0000000810107824 */ /* 0x000fc800078e0203 */
[----:B------:R-:W2:Y:S02]  /*108d0*/  SYNCS.PHASECHK.TRANS64.TRYWAIT P0, [R16+URZ], R5 ;  /* 0x00000005100075a7 */ /* 0x000ea4000800017f */
[----:B--2---:R-:W-:Y:S05]  /*108e0*/  @!P0 BRA `(.L_x_86) ;  /* 0x0000000800348947 */ /* 0x004fea0003800000 */
.L_x_113:
[----:B------:R-:W-:-:S07]  /*108f0*/  IMAD R3, R4, 0x8, R3 ;  /* 0x0000000804037824 */ /* 0x000fce00078e0203 */
.L_x_87:
[----:B---3--:R3:W4:Y:S02]  /*10900*/  SYNCS.PHASECHK.TRANS64.TRYWAIT P0, [R3+URZ], R2 ;  /* 0x00000002030075a7 */ /* 0x008724000800017f */
[----:B----4-:R-:W-:Y:S05]  /*10910*/  @!P0 NANOSLEEP.SYNCS 0x989680 ;  /* 0x009896800000895d */ /* 0x010fea0003900000 */
[----:B------:R-:W4:Y:S02]  /*10920*/  @!P0 SYNCS.PHASECHK.TRANS64 P0, [R3+URZ], R2 ;  /* 0x00000002030085a7 */ /* 0x000f24000800007f */
[----:B----4-:R-:W-:Y:S05]  /*10930*/  @!P0 BRA `(.L_x_87) ;  /* 0xfffffffc00f08947 */ /* 0x010fea000383ffff */
.L_x_80:
[----:B------:R-:W-:Y:S05]  /*10940*/  BSYNC B0 ;  /* 0x0000000000007941 */ /* 0x000fea0003800000 */
.L_x_79:
[----:B------:R-:W-:Y:S05]  /*10950*/  EXIT ;  /* 0x000000000000794d */ /* 0x000fea0003800000 */
.L_x_10:
[----:B-1----:R-:W-:-:S04]  /*10960*/  MOV R3, UR39 ;  /* 0x0000002700037c02 */ /* 0x002fc80008000f00 */
[----:B------:R1:W2:Y:S03]  /*10970*/  SYNCS.PHASECHK.TRANS64.TRYWAIT P1, [R3+URZ+0x34800], R0 ;  /* 0x03480000030075a7 */ /* 0x0002a6000802017f */
[----:B--2---:R-:W-:Y:S05]  /*10980*/  @!P1 NANOSLEEP.SYNCS 0x989680 ;  /* 0x009896800000995d */ /* 0x004fea0003900000 */
[----:B------:R-:W2:Y:S02]  /*10990*/  @!P1 SYNCS.PHASECHK.TRANS64 P1, [R3+URZ+0x34800], R0 ;  /* 0x03480000030095a7 */ /* 0x000ea4000802007f */
[----:B--2---:R-:W-:Y:S05]  /*109a0*/  @!P1 BRA `(.L_x_10) ;  /* 0xfffffffc00ec9947 */ /* 0x004fea000383ffff */
[----:B------:R-:W-:Y:S05]  /*109b0*/  BRA `(.L_x_88) ;  /* 0xffffff08000c7947 */ /* 0x000fea000383ffff */
.L_x_14:
[----:B--2---:R2:W3:Y:S02]  /*109c0*/  SYNCS.PHASECHK.TRANS64.TRYWAIT P2, [R3+URZ+0x34830], R0 ;  /* 0x03483000030075a7 */ /* 0x0044e4000804017f */
[----:B---3--:R-:W-:Y:S05]  /*109d0*/  @!P2 NANOSLEEP.SYNCS 0x989680 ;  /* 0x009896800000a95d */ /* 0x008fea0003900000 */
[----:B------:R-:W3:Y:S02]  /*109e0*/  @!P2 SYNCS.PHASECHK.TRANS64 P2, [R3+URZ+0x34830], R0 ;  /* 0x034830000300a5a7 */ /* 0x000ee4000804007f */
[----:B---3--:R-:W-:Y:S05]  /*109f0*/  @!P2 BRA `(.L_x_14) ;  /* 0xfffffffc00f0a947 */ /* 0x008fea000383ffff */
[----:B------:R-:W-:Y:S05]  /*10a00*/  BRA `(.L_x_13) ;  /* 0xffffff08003c7947 */ /* 0x000fea000383ffff */
.L_x_19:
[----:B--2---:R-:W-:-:S04]  /*10a10*/  IMAD.U32 R20, RZ, RZ, UR6 ;  /* 0x00000006ff147e24 */ /* 0x004fc8000f8e00ff */
[----:B------:R2:W3:Y:S03]  /*10a20*/  SYNCS.PHASECHK.TRANS64.TRYWAIT P2, [R20+URZ+0x34830], R15 ;  /* 0x0348300f140075a7 */ /* 0x0004e6000804017f */
[----:B---3--:R-:W-:Y:S05]  /*10a30*/  @!P2 NANOSLEEP.SYNCS 0x989680 ;  /* 0x009896800000a95d */ /* 0x008fea0003900000 */
[----:B------:R-:W3:Y:S02]  /*10a40*/  @!P2 SYNCS.PHASECHK.TRANS64 P2, [R20+URZ+0x34830], R15 ;  /* 0x0348300f1400a5a7 */ /* 0x000ee4000804007f */
[----:B---3--:R-:W-:Y:S05]  /*10a50*/  @!P2 BRA `(.L_x_19) ;  /* 0xfffffffc00eca947 */ /* 0x008fea000383ffff */
[----:B------:R-:W-:Y:S05]  /*10a60*/  BRA `(.L_x_16) ;  /* 0xffffff6400187947 */ /* 0x000fea000383ffff */
.L_x_23:
[----:B--2---:R-:W-:-:S04]  /*10a70*/  IMAD.U32 R20, RZ, RZ, UR6 ;  /* 0x00000006ff147e24 */ /* 0x004fc8000f8e00ff */
[----:B------:R2:W3:Y:S03]  /*10a80*/  SYNCS.PHASECHK.TRANS64.TRYWAIT P2, [R20+URZ+0x34850], R15 ;  /* 0x0348500f140075a7 */ /* 0x0004e6000804017f */
[----:B---3--:R-:W-:Y:S05]  /*10a90*/  @!P2 NANOSLEEP.SYNCS 0x989680 ;  /* 0x009896800000a95d */ /* 0x008fea0003900000 */
[----:B------:R-:W3:Y:S02]  /*10aa0*/  @!P2 SYNCS.PHASECHK.TRANS64 P2, [R20+URZ+0x34850], R15 ;  /* 0x0348500f1400a5a7 */ /* 0x000ee4000804007f */
[----:B---3--:R-:W-:Y:S05]  /*10ab0*/  @!P2 BRA `(.L_x_23) ;  /* 0xfffffffc00eca947 */ /* 0x008fea000383ffff */
[----:B------:R-:W-:Y:S05]  /*10ac0*/  BRA `(.L_x_20) ;  /* 0xffffff8800e07947 */ /* 0x000fea000383ffff */
.L_x_28:
[----:B--2---:R-:W-:-:S04]  /*10ad0*/  MOV R3, UR7 ;  /* 0x0000000700037c02 */ /* 0x004fc80008000f00 */
[----:B------:R2:W3:Y:S03]  /*10ae0*/  SYNCS.PHASECHK.TRANS64.TRYWAIT P0, [R3+URZ+0x34850], R0 ;  /* 0x03485000030075a7 */ /* 0x0004e6000800017f */
[----:B---3--:R-:W-:Y:S05]  /*10af0*/  @!P0 NANOSLEEP.SYNCS 0x989680 ;  /* 0x009896800000895d */ /* 0x008fea0003900000 */
[----:B------:R-:W3:Y:S02]  /*10b00*/  @!P0 SYNCS.PHASECHK.TRANS64 P0, [R3+URZ+0x34850], R0 ;  /* 0x03485000030085a7 */ /* 0x000ee4000800007f */
[----:B---3--:R-:W-:Y:S05]  /*10b10*/  @!P0 BRA `(.L_x_28) ;  /* 0xfffffffc00ec8947 */ /* 0x008fea000383ffff */
[----:B------:R-:W-:Y:S05]  /*10b20*/  BRA `(.L_x_27) ;  /* 0xffffffb800787947 */ /* 0x000fea000383ffff */
.L_x_38:
[----:B------:R-:W1:Y:S01]  /*10b30*/  S2R R6, SR_TID.X ;  /* 0x0000000000067919 */ /* 0x000e620000002100 */
[----:B------:R-:W-:Y:S01]  /*10b40*/  BSSY B0, `(.L_x_89) ;  /* 0x000000a000007945 */ /* 0x000fe20003800000 */
[----:B------:R-:W-:Y:S01]  /*10b50*/  IMAD.MOV.U32 R12, RZ, RZ, RZ ;  /* 0x000000ffff0c7224 */ /* 0x000fe200078e00ff */
[----:B------:R-:W-:Y:S01]  /*10b60*/  MOV R11, 0x1f ;  /* 0x0000001f000b7802 */ /* 0x000fe20000000f00 */
[----:B------:R-:W-:Y:S01]  /*10b70*/  IMAD.MOV.U32 R15, RZ, RZ, -0x1 ;  /* 0xffffffffff0f7424 */ /* 0x000fe200078e00ff */
[----:B-1----:R-:W-:-:S04]  /*10b80*/  SHF.R.U32.HI R6, RZ, 0x5, R6 ;  /* 0x00000005ff067819 */ /* 0x002fc80000011606 */
[----:B------:R-:W-:-:S05]  /*10b90*/  LOP3.LUT R6, R6, 0x3, RZ, 0xc0, !PT ;  /* 0x0000000306067812 */ /* 0x000fca00078ec0ff */
[----:B------:R-:W-:-:S07]  /*10ba0*/  IMAD.MOV.U32 R13, RZ, RZ, R6 ;  /* 0x000000ffff0d7224 */ /* 0x000fce00078e0006 */
[----:B------:R-:W-:Y:S05]  /*10bb0*/  WARPSYNC.COLLECTIVE R15, `(.L_x_90) ;  /* 0x000000000f087348 */ /* 0x000fea0003c00000 */
[----:B------:R1:W2:Y:S02]  /*10bc0*/  SHFL.IDX P6, R14, R13, R12, R11 ;  /* 0x0000000c0d0e7389 */ /* 0x0002a400000c000b */
[----:B-12---:R-:W-:Y:S01]  /*10bd0*/  ENDCOLLECTIVE ;  /* 0x000000000000791b */ /* 0x006fe20003800000 */
.L_x_90:
[----:B------:R-:W-:Y:S05]  /*10be0*/  BSYNC B0 ;  /* 0x0000000000007941 */ /* 0x000fea0003800000 */
.L_x_89:
[----:B------:R-:W-:Y:S05]  /*10bf0*/  BRA `(.L_x_91) ;  /* 0xffffffd8003c7947 */ /* 0x000fea000383ffff */
.L_x_39:
[----:B------:R-:W-:Y:S01]  /*10c00*/  BSSY B0, `(.L_x_92) ;  /* 0x0000006000007945 */ /* 0x000fe20003800000 */
[----:B------:R-:W-:-:S07]  /*10c10*/  IMAD.MOV.U32 R15, RZ, RZ, -0x1 ;  /* 0xffffffffff0f7424 */ /* 0x000fce00078e00ff */
[----:B------:R-:W-:Y:S05]  /*10c20*/  WARPSYNC.COLLECTIVE R15, `(.L_x_93) ;  /* 0x000000000f0c7348 */ /* 0x000fea0003c00000 */
[----:B------:R-:W-:Y:S02]  /*10c30*/  ELECT P6, UR62, PT ;  /* 0x00000000003e782f */ /* 0x000fe400038c0000 */
[----:B------:R-:W-:Y:S01]  /*10c40*/  MOV R14, UR62 ;  /* 0x0000003e000e7c02 */ /* 0x000fe20008000f00 */
[----:B------:R-:W-:Y:S10]  /*10c50*/  ENDCOLLECTIVE ;  /* 0x000000000000791b */ /* 0x000ff40003800000 */
.L_x_93:
[----:B------:R-:W-:Y:S05]  /*10c60*/  BSYNC B0 ;  /* 0x0000000000007941 */ /* 0x000fea0003800000 */
.L_x_92:
[----:B------:R-:W-:Y:S05]  /*10c70*/  BRA `(.L_x_94) ;  /* 0xffffffd800347947 */ /* 0x000fea000383ffff */
.L_x_42:
[----:B--2---:R2:W3:Y:S02]  /*10c80*/  SYNCS.PHASECHK.TRANS64.TRYWAIT P1, [R6+URZ+0x34840], R7 ;  /* 0x03484007060075a7 */ /* 0x0044e4000802017f */
[----:B---3--:R-:W-:Y:S05]  /*10c90*/  @!P1 NANOSLEEP.SYNCS 0x989680 ;  /* 0x009896800000995d */ /* 0x008fea0003900000 */
[----:B------:R-:W3:Y:S02]  /*10ca0*/  @!P1 SYNCS.PHASECHK.TRANS64 P1, [R6+URZ+0x34840], R7 ;  /* 0x03484007060095a7 */ /* 0x000ee4000802007f */
[----:B---3--:R-:W-:Y:S05]  /*10cb0*/  @!P1 BRA `(.L_x_42) ;  /* 0xfffffffc00f09947 */ /* 0x008fea000383ffff */
[----:B------:R-:W-:Y:S05]  /*10cc0*/  BRA `(.L_x_95) ;  /* 0xffffffd800987947 */ /* 0x000fea000383ffff */
.L_x_45:
[----:B-1----:R-:W1:Y:S01]  /*10cd0*/  S2R R8, SR_CgaCtaId ;  /* 0x0000000000087919 */ /* 0x002e620000008800 */
[----:B------:R-:W-:-:S04]  /*10ce0*/  MOV R7, 0x400 ;  /* 0x0000040000077802 */ /* 0x000fc80000000f00 */
[----:B-1----:R-:W-:-:S04]  /*10cf0*/  LEA R7, R8, R7, 0x18 ;  /* 0x0000000708077211 */ /* 0x002fc800078ec0ff */
[----:B------:R1:W2:Y:S03]  /*10d00*/  SYNCS.PHASECHK.TRANS64.TRYWAIT P1, [R7+URZ+0x34820], R6 ;  /* 0x03482006070075a7 */ /* 0x0002a6000802017f */
[----:B--2---:R-:W-:Y:S05]  /*10d10*/  @!P1 NANOSLEEP.SYNCS 0x989680 ;  /* 0x009896800000995d */ /* 0x004fea0003900000 */
[----:B------:R-:W2:Y:S02]  /*10d20*/  @!P1 SYNCS.PHASECHK.TRANS64 P1, [R7+URZ+0x34820], R6 ;  /* 0x03482006070095a7 */ /* 0x000ea4000802007f */
[----:B--2---:R-:W-:Y:S05]  /*10d30*/  @!P1 BRA `(.L_x_45) ;  /* 0xfffffffc00e49947 */ /* 0x004fea000383ffff */
[----:B------:R-:W-:Y:S05]  /*10d40*/  BRA `(.L_x_96) ;  /* 0xffffffdc009c7947 */ /* 0x000fea000383ffff */
.L_x_51:
[----:B-1----:R1:W2:Y:S02]  /*10d50*/  SYNCS.PHASECHK.TRANS64.TRYWAIT P1, [R2+URZ+0x34840], R3 ;  /* 0x03484003020075a7 */ /* 0x0022a4000802017f */
[----:B--2---:R-:W-:Y:S05]  /*10d60*/  @!P1 NANOSLEEP.SYNCS 0x989680 ;  /* 0x009896800000995d */ /* 0x004fea0003900000 */
[----:B------:R-:W2:Y:S02]  /*10d70*/  @!P1 SYNCS.PHASECHK.TRANS64 P1, [R2+URZ+0x34840], R3 ;  /* 0x03484003020095a7 */ /* 0x000ea4000802007f */
[----:B--2---:R-:W-:Y:S05]  /*10d80*/  @!P1 BRA `(.L_x_51) ;  /* 0xfffffffc00f09947 */ /* 0x004fea000383ffff */
[----:B------:R-:W-:Y:S05]  /*10d90*/  BRA `(.L_x_97) ;  /* 0xffffffe0003c7947 */ /* 0x000fea000383ffff */
.L_x_53:
[----:B-1----:R1:W2:Y:S02]  /*10da0*/  SYNCS.PHASECHK.TRANS64.TRYWAIT P1, [R2+URZ+0x60], R3 ;  /* 0x00006003020075a7 */ /* 0x0022a4000802017f */
[----:B--2---:R-:W-:Y:S05]  /*10db0*/  @!P1 NANOSLEEP.SYNCS 0x989680 ;  /* 0x009896800000995d */ /* 0x004fea0003900000 */
[----:B------:R-:W2:Y:S02]  /*10dc0*/  @!P1 SYNCS.PHASECHK.TRANS64 P1, [R2+URZ+0x60], R3 ;  /* 0x00006003020095a7 */ /* 0x000ea4000802007f */
[----:B--2---:R-:W-:Y:S05]  /*10dd0*/  @!P1 BRA `(.L_x_53) ;  /* 0xfffffffc00f09947 */ /* 0x004fea000383ffff */
[----:B------:R-:W-:Y:S05]  /*10de0*/  BRA `(.L_x_98) ;  /* 0xffffffe000c87947 */ /* 0x000fea000383ffff */
.L_x_59:
[----:B--2---:R2:W3:Y:S02]  /*10df0*/  SYNCS.PHASECHK.TRANS64.TRYWAIT P1, [R2+URZ+0x34840], R3 ;  /* 0x03484003020075a7 */ /* 0x0044e4000802017f */
[----:B---3--:R-:W-:Y:S05]  /*10e00*/  @!P1 NANOSLEEP.SYNCS 0x989680 ;  /* 0x009896800000995d */ /* 0x008fea0003900000 */
[----:B------:R-:W3:Y:S02]  /*10e10*/  @!P1 SYNCS.PHASECHK.TRANS64 P1, [R2+URZ+0x34840], R3 ;  /* 0x03484003020095a7 */ /* 0x000ee4000802007f */
[----:B---3--:R-:W-:Y:S05]  /*10e20*/  @!P1 BRA `(.L_x_59) ;  /* 0xfffffffc00f09947 */ /* 0x008fea000383ffff */
[----:B------:R-:W-:Y:S05]  /*10e30*/  BRA `(.L_x_99) ;  /* 0xffffffe800047947 */ /* 0x000fea000383ffff */
.L_x_61:
[----:B-1----:R1:W2:Y:S02]  /*10e40*/  SYNCS.PHASECHK.TRANS64.TRYWAIT P1, [R2+URZ+0x60], R17 ;  /* 0x00006011020075a7 */ /* 0x0022a4000802017f */
[----:B--2---:R-:W-:Y:S05]  /*10e50*/  @!P1 NANOSLEEP.SYNCS 0x989680 ;  /* 0x009896800000995d */ /* 0x004fea0003900000 */
[----:B------:R-:W2:Y:S02]  /*10e60*/  @!P1 SYNCS.PHASECHK.TRANS64 P1, [R2+URZ+0x60], R17 ;  /* 0x00006011020095a7 */ /* 0x000ea4000802007f */
[----:B--2---:R-:W-:Y:S05]  /*10e70*/  @!P1 BRA `(.L_x_61) ;  /* 0xfffffffc00f09947 */ /* 0x004fea000383ffff */
[----:B------:R-:W-:Y:S05]  /*10e80*/  BRA `(.L_x_100) ;  /* 0xffffffe800907947 */ /* 0x000fea000383ffff */
.L_x_66:
[----:B--2---:R2:W3:Y:S02]  /*10e90*/  SYNCS.PHASECHK.TRANS64.TRYWAIT P1, [R2+URZ+0x34840], R3 ;  /* 0x03484003020075a7 */ /* 0x0044e4000802017f */
[----:B---3--:R-:W-:Y:S05]  /*10ea0*/  @!P1 NANOSLEEP.SYNCS 0x989680 ;  /* 0x009896800000995d */ /* 0x008fea0003900000 */
[----:B------:R-:W3:Y:S02]  /*10eb0*/  @!P1 SYNCS.PHASECHK.TRANS64 P1, [R2+URZ+0x34840], R3 ;  /* 0x03484003020095a7 */ /* 0x000ee4000802007f */
[----:B---3--:R-:W-:Y:S05]  /*10ec0*/  @!P1 BRA `(.L_x_66) ;  /* 0xfffffffc00f09947 */ /* 0x008fea000383ffff */
[----:B------:R-:W-:Y:S05]  /*10ed0*/  BRA `(.L_x_101) ;  /* 0xffffffec00947947 */ /* 0x000fea000383ffff */
.L_x_68:
[----:B-1----:R1:W2:Y:S02]  /*10ee0*/  SYNCS.PHASECHK.TRANS64.TRYWAIT P1, [R2+URZ+0x60], R3 ;  /* 0x00006003020075a7 */ /* 0x0022a4000802017f */
[----:B--2---:R-:W-:Y:S05]  /*10ef0*/  @!P1 NANOSLEEP.SYNCS 0x989680 ;  /* 0x009896800000995d */ /* 0x004fea0003900000 */
[----:B------:R-:W2:Y:S02]  /*10f00*/  @!P1 SYNCS.PHASECHK.TRANS64 P1, [R2+URZ+0x60], R3 ;  /* 0x00006003020095a7 */ /* 0x000ea4000802007f */
[----:B--2---:R-:W-:Y:S05]  /*10f10*/  @!P1 BRA `(.L_x_68) ;  /* 0xfffffffc00f09947 */ /* 0x004fea000383ffff */
[----:B------:R-:W-:Y:S05]  /*10f20*/  BRA `(.L_x_102) ;  /* 0xfffffff000247947 */ /* 0x000fea000383ffff */
.L_x_73:
[----:B--2---:R2:W3:Y:S02]  /*10f30*/  SYNCS.PHASECHK.TRANS64.TRYWAIT P0, [R3+URZ+0x34860], R2 ;  /* 0x03486002030075a7 */ /* 0x0044e4000800017f */
[----:B---3--:R-:W-:Y:S05]  /*10f40*/  @!P0 NANOSLEEP.SYNCS 0x989680 ;  /* 0x009896800000895d */ /* 0x008fea0003900000 */
[----:B------:R-:W3:Y:S02]  /*10f50*/  @!P0 SYNCS.PHASECHK.TRANS64 P0, [R3+URZ+0x34860], R2 ;  /* 0x03486002030085a7 */ /* 0x000ee4000800007f */
[----:B---3--:R-:W-:Y:S05]  /*10f60*/  @!P0 BRA `(.L_x_73) ;  /* 0xfffffffc00f08947 */ /* 0x008fea000383ffff */
[----:B------:R-:W-:Y:S05]  /*10f70*/  BRA `(.L_x_103) ;  /* 0xfffffff000dc7947 */ /* 0x000fea000383ffff */
.L_x_77:
[----:B--2---:R2:W3:Y:S02]  /*10f80*/  SYNCS.PHASECHK.TRANS64.TRYWAIT P0, [R0+URZ+0x34820], R3 ;  /* 0x03482003000075a7 */ /* 0x0044e4000800017f */
[----:B---3--:R-:W-:Y:S05]  /*10f90*/  @!P0 NANOSLEEP.SYNCS 0x989680 ;  /* 0x009896800000895d */ /* 0x008fea0003900000 */
[----:B------:R-:W3:Y:S02]  /*10fa0*/  @!P0 SYNCS.PHASECHK.TRANS64 P0, [R0+URZ+0x34820], R3 ;  /* 0x03482003000085a7 */ /* 0x000ee4000800007f */
[----:B---3--:R-:W-:Y:S05]  /*10fb0*/  @!P0 BRA `(.L_x_77) ;  /* 0xfffffffc00f08947 */ /* 0x008fea000383ffff */
[----:B------:R-:W-:Y:S05]  /*10fc0*/  BRA `(.L_x_104) ;  /* 0xfffffff400a47947 */ /* 0x000fea000383ffff */
.L_x_78:
[----:B------:R-:W3:Y:S01]  /*10fd0*/  S2R R2, SR_TID.X ;  /* 0x0000000000027919 */ /* 0x000ee20000002100 */
[----:B------:R-:W-:Y:S01]  /*10fe0*/  BSSY B0, `(.L_x_105) ;  /* 0x000000a000007945 */ /* 0x000fe20003800000 */
[----:B------:R-:W-:Y:S01]  /*10ff0*/  IMAD.MOV.U32 R12, RZ, RZ, RZ ;  /* 0x000000ffff0c7224 */ /* 0x000fe200078e00ff */
[----:B------:R-:W-:Y:S01]  /*11000*/  MOV R15, 0xffffffff ;  /* 0xffffffff000f7802 */ /* 0x000fe20000000f00 */
[----:B------:R-:W-:Y:S01]  /*11010*/  IMAD.MOV.U32 R11, RZ, RZ, 0x1f ;  /* 0x0000001fff0b7424 */ /* 0x000fe200078e00ff */
[----:B---3--:R-:W-:-:S04]  /*11020*/  SHF.R.U32.HI R2, RZ, 0x5, R2 ;  /* 0x00000005ff027819 */ /* 0x008fc80000011602 */
[----:B------:R-:W-:-:S04]  /*11030*/  LOP3.LUT R2, R2, 0x3, RZ, 0xc0, !PT ;  /* 0x0000000302027812 */ /* 0x000fc800078ec0ff */
[----:B------:R-:W-:-:S07]  /*11040*/  MOV R13, R2 ;  /* 0x00000002000d7202 */ /* 0x000fce0000000f00 */
[----:B-12---:R-:W-:Y:S05]  /*11050*/  WARPSYNC.COLLECTIVE R15, `(.L_x_106) ;  /* 0x000000000f087348 */ /* 0x006fea0003c00000 */
[----:B------:R3:W4:Y:S02]  /*11060*/  SHFL.IDX P6, R14, R13, R12, R11 ;  /* 0x0000000c0d0e7389 */ /* 0x00072400000c000b */
[----:B-1234-:R-:W-:Y:S01]  /*11070*/  ENDCOLLECTIVE ;  /* 0x000000000000791b */ /* 0x01efe20003800000 */
.L_x_106:
[----:B------:R-:W-:Y:S05]  /*11080*/  BSYNC B0 ;  /* 0x0000000000007941 */ /* 0x000fea0003800000 */
.L_x_105:
[----:B------:R-:W-:Y:S05]  /*11090*/  BRA `(.L_x_107) ;  /* 0xfffffff4008c7947 */ /* 0x000fea000383ffff */
.L_x_81:
[----:B------:R-:W-:Y:S01]  /*110a0*/  BSSY B1, `(.L_x_108) ;  /* 0x0000006000017945 */ /* 0x000fe20003800000 */
[----:B------:R-:W-:-:S07]  /*110b0*/  IMAD.MOV.U32 R15, RZ, RZ, -0x1 ;  /* 0xffffffffff0f7424 */ /* 0x000fce00078e00ff */
[----:B-123--:R-:W-:Y:S05]  /*110c0*/  WARPSYNC.COLLECTIVE R15, `(.L_x_109) ;  /* 0x000000000f0c7348 */ /* 0x00efea0003c00000 */
[----:B------:R-:W-:Y:S02]  /*110d0*/  ELECT P6, UR62, PT ;  /* 0x00000000003e782f */ /* 0x000fe400038c0000 */
[----:B------:R-:W-:Y:S01]  /*110e0*/  MOV R14, UR62 ;  /* 0x0000003e000e7c02 */ /* 0x000fe20008000f00 */
[----:B-123--:R-:W-:Y:S10]  /*110f0*/  ENDCOLLECTIVE ;  /* 0x000000000000791b */ /* 0x00eff40003800000 */
.L_x_109:
[----:B------:R-:W-:Y:S05]  /*11100*/  BSYNC B1 ;  /* 0x0000000000017941 */ /* 0x000fea0003800000 */
.L_x_108:
[----:B------:R-:W-:Y:S05]  /*11110*/  BRA `(.L_x_110) ;  /* 0xfffffff400847947 */ /* 0x000fea000383ffff */
.L_x_83:
[----:B-1----:R1:W2:Y:S02]  /*11120*/  SYNCS.PHASECHK.TRANS64.TRYWAIT P0, [R6+URZ], R5 ;  /* 0x00000005060075a7 */ /* 0x0022a4000800017f */
[----:B--2---:R-:W-:Y:S05]  /*11130*/  @!P0 NANOSLEEP.SYNCS 0x989680 ;  /* 0x009896800000895d */ /* 0x004fea0003900000 */
[----:B------:R-:W2:Y:S02]  /*11140*/  @!P0 SYNCS.PHASECHK.TRANS64 P0, [R6+URZ], R5 ;  /* 0x00000005060085a7 */ /* 0x000ea4000800007f */
[----:B--2---:R-:W-:Y:S05]  /*11150*/  @!P0 BRA `(.L_x_83) ;  /* 0xfffffffc00f08947 */ /* 0x004fea000383ffff */
[----:B------:R-:W-:Y:S05]  /*11160*/  BRA `(.L_x_111) ;  /* 0xfffffff400c07947 */ /* 0x000fea000383ffff */
.L_x_84:
[----:B--2---:R2:W3:Y:S02]  /*11170*/  SYNCS.PHASECHK.TRANS64.TRYWAIT P0, [R3+URZ], R2 ;  /* 0x00000002030075a7 */ /* 0x0044e4000800017f */
[----:B---3--:R-:W-:Y:S05]  /*11180*/  @!P0 NANOSLEEP.SYNCS 0x989680 ;  /* 0x009896800000895d */ /* 0x008fea0003900000 */
[----:B------:R-:W3:Y:S02]  /*11190*/  @!P0 SYNCS.PHASECHK.TRANS64 P0, [R3+URZ], R2 ;  /* 0x00000002030085a7 */ /* 0x000ee4000800007f */
[----:B---3--:R-:W-:Y:S05]  /*111a0*/  @!P0 BRA `(.L_x_84) ;  /* 0xfffffffc00f08947 */ /* 0x008fea000383ffff */
[----:B------:R-:W-:Y:S05]  /*111b0*/  BRA `(.L_x_112) ;  /* 0xfffffff400b47947 */ /* 0x000fea000383ffff */
.L_x_86:
[----:B--2---:R2:W3:Y:S02]  /*111c0*/  SYNCS.PHASECHK.TRANS64.TRYWAIT P0, [R16+URZ], R5 ;  /* 0x00000005100075a7 */ /* 0x0044e4000800017f */
[----:B---3--:R-:W-:Y:S05]  /*111d0*/  @!P0 NANOSLEEP.SYNCS 0x989680 ;  /* 0x009896800000895d */ /* 0x008fea0003900000 */
[----:B------:R-:W3:Y:S02]  /*111e0*/  @!P0 SYNCS.PHASECHK.TRANS64 P0, [R16+URZ], R5 ;  /* 0x00000005100085a7 */ /* 0x000ee4000800007f */
[----:B---3--:R-:W-:Y:S05]  /*111f0*/  @!P0 BRA `(.L_x_86) ;  /* 0xfffffffc00f08947 */ /* 0x008fea000383ffff */
[----:B------:R-:W-:Y:S05]  /*11200*/  BRA `(.L_x_113) ;  /* 0xfffffff400b87947 */ /* 0x000fea000383ffff */
.L_x_114:
[----:B------:R-:W-:-:S00]  /*11210*/  BRA `(.L_x_114) ;  /* 0xfffffffc00fc7947 */ /* 0x000fc0000383ffff */
[----:B------:R-:W-:-:S00]  /*11220*/  NOP ;  /* 0x0000000000007918 */ /* 0x000fc00000000000 */
        /* <DEDUP_REMOVED lines=13> */
.L_x_2726:


//--------------------- .text._ZN7cutlass13device_kernelIN5flash11enable_sm90INS1_16FlashAttnFwdSm90INS1_25CollectiveMainloopFwdSm90ILi2EN4cute5tupleIJNS5_1CILi2EEENS7_ILi1EEES9_EEENS6_IJNS7_ILi128EEENS7_ILi176EEESB_EEELi128ENS_6half_tEfNS_4arch4Sm90ELb0ELb0ELb1ELb0ELb0ELb0ELb0ELb1ELb1ELb0ELb0ELb0EEENS1_21CollectiveEpilogueFwdINS6_IJSB_SB_SC_EEESA_SE_SG_Li256ELb0ELb0ELb0ELb0EEENS1_29StaticPersistentTileSchedulerILb0EEEEEEEEEvNT_6ParamsE --------------------------
	.section	.text._ZN7cutlass13device_kernelIN5flash11enable_sm90INS1_16FlashAttnFwdSm90INS1_25CollectiveMainloopFwdSm90ILi2EN4cute5tupleIJNS5_1CILi2EEENS7_ILi1EEES9_EEENS6_IJNS7_ILi128EEENS7_ILi176EEESB_EEELi128ENS_6half_tEfNS_4arch4Sm90ELb0ELb0ELb1ELb0ELb0ELb0ELb0ELb1ELb1ELb0ELb0ELb0EEENS1_21CollectiveEpilogueFwdINS6_IJSB_SB_SC_EEESA_SE_SG_Li256ELb0ELb0ELb0ELb0EEENS1_29StaticPersistentTileSchedulerILb0EEEEEEEEEvNT_6ParamsE,"ax",@progbits
	.align	128
.text._ZN7cutlass13device_kernelIN5flash11enable_sm90INS1_16FlashAttnFwdSm90INS1_25CollectiveMainloopFwdSm90ILi2EN4cute5tupleIJNS5_1CILi2EEENS7_ILi1EEES9_EEENS6_IJNS7_ILi128EEENS7_ILi176EEESB_EEELi128ENS_6half_tEfNS_4arch4Sm90ELb0ELb0ELb1ELb0ELb0ELb0ELb0ELb1ELb1ELb0ELb0ELb0EEENS1_21CollectiveEpilogueFwdINS6_IJSB_SB_SC_EEESA_SE_SG_Li256ELb0ELb0ELb0ELb0EEENS1_29StaticPersistentTileSchedulerILb0EEEEEEEEEvNT_6ParamsE:
        .type           _ZN7cutlass13device_kernelIN5flash11enable_sm90INS1_16FlashAttnFwdSm90INS1_25CollectiveMainloopFwdSm90ILi2EN4cute5tupleIJNS5_1CILi2EEENS7_ILi1EEES9_EEENS6_IJNS7_ILi128EEENS7_ILi176EEESB_EEELi128ENS_6half_tEfNS_4arch4Sm90ELb0ELb0ELb1ELb0ELb0ELb0ELb0ELb1ELb1ELb0ELb0ELb0EEENS1_21CollectiveEpilogueFwdINS6_IJSB_SB_SC_EEESA_SE_SG_Li256ELb0ELb0ELb0ELb0EEENS1_29StaticPersistentTileSchedulerILb0EEEEEEEEEvNT_6ParamsE,@function
        .size           _ZN7cutlass13device_kernelIN5flash11enable_sm90INS1_16FlashAttnFwdSm90INS1_25CollectiveMainloopFwdSm90ILi2EN4cute5tupleIJNS5_1CILi2EEENS7_ILi1EEES9_EEENS6_IJNS7_ILi128EEENS7_ILi176EEESB_EEELi128ENS_6half_tEfNS_4arch4Sm90ELb0ELb0ELb1ELb0ELb0ELb0ELb0ELb1ELb1ELb0ELb0ELb0EEENS1_21CollectiveEpilogueFwdINS6_IJSB_SB_SC_EEESA_SE_SG_Li256ELb0ELb0ELb0ELb0EEENS1_29StaticPersistentTileSchedulerILb0EEEEEEEEEvNT_6ParamsE,(.L_x_2727 - _ZN7cutlass13device_kernelIN5flash11enable_sm90INS1_16FlashAttnFwdSm90INS1_25CollectiveMainloopFwdSm90ILi2EN4cute5tupleIJNS5_1CILi2EEENS7_ILi1EEES9_EEENS6_IJNS7_ILi128EEENS7_ILi176EEESB_EEELi128ENS_6half_tEfNS_4arch4Sm90ELb0ELb0ELb1ELb0ELb0ELb0ELb0ELb1ELb1ELb0ELb0ELb0EEENS1_21CollectiveEpilogueFwdINS6_IJSB_SB_SC_EEESA_SE_SG_Li256ELb0ELb0ELb0ELb0EEENS1_29StaticPersistentTileSchedulerILb0EEEEEEEEEvNT_6ParamsE)
        .other          _ZN7cutlass13device_kernelIN5flash11enable_sm90INS1_16FlashAttnFwdSm90INS1_25CollectiveMainloopFwdSm90ILi2EN4cute5tupleIJNS5_1CILi2EEENS7_ILi1EEES9_EEENS6_IJNS7_ILi128EEENS7_ILi176EEESB_EEELi128ENS_6half_tEfNS_4arch4Sm90ELb0ELb0ELb1ELb0ELb0ELb0ELb0ELb1ELb1ELb0ELb0ELb0EEENS1_21CollectiveEpilogueFwdINS6_IJSB_SB_SC_EEESA_SE_SG_Li256ELb0ELb0ELb0ELb0EEENS1_29StaticPersistentTileSchedulerILb0EEEEEEEEEvNT_6ParamsE,@"STO_CUDA_ENTRY STV_DEFAULT"
_ZN7cutlass13device_kernelIN5flash11enable_sm90INS1_16FlashAttnFwdSm90INS1_25CollectiveMainloopFwdSm90ILi2EN4cute5tupleIJNS5_1CILi2EEENS7_ILi1EEES9_EEENS6_IJNS7_ILi128EEENS7_ILi176EEESB_EEELi128ENS_6half_tEfNS_4arch4Sm90ELb0ELb0ELb1ELb0ELb0ELb0ELb0ELb1ELb1ELb0ELb0ELb0EEENS1_21CollectiveEpilogueFwdINS6_IJSB_SB_SC_EEESA_SE_SG_Li256ELb0ELb0ELb0ELb0EEENS1_29StaticPersistentTileSchedulerILb0EEEEEEEEEvNT_6ParamsE:
[----:B------:R-:W1:Y:S02]  /*0000*/  LDC R1, c[0x0][0x28] ;  /* 0x00000a00ff017b82 */ /* 0x000e640000000800 */
[----:B-1----:R-:W-:Y:S01]  /*0010*/  VIADD R1, R1, 0xffffffd0 ;  /* 0xffffffd001017836 */ /* 0x002fe20000000000 */
[----:B------:R-:W1:Y:S01]  /*0020*/  S2R R10, SR_TID.X ;  /* 0x00000000000a7919 */ /* 0x000e620000002100 */
[----:B------:R-:W-:Y:S01]  /*0030*/  ELECT P0, URZ, PT ;  /* 0x00000000003f782f */ /* 0x000fe20003800000 */
[----:B------:R-:W-:Y:S01]  /*0040*/  BSSY B0, `(.L_x_115) ;  /* 0x0000013000007945 */ /* 0x000fe20003800000 */
[----:B-1----:R-:W-:-:S05]  /*0050*/  SHF.R.U32.HI R0, RZ, 0x5, R10 ;  /* 0x00000005ff007819 */ /* 0x002fca000001160a */
        /* <DEDUP_REMOVED lines=17> */
.L_x_116:
[----:B------:R-:W-:Y:S05]  /*0170*/  BSYNC B0 ;  /* 0x0000000000007941 */ /* 0x000fea0003800000 */
.L_x_115:
[----:B------:R-:W-:Y:S01]  /*0180*/  VOTEU.ANY UP0, P0 ;  /* 0x00000000003f7886 */ /* 0x000fe20000000100 */
[----:B------:R-:W1:Y:S01]  /*0190*/  SHFL.IDX PT, R2, R0, RZ, 0x1f ;  /* 0x00001fff00027589 */ /* 0x000e6200000e0000 */
[----:B------:R-:W-:Y:S01]  /*01a0*/  UMOV UR4, 0x1 ;  /* 0x0000000100047882 */ /* 0x000fe20000000000 */
[----:B------:R-:W-:Y:S01]  /*01b0*/  UMOV UR7, 0x2 ;  /* 0x0000000200077882 */ /* 0x000fe20000000000 */
[----:B------:R-:W-:Y:S01]  /*01c0*/  SHF.R.U32.HI R3, RZ, 0x7, R10 ;  /* 0x00000007ff037819 */ /* 0x000fe2000001160a */
[----:B------:R-:W2:Y:S01]  /*01d0*/  @UP0 S2UR UR8, SR_CgaCtaId ;  /* 0x00000000000809c3 */ /* 0x000ea20000008800 */
[----:B------:R-:W-:Y:S01]  /*01e0*/  @UP0 UMOV UR6, 0x400 ;  /* 0x0000040000060882 */ /* 0x000fe20000000000 */
[----:B------:R-:W-:-:S04]  /*01f0*/  @UP0 UIADD3 UR4, -UR4, 0x100000, URZ ;  /* 0x0010000004040890 */ /* 0x000fc8000fffe13f */
[----:B------:R-:W-:Y:S02]  /*0200*/  @UP0 USHF.L.U32 UR5, UR4, 0xb, URZ ;  /* 0x0000000b04050899 */ /* 0x000fe4000800063f */
[----:B------:R-:W-:Y:S01]  /*0210*/  @UP0 USHF.L.U32 UR4, UR4, 0x1, URZ ;  /* 0x0000000104040899 */ /* 0x000fe2000800063f */
[----:B------:R-:W-:Y:S01]  /*0220*/  VOTEU.ANY UP1, P0 ;  /* 0x00000000003f7886 */ /* 0x000fe20000020100 */
[----:B------:R3:W4:Y:S01]  /*0230*/  SHFL.IDX PT, R12, R3, RZ, 0x1f ;  /* 0x00001fff030c7589 */ /* 0x00072200000e0000 */
[----:B-1----:R-:W-:Y:S01]  /*0240*/  ISETP.NE.AND P1, PT, R2, RZ, PT ;  /* 0x000000ff0200720c */ /* 0x002fe20003f25270 */
[----:B--2---:R-:W-:Y:S02]  /*0250*/  @UP0 ULEA UR8, UR8, UR6, 0x18 ;  /* 0x0000000608080291 */ /* 0x004fe4000f8ec03f */
[----:B------:R-:W-:-:S04]  /*0260*/  @UP0 UIADD3 UR6, -UR7, 0x100000, URZ ;  /* 0x0010000007060890 */ /* 0x000fc8000fffe13f */
[----:B------:R-:W-:Y:S02]  /*0270*/  @UP0 USHF.L.U32 UR7, UR6, 0xb, URZ ;  /* 0x0000000b06070899 */ /* 0x000fe4000800063f */
[----:B------:R-:W-:Y:S01]  /*0280*/  @UP0 USHF.L.U32 UR6, UR6, 0x1, URZ ;  /* 0x0000000106060899 */ /* 0x000fe2000800063f */
[----:B------:R-:W-:Y:S01]  /*0290*/  VOTEU.ANY UP0, P0 ;  /* 0x00000000003f7886 */ /* 0x000fe20000000100 */
[----:B------:R-:W1:Y:S04]  /*02a0*/  FENCE.VIEW.ASYNC.S ;  /* 0x00000000000073c6 */ /* 0x000e680000000000 */
[----:B-1----:R3:W1:Y:S06]  /*02b0*/  @UP0 SYNCS.EXCH.64 URZ, [UR8+0x34800], UR4 ;  /* 0x03480004083f05b2 */ /* 0x00266c0008000100 */
[----:B------:R3:W2:Y:S02]  /*02c0*/  @UP1 SYNCS.EXCH.64 URZ, [UR8+0x34820], UR6 ;  /* 0x03482006083f15b2 */ /* 0x0006a40008000100 */
[----:B---34-:R-:W-:Y:S05]  /*02d0*/  @P1 BRA `(.L_x_117) ;  /* 0x0000000000481947 */ /* 0x018fea0003800000 */
[----:B------:R-:W3:Y:S01]  /*02e0*/  S2UR UR5, SR_CgaCtaId ;  /* 0x00000000000579c3 */ /* 0x000ee20000008800 */
[----:B------:R-:W-:Y:S01]  /*02f0*/  UMOV UR4, 0x400 ;  /* 0x0000040000047882 */ /* 0x000fe20000000000 */
[----:B------:R-:W-:Y:S01]  /*0300*/  UMOV UR6, 0x1 ;  /* 0x0000000100067882 */ /* 0x000fe20000000000 */
[----:B------:R-:W-:Y:S01]  /*0310*/  UMOV UR9, 0x4 ;  /* 0x0000000400097882 */ /* 0x000fe20000000000 */
[----:B------:R-:W-:-:S04]  /*0320*/  UIADD3 UR6, -UR6, 0x100000, URZ ;  /* 0x0010000006067890 */ /* 0x000fc8000fffe13f */
[----:B------:R-:W-:Y:S02]  /*0330*/  USHF.L.U32 UR7, UR6, 0xb, URZ ;  /* 0x0000000b06077899 */ /* 0x000fe4000800063f */
[----:B------:R-:W-:Y:S01]  /*0340*/  USHF.L.U32 UR6, UR6, 0x1, URZ ;  /* 0x0000000106067899 */ /* 0x000fe2000800063f */
[----:B------:R-:W-:Y:S01]  /*0350*/  ELECT P0, URZ, PT ;  /* 0x00000000003f782f */ /* 0x000fe20003800000 */
[----:B---3--:R-:W-:Y:S02]  /*0360*/  ULEA UR8, UR5, UR4, 0x18 ;  /* 0x0000000405087291 */ /* 0x008fe4000f8ec03f */
[----:B------:R-:W-:-:S04]  /*0370*/  UIADD3 UR4, -UR9, 0x100000, URZ ;  /* 0x0010000009047890 */ /* 0x000fc8000fffe13f */
[----:B------:R-:W-:Y:S02]  /*0380*/  USHF.L.U32 UR5, UR4, 0xb, URZ ;  /* 0x0000000b04057899 */ /* 0x000fe4000800063f */
[----:B------:R-:W-:Y:S01]  /*0390*/  USHF.L.U32 UR4, UR4, 0x1, URZ ;  /* 0x0000000104047899 */ /* 0x000fe2000800063f */
[----:B------:R-:W3:Y:S03]  /*03a0*/  FENCE.VIEW.ASYNC.S ;  /* 0x00000000000073c6 */ /* 0x000ee60000000000 */
[----:B---3--:R3:W4:Y:S08]  /*03b0*/  SYNCS.EXCH.64 URZ, [UR8+0x34830], UR6 ;  /* 0x03483006083f75b2 */ /* 0x0087300008000100 */
[----:B------:R3:W1:Y:S01]  /*03c0*/  SYNCS.EXCH.64 URZ, [UR8+0x34840], UR4 ;  /* 0x03484004083f75b2 */ /* 0x0006620008000100 */
[----:B------:R3:W1:Y:S01]  /*03d0*/  SYNCS.EXCH.64 URZ, [UR8+0x34838], UR6 ;  /* 0x03483806083f75b2 */ /* 0x0006620008000100 */
[----:B------:R3:W1:Y:S01]  /*03e0*/  SYNCS.EXCH.64 URZ, [UR8+0x34848], UR4 ;  /* 0x03484804083f75b2 */ /* 0x0006620008000100 */
[----:B------:R-:W-:Y:S01]  /*03f0*/  NOP ;  /* 0x0000000000007918 */ /* 0x000fe20000000000 */
.L_x_117:
[----:B---3--:R-:W3:Y:S01]  /*0400*/  S2UR UR4, SR_CTAID.Y ;  /* 0x00000000000479c3 */ /* 0x008ee20000002600 */
[----:B------:R-:W5:Y:S01]  /*0410*/  SHFL.IDX PT, R6, R0, RZ, 0x1f ;  /* 0x00001fff00067589 */ /* 0x000f6200000e0000 */
[----:B------:R-:W-:Y:S01]  /*0420*/  ULDC UR5, c[0x0][0x154] ;  /* 0x0000550000057ab9 */ /* 0x000fe20000000800 */
[----:B------:R-:W-:-:S05]  /*0430*/  NOP ;  /* 0x0000000000007918 */ /* 0x000fca0000000000 */
[----:B------:R-:W4:Y:S08]  /*0440*/  S2UR UR6, SR_CTAID.X ;  /* 0x00000000000679c3 */ /* 0x000f300000002500 */
[----:B------:R-:W2:Y:S01]  /*0450*/  LDC R7, c[0x0][0x148] ;  /* 0x00005200ff077b82 */ /* 0x000ea20000000800 */
[----:B---3--:R-:W-:Y:S02]  /*0460*/  I2FP.F32.U32 R3, UR4 ;  /* 0x0000000400037c45 */ /* 0x008fe40008201000 */
[----:B-----5:R-:W-:-:S03]  /*0470*/  ISETP.NE.AND P0, PT, R6, RZ, PT ;  /* 0x000000ff0600720c */ /* 0x020fc60003f05270 */
[----:B------:R-:W-:Y:S01]  /*0480*/  FMUL R5, R3, UR5 ;  /* 0x0000000503057c20 */ /* 0x000fe20008400000 */
[----:B------:R-:W-:Y:S02]  /*0490*/  SHF.R.S32.HI R3, RZ, 0x1f, R10 ;  /* 0x0000001fff037819 */ /* 0x000fe4000001140a */
[----:B----4-:R-:W-:Y:S02]  /*04a0*/  I2FP.F32.U32 R4, UR6 ;  /* 0x0000000600047c45 */ /* 0x010fe40008201000 */
[----:B------:R-:W-:Y:S01]  /*04b0*/  LEA.HI R3, R3, R10, RZ, 0x7 ;  /* 0x0000000a03037211 */ /* 0x000fe200078f38ff */
[----:B------:R-:W3:Y:S02]  /*04c0*/  F2I.U32.TRUNC.NTZ R5, R5 ;  /* 0x0000000500057305 */ /* 0x000ee4000020f000 */
[----:B---3--:R-:W-:-:S04]  /*04d0*/  IMAD.MOV R8, RZ, RZ, -R5 ;  /* 0x000000ffff087224 */ /* 0x008fc800078e0a05 */
[----:B--2---:R-:W-:Y:S01]  /*04e0*/  IMAD R11, R7, R8, UR4 ;  /* 0x00000004070b7e24 */ /* 0x004fe2000f8e0208 */
[----:B------:R-:W-:Y:S02]  /*04f0*/  ULDC UR4, c[0x0][0x150] ;  /* 0x0000540000047ab9 */ /* 0x000fe40000000800 */
[----:B------:R-:W-:Y:S01]  /*0500*/  FMUL R8, R4, UR4 ;  /* 0x0000000404087c20 */ /* 0x000fe20008400000 */
[----:B------:R-:W-:Y:S06]  /*0510*/  @P0 BRA `(.L_x_118) ;  /* 0x0000000000480947 */ /* 0x000fec0003800000 */
[----:B------:R-:W2:Y:S01]  /*0520*/  S2UR UR5, SR_CgaCtaId ;  /* 0x00000000000579c3 */ /* 0x000ea20000008800 */
[----:B------:R-:W-:Y:S01]  /*0530*/  UMOV UR4, 0x400 ;  /* 0x0000040000047882 */ /* 0x000fe20000000000 */
[----:B------:R-:W-:Y:S01]  /*0540*/  UMOV UR6, 0x1 ;  /* 0x0000000100067882 */ /* 0x000fe20000000000 */
[----:B------:R-:W-:Y:S01]  /*0550*/  UMOV UR7, 0x4 ;  /* 0x0000000400077882 */ /* 0x000fe20000000000 */
[----:B------:R-:W-:Y:S01]  /*0560*/  ELECT P0, URZ, PT ;  /* 0x00000000003f782f */ /* 0x000fe20003800000 */
[----:B--2---:R-:W-:Y:S02]  /*0570*/  ULEA UR8, UR5, UR4, 0x18 ;  /* 0x0000000405087291 */ /* 0x004fe4000f8ec03f */
[----:B------:R-:W-:-:S04]  /*0580*/  UIADD3 UR4, -UR6, 0x100000, URZ ;  /* 0x0010000006047890 */ /* 0x000fc8000fffe13f */
[----:B------:R-:W-:Y:S02]  /*0590*/  USHF.L.U32 UR5, UR4, 0xb, URZ ;  /* 0x0000000b04057899 */ /* 0x000fe4000800063f */
[----:B------:R-:W-:Y:S02]  /*05a0*/  USHF.L.U32 UR4, UR4, 0x1, URZ ;  /* 0x0000000104047899 */ /* 0x000fe4000800063f */
[----:B------:R-:W-:-:S04]  /*05b0*/  UIADD3 UR6, -UR7, 0x100000, URZ ;  /* 0x0010000007067890 */ /* 0x000fc8000fffe13f */
[----:B------:R-:W-:Y:S02]  /*05c0*/  USHF.L.U32 UR7, UR6, 0xb, URZ ;  /* 0x0000000b06077899 */ /* 0x000fe4000800063f */
[----:B------:R-:W-:Y:S01]  /*05d0*/  USHF.L.U32 UR6, UR6, 0x1, URZ ;  /* 0x0000000106067899 */ /* 0x000fe2000800063f */
[----:B------:R-:W2:Y:S03]  /*05e0*/  FENCE.VIEW.ASYNC.S ;  /* 0x00000000000073c6 */ /* 0x000ea60000000000 */
[----:B--2---:R2:W3:Y:S08]  /*05f0*/  SYNCS.EXCH.64 URZ, [UR8+0x34850], UR4 ;  /* 0x03485004083f75b2 */ /* 0x0044f00008000100 */
[----:B------:R2:W4:Y:S01]  /*0600*/  SYNCS.EXCH.64 URZ, [UR8+0x34860], UR6 ;  /* 0x03486006083f75b2 */ /* 0x0005220008000100 */
[----:B------:R2:W1:Y:S01]  /*0610*/  SYNCS.EXCH.64 URZ, [UR8+0x34858], UR4 ;  /* 0x03485804083f75b2 */ /* 0x0004620008000100 */
[----:B------:R2:W1:Y:S01]  /*0620*/  SYNCS.EXCH.64 URZ, [UR8+0x34868], UR6 ;  /* 0x03486806083f75b2 */ /* 0x0004620008000100 */
[----:B------:R-:W-:Y:S01]  /*0630*/  NOP ;  /* 0x0000000000007918 */ /* 0x000fe20000000000 */
.L_x_118:
[----:B------:R-:W5:Y:S01]  /*0640*/  SHFL.IDX PT, R9, R0, RZ, 0x1f ;  /* 0x00001fff00097589 */ /* 0x000f6200000e0000 */
[----:B------:R-:W-:Y:S01]  /*0650*/  LOP3.LUT R3, R3, 0xffffff80, RZ, 0xc0, !PT ;  /* 0xffffff8003037812 */ /* 0x000fe200078ec0ff */
[----:B------:R-:W1:Y:S01]  /*0660*/  F2I.U32.TRUNC.NTZ R8, R8 ;  /* 0x0000000800087305 */ /* 0x000e62000020f000 */
[----:B------:R-:W-:Y:S01]  /*0670*/  SHF.R.S32.HI R7, RZ, 0x1f, R2 ;  /* 0x0000001fff077819 */ /* 0x000fe20000011402 */
[----:B------:R-:W-:Y:S02]  /*0680*/  NOP ;  /* 0x0000000000007918 */ /* 0x000fe40000000000 */
[----:B------:R-:W-:Y:S01]  /*0690*/  IMAD.IADD R3, R10, 0x1, -R3 ;  /* 0x000000010a037824 */ /* 0x000fe200078e0a03 */
[----:B------:R-:W-:Y:S01]  /*06a0*/  LEA.HI R7, R7, R2, RZ, 0x2 ;  /* 0x0000000207077211 */ /* 0x000fe200078f10ff */
[----:B------:R-:W1:Y:S03]  /*06b0*/  LDC R10, c[0x0][0x144] ;  /* 0x00005100ff0a7b82 */ /* 0x000e660000000800 */
[----:B------:R-:W-:-:S02]  /*06c0*/  SHF.R.S32.HI R4, RZ, 0x1f, R3 ;  /* 0x0000001fff047819 */ /* 0x000fc40000011403 */
[----:B------:R-:W-:Y:S02]  /*06d0*/  LOP3.LUT R7, R7, 0x3ffffffc, RZ, 0xc0, !PT ;  /* 0x3ffffffc07077812 */ /* 0x000fe400078ec0ff */
[----:B------:R-:W-:-:S04]  /*06e0*/  LEA.HI R4, R4, R3, RZ, 0x3 ;  /* 0x0000000304047211 */ /* 0x000fc800078f18ff */
[--C-:B------:R-:W-:Y:S02]  /*06f0*/  SHF.R.S32.HI R5, RZ, 0x3, R4.reuse ;  /* 0x00000003ff057819 */ /* 0x100fe40000011404 */
[----:B------:R-:W-:Y:S02]  /*0700*/  SHF.R.S32.HI R4, RZ, 0x1f, R4 ;  /* 0x0000001fff047819 */ /* 0x000fe40000011404 */
[----:B-----5:R-:W-:Y:S02]  /*0710*/  ISETP.NE.AND P0, PT, R9, RZ, PT ;  /* 0x000000ff0900720c */ /* 0x020fe40003f05270 */
[----:B------:R-:W-:Y:S02]  /*0720*/  LEA.HI R4, R4, R5, RZ, 0x2 ;  /* 0x0000000504047211 */ /* 0x000fe400078f10ff */
[----:B------:R-:W-:Y:S02]  /*0730*/  SHF.R.S32.HI R9, RZ, 0x1f, R6 ;  /* 0x0000001fff097819 */ /* 0x000fe40000011406 */
[----:B------:R-:W-:-:S02]  /*0740*/  LOP3.LUT R4, R4, 0xfffffffc, RZ, 0xc0, !PT ;  /* 0xfffffffc04047812 */ /* 0x000fc400078ec0ff */
[----:B------:R-:W-:-:S05]  /*0750*/  LEA.HI R9, R9, R6, RZ, 0x2 ;  /* 0x0000000609097211 */ /* 0x000fca00078f10ff */
[----:B------:R-:W-:Y:S05]  /*0760*/  @P0 BRA `(.L_x_119) ;  /* 0x0000000000480947 */ /* 0x000fea0003800000 */
[----:B--2---:R-:W2:Y:S01]  /*0770*/  S2UR UR5, SR_CgaCtaId ;  /* 0x00000000000579c3 */ /* 0x004ea20000008800 */
        /* <DEDUP_REMOVED lines=12> */
[----:B--2---:R2:W1:Y:S08]  /*0840*/  SYNCS.EXCH.64 URZ, [UR8+0x34870], UR4 ;  /* 0x03487004083f75b2 */ /* 0x0044700008000100 */
[----:B------:R2:W1:Y:S01]  /*0850*/  SYNCS.EXCH.64 URZ, [UR8+0x34880], UR6 ;  /* 0x03488006083f75b2 */ /* 0x0004620008000100 */
[----:B------:R2:W1:Y:S01]  /*0860*/  SYNCS.EXCH.64 URZ, [UR8+0x34878], UR4 ;  /* 0x03487804083f75b2 */ /* 0x0004620008000100 */
[----:B------:R2:W1:Y:S01]  /*0870*/  SYNCS.EXCH.64 URZ, [UR8+0x34888], UR6 ;  /* 0x03488806083f75b2 */ /* 0x0004620008000100 */
[----:B------:R-:W-:Y:S01]  /*0880*/  NOP ;  /* 0x0000000000007918 */ /* 0x000fe20000000000 */
.L_x_119:
[----:B------:R-:W5:Y:S01]  /*0890*/  SHFL.IDX PT, R13, R0, RZ, 0x1f ;  /* 0x00001fff000d7589 */ /* 0x000f6200000e0000 */
[----:B--2---:R-:W2:Y:S01]  /*08a0*/  S2UR UR4, SR_CTAID.X ;  /* 0x00000000000479c3 */ /* 0x004ea20000002500 */
[----:B------:R-:W-:Y:S01]  /*08b0*/  LOP3.LUT R9, R9, 0x3ffffffc, RZ, 0xc0, !PT ;  /* 0x3ffffffc09097812 */ /* 0x000fe200078ec0ff */
[----:B------:R-:W-:Y:S01]  /*08c0*/  IMAD.IADD R4, R5, 0x1, -R4 ;  /* 0x0000000105047824 */ /* 0x000fe200078e0a04 */
[----:B------:R-:W-:Y:S01]  /*08d0*/  NOP ;  /* 0x0000000000007918 */ /* 0x000fe20000000000 */
[----:B------:R-:W-:Y:S02]  /*08e0*/  IMAD.IADD R7, R2, 0x1, -R7 ;  /* 0x0000000102077824 */ /* 0x000fe400078e0a07 */
[----:B------:R-:W-:Y:S02]  /*08f0*/  IMAD.IADD R9, R6, 0x1, -R9 ;  /* 0x0000000106097824 */ /* 0x000fe400078e0a09 */
[----:B------:R-:W3:Y:S01]  /*0900*/  LDC R6, c[0x0][0x140] ;  /* 0x00005000ff067b82 */ /* 0x000ee20000000800 */
[----:B------:R-:W-:Y:S01]  /*0910*/  LEA R7, R7, R4, 0x2 ;  /* 0x0000000407077211 */ /* 0x000fe200078e10ff */
[----:B------:R-:W-:-:S02]  /*0920*/  IMAD R9, R9, 0x4, R4 ;  /* 0x0000000409097824 */ /* 0x000fc400078e0204 */
[----:B-1----:R-:W-:Y:S01]  /*0930*/  IMAD.MOV R5, RZ, RZ, -R8 ;  /* 0x000000ffff057224 */ /* 0x002fe200078e0a08 */
[----:B------:R-:W-:Y:S02]  /*0940*/  LEA.HI R2, R7, R7, RZ, 0x1 ;  /* 0x0000000707027211 */ /* 0x000fe400078f08ff */
[----:B------:R-:W-:Y:S02]  /*0950*/  LEA.HI R4, R9, R9, RZ, 0x1 ;  /* 0x0000000909047211 */ /* 0x000fe400078f08ff */
[----:B------:R-:W-:Y:S02]  /*0960*/  LOP3.LUT R2, R2, 0xfffffffe, RZ, 0xc0, !PT ;  /* 0xfffffffe02027812 */ /* 0x000fe400078ec0ff */
[----:B------:R-:W-:-:S03]  /*0970*/  LOP3.LUT R4, R4, 0xfffffffe, RZ, 0xc0, !PT ;  /* 0xfffffffe04047812 */ /* 0x000fc600078ec0ff */
[----:B------:R-:W-:Y:S01]  /*0980*/  IMAD.IADD R2, R7, 0x1, -R2 ;  /* 0x0000000107027824 */ /* 0x000fe200078e0a02 */
[----:B-----5:R-:W-:Y:S01]  /*0990*/  ISETP.NE.AND P0, PT, R13, RZ, PT ;  /* 0x000000ff0d00720c */ /* 0x020fe20003f05270 */
[----:B--2---:R-:W-:Y:S02]  /*09a0*/  IMAD R5, R10, R5, UR4 ;  /* 0x000000040a057e24 */ /* 0x004fe4000f8e0205 */
[----:B------:R-:W-:-:S03]  /*09b0*/  IMAD.IADD R4, R9, 0x1, -R4 ;  /* 0x0000000109047824 */ /* 0x000fc600078e0a04 */
[-C--:B------:R-:W-:Y:S02]  /*09c0*/  ISETP.NE.AND P3, PT, R2, R5.reuse, PT ;  /* 0x000000050200720c */ /* 0x080fe40003f65270 */
[----:B------:R-:W-:-:S05]  /*09d0*/  ISETP.NE.AND P5, PT, R4, R5, PT ;  /* 0x000000050400720c */ /* 0x000fca0003fa5270 */
[----:B------:R-:W-:Y:S08]  /*09e0*/  @P0 BRA `(.L_x_120) ;  /* 0x0000000000480947 */ /* 0x000ff00003800000 */
[----:B------:R-:W1:Y:S01]  /*09f0*/  S2UR UR5, SR_CgaCtaId ;  /* 0x00000000000579c3 */ /* 0x000e620000008800 */
        /* <DEDUP_REMOVED lines=12> */
[----:B-1----:R1:W2:Y:S08]  /*0ac0*/  SYNCS.EXCH.64 URZ, [UR8+0x34890], UR4 ;  /* 0x03489004083f75b2 */ /* 0x0022b00008000100 */
[----:B------:R1:W1:Y:S01]  /*0ad0*/  SYNCS.EXCH.64 URZ, [UR8+0x348a0], UR6 ;  /* 0x0348a006083f75b2 */ /* 0x0002620008000100 */
[----:B------:R1:W1:Y:S01]  /*0ae0*/  SYNCS.EXCH.64 URZ, [UR8+0x34898], UR4 ;  /* 0x03489804083f75b2 */ /* 0x0002620008000100 */
[----:B------:R1:W1:Y:S01]  /*0af0*/  SYNCS.EXCH.64 URZ, [UR8+0x348a8], UR6 ;  /* 0x0348a806083f75b2 */ /* 0x0002620008000100 */
[----:B------:R-:W-:Y:S01]  /*0b00*/  NOP ;  /* 0x0000000000007918 */ /* 0x000fe20000000000 */
.L_x_120:
[----:B------:R-:W5:Y:S01]  /*0b10*/  SHFL.IDX PT, R5, R0, RZ, 0x1f ;  /* 0x00001fff00057589 */ /* 0x000f6200000e0000 */
[----:B------:R-:W-:Y:S01]  /*0b20*/  IMAD.SHL.U32 R2, R7, 0x4, RZ ;  /* 0x0000000407027824 */ /* 0x000fe200078e00ff */
[----:B------:R-:W-:Y:S01]  /*0b30*/  MOV R23, 0x1 ;  /* 0x0000000100177802 */ /* 0x000fe20000000f00 */
[----:B------:R-:W-:Y:S01]  /*0b40*/  IMAD.SHL.U32 R4, R9, 0x4, RZ ;  /* 0x0000000409047824 */ /* 0x000fe200078e00ff */
[----:B------:R-:W-:Y:S01]  /*0b50*/  LOP3.LUT P0, RZ, R3, 0x7, RZ, 0xc0, !PT ;  /* 0x0000000703ff7812 */ /* 0x000fe2000780c0ff */
[----:B------:R-:W-:Y:S01]  /*0b60*/  IMAD.MOV.U32 R22, RZ, RZ, 0x1 ;  /* 0x00000001ff167424 */ /* 0x000fe200078e00ff */
[----:B------:R-:W-:Y:S01]  /*0b70*/  LOP3.LUT R10, R7, 0xc, R2, 0x78, !PT ;  /* 0x0000000c070a7812 */ /* 0x000fe200078e7802 */
[----:B------:R-:W-:Y:S01]  /*0b80*/  NOP ;  /* 0x0000000000007918 */ /* 0x000fe20000000000 */
[----:B------:R-:W-:Y:S02]  /*0b90*/  LOP3.LUT R8, R9, 0xc, R4, 0x78, !PT ;  /* 0x0000000c09087812 */ /* 0x000fe400078e7804 */
[----:B------:R-:W-:Y:S01]  /*0ba0*/  @P3 LEA.HI R2, R10, R10, RZ, 0x1 ;  /* 0x0000000a0a023211 */ /* 0x000fe200078f08ff */
[----:B------:R1:W-:Y:S01]  /*0bb0*/  STL [R1+0x4], R10 ;  /* 0x0000040a01007387 */ /* 0x0003e20000100800 */
[----:B------:R-:W-:-:S02]  /*0bc0*/  @P5 LEA.HI R4, R8, R8, RZ, 0x1 ;  /* 0x0000000808045211 */ /* 0x000fc400078f08ff */
[----:B------:R-:W-:Y:S01]  /*0bd0*/  @P3 SHF.R.S32.HI R2, RZ, 0x1, R2 ;  /* 0x00000001ff023819 */ /* 0x000fe20000011402 */
[----:B------:R1:W-:Y:S01]  /*0be0*/  STL [R1], R8 ;  /* 0x0000000801007387 */ /* 0x0003e20000100800 */
[----:B------:R-:W-:Y:S02]  /*0bf0*/  @P5 SHF.R.S32.HI R4, RZ, 0x1, R4 ;  /* 0x00000001ff045819 */ /* 0x000fe40000011404 */
[-C--:B------:R-:W-:Y:S02]  /*0c00*/  @P3 ISETP.NE.AND P6, PT, R2, R11.reuse, PT ;  /* 0x0000000b0200320c */ /* 0x080fe40003fc5270 */
[----:B------:R-:W-:Y:S02]  /*0c10*/  @P5 ISETP.NE.AND P4, PT, R4, R11, PT ;  /* 0x0000000b0400520c */ /* 0x000fe40003f85270 */
[----:B------:R-:W-:Y:S02]  /*0c20*/  @P3 SEL R23, RZ, 0x1, P6 ;  /* 0x00000001ff173807 */ /* 0x000fe40003000000 */
[----:B-----5:R-:W-:-:S02]  /*0c30*/  ISETP.NE.AND P3, PT, R5, RZ, PT ;  /* 0x000000ff0500720c */ /* 0x020fc40003f65270 */
[----:B------:R-:W-:Y:S02]  /*0c40*/  ISETP.LT.U32.AND P6, PT, R10, 0x2, !P0 ;  /* 0x000000020a00780c */ /* 0x000fe400047c1070 */
[----:B------:R-:W-:Y:S02]  /*0c50*/  ISETP.LT.U32.AND P0, PT, R8, 0x2, !P0 ;  /* 0x000000020800780c */ /* 0x000fe40004701070 */
[----:B---3--:R-:W-:Y:S02]  /*0c60*/  ISETP.EQ.U32.AND P1, PT, R6, 0x1, PT ;  /* 0x000000010600780c */ /* 0x008fe40003f22070 */
[----:B------:R-:W-:Y:S02]  /*0c70*/  ISETP.NE.AND P2, PT, R12, RZ, PT ;  /* 0x000000ff0c00720c */ /* 0x000fe40003f45270 */
[----:B------:R-:W-:Y:S02]  /*0c80*/  SEL R2, RZ, 0x1, !P6 ;  /* 0x00000001ff027807 */ /* 0x000fe40007000000 */
[----:B------:R-:W-:-:S02]  /*0c90*/  SEL R3, RZ, 0x1, !P0 ;  /* 0x00000001ff037807 */ /* 0x000fc40004000000 */
[----:B------:R-:W-:Y:S01]  /*0ca0*/  @P5 SEL R22, RZ, 0x1, P4 ;  /* 0x00000001ff165807 */ /* 0x000fe20002000000 */
[----:B-1----:R-:W-:Y:S06]  /*0cb0*/  @P3 BRA `(.L_x_121) ;  /* 0x0000000000483947 */ /* 0x002fec0003800000 */
        /* <DEDUP_REMOVED lines=13> */
[----:B-1----:R1:W3:Y:S08]  /*0d90*/  SYNCS.EXCH.64 URZ, [UR8+0x348b0], UR4 ;  /* 0x0348b004083f75b2 */ /* 0x0022f00008000100 */
[----:B------:R1:W1:Y:S01]  /*0da0*/  SYNCS.EXCH.64 URZ, [UR8+0x348c0], UR6 ;  /* 0x0348c006083f75b2 */ /* 0x0002620008000100 */
[----:B------:R1:W1:Y:S01]  /*0db0*/  SYNCS.EXCH.64 URZ, [UR8+0x348b8], UR4 ;  /* 0x0348b804083f75b2 */ /* 0x0002620008000100 */
[----:B------:R1:W1:Y:S01]  /*0dc0*/  SYNCS.EXCH.64 URZ, [UR8+0x348c8], UR6 ;  /* 0x0348c806083f75b2 */ /* 0x0002620008000100 */
[----:B------:R-:W-:Y:S01]  /*0dd0*/  NOP ;  /* 0x0000000000007918 */ /* 0x000fe20000000000 */
.L_x_121:
[----:B------:R-:W-:Y:S01]  /*0de0*/  LOP3.LUT R23, R23, R2, RZ, 0xc0, !PT ;  /* 0x0000000217177212 */ /* 0x000fe200078ec0ff */
[----:B------:R-:W-:Y:S01]  /*0df0*/  NOP ;  /* 0x0000000000007918 */ /* 0x000fe20000000000 */
[----:B------:R-:W-:Y:S01]  /*0e00*/  LOP3.LUT R22, R22, R3, RZ, 0xc0, !PT ;  /* 0x0000000316167212 */ /* 0x000fe200078ec0ff */
[----:B------:R-:W-:Y:S06]  /*0e10*/  @!P1 BRA `(.L_x_122) ;  /* 0x0000000000089947 */ /* 0x000fec0003800000 */
[----:B-1234-:R-:W-:Y:S01]  /*0e20*/  UCGABAR_ARV ;  /* 0x00000000000079c7 */ /* 0x01efe20008000000 */
[----:B------:R-:W-:Y:S05]  /*0e30*/  BRA `(.L_x_123) ;  /* 0x0000000000047947 */ /* 0x000fea0003800000 */
.L_x_122:
[----:B-1234-:R-:W-:Y:S01]  /*0e40*/  NOP ;  /* 0x0000000000007918 */ /* 0x01efe20000000000 */
.L_x_123:
[----:B------:R-:W-:Y:S05]  /*0e50*/  @!P1 BRA `(.L_x_124) ;  /* 0x00000000000c9947 */ /* 0x000fea0003800000 */
[----:B------:R-:W-:Y:S01]  /*0e60*/  UCGABAR_WAIT ;  /* 0x0000000000007dc7 */ /* 0x000fe20008000000 */
[----:B------:R-:W-:Y:S01]  /*0e70*/  CCTL.IVALL ;  /* 0x00000000ff00798f */ /* 0x000fe20002000000 */
[----:B------:R-:W-:Y:S05]  /*0e80*/  BRA `(.L_x_125) ;  /* 0x0000000000047947 */ /* 0x000fea0003800000 */
.L_x_124:
[----:B------:R-:W-:Y:S06]  /*0e90*/  BAR.SYNC.DEFER_BLOCKING 0x0 ;  /* 0x0000000000007b1d */ /* 0x000fec0000010000 */
.L_x_125:
[----:B------:R-:W-:-:S05]  /*0ea0*/  IMAD.MOV.U32 R2, RZ, RZ, 0x1 ;  /* 0x00000001ff027424 */ /* 0x000fca00078e00ff */
[----:B------:R-:W-:-:S05]  /*0eb0*/  SEL R2, R2, 0x2, !P2 ;  /* 0x0000000202027807 */ /* 0x000fca0005000000 */
[----:B------:R1:W-:Y:S01]  /*0ec0*/  STL [R1+0x1c], R2 ;  /* 0x00001c0201007387 */ /* 0x0003e20000100800 */
[----:B------:R-:W-:Y:S05]  /*0ed0*/  @!P2 BRA `(.L_x_126) ;  /* 0x000000cc0054a947 */ /* 0x000fea0003800000 */
.L_x_127:
[----:B------:R-:W-:-:S08]  /*0ee0*/  NOP ;  /* 0x0000000000007918 */ /* 0x000fd00000000000 */
[----:B------:R-:W2:Y:S02]  /*0ef0*/  USETMAXREG.TRY_ALLOC.CTAPOOL UP0, 0xf0 ;  /* 0x000000f0000079c8 */ /* 0x000ea40008000600 */
[----:B--2---:R-:W-:-:S13]  /*0f00*/  PLOP3.LUT P0, PT, PT, PT, UP0, 0x80, 0x0 ;  /* 0x000000000000781c */ /* 0x004fda0003f0f008 */
[----:B------:R-:W-:Y:S05]  /*0f10*/  @!P0 BRA `(.L_x_127) ;  /* 0xfffffffc00f08947 */ /* 0x000fea000383ffff */
[----:B-1----:R-:W1:Y:S01]  /*0f20*/  S2R R2, SR_TID.X ;  /* 0x0000000000027919 */ /* 0x002e620000002100 */
[----:B------:R-:W2:Y:S08]  /*0f30*/  S2UR UR7, SR_CTAID.X ;  /* 0x00000000000779c3 */ /* 0x000eb00000002500 */
[----:B------:R-:W-:Y:S06]  /*0f40*/  BAR.ARV 0x8, 0x120 ;  /* 0x0204800000007b1d */ /* 0x000fec0000002000 */
[----:B-1----:R-:W-:-:S04]  /*0f50*/  LOP3.LUT R0, R2, 0xffffff80, RZ, 0xc0, !PT ;  /* 0xffffff8002007812 */ /* 0x002fc800078ec0ff */
[----:B------:R-:W-:Y:S02]  /*0f60*/  ISETP.NE.AND P0, PT, R0, 0x80, PT ;  /* 0x000000800000780c */ /* 0x000fe40003f05270 */
[----:B------:R-:W2:Y:S11]  /*0f70*/  LDC R0, c[0x0][0xda4] ;  /* 0x00036900ff007b82 */ /* 0x000eb60000000800 */
[----:B------:R-:W-:Y:S06]  /*0f80*/  @!P0 BAR.ARV 0x9, 0x100 ;  /* 0x0244000000008b1d */ /* 0x000fec0000002000 */
[----:B--2---:R-:W-:-:S13]  /*0f90*/  ISETP.LE.AND P0, PT, R0, UR7, PT ;  /* 0x0000000700007c0c */ /* 0x004fda000bf03270 */
[----:B------:R-:W-:Y:S05]  /*0fa0*/  @P0 EXIT ;  /* 0x000000000000094d */ /* 0x000fea0003800000 */
[----:B------:R-:W2:Y:S01]  /*0fb0*/  LDL.LU R8, [R1+0x1c] ;  /* 0x00001c0001087983 */ /* 0x000ea20000300800 */
[----:B------:R-:W-:-:S05]  /*0fc0*/  VIADD R0, R2, 0xffffff80 ;  /* 0xffffff8002007836 */ /* 0x000fca0000000000 */
[----:B------:R-:W-:-:S04]  /*0fd0*/  SHF.R.S32.HI R3, RZ, 0x1f, R0 ;  /* 0x0000001fff037819 */ /* 0x000fc80000011400 */
[----:B------:R-:W-:-:S04]  /*0fe0*/  LEA.HI R2, R3, R0, RZ, 0x7 ;  /* 0x0000000003027211 */ /* 0x000fc800078f38ff */
[----:B------:R-:W-:Y:S01]  /*0ff0*/  LOP3.LUT R5, R2, 0xffffff80, RZ, 0xc0, !PT ;  /* 0xffffff8002057812 */ /* 0x000fe200078ec0ff */
[----:B------:R-:W1:Y:S01]  /*1000*/  S2UR UR4, SR_CgaCtaId ;  /* 0x00000000000479c3 */ /* 0x000e620000008800 */
[----:B------:R-:W-:-:S03]  /*1010*/  LEA.HI R6, R3, R0, RZ, 0x4 ;  /* 0x0000000003067211 */ /* 0x000fc600078f20ff */
[----:B------:R-:W-:Y:S01]  /*1020*/  IMAD.IADD R222, R0, 0x1, -R5 ;  /* 0x0000000100de7824 */ /* 0x000fe200078e0a05 */
[----:B------:R-:W-:-:S03]  /*1030*/  LOP3.LUT R7, R6, 0x3fffff0, RZ, 0xc0, !PT ;  /* 0x03fffff006077812 */ /* 0x000fc600078ec0ff */
[----:B------:R-:W3:Y:S01]  /*1040*/  S2UR UR6, SR_SWINHI ;  /* 0x00000000000679c3 */ /* 0x000ee20000002f00 */
[----:B------:R-:W-:Y:S02]  /*1050*/  SHF.R.S32.HI R5, RZ, 0x1f, R222 ;  /* 0x0000001fff057819 */ /* 0x000fe400000114de */
[----:B------:R-:W-:Y:S02]  /*1060*/  SHF.R.S32.HI R9, RZ, 0x4, R6 ;  /* 0x00000004ff097819 */ /* 0x000fe40000011406 */
[----:B------:R-:W-:Y:S01]  /*1070*/  LEA.HI R4, R5, R222, RZ, 0x2 ;  /* 0x000000de05047211 */ /* 0x000fe200078f10ff */
[----:B------:R-:W-:Y:S01]  /*1080*/  IMAD.IADD R7, R0, 0x1, -R7 ;  /* 0x0000000100077824 */ /* 0x000fe200078e0a07 */
[----:B------:R-:W-:Y:S02]  /*1090*/  LEA.HI R226, R3, R0, RZ, 0x5 ;  /* 0x0000000003e27211 */ /* 0x000fe400078f28ff */
[----:B------:R-:W-:Y:S02]  /*10a0*/  LEA.HI R6, R6, R9, RZ, 0x1 ;  /* 0x0000000906067211 */ /* 0x000fe400078f08ff */
[----:B------:R-:W-:-:S02]  /*10b0*/  SHF.R.S32.HI R0, RZ, 0x2, R4 ;  /* 0x00000002ff007819 */ /* 0x000fc40000011404 */
[----:B------:R-:W-:Y:S02]  /*10c0*/  SHF.R.S32.HI R3, RZ, 0x1f, R4 ;  /* 0x0000001fff037819 */ /* 0x000fe40000011404 */
[----:B------:R-:W-:Y:S02]  /*10d0*/  LOP3.LUT R6, R6, 0x1ffffffe, RZ, 0xc0, !PT ;  /* 0x1ffffffe06067812 */ /* 0x000fe400078ec0ff */
[----:B------:R-:W-:Y:S02]  /*10e0*/  SHF.R.S32.HI R226, RZ, 0x5, R226 ;  /* 0x00000005ffe27819 */ /* 0x000fe400000114e2 */
[----:B------:R-:W-:Y:S02]  /*10f0*/  LEA.HI R3, R3, R0, RZ, 0x3 ;  /* 0x0000000003037211 */ /* 0x000fe400078f18ff */
[----:B------:R-:W-:Y:S01]  /*1100*/  SHF.R.S32.HI R225, RZ, 0x7, R2 ;  /* 0x00000007ffe17819 */ /* 0x000fe20000011402 */
[----:B------:R-:W-:Y:S01]  /*1110*/  UMOV UR39, 0x400 ;  /* 0x0000040000277882 */ /* 0x000fe20000000000 */
[----:B------:R-:W-:Y:S01]  /*1120*/  LEA R7, R226, R7, 0x4 ;  /* 0x00000007e2077211 */ /* 0x000fe200078e20ff */
[----:B------:R-:W-:Y:S01]  /*1130*/  IMAD.IADD R6, R9, 0x1, -R6 ;  /* 0x0000000109067824 */ /* 0x000fe200078e0a06 */
[----:B------:R-:W-:Y:S01]  /*1140*/  LOP3.LUT R3, R3, 0xfffffff8, RZ, 0xc0, !PT ;  /* 0xfffffff803037812 */ /* 0x000fe200078ec0ff */
[----:B-1----:R-:W-:Y:S01]  /*1150*/  ULEA UR39, UR4, UR39, 0x18 ;  /* 0x0000002704277291 */ /* 0x002fe2000f8ec03f */
[----:B------:R-:W-:-:S02]  /*1160*/  LEA.HI R5, R5, R222, RZ, 0x5 ;  /* 0x000000de05057211 */ /* 0x000fc400078f28ff */
[----:B------:R-:W-:Y:S01]  /*1170*/  LEA.HI R2, R2, R225, RZ, 0x1 ;  /* 0x000000e102027211 */ /* 0x000fe200078f08ff */
[----:B------:R-:W-:Y:S02]  /*1180*/  IMAD R6, R7, 0x8, R6 ;  /* 0x0000000807067824 */ /* 0x000fe400078e0206 */
[----:B------:R-:W-:Y:S01]  /*1190*/  IMAD.IADD R7, R0, 0x1, -R3 ;  /* 0x0000000100077824 */ /* 0x000fe200078e0a03 */
[----:B------:R-:W-:Y:S02]  /*11a0*/  LOP3.LUT R3, R4, 0x7ffffffc, RZ, 0xc0, !PT ;  /* 0x7ffffffc04037812 */ /* 0x000fe400078ec0ff */
[----:B------:R-:W-:Y:S02]  /*11b0*/  SHF.R.S32.HI R0, RZ, 0x5, R5 ;  /* 0x00000005ff007819 */ /* 0x000fe40000011405 */
[----:B------:R-:W-:Y:S01]  /*11c0*/  LOP3.LUT R2, R2, 0x3fffffe, RZ, 0xc0, !PT ;  /* 0x03fffffe02027812 */ /* 0x000fe200078ec0ff */
[----:B------:R-:W-:Y:S01]  /*11d0*/  UMOV UR4, UR39 ;  /* 0x0000002700047c82 */ /* 0x000fe20008000000 */
[----:B---3--:R-:W-:Y:S01]  /*11e0*/  UMOV UR5, UR6 ;  /* 0x0000000600057c82 */ /* 0x008fe20008000000 */
[----:B------:R-:W-:Y:S01]  /*11f0*/  SHF.L.U32 R5, R6, 0x3, RZ ;  /* 0x0000000306057819 */ /* 0x000fe200000006ff */
[----:B------:R-:W-:-:S02]  /*1200*/  IMAD.MOV.U32 R228, RZ, RZ, -0x2 ;  /* 0xfffffffeffe47424 */ /* 0x000fc400078e00ff */
[----:B------:R-:W-:Y:S02]  /*1210*/  IMAD.U32 R16, RZ, RZ, UR4 ;  /* 0x00000004ff107e24 */ /* 0x000fe4000f8e00ff */
[----:B------:R-:W-:Y:S02]  /*1220*/  IMAD.U32 R17, RZ, RZ, UR5 ;  /* 0x00000005ff117e24 */ /* 0x000fe4000f8e00ff */
[----:B------:R-:W-:Y:S02]  /*1230*/  IMAD.IADD R3, R222, 0x1, -R3 ;  /* 0x00000001de037824 */ /* 0x000fe400078e0a03 */
[----:B------:R-:W-:Y:S02]  /*1240*/  IMAD R7, R0, 0x10, R7 ;  /* 0x0000001000077824 */ /* 0x000fe400078e0207 */
[----:B------:R-:W-:Y:S02]  /*1250*/  IMAD.IADD R2, R225, 0x1, -R2 ;  /* 0x00000001e1027824 */ /* 0x000fe400078e0a02 */
[----:B------:R-:W-:-:S02]  /*1260*/  IMAD R228, R3, R228, 0xb0 ;  /* 0x000000b003e47424 */ /* 0x000fc400078e02e4 */
[----:B------:R-:W-:Y:S01]  /*1270*/  IMAD.WIDE R16, R5, 0x2, R16 ;  /* 0x0000000205107825 */ /* 0x000fe200078e0210 */
[----:B------:R-:W-:-:S03]  /*1280*/  UMOV UR61, URZ ;  /* 0x0000003f003d7c82 */ /* 0x000fc60008000000 */
[----:B------:R-:W-:Y:S02]  /*1290*/  IMAD R227, R2, 0x40, R7 ;  /* 0x0000004002e37824 */ /* 0x000fe400078e0207 */
[----:B------:R-:W-:Y:S02]  /*12a0*/  IMAD.U32 R220, RZ, RZ, UR7 ;  /* 0x00000007ffdc7e24 */ /* 0x000fe4000f8e00ff */
[----:B------:R-:W-:Y:S01]  /*12b0*/  IMAD.MOV.U32 R221, RZ, RZ, RZ ;  /* 0x000000ffffdd7224 */ /* 0x000fe200078e00ff */
[----:B------:R-:W-:Y:S01]  /*12c0*/  UMOV UR38, URZ ;  /* 0x0000003f00267c82 */ /* 0x000fe20008000000 */
[----:B--2---:R-:W-:-:S07]  /*12d0*/  LOP3.LUT R18, R8, 0x1, RZ, 0xfc, !PT ;  /* 0x0000000108127812 */ /* 0x004fce00078efcff */
.L_x_154:
[----:B------:R-:W1:Y:S01]  /*12e0*/  SHFL.IDX PT, R0, R225, RZ, 0x1f ;  /* 0x00001fffe1007589 */ /* 0x000e6200000e0000 */
[----:B------:R-:W2:Y:S01]  /*12f0*/  LDC R113, c[0x0][0x2e0] ;  /* 0x0000b800ff717b82 */ /* 0x000ea20000000800 */
[----:B------:R-:W-:Y:S01]  /*1300*/  ULDC UR4, c[0x0][0xda8] ;  /* 0x00036a0000047ab9 */ /* 0x000fe20000000800 */
[----:B------:R-:W-:Y:S01]  /*1310*/  ULDC.64 UR6, c[0x0][0x3f8] ;  /* 0x0000fe0000067ab9 */ /* 0x000fe20000000a00 */
[----:B------:R-:W-:Y:S01]  /*1320*/  R2UR UR10, R220 ;  /* 0x00000000dc0a72ca */ /* 0x000fe200000e0000 */
[----:B------:R-:W-:Y:S02]  /*1330*/  UISETP.NE.AND UP1, UPT, UR4, 0x1, UPT ;  /* 0x000000010400788c */ /* 0x000fe4000bf25270 */
[----:B------:R-:W-:Y:S01]  /*1340*/  UISETP.NE.U32.AND UP0, UPT, UR6, URZ, UPT ;  /* 0x0000003f0600728c */ /* 0x000fe2000bf05070 */
[----:B------:R-:W-:Y:S02]  /*1350*/  ULDC UR5, c[0x0][0xdb4] ;  /* 0x00036d0000057ab9 */ /* 0x000fe40000000800 */
[----:B------:R-:W-:Y:S01]  /*1360*/  ULDC UR6, c[0x0][0x404] ;  /* 0x0001010000067ab9 */ /* 0x000fe20000000800 */
[----:B------:R-:W-:-:S02]  /*1370*/  UISETP.NE.AND.EX UP0, UPT, UR7, URZ, UPT, UP0 ;  /* 0x0000003f0700728c */ /* 0x000fc4000bf05300 */
[----:B------:R-:W-:Y:S02]  /*1380*/  UIADD3 UR8, UR39, 0x16400, URZ ;  /* 0x0001640027087890 */ /* 0x000fe4000fffe03f */
[----:B------:R-:W-:Y:S02]  /*1390*/  UISETP.NE.AND UP2, UPT, UR5, 0x1, UPT ;  /* 0x000000010500788c */ /* 0x000fe4000bf45270 */
[----:B------:R-:W-:Y:S01]  /*13a0*/  USEL UR6, UR6, 0x1, UP0 ;  /* 0x0000000106067887 */ /* 0x000fe20008000000 */
[----:B------:R-:W-:Y:S01]  /*13b0*/  @UP1 ULDC UR5, c[0x0][0xdac] ;  /* 0x00036b0000051ab9 */ /* 0x000fe20000000800 */
[----:B------:R-:W-:Y:S01]  /*13c0*/  ULOP3.LUT UP0, URZ, UR8, 0x9f, URZ, 0xc0, !UPT ;  /* 0x0000009f083f7892 */ /* 0x000fe2000f80c03f */
[----:B------:R-:W-:Y:S01]  /*13d0*/  UMOV UR11, UR10 ;  /* 0x0000000a000b7c82 */ /* 0x000fe20008000000 */
[----:B-1----:R-:W-:Y:S02]  /*13e0*/  R2UR UR9, R0 ;  /* 0x00000000000972ca */ /* 0x002fe400000e0000 */
[----:B--2---:R-:W-:Y:S01]  /*13f0*/  IMAD R113, R113, UR6, RZ ;  /* 0x0000000671717c24 */ /* 0x004fe2000f8e02ff */
[----:B------:R-:W-:Y:S01]  /*1400*/  @UP1 ULDC UR6, c[0x0][0xdb0] ;  /* 0x00036c0000061ab9 */ /* 0x000fe20000000800 */
[----:B------:R-:W-:-:S03]  /*1410*/  PLOP3.LUT P0, PT, PT, PT, UP0, 0x80, 0x0 ;  /* 0x000000000000781c */ /* 0x000fc60003f0f008 */
[----:B------:R-:W-:-:S05]  /*1420*/  IADD3 R0, R113, 0xaf, RZ ;  /* 0x000000af71007810 */ /* 0x000fca0007ffe0ff */
[----:B------:R-:W-:Y:S01]  /*1430*/  IMAD.HI R0, R0, 0x2e8ba2e9, RZ ;  /* 0x2e8ba2e900007827 */ /* 0x000fe200078e02ff */
[----:B------:R-:W-:-:S03]  /*1440*/  ULEA.HI UR4, UR9, UR9, URZ, 0x1 ;  /* 0x0000000909047291 */ /* 0x000fc6000f8f083f */
[----:B------:R-:W-:Y:S01]  /*1450*/  IMAD.U32 R19, RZ, RZ, UR9 ;  /* 0x00000009ff137e24 */ /* 0x000fe2000f8e00ff */
[----:B------:R-:W-:Y:S01]  /*1460*/  SHF.R.U32.HI R3, RZ, 0x1f, R0 ;  /* 0x0000001fff037819 */ /* 0x000fe20000011600 */
[----:B------:R-:W-:Y:S02]  /*1470*/  ULOP3.LUT UR7, UR4, 0x1e, URZ, 0xc0, !UPT ;  /* 0x0000001e04077892 */ /* 0x000fe4000f8ec03f */
[----:B------:R-:W-:Y:S01]  /*1480*/  UIMAD.WIDE.U32 UR4, UR10, UR5, URZ ;  /* 0x000000050a0472a5 */ /* 0x000fe2000f8e003f */
[----:B------:R-:W-:Y:S01]  /*1490*/  LEA.HI.SX32 R112, R0, R3, 0x1b ;  /* 0x0000000300707211 */ /* 0x000fe200078fdaff */
[----:B------:R-:W-:Y:S02]  /*14a0*/  UIADD3 UR7, UR9, -UR7, URZ ;  /* 0x8000000709077290 */ /* 0x000fe4000fffe03f */
[----:B------:R-:W-:Y:S02]  /*14b0*/  @UP1 USHF.R.U32.HI UR11, URZ, UR6, UR5 ;  /* 0x000000063f0b1299 */ /* 0x000fe40008011605 */
[----:B------:R-:W-:-:S03]  /*14c0*/  ULEA UR7, UR7, UR8, 0xd ;  /* 0x0000000807077291 */ /* 0x000fc6000f8e683f */
[----:B------:R-:W-:Y:S01]  /*14d0*/  @UP2 ULDC.64 UR8, c[0x0][0xdb8] ;  /* 0x00036e0000082ab9 */ /* 0x000fe20000000a00 */
[----:B------:R-:W-:Y:S01]  /*14e0*/  USHF.R.U32.HI UR7, URZ, 0x4, UR7 ;  /* 0x000000043f077899 */ /* 0x000fe20008011607 */
[----:B------:R-:W-:Y:S01]  /*14f0*/  IMAD.U32 R224, RZ, RZ, UR11 ;  /* 0x0000000bffe07e24 */ /* 0x000fe2000f8e00ff */
[----:B------:R-:W-:Y:S02]  /*1500*/  UIMAD.WIDE.U32 UR4, UR11, UR8, URZ ;  /* 0x000000080b0472a5 */ /* 0x000fe4000f8e003f */
[----:B------:R-:W-:Y:S01]  /*1510*/  UMOV UR36, UR11 ;  /* 0x0000000b00247c82 */ /* 0x000fe20008000000 */
[----:B------:R-:W-:Y:S02]  /*1520*/  ULOP3.LUT UR48, UR7, 0x3fff, URZ, 0xc0, !UPT ;  /* 0x00003fff07307892 */ /* 0x000fe4000f8ec03f */
[----:B------:R-:W-:Y:S02]  /*1530*/  @UP2 USHF.R.U32.HI UR36, URZ, UR9, UR5 ;  /* 0x000000093f242299 */ /* 0x000fe40008011605 */
[----:B------:R-:W-:-:S02]  /*1540*/  UMOV UR4, UR10 ;  /* 0x0000000a00047c82 */ /* 0x000fc40008000000 */
[----:B------:R-:W-:Y:S01]  /*1550*/  IMAD.U32 R223, RZ, RZ, UR4 ;  /* 0x00000004ffdf7e24 */ /* 0x000fe2000f8e00ff */
[----:B------:R-:W-:Y:S07]  /*1560*/  @!P0 BRA `(.L_x_128) ;  /* 0x0000000000408947 */ /* 0x000fee0003800000 */
[----:B------:R-:W-:Y:S01]  /*1570*/  MOV R0, 0x0 ;  /* 0x0000000000007802 */ /* 0x000fe20000000f00 */
[----:B------:R-:W-:Y:S01]  /*1580*/  ULDC.64 UR4, c[0x4][0xa0] ;  /* 0x0100280000047ab9 */ /* 0x000fe20000000a00 */
[----:B------:R-:W-:Y:S01]  /*1590*/  ULDC.64 UR6, c[0x4][0x40] ;  /* 0x0100100000067ab9 */ /* 0x000fe20000000a00 */
[----:B------:R-:W-:Y:S01]  /*15a0*/  IMAD.U32 R4, RZ, RZ, UR4 ;  /* 0x00000004ff047e24 */ /* 0x000fe2000f8e00ff */
[----:B------:R1:W2:Y:S01]  /*15b0*/  LDC.64 R2, c[0x4][R0] ;  /* 0x0100000000027b82 */ /* 0x0002a20000000a00 */
[----:B------:R-:W-:Y:S01]  /*15c0*/  IMAD.U32 R5, RZ, RZ, UR5 ;  /* 0x00000005ff057e24 */ /* 0x000fe2000f8e00ff */
[----:B------:R-:W-:Y:S01]  /*15d0*/  ULDC.64 UR4, c[0x4][0xa8] ;  /* 0x01002a0000047ab9 */ /* 0x000fe20000000a00 */
[----:B------:R-:W-:Y:S01]  /*15e0*/  MOV R10, UR6 ;  /* 0x00000006000a7c02 */ /* 0x000fe20008000f00 */
[----:B------:R-:W-:Y:S02]  /*15f0*/  IMAD.U32 R6, RZ, RZ, UR4 ;  /* 0x00000004ff067e24 */ /* 0x000fe4000f8e00ff */
[----:B------:R-:W-:-:S02]  /*1600*/  IMAD.U32 R7, RZ, RZ, UR5 ;  /* 0x00000005ff077e24 */ /* 0x000fc4000f8e00ff */
[----:B------:R-:W-:Y:S02]  /*1610*/  IMAD.U32 R11, RZ, RZ, UR7 ;  /* 0x00000007ff0b7e24 */ /* 0x000fe4000f8e00ff */
[----:B------:R-:W-:Y:S02]  /*1620*/  IMAD.MOV.U32 R8, RZ, RZ, 0x70 ;  /* 0x00000070ff087424 */ /* 0x000fe400078e00ff */
[----:B------:R-:W-:Y:S02]  /*1630*/  IMAD.MOV.U32 R12, RZ, RZ, 0x1 ;  /* 0x00000001ff0c7424 */ /* 0x000fe400078e00ff */
[----:B-1----:R-:W-:-:S07]  /*1640*/  IMAD.MOV.U32 R13, RZ, RZ, RZ ;  /* 0x000000ffff0d7224 */ /* 0x002fce00078e00ff */
[----:B------:R-:W-:-:S07]  /*1650*/  LEPC R20, `(.L_x_128) ;  /* 0x000000001014794e */ /* 0x000fce0000000000 */
[----:B--2---:R-:W-:Y:S05]  /*1660*/  CALL.ABS.NOINC R2 ;  /* 0x0000000002007343 */ /* 0x004fea0003c00000 */
.L_x_128:
[----:B------:R-:W-:Y:S02]  /*1670*/  LOP3.LUT R0, R221, 0x1, RZ, 0xc0, !PT ;  /* 0x00000001dd007812 */ /* 0x000fe400078ec0ff */
[----:B------:R-:W-:Y:S02]  /*1680*/  ISETP.NE.AND P0, PT, R18, 0x3, PT ;  /* 0x000000031200780c */ /* 0x000fe40003f05270 */
[----:B------:R-:W-:-:S04]  /*1690*/  SHF.L.U32 R0, R0, 0x1f, RZ ;  /* 0x0000001f00007819 */ /* 0x000fc800000006ff */
[----:B------:R-:W1:Y:S02]  /*16a0*/  SYNCS.PHASECHK.TRANS64.TRYWAIT P1, [UR39+0x34800], R0 ;  /* 0x03480000ff0075a7 */ /* 0x000e640008020167 */
[----:B-1----:R-:W-:Y:S05]  /*16b0*/  @!P1 BRA `(.L_x_129) ;  /* 0x000000f400c49947 */ /* 0x002fea0003800000 */
.L_x_219:
[----:B------:R-:W-:Y:S05]  /*16c0*/  @!P0 BRA `(.L_x_130) ;  /* 0x0000000000048947 */ /* 0x000fea0003800000 */
[----:B------:R-:W-:Y:S01]  /*16d0*/  BPT.TRAP 0x1 ;  /* 0x000000040000795c */ /* 0x000fe20000300000 */
.L_x_130:
[----:B------:R-:W-:Y:S02]  /*16e0*/  IMAD.U32 R10, RZ, RZ, UR38 ;  /* 0x00000026ff0a7e24 */ /* 0x000fe4000f8e00ff */
[----:B-1----:R-:W-:-:S03]  /*16f0*/  IMAD.U32 R3, RZ, RZ, UR61 ;  /* 0x0000003dff037e24 */ /* 0x002fc6000f8e00ff */
[----:B------:R-:W-:Y:S02]  /*1700*/  LEA R10, R10, UR39, 0x3 ;  /* 0x000000270a0a7c11 */ /* 0x000fe4000f8e18ff */
[----:B------:R-:W-:-:S04]  /*1710*/  SHF.L.U32 R3, R3, 0x1f, RZ ;  /* 0x0000001f03037819 */ /* 0x000fc800000006ff */
[----:B------:R1:W2:Y:S01]  /*1720*/  SYNCS.PHASECHK.TRANS64.TRYWAIT P1, [R10+URZ+0x34830], R3 ;  /* 0x034830030a0075a7 */ /* 0x0002a2000802017f */
[----:B------:R-:W-:Y:S05]  /*1730*/  @!P0 BRA `(.L_x_131) ;  /* 0x0000000000048947 */ /* 0x000fea0003800000 */
[----:B------:R-:W-:Y:S01]  /*1740*/  BPT.TRAP 0x1 ;  /* 0x000000040000795c */ /* 0x000fe20000300000 */
.L_x_131:
[----:B--2---:R-:W-:Y:S05]  /*1750*/  @P1 BRA `(.L_x_132) ;  /* 0x0000000000081947 */ /* 0x004fea0003800000 */
[----:B------:R-:W2:Y:S02]  /*1760*/  SYNCS.PHASECHK.TRANS64.TRYWAIT P1, [R10+URZ+0x34830], R3 ;  /* 0x034830030a0075a7 */ /* 0x000ea4000802017f */
[----:B--2---:R-:W-:Y:S05]  /*1770*/  @!P1 BRA `(.L_x_133) ;  /* 0x000000f400ac9947 */ /* 0x004fea0003800000 */
.L_x_132:
[----:B------:R-:W-:Y:S05]  /*1780*/  WARPSYNC.ALL ;  /* 0x0000000000007948 */ /* 0x000fea0003800000 */
[----:B------:R-:W-:Y:S01]  /*1790*/  UIADD3 UR4, UR39, 0x1e400, URZ ;  /* 0x0001e40027047890 */ /* 0x000fe2000fffe03f */
[----:B------:R-:W-:Y:S01]  /*17a0*/  WARPGROUP.ARRIVE ;  /* 0x00000000000079c5 */ /* 0x000fe20000000000 */
[----:B------:R-:W-:Y:S02]  /*17b0*/  ULOP3.LUT UR48, UR48, 0x10000, URZ, 0xfc, !UPT ;  /* 0x0001000030307892 */ /* 0x000fe4000f8efc3f */
[----:B------:R-:W-:Y:S01]  /*17c0*/  USHF.R.U32.HI UR4, URZ, 0x4, UR4 ;  /* 0x000000043f047899 */ /* 0x000fe20008011604 */
[----:B------:R-:W-:Y:S01]  /*17d0*/  UMOV UR41, 0x40000040 ;  /* 0x4000004000297882 */ /* 0x000fe20000000000 */
[----:B------:R-:W-:-:S02]  /*17e0*/  UMOV UR43, 0x40000040 ;  /* 0x40000040002b7882 */ /* 0x000fc40000000000 */
[----:B------:R-:W-:Y:S01]  /*17f0*/  ULOP3.LUT UR6, UR4, 0x3fff, URZ, 0xc0, !UPT ;  /* 0x00003fff04067892 */ /* 0x000fe2000f8ec03f */
[----:B------:R-:W-:Y:S01]  /*1800*/  IMAD.U32 R9, RZ, RZ, UR41 ;  /* 0x00000029ff097e24 */ /* 0x000fe2000f8e00ff */
[----:B------:R-:W-:Y:S01]  /*1810*/  UMOV UR40, UR48 ;  /* 0x0000003000287c82 */ /* 0x000fe20008000000 */
[----:B------:R-:W-:Y:S01]  /*1820*/  UMOV UR5, UR41 ;  /* 0x0000002900057c82 */ /* 0x000fe20008000000 */
[----:B------:R-:W-:Y:S01]  /*1830*/  ULOP3.LUT UR7, UR6, 0x10000, URZ, 0xfc, !UPT ;  /* 0x0001000006077892 */ /* 0x000fe2000f8efc3f */
[----:B------:R-:W-:Y:S01]  /*1840*/  MOV R8, UR40 ;  /* 0x0000002800087c02 */ /* 0x000fe20008000f00 */
[----:B------:R-:W-:Y:S01]  /*1850*/  UMOV UR4, UR40 ;  /* 0x0000002800047c82 */ /* 0x000fe20008000000 */
[----:B------:R-:W-:Y:S01]  /*1860*/  UMOV UR8, UR40 ;  /* 0x0000002800087c82 */ /* 0x000fe20008000000 */
[----:B------:R-:W-:Y:S02]  /*1870*/  UIMAD UR37, UR38, 0xb00, UR7 ;  /* 0x00000b00262578a4 */ /* 0x000fe4000f8e0207 */
[----:B------:R-:W-:Y:S01]  /*1880*/  IMAD.U32 R0, RZ, RZ, UR7 ;  /* 0x00000007ff007e24 */ /* 0x000fe2000f8e00ff */
[----:B------:R-:W-:Y:S01]  /*1890*/  UMOV UR7, 0x40000040 ;  /* 0x4000004000077882 */ /* 0x000fe20000000000 */
[----:B------:R-:W-:-:S02]  /*18a0*/  UIADD3 UR6, UR37, 0x80, URZ ;  /* 0x0000008025067890 */ /* 0x000fc4000fffe03f */
[----:B------:R-:W-:Y:S02]  /*18b0*/  UIADD3 UR10, UR37, 0x100, URZ ;  /* 0x00000100250a7890 */ /* 0x000fe4000fffe03f */
[----:B------:R-:W-:Y:S01]  /*18c0*/  UMOV UR42, UR37 ;  /* 0x00000025002a7c82 */ /* 0x000fe20008000000 */
[----:B------:R-:W-:Y:S01]  /*18d0*/  UMOV UR9, UR41 ;  /* 0x0000002900097c82 */ /* 0x000fe20008000000 */
[----:B------:R-:W-:Y:S01]  /*18e0*/  HGMMA.64x16x16.F32 R104, gdesc[UR40], RZ, !UPT, gsb0 ;  /* 0x00200000286879f0 */ /* 0x000fe2000c0008ff */
        /* <DEDUP_REMOVED lines=25> */
[----:B------:R-:W-:Y:S01]  /*1a80*/  UMOV UR43, 0x40000040 ;  /* 0x40000040002b7882 */ /* 0x000fe20000000000 */
[----:B------:R-:W-:Y:S01]  /*1a90*/  UIADD3 UR46, UR37, 0x604, URZ ;  /* 0x00000604252e7890 */ /* 0x000fe2000fffe03f */
[----:B------:R-:W-:Y:S01]  /*1aa0*/  UMOV UR47, 0x40000040 ;  /* 0x40000040002f7882 */ /* 0x000fe20000000000 */
[----:B------:R-:W-:Y:S01]  /*1ab0*/  UIADD3 UR50, UR37, 0x606, URZ ;  /* 0x0000060625327890 */ /* 0x000fe2000fffe03f */
[----:B------:R-:W-:Y:S01]  /*1ac0*/  UMOV UR51, 0x40000040 ;  /* 0x4000004000337882 */ /* 0x000fe20000000000 */
        /* <DEDUP_REMOVED lines=50> */
[----:B------:R-:W-:Y:S02]  /*1df0*/  UMOV UR41, 0x40000040 ;  /* 0x4000004000297882 */ /* 0x000fe40000000000 */
[----:B------:R-:W-:Y:S01]  /*1e00*/  UMOV UR9, UR41 ;  /* 0x0000002900097c82 */ /* 0x000fe20008000000 */
[----:B------:R-:W-:Y:S01]  /*1e10*/  UMOV UR13, UR41 ;  /* 0x00000029000d7c82 */ /* 0x000fe20008000000 */
[----:B------:R-:W-:Y:S01]  /*1e20*/  UMOV UR17, UR41 ;  /* 0x0000002900117c82 */ /* 0x000fe20008000000 */
[----:B------:R-:W-:Y:S01]  /*1e30*/  UMOV UR21, UR41 ;  /* 0x0000002900157c82 */ /* 0x000fe20008000000 */
[----:B------:R-:W-:Y:S01]  /*1e40*/  UMOV UR25, UR41 ;  /* 0x0000002900197c82 */ /* 0x000fe20008000000 */
[----:B------:R-:W-:Y:S01]  /*1e50*/  UMOV UR29, UR41 ;  /* 0x00000029001d7c82 */ /* 0x000fe20008000000 */
[----:B------:R-:W-:Y:S01]  /*1e60*/  UMOV UR33, UR41 ;  /* 0x0000002900217c82 */ /* 0x000fe20008000000 */
[----:B------:R-:W-:Y:S01]  /*1e70*/  IMAD.U32 R7, RZ, RZ, UR41 ;  /* 0x00000029ff077e24 */ /* 0x000fe2000f8e00ff */
[----:B------:R-:W-:-:S02]  /*1e80*/  WARPGROUP.DEPBAR.LE gsb0, 0x0 ;  /* 0x00008000000079c5 */ /* 0x000fc40000010000 */
[----:B------:R-:W-:-:S06]  /*1e90*/  WARPGROUP.ARRIVE ;  /* 0x00000000000079c5 */ /* 0x000fcc0000000000 */
[----:B------:R-:W-:Y:S01]  /*1ea0*/  HGMMA.64x16x16.F32 R24, gdesc[UR4], RZ, !UPT, gsb0 ;  /* 0x00200000041879f0 */ /* 0x000fe2000c0008ff */
[----:B------:R-:W-:Y:S02]  /*1eb0*/  UIADD3 UR4, UR48, 0x2, URZ ;  /* 0x0000000230047890 */ /* 0x000fe4000fffe03f */
[----:B------:R-:W-:Y:S01]  /*1ec0*/  UIADD3 UR6, UR37, 0x2, URZ ;  /* 0x0000000225067890 */ /* 0x000fe2000fffe03f */
[----:B------:R-:W-:Y:S01]  /*1ed0*/  UMOV UR5, UR41 ;  /* 0x0000002900057c82 */ /* 0x000fe20008000000 */
[----:B------:R-:W-:-:S03]  /*1ee0*/  UMOV UR7, 0x40000040 ;  /* 0x4000004000077882 */ /* 0x000fc60000000000 */
[----:B------:R-:W-:Y:S02]  /*1ef0*/  UMOV UR40, UR4 ;  /* 0x0000000400287c82 */ /* 0x000fe40008000000 */
        /* <DEDUP_REMOVED lines=15> */
[----:B------:R-:W-:Y:S01]  /*1ff0*/  HGMMA.64x16x16.F32 R104, gdesc[UR40], R104, gsb0 ;  /* 0x00200000286879f0 */ /* 0x000fe20008000868 */
[----:B------:R-:W-:Y:S02]  /*2000*/  UMOV UR43, 0x40000040 ;  /* 0x40000040002b7882 */ /* 0x000fe40000000000 */
[----:B------:R-:W-:Y:S02]  /*2010*/  WARPGROUP.DEPBAR.LE gsb0, 0x0 ;  /* 0x00008000000079c5 */ /* 0x000fe40000010000 */
[----:B------:R-:W-:-:S06]  /*2020*/  WARPGROUP.ARRIVE ;  /* 0x00000000000079c5 */ /* 0x000fcc0000000000 */
[----:B------:R-:W-:Y:S01]  /*2030*/  HGMMA.64x16x16.F32 R96, gdesc[UR4], R96, gsb0 ;  /* 0x00200000046079f0 */ /* 0x000fe20008000860 */
[----:B------:R-:W-:Y:S02]  /*2040*/  UIADD3 UR4, UR37, 0x202, URZ ;  /* 0x0000020225047890 */ /* 0x000fe4000fffe03f */
[----:B------:R-:W-:Y:S01]  /*2050*/  UIADD3 UR6, UR37, 0x482, URZ ;  /* 0x0000048225067890 */ /* 0x000fe2000fffe03f */
[----:B------:R-:W-:Y:S01]  /*2060*/  UMOV UR5, UR41 ;  /* 0x0000002900057c82 */ /* 0x000fe20008000000 */
[----:B------:R-:W-:-:S03]  /*2070*/  UMOV UR7, 0x40000040 ;  /* 0x4000004000077882 */ /* 0x000fc60000000000 */
[----:B------:R-:W-:Y:S01]  /*2080*/  UMOV UR18, UR4 ;  /* 0x0000000400127c82 */ /* 0x000fe20008000000 */
[----:B------:R-:W-:Y:S01]  /*2090*/  UMOV UR4, UR40 ;  /* 0x0000002800047c82 */ /* 0x000fe20008000000 */
        /* <DEDUP_REMOVED lines=137> */
[----:B-12---:R-:W-:Y:S01]  /*2930*/  IMAD.U32 R3, RZ, RZ, UR41 ;  /* 0x00000029ff037e24 */ /* 0x006fe2000f8e00ff */
        /* <DEDUP_REMOVED lines=20> */
[----:B------:R-:W-:Y:S01]  /*2a80*/  MOV R2, UR40 ;  /* 0x0000002800027c02 */ /* 0x000fe20008000f00 */
        /* <DEDUP_REMOVED lines=63> */
[----:B------:R-:W-:Y:S01]  /*2e80*/  UMOV UR7, 0x40000040 ;  /* 0x4000004000077882 */ /* 0x000fe20000000000 */
        /* <DEDUP_REMOVED lines=17> */
[----:B------:R-:W-:Y:S01]  /*2fa0*/  UMOV UR6, UR10 ;  /* 0x0000000a00067c82 */ /* 0x000fe20008000000 */
[----:B------:R-:W-:Y:S01]  /*2fb0*/  UMOV UR7, 0x40000040 ;  /* 0x4000004000077882 */ /* 0x000fe20000000000 */
[----:B------:R-:W-:Y:S01]  /*2fc0*/  UMOV UR10, UR14 ;  /* 0x0000000e000a7c82 */ /* 0x000fe20008000000 */
[----:B------:R-:W-:Y:S01]  /*2fd0*/  UMOV UR14, UR18 ;  /* 0x00000012000e7c82 */ /* 0x000fe20008000000 */
        /* <DEDUP_REMOVED lines=9> */
[----:B------:R-:W-:-:S06]  /*3070*/  UMOV UR7, 0x40000040 ;  /* 0x4000004000077882 */ /* 0x000fcc0000000000 */
[----:B------:R-:W-:Y:S01]  /*3080*/  UMOV UR18, UR6 ;  /* 0x0000000600127c82 */ /* 0x000fe20008000000 */
[----:B------:R-:W-:Y:S01]  /*3090*/  UIADD3 UR6, UR37, 0xa00, URZ ;  /* 0x00000a0025067890 */ /* 0x000fe2000fffe03f */
[----:B------:R-:W-:Y:S02]  /*30a0*/  WARPGROUP.DEPBAR.LE gsb0, 0x0 ;  /* 0x00008000000079c5 */ /* 0x000fe40000010000 */
[----:B------:R-:W-:-:S06]  /*30b0*/  WARPGROUP.ARRIVE ;  /* 0x00000000000079c5 */ /* 0x000fcc0000000000 */
[----:B------:R-:W-:Y:S01]  /*30c0*/  HGMMA.64x16x16.F32 R80, gdesc[UR8], R80, gsb0 ;  /* 0x00200000085079f0 */ /* 0x000fe20008000850 */
[----:B------:R-:W-:Y:S02]  /*30d0*/  UIADD3 UR8, UR37, 0xa80, URZ ;  /* 0x00000a8025087890 */ /* 0x000fe4000fffe03f */
[----:B------:R-:W-:Y:S01]  /*30e0*/  UIADD3 UR10, UR37, 0x582, URZ ;  /* 0x00000582250a7890 */ /* 0x000fe2000fffe03f */
[----:B------:R-:W-:Y:S01]  /*30f0*/  UMOV UR9, 0x40000040 ;  /* 0x4000004000097882 */ /* 0x000fe20000000000 */
[----:B------:R-:W-:Y:S01]  /*3100*/  UMOV UR11, 0x40000040 ;  /* 0x40000040000b7882 */ /* 0x000fe20000000000 */
[----:B------:R-:W-:Y:S01]  /*3110*/  UMOV UR41, UR9 ;  /* 0x0000000900297c82 */ /* 0x000fe20008000000 */
[----:B------:R-:W-:Y:S01]  /*3120*/  UMOV UR33, UR9 ;  /* 0x0000000900217c82 */ /* 0x000fe20008000000 */
[----:B------:R-:W-:Y:S02]  /*3130*/  WARPGROUP.DEPBAR.LE gsb0, 0x0 ;  /* 0x00008000000079c5 */ /* 0x000fe40000010000 */
[----:B------:R-:W-:-:S06]  /*3140*/  WARPGROUP.ARRIVE ;  /* 0x00000000000079c5 */ /* 0x000fcc0000000000 */
[----:B------:R-:W-:Y:S01]  /*3150*/  HGMMA.64x16x16.F32 R72, gdesc[UR12], R72, gsb0 ;  /* 0x002000000c4879f0 */ /* 0x000fe20008000848 */
[----:B------:R-:W-:Y:S01]  /*3160*/  UIADD3 UR14, UR37, 0x782, URZ ;  /* 0x00000782250e7890 */ /* 0x000fe2000fffe03f */
[----:B------:R-:W-:Y:S01]  /*3170*/  UMOV UR13, UR9 ;  /* 0x00000009000d7c82 */ /* 0x000fe20008000000 */
[----:B------:R-:W-:Y:S01]  /*3180*/  UMOV UR15, 0x40000040 ;  /* 0x40000040000f7882 */ /* 0x000fe20000000000 */
        /* <DEDUP_REMOVED lines=27> */
[----:B------:R-:W-:Y:S01]  /*3340*/  UMOV UR6, UR8 ;  /* 0x0000000800067c82 */ /* 0x000fe20008000000 */
[----:B------:R-:W-:Y:S01]  /*3350*/  UMOV UR7, 0x40000040 ;  /* 0x4000004000077882 */ /* 0x000fe20000000000 */
[----:B------:R-:W-:-:S07]  /*3360*/  UIADD3 UR8, UR48, 0x402, URZ ;  /* 0x0000040230087890 */ /* 0x000fce000fffe03f */
[----:B------:R-:W-:Y:S01]  /*3370*/  UMOV UR40, UR8 ;  /* 0x0000000800287c82 */ /* 0x000fe20008000000 */
[----:B------:R-:W-:Y:S01]  /*3380*/  UMOV UR32, UR8 ;  /* 0x0000000800207c82 */ /* 0x000fe20008000000 */
[----:B------:R-:W-:Y:S01]  /*3390*/  UMOV UR12, UR8 ;  /* 0x00000008000c7c82 */ /* 0x000fe20008000000 */
[----:B------:R-:W-:Y:S01]  /*33a0*/  UMOV UR16, UR8 ;  /* 0x0000000800107c82 */ /* 0x000fe20008000000 */
[----:B------:R-:W-:Y:S01]  /*33b0*/  UMOV UR20, UR8 ;  /* 0x0000000800147c82 */ /* 0x000fe20008000000 */
[----:B------:R-:W-:Y:S01]  /*33c0*/  UMOV UR24, UR8 ;  /* 0x0000000800187c82 */ /* 0x000fe20008000000 */
[----:B------:R-:W-:Y:S01]  /*33d0*/  UMOV UR28, UR8 ;  /* 0x00000008001c7c82 */ /* 0x000fe20008000000 */
        /* <DEDUP_REMOVED lines=185> */
[----:B------:R-:W-:Y:S05]  /*3f70*/  @!P0 BRA `(.L_x_134) ;  /* 0x0000000000048947 */ /* 0x000fea0003800000 */
[----:B------:R-:W-:Y:S01]  /*3f80*/  BPT.TRAP 0x1 ;  /* 0x000000040000795c */ /* 0x000fe20000300000 */
.L_x_134:
[----:B------:R-:W-:Y:S01]  /*3f90*/  ULDC UR6, c[0x0][0x9d8] ;  /* 0x0002760000067ab9 */ /* 0x000fe20000000800 */
[----:B------:R-:W-:Y:S01]  /*3fa0*/  ULDC UR7, c[0x0][0x988] ;  /* 0x0002620000077ab9 */ /* 0x000fe20000000800 */
[----:B------:R-:W-:Y:S01]  /*3fb0*/  FMUL.FTZ R13, R104, UR6 ;  /* 0x00000006680d7c20 */ /* 0x000fe20008410000 */
[----:B------:R-:W-:Y:S01]  /*3fc0*/  FMUL.FTZ R14, R105, UR6 ;  /* 0x00000006690e7c20 */ /* 0x000fe20008410000 */
[----:B------:R-:W-:Y:S01]  /*3fd0*/  FMUL.FTZ R21, R108, UR6 ;  /* 0x000000066c157c20 */ /* 0x000fe20008410000 */
[----:B------:R-:W-:Y:S01]  /*3fe0*/  FMUL.FTZ R104, R109, UR6 ;  /* 0x000000066d687c20 */ /* 0x000fe20008410000 */
[----:B------:R-:W2:Y:S01]  /*3ff0*/  LDL R134, [R1+0x4] ;  /* 0x0000040001867983 */ /* 0x000ea20000100800 */
[----:B------:R-:W-:Y:S01]  /*4000*/  FMUL.FTZ R122, R33, UR6 ;  /* 0x00000006217a7c20 */ /* 0x000fe20008410000 */
[----:B------:R-:W1:Y:S01]  /*4010*/  MUFU.TANH R13, R13 ;  /* 0x0000000d000d7308 */ /* 0x000e620000002400 */
[----:B------:R-:W-:Y:S02]  /*4020*/  IMAD.IADD R33, R228, 0x1, R113 ;  /* 0x00000001e4217824 */ /* 0x000fe400078e0271 */
[----:B------:R-:W-:Y:S01]  /*4030*/  FMUL.FTZ R105, R96, UR6 ;  /* 0x0000000660697c20 */ /* 0x000fe20008410000 */
[----:B------:R-:W-:Y:S01]  /*4040*/  FMUL.FTZ R126, R36, UR6 ;  /* 0x00000006247e7c20 */ /* 0x000fe20008410000 */
[----:B------:R-:W-:Y:S01]  /*4050*/  FMUL.FTZ R11, R106, UR6 ;  /* 0x000000066a0b7c20 */ /* 0x000fe20008410000 */
[----:B------:R-:W-:-:S02]  /*4060*/  IMAD R36, R112, -0xb0, R33 ;  /* 0xffffff5070247824 */ /* 0x000fc400078e0221 */
[----:B------:R-:W-:Y:S01]  /*4070*/  FMUL.FTZ R106, R97, UR6 ;  /* 0x00000006616a7c20 */ /* 0x000fe20008410000 */
[----:B------:R-:W-:Y:S01]  /*4080*/  FMUL.FTZ R12, R107, UR6 ;  /* 0x000000066b0c7c20 */ /* 0x000fe20008410000 */
[----:B------:R-:W3:Y:S01]  /*4090*/  MUFU.TANH R14, R14 ;  /* 0x0000000e000e7308 */ /* 0x000ee20000002400 */
[----:B------:R-:W-:Y:S01]  /*40a0*/  FMUL.FTZ R107, R100, UR6 ;  /* 0x00000006646b7c20 */ /* 0x000fe20008410000 */
[----:B------:R-:W-:Y:S01]  /*40b0*/  ISETP.GT.AND P2, PT, R36, RZ, PT ;  /* 0x000000ff2400720c */ /* 0x000fe20003f44270 */
[----:B------:R-:W-:Y:S01]  /*40c0*/  FMUL.FTZ R128, R24, UR6 ;  /* 0x0000000618807c20 */ /* 0x000fe20008410000 */
[----:B------:R-:W-:Y:S01]  /*40d0*/  ISETP.GT.AND P1, PT, R36, 0x1, PT ;  /* 0x000000012400780c */ /* 0x000fe20003f24270 */
[----:B------:R-:W-:Y:S01]  /*40e0*/  FMUL.FTZ R20, R110, UR6 ;  /* 0x000000066e147c20 */ /* 0x000fe20008410000 */
[----:B------:R-:W-:Y:S01]  /*40f0*/  ISETP.GT.AND P6, PT, R36, 0x8, PT ;  /* 0x000000082400780c */ /* 0x000fe20003fc4270 */
[----:B------:R-:W-:Y:S01]  /*4100*/  FMUL.FTZ R100, R101, UR6 ;  /* 0x0000000665647c20 */ /* 0x000fe20008410000 */
[----:B------:R-:W4:Y:S01]  /*4110*/  MUFU.TANH R21, R21 ;  /* 0x0000001500157308 */ /* 0x000f220000002400 */
[----:B-1----:R-:W-:Y:S01]  /*4120*/  FSEL R24, R13, -INF , P2 ;  /* 0xff8000000d187808 */ /* 0x002fe20001000000 */
[----:B------:R-:W-:Y:S01]  /*4130*/  FMUL.FTZ R15, R111, UR6 ;  /* 0x000000066f0f7c20 */ /* 0x000fe20008410000 */
[----:B------:R-:W-:Y:S01]  /*4140*/  FMUL.FTZ R97, R98, UR6 ;  /* 0x0000000662617c20 */ /* 0x000fe20008410000 */
[----:B------:R-:W-:Y:S01]  /*4150*/  FMUL.FTZ R98, R102, UR6 ;  /* 0x0000000666627c20 */ /* 0x000fe20008410000 */
[----:B------:R-:W-:Y:S01]  /*4160*/  ISETP.GT.AND P5, PT, R36, 0x9, PT ;  /* 0x000000092400780c */ /* 0x000fe20003fa4270 */
[----:B------:R-:W-:Y:S01]  /*4170*/  FMUL.FTZ R102, R88, UR6 ;  /* 0x0000000658667c20 */ /* 0x000fe20008410000 */
[----:B------:R-:W-:Y:S01]  /*4180*/  ISETP.GT.AND P4, PT, R36, 0x10, PT ;  /* 0x000000102400780c */ /* 0x000fe20003f84270 */
[----:B------:R-:W1:Y:S01]  /*4190*/  MUFU.TANH R104, R104 ;  /* 0x0000006800687308 */ /* 0x000e620000002400 */
[----:B---3--:R-:W-:Y:S01]  /*41a0*/  FSEL R109, R14, -INF , P1 ;  /* 0xff8000000e6d7808 */ /* 0x008fe20000800000 */
[----:B------:R-:W-:Y:S01]  /*41b0*/  FMUL.FTZ R101, R89, UR6 ;  /* 0x0000000659657c20 */ /* 0x000fe20008410000 */
[----:B------:R-:W-:Y:S01]  /*41c0*/  FMUL.FTZ R96, R99, UR6 ;  /* 0x0000000663607c20 */ /* 0x000fe20008410000 */
[----:B------:R-:W-:Y:S01]  /*41d0*/  FMUL.FTZ R99, R103, UR6 ;  /* 0x0000000667637c20 */ /* 0x000fe20008410000 */
[----:B------:R-:W-:Y:S01]  /*41e0*/  FMNMX.FTZ R132, R24, R109, !PT ;  /* 0x0000006d18847209 */ /* 0x000fe20007810000 */
[----:B------:R-:W-:Y:S01]  /*41f0*/  FMUL.FTZ R103, R92, UR6 ;  /* 0x000000065c677c20 */ /* 0x000fe20008410000 */
[----:B------:R-:W-:Y:S01]  /*4200*/  ISETP.GT.AND P3, PT, R36, 0x11, PT ;  /* 0x000000112400780c */ /* 0x000fe20003f64270 */
[----:B------:R-:W3:Y:S01]  /*4210*/  MUFU.TANH R105, R105 ;  /* 0x0000006900697308 */ /* 0x000ee20000002400 */
[----:B----4-:R-:W-:Y:S01]  /*4220*/  FSEL R111, R21, -INF , P6 ;  /* 0xff800000156f7808 */ /* 0x010fe20003000000 */
[----:B------:R-:W-:Y:S01]  /*4230*/  FMUL.FTZ R92, R93, UR6 ;  /* 0x000000065d5c7c20 */ /* 0x000fe20008410000 */
[----:B------:R-:W-:Y:S01]  /*4240*/  FMUL.FTZ R88, R90, UR6 ;  /* 0x000000065a587c20 */ /* 0x000fe20008410000 */
[----:B------:R-:W-:Y:S01]  /*4250*/  FMUL.FTZ R90, R94, UR6 ;  /* 0x000000065e5a7c20 */ /* 0x000fe20008410000 */
[----:B------:R-:W-:Y:S01]  /*4260*/  FMNMX.FTZ R132, R111, R132, !PT ;  /* 0x000000846f847209 */ /* 0x000fe20007810000 */
[----:B------:R-:W-:Y:S01]  /*4270*/  FMUL.FTZ R94, R80, UR6 ;  /* 0x00000006505e7c20 */ /* 0x000fe20008410000 */
[----:B------:R-:W-:Y:S01]  /*4280*/  FMUL.FTZ R93, R81, UR6 ;  /* 0x00000006515d7c20 */ /* 0x000fe20008410000 */
[----:B------:R-:W4:Y:S01]  /*4290*/  MUFU.TANH R11, R11 ;  /* 0x0000000b000b7308 */ /* 0x000f220000002400 */
[----:B-1----:R-:W-:Y:S01]  /*42a0*/  FSEL R115, R104, -INF , P5 ;  /* 0xff80000068737808 */ /* 0x002fe20002800000 */
[----:B------:R-:W-:Y:S01]  /*42b0*/  FMUL.FTZ R89, R91, UR6 ;  /* 0x000000065b597c20 */ /* 0x000fe20008410000 */
[----:B------:R-:W-:Y:S01]  /*42c0*/  FMUL.FTZ R91, R95, UR6 ;  /* 0x000000065f5b7c20 */ /* 0x000fe20008410000 */
[----:B------:R-:W-:Y:S01]  /*42d0*/  FMUL.FTZ R95, R84, UR6 ;  /* 0x00000006545f7c20 */ /* 0x000fe20008410000 */
[----:B------:R-:W-:Y:S01]  /*42e0*/  FMNMX.FTZ R132, R115, R132, !PT ;  /* 0x0000008473847209 */ /* 0x000fe20007810000 */
[----:B------:R-:W-:Y:S01]  /*42f0*/  FMUL.FTZ R84, R85, UR6 ;  /* 0x0000000655547c20 */ /* 0x000fe20008410000 */
[----:B------:R-:W-:Y:S01]  /*4300*/  FMUL.FTZ R130, R25, UR6 ;  /* 0x0000000619827c20 */ /* 0x000fe20008410000 */
[----:B------:R-:W1:Y:S01]  /*4310*/  MUFU.TANH R106, R106 ;  /* 0x0000006a006a7308 */ /* 0x000e620000002400 */
[----:B---3--:R-:W-:Y:S01]  /*4320*/  FSEL R105, R105, -INF , P4 ;  /* 0xff80000069697808 */ /* 0x008fe20002000000 */
[----:B------:R-:W-:Y:S01]  /*4330*/  FMUL.FTZ R29, R29, UR6 ;  /* 0x000000061d1d7c20 */ /* 0x000fe20008410000 */
[----:B------:R-:W-:Y:S01]  /*4340*/  FMUL.FTZ R80, R82, UR6 ;  /* 0x0000000652507c20 */ /* 0x000fe20008410000 */
[----:B------:R-:W-:Y:S01]  /*4350*/  FMUL.FTZ R82, R86, UR6 ;  /* 0x0000000656527c20 */ /* 0x000fe20008410000 */
[----:B------:R-:W-:Y:S01]  /*4360*/  FMNMX.FTZ R132, R105, R132, !PT ;  /* 0x0000008469847209 */ /* 0x000fe20007810000 */
[----:B------:R-:W-:Y:S01]  /*4370*/  FMUL.FTZ R86, R72, UR6 ;  /* 0x0000000648567c20 */ /* 0x000fe20008410000 */
[----:B------:R-:W-:Y:S01]  /*4380*/  FMUL.FTZ R85, R73, UR6 ;  /* 0x0000000649557c20 */ /* 0x000fe20008410000 */
[----:B------:R-:W3:Y:S01]  /*4390*/  MUFU.TANH R12, R12 ;  /* 0x0000000c000c7308 */ /* 0x000ee20000002400 */
[----:B----4-:R-:W-:Y:S01]  /*43a0*/  FSEL R11, R11, -INF , P2 ;  /* 0xff8000000b0b7808 */ /* 0x010fe20001000000 */
[----:B------:R-:W-:Y:S01]  /*43b0*/  FMUL.FTZ R81, R83, UR6 ;  /* 0x0000000653517c20 */ /* 0x000fe20008410000 */
[----:B------:R-:W-:Y:S01]  /*43c0*/  ISETP.GT.AND P2, PT, R36, 0x18, PT ;  /* 0x000000182400780c */ /* 0x000fe20003f44270 */
[----:B------:R-:W-:Y:S01]  /*43d0*/  FMUL.FTZ R83, R87, UR6 ;  /* 0x0000000657537c20 */ /* 0x000fe20008410000 */
[----:B------:R-:W-:Y:S01]  /*43e0*/  FMUL.FTZ R87, R76, UR6 ;  /* 0x000000064c577c20 */ /* 0x000fe20008410000 */
        /* <DEDUP_REMOVED lines=13> */
[----:B------:R-:W-:Y:S01]  /*44c0*/  ISETP.GT.AND P1, PT, R36, 0x19, PT ;  /* 0x000000192400780c */ /* 0x000fe20003f24270 */
[----:B------:R-:W-:Y:S01]  /*44d0*/  FMUL.FTZ R114, R41, UR6 ;  /* 0x0000000629727c20 */ /* 0x000fe20008410000 */
[----:B------:R-:W-:Y:S01]  /*44e0*/  FMUL.FTZ R52, R54, UR6 ;  /* 0x0000000636347c20 */ /* 0x000fe20008410000 */
[----:B------:R-:W-:Y:S01]  /*44f0*/  FMUL.FTZ R54, R40, UR6 ;  /* 0x0000000628367c20 */ /* 0x000fe20008410000 */
[----:B------:R-:W-:Y:S01]  /*4500*/  FMUL.FTZ R77, R65, UR6 ;  /* 0x00000006414d7c20 */ /* 0x000fe20008410000 */
        /* <DEDUP_REMOVED lines=11> */
[----:B------:R-:W-:Y:S01]  /*45c0*/  ISETP.GT.AND P6, PT, R36, 0x20, PT ;  /* 0x000000202400780c */ /* 0x000fe20003fc4270 */
[----:B------:R-:W-:Y:S01]  /*45d0*/  FMUL.FTZ R68, R69, UR6 ;  /* 0x0000000645447c20 */ /* 0x000fe20008410000 */
[----:B------:R-:W-:Y:S01]  /*45e0*/  FMUL.FTZ R69, R56, UR6 ;  /* 0x0000000638457c20 */ /* 0x000fe20008410000 */
        /* <DEDUP_REMOVED lines=37> */
[----:B------:R-:W-:Y:S01]  /*4840*/  P2R R116, PR, RZ, 0x1 ;  /* 0x00000001ff747803 */ /* 0x000fe20000000000 */
[----:B------:R-:W-:Y:S01]  /*4850*/  FMUL.FTZ R39, R39, UR6 ;  /* 0x0000000627277c20 */ /* 0x000fe20008410000 */
[----:B------:R-:W-:Y:S01]  /*4860*/  FMNMX.FTZ R132, R151, R132, !PT ;  /* 0x0000008497847209 */ /* 0x000fe20007810000 */
[----:B------:R-:W-:Y:S01]  /*4870*/  FMUL.FTZ R26, R26, UR6 ;  /* 0x000000061a1a7c20 */ /* 0x000fe20008410000 */
[----:B------:R-:W-:Y:S01]  /*4880*/  FMUL.FTZ R30, R30, UR6 ;  /* 0x000000061e1e7c20 */ /* 0x000fe20008410000 */
[----:B------:R-:W-:Y:S01]  /*4890*/  MUFU.TANH R98, R98 ;  /* 0x0000006200627308 */ /* 0x000fe20000002400 */
[----:B-1----:R-:W-:-:S02]  /*48a0*/  FSEL R25, R96, -INF , P3 ;  /* 0xff80000060197808 */ /* 0x002fc40001800000 */
[----:B------:R-:W-:-:S05]  /*48b0*/  ISETP.GT.AND P3, PT, R36, 0x29, PT ;  /* 0x000000292400780c */ /* 0x000fca0003f64270 */
[----:B------:R-:W1:Y:S01]  /*48c0*/  MUFU.TANH R92, R92 ;  /* 0x0000005c005c7308 */ /* 0x000e620000002400 */
[----:B---3--:R-:W-:-:S04]  /*48d0*/  FSEL R149, R103, -INF , P4 ;  /* 0xff80000067957808 */ /* 0x008fc80002000000 */
[----:B------:R-:W-:-:S03]  /*48e0*/  FMNMX.FTZ R132, R149, R132, !PT ;  /* 0x0000008495847209 */ /* 0x000fc60007810000 */
[----:B------:R-:W3:Y:S08]  /*48f0*/  MUFU.TANH R99, R99 ;  /* 0x0000006300637308 */ /* 0x000ef00000002400 */
[----:B------:R-:W-:Y:S01]  /*4900*/  MUFU.TANH R94, R94 ;  /* 0x0000005e005e7308 */ /* 0x000fe20000002400 */
[----:B-1----:R-:W-:-:S04]  /*4910*/  FSEL R103, R92, -INF , P3 ;  /* 0xff8000005c677808 */ /* 0x002fc80001800000 */
[----:B------:R-:W-:-:S03]  /*4920*/  FMNMX.FTZ R132, R103, R132, !PT ;  /* 0x0000008467847209 */ /* 0x000fc60007810000 */
[----:B------:R-:W1:Y:S01]  /*4930*/  MUFU.TANH R88, R88 ;  /* 0x0000005800587308 */ /* 0x000e620000002400 */
[----:B---3--:R-:W-:Y:S02]  /*4940*/  FSEL R33, R99, -INF , P1 ;  /* 0xff80000063217808 */ /* 0x008fe40000800000 */
[----:B------:R-:W-:-:S05]  /*4950*/  ISETP.GT.AND P1, PT, R36, 0x31, PT ;  /* 0x000000312400780c */ /* 0x000fca0003f24270 */
[----:B------:R-:W3:Y:S08]  /*4960*/  MUFU.TANH R93, R93 ;  /* 0x0000005d005d7308 */ /* 0x000ef00000002400 */
[----:B------:R-:W4:Y:S01]  /*4970*/  MUFU.TANH R89, R89 ;  /* 0x0000005900597308 */ /* 0x000f220000002400 */
[----:B-1----:R-:W-:Y:S01]  /*4980*/  FSEL R35, R88, -INF , P6 ;  /* 0xff80000058237808 */ /* 0x002fe20003000000 */
[----:B------:R-:W-:Y:S01]  /*4990*/  IMAD.U32 R88, RZ, RZ, UR7 ;  /* 0x00000007ff587e24 */ /* 0x000fe2000f8e00ff */
[----:B------:R-:W-:-:S05]  /*49a0*/  ISETP.GT.AND P6, PT, R36, 0x38, PT ;  /* 0x000000382400780c */ /* 0x000fca0003fc4270 */
[----:B------:R-:W1:Y:S01]  /*49b0*/  MUFU.TANH R95, R95 ;  /* 0x0000005f005f7308 */ /* 0x000e620000002400 */
[----:B---3--:R-:W-:-:S07]  /*49c0*/  FSEL R131, R93, -INF , P1 ;  /* 0xff8000005d837808 */ /* 0x008fce0000800000 */
[----:B------:R-:W3:Y:S01]  /*49d0*/  MUFU.TANH R90, R90 ;  /* 0x0000005a005a7308 */ /* 0x000ee20000002400 */
[----:B----4-:R-:W-:Y:S02]  /*49e0*/  FSEL R37, R89, -INF , P5 ;  /* 0xff80000059257808 */ /* 0x010fe40002800000 */
[----:B------:R-:W-:-:S05]  /*49f0*/  ISETP.GT.AND P5, PT, R36, 0x39, PT ;  /* 0x000000392400780c */ /* 0x000fca0003fa4270 */
[----:B------:R4:W-:Y:S01]  /*4a00*/  MUFU.TANH R185, R29 ;  /* 0x0000001d00b97308 */ /* 0x0009e20000002400 */
[----:B-1----:R-:W-:-:S07]  /*4a10*/  FSEL R145, R95, -INF , P6 ;  /* 0xff8000005f917808 */ /* 0x002fce0003000000 */
[----:B------:R-:W1:Y:S01]  /*4a20*/  MUFU.TANH R84, R84 ;  /* 0x0000005400547308 */ /* 0x000e620000002400 */
[----:B----4-:R-:W-:Y:S02]  /*4a30*/  FSEL R29, R98, -INF , P2 ;  /* 0xff800000621d7808 */ /* 0x010fe40001000000 */
[----:B------:R-:W-:Y:S02]  /*4a40*/  ISETP.GT.AND P2, PT, R36, 0x30, PT ;  /* 0x000000302400780c */ /* 0x000fe40003f44270 */
[----:B---3--:R-:W-:Y:S02]  /*4a50*/  FSEL R41, R90, -INF , P4 ;  /* 0xff8000005a297808 */ /* 0x008fe40002000000 */
[----:B------:R-:W-:Y:S01]  /*4a60*/  FSEL R147, R94, -INF , P2 ;  /* 0xff8000005e937808 */ /* 0x000fe20001000000 */
[----:B------:R-:W3:Y:S01]  /*4a70*/  MUFU.TANH R91, R91 ;  /* 0x0000005b005b7308 */ /* 0x000ee20000002400 */
[----:B------:R-:W-:Y:S02]  /*4a80*/  ISETP.GT.AND P4, PT, R36, 0x40, PT ;  /* 0x000000402400780c */ /* 0x000fe40003f84270 */
[----:B------:R-:W-:-:S04]  /*4a90*/  FMNMX.FTZ R132, R147, R132, !PT ;  /* 0x0000008493847209 */ /* 0x000fc80007810000 */
[----:B------:R-:W-:Y:S01]  /*4aa0*/  FMNMX.FTZ R132, R131, R132, !PT ;  /* 0x0000008483847209 */ /* 0x000fe20007810000 */
[----:B------:R-:W4:Y:S01]  /*4ab0*/  MUFU.TANH R86, R86 ;  /* 0x0000005600567308 */ /* 0x000f220000002400 */
[----:B-1----:R-:W-:Y:S02]  /*4ac0*/  FSEL R101, R84, -INF , P5 ;  /* 0xff80000054657808 */ /* 0x002fe40002800000 */
[----:B------:R-:W-:-:S04]  /*4ad0*/  FMNMX.FTZ R132, R145, R132, !PT ;  /* 0x0000008491847209 */ /* 0x000fc80007810000 */
[----:B------:R-:W-:Y:S01]  /*4ae0*/  FMNMX.FTZ R132, R101, R132, !PT ;  /* 0x0000008465847209 */ /* 0x000fe20007810000 */
[----:B------:R-:W1:Y:S01]  /*4af0*/  MUFU.TANH R80, R80 ;  /* 0x0000005000507308 */ /* 0x000e620000002400 */
[----:B---3--:R-:W-:Y:S02]  /*4b00*/  FSEL R43, R91, -INF , P3 ;  /* 0xff8000005b2b7808 */ /* 0x008fe40001800000 */
[----:B------:R-:W-:-:S05]  /*4b10*/  ISETP.GT.AND P3, PT, R36, 0x41, PT ;  /* 0x000000412400780c */ /* 0x000fca0003f64270 */
[----:B------:R-:W3:Y:S01]  /*4b20*/  MUFU.TANH R85, R85 ;  /* 0x0000005500557308 */ /* 0x000ee20000002400 */
[----:B----4-:R-:W-:-:S04]  /*4b30*/  FSEL R143, R86, -INF , P4 ;  /* 0xff800000568f7808 */ /* 0x010fc80002000000 */
[----:B------:R-:W-:-:S03]  /*4b40*/  FMNMX.FTZ R132, R143, R132, !PT ;  /* 0x000000848f847209 */ /* 0x000fc60007810000 */
[----:B------:R-:W4:Y:S01]  /*4b50*/  MUFU.TANH R81, R81 ;  /* 0x0000005100517308 */ /* 0x000f220000002400 */
[----:B-1----:R-:W-:Y:S02]  /*4b60*/  FSEL R45, R80, -INF , P2 ;  /* 0xff800000502d7808 */ /* 0x002fe40001000000 */
[----:B------:R-:W-:-:S05]  /*4b70*/  ISETP.GT.AND P2, PT, R36, 0x48, PT ;  /* 0x000000482400780c */ /* 0x000fca0003f44270 */
[----:B------:R-:W1:Y:S01]  /*4b80*/  MUFU.TANH R87, R87 ;  /* 0x0000005700577308 */ /* 0x000e620000002400 */
[----:B---3--:R-:W-:-:S04]  /*4b90*/  FSEL R125, R85, -INF , P3 ;  /* 0xff800000557d7808 */ /* 0x008fc80001800000 */
[----:B------:R-:W-:-:S03]  /*4ba0*/  FMNMX.FTZ R132, R125, R132, !PT ;  /* 0x000000847d847209 */ /* 0x000fc60007810000 */
[----:B------:R-:W3:Y:S01]  /*4bb0*/  MUFU.TANH R82, R82 ;  /* 0x0000005200527308 */ /* 0x000ee20000002400 */
[----:B----4-:R-:W-:Y:S02]  /*4bc0*/  FSEL R81, R81, -INF , P1 ;  /* 0xff80000051517808 */ /* 0x010fe40000800000 */
[----:B------:R-:W-:-:S05]  /*4bd0*/  ISETP.GT.AND P1, PT, R36, 0x49, PT ;  /* 0x000000492400780c */ /* 0x000fca0003f24270 */
[----:B------:R-:W4:Y:S01]  /*4be0*/  MUFU.TANH R76, R76 ;  /* 0x0000004c004c7308 */ /* 0x000f220000002400 */
[----:B-1----:R-:W-:-:S04]  /*4bf0*/  FSEL R141, R87, -INF , P2 ;  /* 0xff800000578d7808 */ /* 0x002fc80001000000 */
[----:B------:R-:W-:-:S03]  /*4c00*/  FMNMX.FTZ R132, R141, R132, !PT ;  /* 0x000000848d847209 */ /* 0x000fc60007810000 */
        /* <DEDUP_REMOVED lines=139> */
[----:B----4-:R-:W-:Y:S01]  /*54c0*/  FSEL R99, R32, -INF , P1 ;  /* 0xff80000020637808 */ /* 0x010fe20000800000 */
[----:B------:R-:W-:Y:S01]  /*54d0*/  FMUL.FTZ R32, R31, UR6 ;  /* 0x000000061f207c20 */ /* 0x000fe20008410000 */
[----:B------:R-:W-:-:S04]  /*54e0*/  ISETP.GT.AND P1, PT, R36, 0xa9, PT ;  /* 0x000000a92400780c */ /* 0x000fc80003f24270 */
[----:B------:R-:W-:Y:S01]  /*54f0*/  FSEL R185, R185, -INF , P1 ;  /* 0xff800000b9b97808 */ /* 0x000fe20000800000 */
[----:B------:R-:W4:Y:S01]  /*5500*/  MUFU.TANH R20, R39 ;  /* 0x0000002700147308 */ /* 0x000f220000002400 */
[----:B-1----:R-:W-:-:S04]  /*5510*/  FSEL R183, R14, -INF , P2 ;  /* 0xff8000000eb77808 */ /* 0x002fc80001000000 */
[----:B------:R-:W-:-:S03]  /*5520*/  FMNMX.FTZ R132, R183, R132, !PT ;  /* 0x00000084b7847209 */ /* 0x000fc60007810000 */
[----:B------:R-:W1:Y:S01]  /*5530*/  MUFU.TANH R26, R26 ;  /* 0x0000001a001a7308 */ /* 0x000e620000002400 */
[----:B------:R-:W-:-:S05]  /*5540*/  FMNMX.FTZ R132, R185, R132, !PT ;  /* 0x00000084b9847209 */ /* 0x000fca0007810000 */
[----:B------:R-:W5:Y:S02]  /*5550*/  SHFL.BFLY PT, R89, R132, 0x2, 0x1f ;  /* 0x0c401f0084597f89 */ /* 0x000f6400000e0000 */
[----:B------:R-:W-:Y:S08]  /*5560*/  MUFU.TANH R30, R30 ;  /* 0x0000001e001e7308 */ /* 0x000ff00000002400 */
[----:B------:R-:W-:Y:S01]  /*5570*/  MUFU.TANH R32, R32 ;  /* 0x0000002000207308 */ /* 0x000fe20000002400 */
[----:B-----5:R-:W-:-:S05]  /*5580*/  FMNMX.FTZ R28, R132, R89, !PT ;  /* 0x00000059841c7209 */ /* 0x020fca0007810000 */
[----:B------:R-:W5:Y:S02]  /*5590*/  SHFL.BFLY PT, R89, R28, 0x1, 0x1f ;  /* 0x0c201f001c597f89 */ /* 0x000f6400000e0000 */
[----:B-----5:R-:W-:Y:S01]  /*55a0*/  FMNMX.FTZ R89, R28, R89, !PT ;  /* 0x000000591c597209 */ /* 0x020fe20007810000 */
[----:B------:R-:W-:-:S03]  /*55b0*/  FMUL.FTZ R28, R27, UR6 ;  /* 0x000000061b1c7c20 */ /* 0x000fc60008410000 */
[C---:B------:R-:W-:Y:S01]  /*55c0*/  FSETP.NEU.FTZ.AND P0, PT, R89.reuse, -INF , PT ;  /* 0xff8000005900780b */ /* 0x040fe20003f1d000 */
[----:B------:R-:W-:Y:S02]  /*55d0*/  FMUL.FTZ R14, R89, R88 ;  /* 0x00000058590e7220 */ /* 0x000fe40000410000 */
[----:B------:R-:W5:Y:S03]  /*55e0*/  MUFU.TANH R28, R28 ;  /* 0x0000001c001c7308 */ /* 0x000f660000002400 */
[----:B------:R-:W-:Y:S02]  /*55f0*/  FSEL R14, R14, RZ, P0 ;  /* 0x000000ff0e0e7208 */ /* 0x000fe40000000000 */
[----:B------:R-:W-:-:S03]  /*5600*/  ISETP.NE.AND P0, PT, R116, RZ, PT ;  /* 0x000000ff7400720c */ /* 0x000fc60003f05270 */
[--C-:B------:R-:W-:Y:S01]  /*5610*/  FFMA.FTZ R176, R24, R88, -R14.reuse ;  /* 0x0000005818b07223 */ /* 0x100fe2000001080e */
[----:B------:R-:W-:Y:S01]  /*5620*/  FMNMX.FTZ R24, R11, R12, !PT ;  /* 0x0000000c0b187209 */ /* 0x000fe20007810000 */
[-CC-:B------:R-:W-:Y:S01]  /*5630*/  FFMA.FTZ R180, R105, R88.reuse, -R14.reuse ;  /* 0x0000005869b47223 */ /* 0x180fe2000001080e */
[-CC-:B------:R-:W-:Y:S01]  /*5640*/  FFMA.FTZ R105, R121, R88.reuse, -R14.reuse ;  /* 0x0000005879697223 */ /* 0x180fe2000001080e */
[--C-:B------:R-:W-:Y:S01]  /*5650*/  FFMA.FTZ R121, R127, R88, -R14.reuse ;  /* 0x000000587f797223 */ /* 0x100fe2000001080e */
[----:B------:R-:W-:Y:S01]  /*5660*/  FMNMX.FTZ R24, R13, R24, !PT ;  /* 0x000000180d187209 */ /* 0x000fe20007810000 */
[-CC-:B------:R-:W-:Y:S01]  /*5670*/  FFMA.FTZ R27, R109, R88.reuse, -R14.reuse ;  /* 0x000000586d1b7223 */ /* 0x180fe2000001080e */
[----:B---3--:R-:W-:Y:S01]  /*5680*/  FSEL R127, R38, -INF , P6 ;  /* 0xff800000267f7808 */ /* 0x008fe20003000000 */
[--C-:B------:R-:W-:Y:S01]  /*5690*/  FFMA.FTZ R109, R131, R88, -R14.reuse ;  /* 0x00000058836d7223 */ /* 0x100fe2000001080e */
[----:B------:R-:W-:Y:S01]  /*56a0*/  FMNMX.FTZ R24, R15, R24, !PT ;  /* 0x000000180f187209 */ /* 0x000fe20007810000 */
[-CC-:B------:R-:W-:Y:S01]  /*56b0*/  FFMA.FTZ R31, R115, R88.reuse, -R14.reuse ;  /* 0x00000058731f7223 */ /* 0x180fe2000001080e */
[----:B----4-:R-:W-:Y:S01]  /*56c0*/  FSEL R131, R20, -INF , P5 ;  /* 0xff80000014837808 */ /* 0x010fe20002800000 */
[--C-:B------:R-:W-:Y:S01]  /*56d0*/  FFMA.FTZ R115, R133, R88, -R14.reuse ;  /* 0x0000005885737223 */ /* 0x100fe2000001080e */
[----:B------:R-:W-:Y:S01]  /*56e0*/  FMNMX.FTZ R24, R21, R24, !PT ;  /* 0x0000001815187209 */ /* 0x000fe20007810000 */
[-CC-:B------:R-:W-:Y:S01]  /*56f0*/  FFMA.FTZ R196, R139, R88.reuse, -R14.reuse ;  /* 0x000000588bc47223 */ /* 0x180fe2000001080e */
[----:B-1----:R-:W-:Y:S01]  /*5700*/  FSEL R133, R26, -INF , P4 ;  /* 0xff8000001a857808 */ /* 0x002fe20002000000 */
[--C-:B------:R-:W-:Y:S01]  /*5710*/  FFMA.FTZ R194, R141, R88, -R14.reuse ;  /* 0x000000588dc27223 */ /* 0x100fe2000001080e */
[----:B------:R-:W-:Y:S01]  /*5720*/  FMNMX.FTZ R24, R25, R24, !PT ;  /* 0x0000001819187209 */ /* 0x000fe20007810000 */
[-CC-:B------:R-:W-:Y:S01]  /*5730*/  FFMA.FTZ R188, R147, R88.reuse, -R14.reuse ;  /* 0x0000005893bc7223 */ /* 0x180fe2000001080e */
[----:B-----5:R-:W-:Y:S01]  /*5740*/  FSEL R139, R28, -INF , P3 ;  /* 0xff8000001c8b7808 */ /* 0x020fe20001800000 */
[--C-:B------:R-:W-:Y:S01]  /*5750*/  FFMA.FTZ R39, R117, R88, -R14.reuse ;  /* 0x0000005875277223 */ /* 0x100fe2000001080e */
[----:B------:R-:W-:Y:S01]  /*5760*/  FMNMX.FTZ R24, R29, R24, !PT ;  /* 0x000000181d187209 */ /* 0x000fe20007810000 */
[-CC-:B------:R-:W-:Y:S01]  /*5770*/  FFMA.FTZ R117, R91, R88.reuse, -R14.reuse ;  /* 0x000000585b757223 */ /* 0x180fe2000001080e */
[----:B------:R-:W-:Y:S01]  /*5780*/  FSEL R141, R30, -INF , P2 ;  /* 0xff8000001e8d7808 */ /* 0x000fe20001000000 */
[--C-:B------:R-:W-:Y:S01]  /*5790*/  FFMA.FTZ R178, R111, R88, -R14.reuse ;  /* 0x000000586fb27223 */ /* 0x100fe2000001080e */
[----:B------:R-:W-:Y:S01]  /*57a0*/  FMNMX.FTZ R24, R33, R24, !PT ;  /* 0x0000001821187209 */ /* 0x000fe20007810000 */
[----:B------:R-:W-:Y:S01]  /*57b0*/  MUFU.EX2 R176, R176 ;  /* 0x000000b000b07308 */ /* 0x000fe20000000800 */
[----:B------:R-:W-:Y:S01]  /*57c0*/  FSEL R147, R32, -INF , P1 ;  /* 0xff80000020937808 */ /* 0x000fe20000800000 */
[--C-:B------:R-:W-:Y:S01]  /*57d0*/  FFMA.FTZ R182, R107, R88, -R14.reuse ;  /* 0x000000586bb67223 */ /* 0x100fe2000001080e */
[----:B------:R-:W-:Y:S01]  /*57e0*/  FMNMX.FTZ R24, R35, R24, !PT ;  /* 0x0000001823187209 */ /* 0x000fe20007810000 */
[-CC-:B------:R-:W-:Y:S01]  /*57f0*/  FFMA.FTZ R190, R145, R88.reuse, -R14.reuse ;  /* 0x0000005891be7223 */ /* 0x180fe2000001080e */
[-CC-:B------:R-:W-:Y:S01]  /*5800*/  FFMA.FTZ R145, R177, R88.reuse, -R14.reuse ;  /* 0x00000058b1917223 */ /* 0x180fe2000001080e */
[--C-:B------:R-:W-:Y:S01]  /*5810*/  FFMA.FTZ R184, R123, R88, -R14.reuse ;  /* 0x000000587bb87223 */ /* 0x100fe2000001080e */
[----:B------:R-:W-:Y:S01]  /*5820*/  FMNMX.FTZ R24, R37, R24, !PT ;  /* 0x0000001825187209 */ /* 0x000fe20007810000 */
[----:B------:R-:W1:Y:S01]  /*5830*/  MUFU.EX2 R27, R27 ;  /* 0x0000001b001b7308 */ /* 0x000e620000000800 */
[-CC-:B------:R-:W-:Y:S01]  /*5840*/  FFMA.FTZ R216, R179, R88.reuse, -R14.reuse ;  /* 0x00000058b3d87223 */ /* 0x180fe2000001080e */
[--C-:B------:R-:W-:Y:S01]  /*5850*/  FFMA.FTZ R107, R151, R88, -R14.reuse ;  /* 0x00000058976b7223 */ /* 0x100fe2000001080e */
[----:B------:R-:W-:Y:S01]  /*5860*/  FMNMX.FTZ R24, R41, R24, !PT ;  /* 0x0000001829187209 */ /* 0x000fe20007810000 */
[-CC-:B------:R-:W-:Y:S01]  /*5870*/  FFMA.FTZ R186, R149, R88.reuse, -R14.reuse ;  /* 0x0000005895ba7223 */ /* 0x180fe2000001080e */
[-CC-:B------:R-:W-:Y:S01]  /*5880*/  FFMA.FTZ R192, R143, R88.reuse, -R14.reuse ;  /* 0x000000588fc07223 */ /* 0x180fe2000001080e */
[--C-:B------:R-:W-:Y:S01]  /*5890*/  FFMA.FTZ R111, R125, R88, -R14.reuse ;  /* 0x000000587d6f7223 */ /* 0x100fe2000001080e */
[----:B------:R-:W-:Y:S01]  /*58a0*/  FMNMX.FTZ R24, R43, R24, !PT ;  /* 0x000000182b187209 */ /* 0x000fe20007810000 */
[----:B------:R-:W3:Y:S01]  /*58b0*/  MUFU.EX2 R178, R178 ;  /* 0x000000b200b27308 */ /* 0x000ee20000000800 */
[-CC-:B------:R-:W-:Y:S01]  /*58c0*/  FFMA.FTZ R198, R137, R88.reuse, -R14.reuse ;  /* 0x0000005889c67223 */ /* 0x180fe2000001080e */
[--C-:B------:R-:W-:Y:S01]  /*58d0*/  FFMA.FTZ R200, R135, R88, -R14.reuse ;  /* 0x0000005887c87223 */ /* 0x100fe2000001080e */
[----:B------:R-:W-:Y:S01]  /*58e0*/  FMNMX.FTZ R24, R45, R24, !PT ;  /* 0x000000182d187209 */ /* 0x000fe20007810000 */
[-CC-:B------:R-:W-:Y:S01]  /*58f0*/  FFMA.FTZ R123, R129, R88.reuse, -R14.reuse ;  /* 0x00000058817b7223 */ /* 0x180fe2000001080e */
[-CC-:B------:R-:W-:Y:S01]  /*5900*/  FFMA.FTZ R103, R103, R88.reuse, -R14.reuse ;  /* 0x0000005867677223 */ /* 0x180fe2000001080e */
[--C-:B------:R-:W-:Y:S01]  /*5910*/  FFMA.FTZ R101, R101, R88, -R14.reuse ;  /* 0x0000005865657223 */ /* 0x100fe2000001080e */
[----:B------:R-:W-:Y:S01]  /*5920*/  FMNMX.FTZ R24, R81, R24, !PT ;  /* 0x0000001851187209 */ /* 0x000fe20007810000 */
[----:B------:R-:W4:Y:S01]  /*5930*/  MUFU.EX2 R31, R31 ;  /* 0x0000001f001f7308 */ /* 0x000f220000000800 */
[-CC-:B------:R-:W-:Y:S01]  /*5940*/  FFMA.FTZ R202, R153, R88.reuse, -R14.reuse ;  /* 0x0000005899ca7223 */ /* 0x180fe2000001080e */
[--C-:B------:R-:W-:Y:S01]  /*5950*/  FFMA.FTZ R125, R159, R88, -R14.reuse ;  /* 0x000000589f7d7223 */ /* 0x100fe2000001080e */
[----:B------:R-:W-:Y:S01]  /*5960*/  FMNMX.FTZ R24, R47, R24, !PT ;  /* 0x000000182f187209 */ /* 0x000fe20007810000 */
[-CC-:B------:R-:W-:Y:S01]  /*5970*/  FFMA.FTZ R204, R157, R88.reuse, -R14.reuse ;  /* 0x000000589dcc7223 */ /* 0x180fe2000001080e */
[-CC-:B------:R-:W-:Y:S01]  /*5980*/  FFMA.FTZ R129, R155, R88.reuse, -R14.reuse ;  /* 0x000000589b817223 */ /* 0x180fe2000001080e */
[--C-:B------:R-:W-:Y:S01]  /*5990*/  FFMA.FTZ R206, R161, R88, -R14.reuse ;  /* 0x00000058a1ce7223 */ /* 0x100fe2000001080e */
[----:B------:R-:W-:Y:S01]  /*59a0*/  FMNMX.FTZ R24, R83, R24, !PT ;  /* 0x0000001853187209 */ /* 0x000fe20007810000 */
[----:B------:R-:W5:Y:S01]  /*59b0*/  MUFU.EX2 R180, R180 ;  /* 0x000000b400b47308 */ /* 0x000f620000000800 */
[-CC-:B------:R-:W-:Y:S01]  /*59c0*/  FFMA.FTZ R135, R163, R88.reuse, -R14.reuse ;  /* 0x00000058a3877223 */ /* 0x180fe2000001080e */
[--C-:B------:R-:W-:Y:S01]  /*59d0*/  FFMA.FTZ R208, R165, R88, -R14.reuse ;  /* 0x00000058a5d07223 */ /* 0x100fe2000001080e */
[----:B------:R-:W-:Y:S01]  /*59e0*/  FMNMX.FTZ R24, R49, R24, !PT ;  /* 0x0000001831187209 */ /* 0x000fe20007810000 */
[-CC-:B------:R-:W-:Y:S01]  /*59f0*/  FFMA.FTZ R137, R167, R88.reuse, -R14.reuse ;  /* 0x00000058a7897223 */ /* 0x180fe2000001080e */
[-CC-:B------:R-:W-:Y:S01]  /*5a00*/  FFMA.FTZ R210, R169, R88.reuse, -R14.reuse ;  /* 0x00000058a9d27223 */ /* 0x180fe2000001080e */
[--C-:B------:R-:W-:Y:S01]  /*5a10*/  FFMA.FTZ R119, R119, R88, -R14.reuse ;  /* 0x0000005877777223 */ /* 0x100fe2000001080e */
[----:B------:R-:W-:Y:S01]  /*5a20*/  FMNMX.FTZ R24, R73, R24, !PT ;  /* 0x0000001849187209 */ /* 0x000fe20007810000 */
[----:B------:R-:W2:Y:S01]  /*5a30*/  MUFU.EX2 R39, R39 ;  /* 0x0000002700277308 */ /* 0x000ea20000000800 */
        /* <DEDUP_REMOVED lines=8> */
[----:B------:R-:W-:Y:S01]  /*5ac0*/  FFMA.FTZ R151, R185, R88, -R14 ;  /* 0x00000058b9977223 */ /* 0x000fe2000001080e */
[----:B------:R-:W-:-:S02]  /*5ad0*/  ISETP.GE.AND P2, PT, R113, 0xb1, PT ;  /* 0x000000b17100780c */ /* 0x000fc40003f46270 */
[----:B------:R-:W-:-:S04]  /*5ae0*/  FMNMX.FTZ R24, R53, R24, !PT ;  /* 0x0000001835187209 */ /* 0x000fc80007810000 */
[----:B------:R-:W-:Y:S01]  /*5af0*/  FMNMX.FTZ R24, R65, R24, !PT ;  /* 0x0000001841187209 */ /* 0x000fe20007810000 */
[----:B------:R-:W2:Y:S03]  /*5b00*/  MUFU.EX2 R105, R105 ;  /* 0x0000006900697308 */ /* 0x000ea60000000800 */
[----:B------:R-:W-:-:S04]  /*5b10*/  FMNMX.FTZ R24, R67, R24, !PT ;  /* 0x0000001843187209 */ /* 0x000fc80007810000 */
[----:B------:R-:W-:Y:S01]  /*5b20*/  FMNMX.FTZ R24, R55, R24, !PT ;  /* 0x0000001837187209 */ /* 0x000fe20007810000 */
[----:B------:R-:W2:Y:S03]  /*5b30*/  MUFU.EX2 R184, R184 ;  /* 0x000000b800b87308 */ /* 0x000ea60000000800 */
[----:B------:R-:W-:-:S04]  /*5b40*/  FMNMX.FTZ R24, R57, R24, !PT ;  /* 0x0000001839187209 */ /* 0x000fc80007810000 */
[----:B------:R-:W-:Y:S01]  /*5b50*/  FMNMX.FTZ R24, R59, R24, !PT ;  /* 0x000000183b187209 */ /* 0x000fe20007810000 */
[----:B------:R-:W-:Y:S03]  /*5b60*/  MUFU.EX2 R107, R107 ;  /* 0x0000006b006b7308 */ /* 0x000fe60000000800 */
        /* <DEDUP_REMOVED lines=26> */
[----:B------:R-:W-:Y:S04]  /*5d10*/  MUFU.EX2 R194, R194 ;  /* 0x000000c200c27308 */ /* 0x000fe80000000800 */
[----:B------:R-:W1:Y:S04]  /*5d20*/  SHFL.BFLY PT, R91, R24, 0x2, 0x1f ;  /* 0x0c401f00185b7f89 */ /* 0x000e6800000e0000 */
[----:B------:R-:W-:Y:S08]  /*5d30*/  MUFU.EX2 R115, R115 ;  /* 0x0000007300737308 */ /* 0x000ff00000000800 */
[----:B------:R-:W-:Y:S08]  /*5d40*/  MUFU.EX2 R196, R196 ;  /* 0x000000c400c47308 */ /* 0x000ff00000000800 */
[----:B------:R-:W-:Y:S01]  /*5d50*/  MUFU.EX2 R117, R117 ;  /* 0x0000007500757308 */ /* 0x000fe20000000800 */
[----:B-1----:R-:W-:-:S07]  /*5d60*/  FMNMX.FTZ R20, R24, R91, !PT ;  /* 0x0000005b18147209 */ /* 0x002fce0007810000 */
[----:B------:R-:W-:Y:S01]  /*5d70*/  MUFU.EX2 R198, R198 ;  /* 0x000000c600c67308 */ /* 0x000fe20000000800 */
[----:B------:R-:W1:Y:S07]  /*5d80*/  SHFL.BFLY PT, R91, R20, 0x1, 0x1f ;  /* 0x0c201f00145b7f89 */ /* 0x000e6e00000e0000 */
[----:B------:R-:W-:Y:S08]  /*5d90*/  MUFU.EX2 R121, R121 ;  /* 0x0000007900797308 */ /* 0x000ff00000000800 */
[----:B------:R-:W-:Y:S08]  /*5da0*/  MUFU.EX2 R200, R200 ;  /* 0x000000c800c87308 */ /* 0x000ff00000000800 */
[----:B------:R-:W-:Y:S01]  /*5db0*/  MUFU.EX2 R123, R123 ;  /* 0x0000007b007b7308 */ /* 0x000fe20000000800 */
[----:B-1----:R-:W-:-:S04]  /*5dc0*/  FMNMX.FTZ R91, R20, R91, !PT ;  /* 0x0000005b145b7209 */ /* 0x002fc80007810000 */
[C---:B------:R-:W-:Y:S01]  /*5dd0*/  FSETP.NEU.FTZ.AND P1, PT, R91.reuse, -INF , PT ;  /* 0xff8000005b00780b */ /* 0x040fe20003f3d000 */
[----:B------:R-:W-:Y:S02]  /*5de0*/  FMUL.FTZ R38, R91, R88 ;  /* 0x000000585b267220 */ /* 0x000fe40000410000 */
[----:B------:R-:W-:Y:S03]  /*5df0*/  MUFU.EX2 R202, R202 ;  /* 0x000000ca00ca7308 */ /* 0x000fe60000000800 */
[----:B------:R-:W-:Y:S02]  /*5e00*/  FSEL R38, R38, RZ, P1 ;  /* 0x000000ff26267208 */ /* 0x000fe40000800000 */
[----:B------:R-:W-:-:S03]  /*5e10*/  ISETP.NE.AND P1, PT, R23, RZ, PT ;  /* 0x000000ff1700720c */ /* 0x000fc60003f25270 */
[-CC-:B------:R-:W-:Y:S01]  /*5e20*/  FFMA.FTZ R177, R11, R88.reuse, -R38.reuse ;  /* 0x000000580bb17223 */ /* 0x180fe20000010826 */
[----:B------:R-:W-:Y:S01]  /*5e30*/  FADD.FTZ R11, R176, R27 ;  /* 0x0000001bb00b7221 */ /* 0x000fe20000010000 */
[-CC-:B------:R-:W-:Y:S01]  /*5e40*/  FFMA.FTZ R12, R12, R88.reuse, -R38.reuse ;  /* 0x000000580c0c7223 */ /* 0x180fe20000010826 */
[-CC-:B------:R-:W-:Y:S01]  /*5e50*/  FFMA.FTZ R179, R13, R88.reuse, -R38.reuse ;  /* 0x000000580db37223 */ /* 0x180fe20000010826 */
[-CC-:B------:R-:W-:Y:S01]  /*5e60*/  FFMA.FTZ R14, R15, R88.reuse, -R38.reuse ;  /* 0x000000580f0e7223 */ /* 0x180fe20000010826 */
[----:B---3--:R-:W-:Y:S01]  /*5e70*/  FADD.FTZ R42, R178, R11 ;  /* 0x0000000bb22a7221 */ /* 0x008fe20000010000 */
[----:B------:R-:W-:Y:S01]  /*5e80*/  MUFU.EX2 R177, R177 ;  /* 0x000000b100b17308 */ /* 0x000fe20000000800 */
[-CC-:B------:R-:W-:Y:S01]  /*5e90*/  FFMA.FTZ R181, R21, R88.reuse, -R38.reuse ;  /* 0x0000005815b57223 */ /* 0x180fe20000010826 */
[-C--:B------:R-:W-:Y:S01]  /*5ea0*/  FFMA.FTZ R20, R25, R88.reuse, -R38 ;  /* 0x0000005819147223 */ /* 0x080fe20000010826 */
[----:B----4-:R-:W-:Y:S01]  /*5eb0*/  FADD.FTZ R11, R31, R42 ;  /* 0x0000002a1f0b7221 */ /* 0x010fe20000010000 */
[-CC-:B------:R-:W-:Y:S01]  /*5ec0*/  FFMA.FTZ R183, R29, R88.reuse, -R38.reuse ;  /* 0x000000581db77223 */ /* 0x180fe20000010826 */
[-CC-:B------:R-:W-:Y:S01]  /*5ed0*/  FFMA.FTZ R24, R33, R88.reuse, -R38.reuse ;  /* 0x0000005821187223 */ /* 0x180fe20000010826 */
[-CC-:B------:R-:W-:Y:S01]  /*5ee0*/  FFMA.FTZ R185, R35, R88.reuse, -R38.reuse ;  /* 0x0000005823b97223 */ /* 0x180fe20000010826 */
[----:B-----5:R-:W-:Y:S01]  /*5ef0*/  FADD.FTZ R42, R180, R11 ;  /* 0x0000000bb42a7221 */ /* 0x020fe20000010000 */
[----:B------:R-:W1:Y:S01]  /*5f00*/  MUFU.EX2 R12, R12 ;  /* 0x0000000c000c7308 */ /* 0x000e620000000800 */
[-CC-:B------:R-:W-:Y:S01]  /*5f10*/  FFMA.FTZ R26, R37, R88.reuse, -R38.reuse ;  /* 0x00000058251a7223 */ /* 0x180fe20000010826 */
[-C--:B------:R-:W-:Y:S01]  /*5f20*/  FFMA.FTZ R187, R41, R88.reuse, -R38 ;  /* 0x0000005829bb7223 */ /* 0x080fe20000010826 */
[----:B--2---:R-:W-:Y:S01]  /*5f30*/  FADD.FTZ R11, R39, R42 ;  /* 0x0000002a270b7221 */ /* 0x004fe20000010000 */
[-CC-:B------:R-:W-:Y:S01]  /*5f40*/  FFMA.FTZ R28, R43, R88.reuse, -R38.reuse ;  /* 0x000000582b1c7223 */ /* 0x180fe20000010826 */
[-CC-:B------:R-:W-:Y:S01]  /*5f50*/  FFMA.FTZ R189, R45, R88.reuse, -R38.reuse ;  /* 0x000000582dbd7223 */ /* 0x180fe20000010826 */
[-CC-:B------:R-:W-:Y:S01]  /*5f60*/  FFMA.FTZ R30, R81, R88.reuse, -R38.reuse ;  /* 0x00000058511e7223 */ /* 0x180fe20000010826 */
[----:B------:R-:W-:Y:S01]  /*5f70*/  FADD.FTZ R44, R182, R11 ;  /* 0x0000000bb62c7221 */ /* 0x000fe20000010000 */
[----:B------:R-:W2:Y:S01]  /*5f80*/  MUFU.EX2 R179, R179 ;  /* 0x000000b300b37308 */ /* 0x000ea20000000800 */
[-CC-:B------:R-:W-:Y:S01]  /*5f90*/  FFMA.FTZ R191, R47, R88.reuse, -R38.reuse ;  /* 0x000000582fbf7223 */ /* 0x180fe20000010826 */
[-C--:B------:R-:W-:Y:S01]  /*5fa0*/  FFMA.FTZ R32, R83, R88.reuse, -R38 ;  /* 0x0000005853207223 */ /* 0x080fe20000010826 */
[----:B------:R-:W-:Y:S01]  /*5fb0*/  FADD.FTZ R11, R105, R44 ;  /* 0x0000002c690b7221 */ /* 0x000fe20000010000 */
[----:B------:R-:W-:Y:S01]  /*5fc0*/  FFMA.FTZ R193, R49, R88, -R38 ;  /* 0x0000005831c17223 */ /* 0x000fe20000010826 */
[----:B------:R-:W-:-:S02]  /*5fd0*/  @P1 VIADD R10, R10, 0x34840 ;  /* 0x000348400a0a1836 */ /* 0x000fc40000000000 */
[-C--:B------:R-:W-:Y:S01]  /*5fe0*/  FFMA.FTZ R34, R73, R88.reuse, -R38 ;  /* 0x0000005849227223 */ /* 0x080fe20000010826 */
[----:B------:R-:W-:Y:S01]  /*5ff0*/  FADD.FTZ R44, R184, R11 ;  /* 0x0000000bb82c7221 */ /* 0x000fe20000010000 */
[----:B------:R-:W3:Y:S01]  /*6000*/  MUFU.EX2 R14, R14 ;  /* 0x0000000e000e7308 */ /* 0x000ee20000000800 */
[----:B-1----:R-:W-:Y:S01]  /*6010*/  FADD.FTZ R46, R177, R12 ;  /* 0x0000000cb12e7221 */ /* 0x002fe20000010000 */
[----:B------:R-:W-:Y:S01]  /*6020*/  @P1 PRMT R10, R134, 0x654, R10 ;  /* 0x00000654860a1816 */ /* 0x000fe2000000000a */
[----:B------:R-:W-:Y:S01]  /*6030*/  FADD.FTZ R13, R107, R44 ;  /* 0x0000002c6b0d7221 */ /* 0x000fe20000010000 */
[-CC-:B------:R-:W-:Y:S01]  /*6040*/  FFMA.FTZ R195, R51, R88.reuse, -R38.reuse ;  /* 0x0000005833c37223 */ /* 0x180fe20000010826 */
[-C--:B------:R-:W-:Y:S01]  /*6050*/  FFMA.FTZ R36, R75, R88.reuse, -R38 ;  /* 0x000000584b247223 */ /* 0x080fe20000010826 */
[----:B------:R1:W-:Y:S01]  /*6060*/  @P1 SYNCS.ARRIVE.TRANS64.RED.A1T0 RZ, [R10+URZ], RZ ;  /* 0x000000ff0aff19a7 */ /* 0x0003e2000810043f */
[----:B------:R-:W-:Y:S01]  /*6070*/  FADD.FTZ R48, R186, R13 ;  /* 0x0000000dba307221 */ /* 0x000fe20000010000 */
[----:B------:R-:W4:Y:S01]  /*6080*/  MUFU.EX2 R181, R181 ;  /* 0x000000b500b57308 */ /* 0x000f220000000800 */
[----:B--2---:R-:W-:Y:S01]  /*6090*/  FADD.FTZ R11, R179, R46 ;  /* 0x0000002eb30b7221 */ /* 0x004fe20000010000 */
[-C--:B------:R-:W-:Y:S01]  /*60a0*/  FFMA.FTZ R197, R53, R88.reuse, -R38 ;  /* 0x0000005835c57223 */ /* 0x080fe20000010826 */
[----:B------:R-:W-:Y:S01]  /*60b0*/  FADD.FTZ R13, R103, R48 ;  /* 0x00000030670d7221 */ /* 0x000fe20000010000 */
[-CC-:B------:R-:W-:Y:S01]  /*60c0*/  FFMA.FTZ R40, R65, R88.reuse, -R38.reuse ;  /* 0x0000005841287223 */ /* 0x180fe20000010826 */
[-CC-:B------:R-:W-:Y:S01]  /*60d0*/  FFMA.FTZ R199, R67, R88.reuse, -R38.reuse ;  /* 0x0000005843c77223 */ /* 0x180fe20000010826 */
[-CC-:B------:R-:W-:Y:S01]  /*60e0*/  FFMA.FTZ R42, R55, R88.reuse, -R38.reuse ;  /* 0x00000058372a7223 */ /* 0x180fe20000010826 */
[-CC-:B------:R-:W-:Y:S01]  /*60f0*/  FFMA.FTZ R201, R57, R88.reuse, -R38.reuse ;  /* 0x0000005839c97223 */ /* 0x180fe20000010826 */
[----:B------:R-:W2:Y:S01]  /*6100*/  MUFU.EX2 R20, R20 ;  /* 0x0000001400147308 */ /* 0x000ea20000000800 */
[----:B---3--:R-:W-:Y:S01]  /*6110*/  FADD.FTZ R46, R14, R11 ;  /* 0x0000000b0e2e7221 */ /* 0x008fe20000010000 */
[-CC-:B------:R-:W-:Y:S01]  /*6120*/  FFMA.FTZ R44, R59, R88.reuse, -R38.reuse ;  /* 0x000000583b2c7223 */ /* 0x180fe20000010826 */
[-CC-:B------:R-:W-:Y:S01]  /*6130*/  FFMA.FTZ R203, R61, R88.reuse, -R38.reuse ;  /* 0x000000583dcb7223 */ /* 0x180fe20000010826 */
[-CC-:B------:R-:W-:Y:S01]  /*6140*/  FFMA.FTZ R205, R71, R88.reuse, -R38.reuse ;  /* 0x0000005847cd7223 */ /* 0x180fe20000010826 */
[-CC-:B------:R-:W-:Y:S01]  /*6150*/  FFMA.FTZ R77, R77, R88.reuse, -R38.reuse ;  /* 0x000000584d4d7223 */ /* 0x180fe20000010826 */
[-CC-:B------:R-:W-:Y:S01]  /*6160*/  FFMA.FTZ R79, R79, R88.reuse, -R38.reuse ;  /* 0x000000584f4f7223 */ /* 0x180fe20000010826 */
[-C--:B------:R-:W-:Y:S01]  /*6170*/  FFMA.FTZ R85, R85, R88.reuse, -R38 ;  /* 0x0000005855557223 */ /* 0x080fe20000010826 */
[----:B------:R-:W3:Y:S01]  /*6180*/  MUFU.EX2 R183, R183 ;  /* 0x000000b700b77308 */ /* 0x000ee20000000800 */
[----:B----4-:R-:W-:Y:S01]  /*6190*/  FADD.FTZ R11, R181, R46 ;  /* 0x0000002eb50b7221 */ /* 0x010fe20000010000 */
[----:B------:R-:W-:Y:S01]  /*61a0*/  FADD.FTZ R46, R188, R13 ;  /* 0x0000000dbc2e7221 */ /* 0x000fe20000010000 */
[-CC-:B------:R-:W-:Y:S01]  /*61b0*/  FFMA.FTZ R87, R87, R88.reuse, -R38.reuse ;  /* 0x0000005857577223 */ /* 0x180fe20000010826 */
[-CC-:B------:R-:W-:Y:S01]  /*61c0*/  FFMA.FTZ R93, R93, R88.reuse, -R38.reuse ;  /* 0x000000585d5d7223 */ /* 0x180fe20000010826 */
[-C--:B------:R-:W-:Y:S01]  /*61d0*/  FFMA.FTZ R95, R95, R88.reuse, -R38 ;  /* 0x000000585f5f7223 */ /* 0x080fe20000010826 */
[----:B------:R-:W-:Y:S01]  /*61e0*/  FADD.FTZ R13, R109, R46 ;  /* 0x0000002e6d0d7221 */ /* 0x000fe20000010000 */
[-CC-:B------:R-:W-:Y:S01]  /*61f0*/  FFMA.FTZ R46, R63, R88.reuse, -R38.reuse ;  /* 0x000000583f2e7223 */ /* 0x180fe20000010826 */
[----:B------:R-:W4:Y:S01]  /*6200*/  MUFU.EX2 R24, R24 ;  /* 0x0000001800187308 */ /* 0x000f220000000800 */
[----:B--2---:R-:W-:Y:S01]  /*6210*/  FADD.FTZ R48, R20, R11 ;  /* 0x0000000b14307221 */ /* 0x004fe20000010000 */
[----:B------:R-:W-:Y:S01]  /*6220*/  FADD.FTZ R50, R190, R13 ;  /* 0x0000000dbe327221 */ /* 0x000fe20000010000 */
[-CC-:B------:R-:W-:Y:S01]  /*6230*/  FFMA.FTZ R97, R97, R88.reuse, -R38.reuse ;  /* 0x0000005861617223 */ /* 0x180fe20000010826 */
[-CC-:B------:R-:W-:Y:S01]  /*6240*/  FFMA.FTZ R99, R99, R88.reuse, -R38.reuse ;  /* 0x0000005863637223 */ /* 0x180fe20000010826 */
[-C--:B------:R-:W-:Y:S01]  /*6250*/  FFMA.FTZ R127, R127, R88.reuse, -R38 ;  /* 0x000000587f7f7223 */ /* 0x080fe20000010826 */
[----:B------:R-:W-:Y:S01]  /*6260*/  FADD.FTZ R13, R101, R50 ;  /* 0x00000032650d7221 */ /* 0x000fe20000010000 */
[-C--:B------:R-:W-:Y:S01]  /*6270*/  FFMA.FTZ R131, R131, R88.reuse, -R38 ;  /* 0x0000005883837223 */ /* 0x080fe20000010826 */
[----:B------:R-:W2:Y:S01]  /*6280*/  MUFU.EX2 R185, R185 ;  /* 0x000000b900b97308 */ /* 0x000ea20000000800 */
[----:B---3--:R-:W-:Y:S01]  /*6290*/  FADD.FTZ R11, R183, R48 ;  /* 0x00000030b70b7221 */ /* 0x008fe20000010000 */
[-CC-:B------:R-:W-:Y:S01]  /*62a0*/  FFMA.FTZ R133, R133, R88.reuse, -R38.reuse ;  /* 0x0000005885857223 */ /* 0x180fe20000010826 */
[-CC-:B------:R-:W-:Y:S01]  /*62b0*/  FFMA.FTZ R139, R139, R88.reuse, -R38.reuse ;  /* 0x000000588b8b7223 */ /* 0x180fe20000010826 */
[-CC-:B------:R-:W-:Y:S01]  /*62c0*/  FFMA.FTZ R141, R141, R88.reuse, -R38.reuse ;  /* 0x000000588d8d7223 */ /* 0x180fe20000010826 */
[----:B------:R-:W-:Y:S01]  /*62d0*/  FFMA.FTZ R147, R147, R88, -R38 ;  /* 0x0000005893937223 */ /* 0x000fe20000010826 */
[----:B------:R-:W-:-:S02]  /*62e0*/  F2FP.F16.F32.PACK_AB R177, R12, R177 ;  /* 0x000000b10cb1723e */ /* 0x000fc400000000ff */
[----:B------:R-:W-:Y:S01]  /*62f0*/  CS2R R82, SRZ ;  /* 0x0000000000527805 */ /* 0x000fe2000001ff00 */
[----:B------:R-:W3:Y:S01]  /*6300*/  MUFU.EX2 R26, R26 ;  /* 0x0000001a001a7308 */ /* 0x000ee20000000800 */
[----:B----4-:R-:W-:Y:S01]  /*6310*/  FADD.FTZ R48, R24, R11 ;  /* 0x0000000b18307221 */ /* 0x010fe20000010000 */
[----:B------:R-:W-:Y:S02]  /*6320*/  F2FP.F16.F32.PACK_AB R179, R14, R179 ;  /* 0x000000b30eb3723e */ /* 0x000fe400000000ff */
[----:B------:R-:W-:Y:S02]  /*6330*/  CS2R R80, SRZ ;  /* 0x0000000000507805 */ /* 0x000fe4000001ff00 */
[----:B------:R-:W-:Y:S02]  /*6340*/  F2FP.F16.F32.PACK_AB R176, R27, R176 ;  /* 0x000000b01bb0723e */ /* 0x000fe400000000ff */
[----:B------:R-:W-:Y:S02]  /*6350*/  CS2R R74, SRZ ;  /* 0x00000000004a7805 */ /* 0x000fe4000001ff00 */
[----:B------:R-:W-:-:S02]  /*6360*/  F2FP.F16.F32.PACK_AB R178, R31, R178 ;  /* 0x000000b21fb2723e */ /* 0x000fc400000000ff */
[----:B------:R-:W-:Y:S01]  /*6370*/  CS2R R72, SRZ ;  /* 0x0000000000487805 */ /* 0x000fe2000001ff00 */
[----:B------:R-:W4:Y:S01]  /*6380*/  MUFU.EX2 R187, R187 ;  /* 0x000000bb00bb7308 */ /* 0x000f220000000800 */
[----:B--2---:R-:W-:Y:S01]  /*6390*/  FADD.FTZ R11, R185, R48 ;  /* 0x00000030b90b7221 */ /* 0x004fe20000010000 */
[----:B------:R-:W-:Y:S01]  /*63a0*/  FADD.FTZ R48, R192, R13 ;  /* 0x0000000dc0307221 */ /* 0x000fe20000010000 */
[----:B------:R-:W-:Y:S02]  /*63b0*/  F2FP.F16.F32.PACK_AB R180, R39, R180 ;  /* 0x000000b427b4723e */ /* 0x000fe400000000ff */
[----:B------:R-:W-:Y:S02]  /*63c0*/  CS2R R70, SRZ ;  /* 0x0000000000467805 */ /* 0x000fe4000001ff00 */
[----:B------:R-:W-:Y:S01]  /*63d0*/  F2FP.F16.F32.PACK_AB R183, R24, R183 ;  /* 0x000000b718b7723e */ /* 0x000fe200000000ff */
[----:B------:R-:W-:Y:S01]  /*63e0*/  FADD.FTZ R13, R111, R48 ;  /* 0x000000306f0d7221 */ /* 0x000fe20000010000 */
[----:B------:R-:W-:Y:S01]  /*63f0*/  FFMA.FTZ R48, R69, R88, -R38 ;  /* 0x0000005845307223 */ /* 0x000fe20000010826 */
[----:B------:R-:W2:Y:S01]  /*6400*/  MUFU.EX2 R28, R28 ;  /* 0x0000001c001c7308 */ /* 0x000ea20000000800 */
[----:B---3--:R-:W-:Y:S01]  /*6410*/  FADD.FTZ R50, R26, R11 ;  /* 0x0000000b1a327221 */ /* 0x008fe20000010000 */
[----:B------:R-:W-:Y:S01]  /*6420*/  FADD.FTZ R52, R194, R13 ;  /* 0x0000000dc2347221 */ /* 0x000fe20000010000 */
[----:B------:R-:W-:-:S02]  /*6430*/  F2FP.F16.F32.PACK_AB R185, R26, R185 ;  /* 0x000000b91ab9723e */ /* 0x000fc400000000ff */
[----:B------:R-:W-:Y:S02]  /*6440*/  CS2R R68, SRZ ;  /* 0x0000000000447805 */ /* 0x000fe4000001ff00 */
[----:B------:R-:W-:Y:S01]  /*6450*/  F2FP.F16.F32.PACK_AB R182, R105, R182 ;  /* 0x000000b669b6723e */ /* 0x000fe200000000ff */
[----:B------:R-:W-:Y:S01]  /*6460*/  FADD.FTZ R13, R115, R52 ;  /* 0x00000034730d7221 */ /* 0x000fe20000010000 */
[----:B------:R-:W-:Y:S01]  /*6470*/  F2FP.F16.F32.PACK_AB R184, R107, R184 ;  /* 0x000000b86bb8723e */ /* 0x000fe200000000ff */
[----:B------:R-:W3:Y:S01]  /*6480*/  MUFU.EX2 R189, R189 ;  /* 0x000000bd00bd7308 */ /* 0x000ee20000000800 */
[----:B----4-:R-:W-:Y:S01]  /*6490*/  FADD.FTZ R11, R187, R50 ;  /* 0x00000032bb0b7221 */ /* 0x010fe20000010000 */
[----:B------:R-:W-:Y:S02]  /*64a0*/  F2FP.F16.F32.PACK_AB R186, R103, R186 ;  /* 0x000000ba67ba723e */ /* 0x000fe400000000ff */
[----:B------:R-:W-:Y:S02]  /*64b0*/  CS2R R66, SRZ ;  /* 0x0000000000427805 */ /* 0x000fe4000001ff00 */
[----:B------:R-:W-:-:S02]  /*64c0*/  F2FP.F16.F32.PACK_AB R188, R109, R188 ;  /* 0x000000bc6dbc723e */ /* 0x000fc400000000ff */
[----:B------:R-:W-:Y:S02]  /*64d0*/  CS2R R64, SRZ ;  /* 0x0000000000407805 */ /* 0x000fe4000001ff00 */
[----:B------:R-:W-:Y:S02]  /*64e0*/  F2FP.F16.F32.PACK_AB R190, R101, R190 ;  /* 0x000000be65be723e */ /* 0x000fe400000000ff */
[----:B------:R-:W-:Y:S01]  /*64f0*/  CS2R R62, SRZ ;  /* 0x00000000003e7805 */ /* 0x000fe2000001ff00 */
[----:B------:R-:W1:Y:S01]  /*6500*/  MUFU.EX2 R30, R30 ;  /* 0x0000001e001e7308 */ /* 0x000e620000000800 */
[C---:B--2---:R-:W-:Y:S01]  /*6510*/  FADD.FTZ R50, R28.reuse, R11 ;  /* 0x0000000b1c327221 */ /* 0x044fe20000010000 */
[----:B------:R-:W-:Y:S02]  /*6520*/  F2FP.F16.F32.PACK_AB R187, R28, R187 ;  /* 0x000000bb1cbb723e */ /* 0x000fe400000000ff */
[----:B------:R-:W-:Y:S02]  /*6530*/  CS2R R28, SRZ ;  /* 0x00000000001c7805 */ /* 0x000fe4000001ff00 */
[----:B------:R-:W-:-:S02]  /*6540*/  F2FP.F16.F32.PACK_AB R192, R111, R192 ;  /* 0x000000c06fc0723e */ /* 0x000fc400000000ff */
[----:B------:R-:W-:Y:S02]  /*6550*/  CS2R R26, SRZ ;  /* 0x00000000001a7805 */ /* 0x000fe4000001ff00 */
[----:B------:R-:W-:Y:S02]  /*6560*/  F2FP.F16.F32.PACK_AB R194, R115, R194 ;  /* 0x000000c273c2723e */ /* 0x000fe400000000ff */
[----:B------:R-:W-:Y:S01]  /*6570*/  CS2R R24, SRZ ;  /* 0x0000000000187805 */ /* 0x000fe2000001ff00 */
[----:B------:R-:W2:Y:S01]  /*6580*/  MUFU.EX2 R191, R191 ;  /* 0x000000bf00bf7308 */ /* 0x000ea20000000800 */
[----:B---3--:R-:W-:Y:S01]  /*6590*/  FADD.FTZ R11, R189, R50 ;  /* 0x00000032bd0b7221 */ /* 0x008fe20000010000 */
[----:B------:R-:W-:Y:S01]  /*65a0*/  FADD.FTZ R50, R196, R13 ;  /* 0x0000000dc4327221 */ /* 0x000fe20000010000 */
[C---:B------:R-:W-:Y:S02]  /*65b0*/  F2FP.F16.F32.PACK_AB R196, R117.reuse, R196 ;  /* 0x000000c475c4723e */ /* 0x040fe400000000ff */
[----:B------:R-:W-:Y:S01]  /*65c0*/  F2FP.F16.F32.PACK_AB R181, R20, R181 ;  /* 0x000000b514b5723e */ /* 0x000fe200000000ff */
[----:B------:R-:W-:-:S02]  /*65d0*/  FADD.FTZ R13, R117, R50 ;  /* 0x00000032750d7221 */ /* 0x000fc40000010000 */
[----:B------:R-:W3:Y:S01]  /*65e0*/  MUFU.EX2 R32, R32 ;  /* 0x0000002000207308 */ /* 0x000ee20000000800 */
[----:B-1----:R-:W-:Y:S01]  /*65f0*/  FADD.FTZ R10, R30, R11 ;  /* 0x0000000b1e0a7221 */ /* 0x002fe20000010000 */
[----:B------:R-:W-:Y:S01]  /*6600*/  FADD.FTZ R52, R198, R13 ;  /* 0x0000000dc6347221 */ /* 0x000fe20000010000 */
[----:B------:R-:W-:Y:S02]  /*6610*/  F2FP.F16.F32.PACK_AB R189, R30, R189 ;  /* 0x000000bd1ebd723e */ /* 0x000fe400000000ff */
[----:B------:R-:W-:Y:S02]  /*6620*/  CS2R R30, SRZ ;  /* 0x00000000001e7805 */ /* 0x000fe4000001ff00 */
[C---:B------:R-:W-:Y:S01]  /*6630*/  F2FP.F16.F32.PACK_AB R198, R121.reuse, R198 ;  /* 0x000000c679c6723e */ /* 0x040fe200000000ff */
[----:B------:R-:W-:Y:S01]  /*6640*/  FADD.FTZ R13, R121, R52 ;  /* 0x00000034790d7221 */ /* 0x000fe20000010000 */
[----:B------:R-:W1:Y:S01]  /*6650*/  MUFU.EX2 R193, R193 ;  /* 0x000000c100c17308 */ /* 0x000e620000000800 */
[----:B--2---:R-:W-:-:S02]  /*6660*/  FADD.FTZ R11, R191, R10 ;  /* 0x0000000abf0b7221 */ /* 0x004fc40000010000 */
[----:B------:R-:W-:Y:S01]  /*6670*/  FADD.FTZ R52, R200, R13 ;  /* 0x0000000dc8347221 */ /* 0x000fe20000010000 */
[----:B------:R-:W-:-:S03]  /*6680*/  F2FP.F16.F32.PACK_AB R200, R123, R200 ;  /* 0x000000c87bc8723e */ /* 0x000fc600000000ff */
[----:B------:R-:W-:Y:S01]  /*6690*/  FADD.FTZ R13, R123, R52 ;  /* 0x000000347b0d7221 */ /* 0x000fe20000010000 */
[----:B------:R-:W2:Y:S01]  /*66a0*/  MUFU.EX2 R34, R34 ;  /* 0x0000002200227308 */ /* 0x000ea20000000800 */
[----:B---3--:R-:W-:Y:S02]  /*66b0*/  FADD.FTZ R10, R32, R11 ;  /* 0x0000000b200a7221 */ /* 0x008fe40000010000 */
[----:B------:R-:W-:Y:S01]  /*66c0*/  FADD.FTZ R54, R202, R13 ;  /* 0x0000000dca367221 */ /* 0x000fe20000010000 */
[----:B------:R-:W-:Y:S02]  /*66d0*/  F2FP.F16.F32.PACK_AB R191, R32, R191 ;  /* 0x000000bf20bf723e */ /* 0x000fe400000000ff */
[----:B------:R-:W-:Y:S02]  /*66e0*/  CS2R R32, SRZ ;  /* 0x0000000000207805 */ /* 0x000fe4000001ff00 */
[----:B------:R-:W3:Y:S01]  /*66f0*/  MUFU.EX2 R195, R195 ;  /* 0x000000c300c37308 */ /* 0x000ee20000000800 */
[----:B-1----:R-:W-:-:S07]  /*6700*/  FADD.FTZ R11, R193, R10 ;  /* 0x0000000ac10b7221 */ /* 0x002fce0000010000 */
[----:B------:R-:W1:Y:S01]  /*6710*/  MUFU.EX2 R36, R36 ;  /* 0x0000002400247308 */ /* 0x000e620000000800 */
[C---:B--2---:R-:W-:Y:S01]  /*6720*/  FADD.FTZ R10, R34.reuse, R11 ;  /* 0x0000000b220a7221 */ /* 0x044fe20000010000 */
[----:B------:R-:W-:Y:S02]  /*6730*/  F2FP.F16.F32.PACK_AB R193, R34, R193 ;  /* 0x000000c122c1723e */ /* 0x000fe400000000ff */
[----:B------:R-:W-:-:S04]  /*6740*/  CS2R R34, SRZ ;  /* 0x0000000000227805 */ /* 0x000fc8000001ff00 */
[----:B------:R-:W2:Y:S01]  /*6750*/  MUFU.EX2 R197, R197 ;  /* 0x000000c500c57308 */ /* 0x000ea20000000800 */
[----:B---3--:R-:W-:-:S07]  /*6760*/  FADD.FTZ R11, R195, R10 ;  /* 0x0000000ac30b7221 */ /* 0x008fce0000010000 */
[----:B------:R-:W3:Y:S01]  /*6770*/  MUFU.EX2 R40, R40 ;  /* 0x0000002800287308 */ /* 0x000ee20000000800 */
[C---:B-1----:R-:W-:Y:S01]  /*6780*/  FADD.FTZ R10, R36.reuse, R11 ;  /* 0x0000000b240a7221 */ /* 0x042fe20000010000 */
[----:B------:R-:W-:Y:S02]  /*6790*/  F2FP.F16.F32.PACK_AB R195, R36, R195 ;  /* 0x000000c324c3723e */ /* 0x000fe400000000ff */
[----:B------:R-:W-:-:S04]  /*67a0*/  CS2R R36, SRZ ;  /* 0x0000000000247805 */ /* 0x000fc8000001ff00 */
[----:B------:R-:W1:Y:S01]  /*67b0*/  MUFU.EX2 R199, R199 ;  /* 0x000000c700c77308 */ /* 0x000e620000000800 */
[----:B--2---:R-:W-:-:S07]  /*67c0*/  FADD.FTZ R11, R197, R10 ;  /* 0x0000000ac50b7221 */ /* 0x004fce0000010000 */
[----:B------:R-:W2:Y:S01]  /*67d0*/  MUFU.EX2 R125, R125 ;  /* 0x0000007d007d7308 */ /* 0x000ea20000000800 */
[C---:B---3--:R-:W-:Y:S01]  /*67e0*/  FADD.FTZ R10, R40.reuse, R11 ;  /* 0x0000000b280a7221 */ /* 0x048fe20000010000 */
[----:B------:R-:W-:Y:S02]  /*67f0*/  F2FP.F16.F32.PACK_AB R197, R40, R197 ;  /* 0x000000c528c5723e */ /* 0x000fe400000000ff */
[----:B------:R-:W-:-:S04]  /*6800*/  CS2R R40, SRZ ;  /* 0x0000000000287805 */ /* 0x000fc8000001ff00 */
[----:B------:R-:W3:Y:S01]  /*6810*/  MUFU.EX2 R42, R42 ;  /* 0x0000002a002a7308 */ /* 0x000ee20000000800 */
[----:B-1----:R-:W-:-:S07]  /*6820*/  FADD.FTZ R11, R199, R10 ;  /* 0x0000000ac70b7221 */ /* 0x002fce0000010000 */
[----:B------:R-:W1:Y:S01]  /*6830*/  MUFU.EX2 R204, R204 ;  /* 0x000000cc00cc7308 */ /* 0x000e620000000800 */
[C---:B--2---:R-:W-:Y:S01]  /*6840*/  FADD.FTZ R13, R125.reuse, R54 ;  /* 0x000000367d0d7221 */ /* 0x044fe20000010000 */
[----:B------:R-:W-:-:S06]  /*6850*/  F2FP.F16.F32.PACK_AB R202, R125, R202 ;  /* 0x000000ca7dca723e */ /* 0x000fcc00000000ff */
[----:B------:R-:W2:Y:S01]  /*6860*/  MUFU.EX2 R201, R201 ;  /* 0x000000c900c97308 */ /* 0x000ea20000000800 */
[C---:B---3--:R-:W-:Y:S01]  /*6870*/  FADD.FTZ R10, R42.reuse, R11 ;  /* 0x0000000b2a0a7221 */ /* 0x048fe20000010000 */
[----:B------:R-:W-:Y:S02]  /*6880*/  F2FP.F16.F32.PACK_AB R199, R42, R199 ;  /* 0x000000c72ac7723e */ /* 0x000fe400000000ff */
[----:B------:R-:W-:-:S04]  /*6890*/  CS2R R42, SRZ ;  /* 0x00000000002a7805 */ /* 0x000fc8000001ff00 */
[----:B------:R-:W3:Y:S01]  /*68a0*/  MUFU.EX2 R129, R129 ;  /* 0x0000008100817308 */ /* 0x000ee20000000800 */
[----:B-1----:R-:W-:-:S07]  /*68b0*/  FADD.FTZ R54, R204, R13 ;  /* 0x0000000dcc367221 */ /* 0x002fce0000010000 */
[----:B------:R-:W1:Y:S01]  /*68c0*/  MUFU.EX2 R44, R44 ;  /* 0x0000002c002c7308 */ /* 0x000e620000000800 */
[----:B--2---:R-:W-:-:S07]  /*68d0*/  FADD.FTZ R11, R201, R10 ;  /* 0x0000000ac90b7221 */ /* 0x004fce0000010000 */
[----:B------:R-:W2:Y:S01]  /*68e0*/  MUFU.EX2 R206, R206 ;  /* 0x000000ce00ce7308 */ /* 0x000ea20000000800 */
[C---:B---3--:R-:W-:Y:S01]  /*68f0*/  FADD.FTZ R13, R129.reuse, R54 ;  /* 0x00000036810d7221 */ /* 0x048fe20000010000 */
[----:B------:R-:W-:-:S06]  /*6900*/  F2FP.F16.F32.PACK_AB R204, R129, R204 ;  /* 0x000000cc81cc723e */ /* 0x000fcc00000000ff */
[----:B------:R-:W3:Y:S01]  /*6910*/  MUFU.EX2 R203, R203 ;  /* 0x000000cb00cb7308 */ /* 0x000ee20000000800 */
[C---:B-1----:R-:W-:Y:S01]  /*6920*/  FADD.FTZ R10, R44.reuse, R11 ;  /* 0x0000000b2c0a7221 */ /* 0x042fe20000010000 */
[----:B------:R-:W-:Y:S02]  /*6930*/  F2FP.F16.F32.PACK_AB R201, R44, R201 ;  /* 0x000000c92cc9723e */ /* 0x000fe400000000ff */
[----:B------:R-:W-:-:S04]  /*6940*/  CS2R R44, SRZ ;  /* 0x00000000002c7805 */ /* 0x000fc8000001ff00 */
[----:B------:R-:W1:Y:S01]  /*6950*/  MUFU.EX2 R135, R135 ;  /* 0x0000008700877308 */ /* 0x000e620000000800 */
[----:B--2---:R-:W-:-:S07]  /*6960*/  FADD.FTZ R54, R206, R13 ;  /* 0x0000000dce367221 */ /* 0x004fce0000010000 */
[----:B------:R-:W2:Y:S01]  /*6970*/  MUFU.EX2 R46, R46 ;  /* 0x0000002e002e7308 */ /* 0x000ea20000000800 */
[----:B---3--:R-:W-:-:S07]  /*6980*/  FADD.FTZ R11, R203, R10 ;  /* 0x0000000acb0b7221 */ /* 0x008fce0000010000 */
[----:B------:R-:W3:Y:S01]  /*6990*/  MUFU.EX2 R208, R208 ;  /* 0x000000d000d07308 */ /* 0x000ee20000000800 */
[C---:B-1----:R-:W-:Y:S01]  /*69a0*/  FADD.FTZ R13, R135.reuse, R54 ;  /* 0x00000036870d7221 */ /* 0x042fe20000010000 */
[----:B------:R-:W-:-:S06]  /*69b0*/  F2FP.F16.F32.PACK_AB R206, R135, R206 ;  /* 0x000000ce87ce723e */ /* 0x000fcc00000000ff */
[----:B------:R-:W1:Y:S01]  /*69c0*/  MUFU.EX2 R205, R205 ;  /* 0x000000cd00cd7308 */ /* 0x000e620000000800 */
[C---:B--2---:R-:W-:Y:S01]  /*69d0*/  FADD.FTZ R10, R46.reuse, R11 ;  /* 0x0000000b2e0a7221 */ /* 0x044fe20000010000 */
[----:B------:R-:W-:Y:S02]  /*69e0*/  F2FP.F16.F32.PACK_AB R203, R46, R203 ;  /* 0x000000cb2ecb723e */ /* 0x000fe400000000ff */
[----:B------:R-:W-:-:S04]  /*69f0*/  CS2R R46, SRZ ;  /* 0x00000000002e7805 */ /* 0x000fc8000001ff00 */
[----:B------:R-:W2:Y:S01]  /*6a00*/  MUFU.EX2 R137, R137 ;  /* 0x0000008900897308 */ /* 0x000ea20000000800 */
[----:B---3--:R-:W-:-:S07]  /*6a10*/  FADD.FTZ R54, R208, R13 ;  /* 0x0000000dd0367221 */ /* 0x008fce0000010000 */
        /* <DEDUP_REMOVED lines=11> */
[----:B------:R1:W4:Y:S01]  /*6ad0*/  MUFU.EX2 R50, R79 ;  /* 0x0000004f00327308 */ /* 0x0003220000000800 */
[----:B--2---:R-:W-:-:S07]  /*6ae0*/  FADD.FTZ R11, R77, R10 ;  /* 0x0000000a4d0b7221 */ /* 0x004fce0000010000 */
[----:B------:R-:W2:Y:S01]  /*6af0*/  MUFU.EX2 R212, R212 ;  /* 0x000000d400d47308 */ /* 0x000ea20000000800 */
[C---:B---3--:R-:W-:Y:S01]  /*6b00*/  FADD.FTZ R13, R119.reuse, R56 ;  /* 0x00000038770d7221 */ /* 0x048fe20000010000 */
[----:B------:R-:W-:Y:S02]  /*6b10*/  F2FP.F16.F32.PACK_AB R210, R119, R210 ;  /* 0x000000d277d2723e */ /* 0x000fe400000000ff */
[----:B-1----:R-:W-:-:S04]  /*6b20*/  CS2R R78, SRZ ;  /* 0x00000000004e7805 */ /* 0x002fc8000001ff00 */
[----:B------:R-:W1:Y:S01]  /*6b30*/  MUFU.EX2 R85, R85 ;  /* 0x0000005500557308 */ /* 0x000e620000000800 */
[C---:B----4-:R-:W-:Y:S01]  /*6b40*/  FADD.FTZ R10, R50.reuse, R11 ;  /* 0x0000000b320a7221 */ /* 0x050fe20000010000 */
[----:B------:R-:W-:Y:S02]  /*6b50*/  F2FP.F16.F32.PACK_AB R207, R50, R77 ;  /* 0x0000004d32cf723e */ /* 0x000fe400000000ff */
[----:B------:R-:W-:Y:S02]  /*6b60*/  CS2R R76, SRZ ;  /* 0x00000000004c7805 */ /* 0x000fe4000001ff00 */
[----:B------:R-:W-:Y:S02]  /*6b70*/  CS2R R50, SRZ ;  /* 0x0000000000327805 */ /* 0x000fe4000001ff00 */
[----:B------:R-:W3:Y:S01]  /*6b80*/  MUFU.EX2 R143, R143 ;  /* 0x0000008f008f7308 */ /* 0x000ee20000000800 */
[----:B--2---:R-:W-:-:S07]  /*6b90*/  FADD.FTZ R56, R212, R13 ;  /* 0x0000000dd4387221 */ /* 0x004fce0000010000 */
[----:B------:R2:W4:Y:S01]  /*6ba0*/  MUFU.EX2 R52, R87 ;  /* 0x0000005700347308 */ /* 0x0005220000000800 */
[----:B-1----:R-:W-:-:S07]  /*6bb0*/  FADD.FTZ R11, R85, R10 ;  /* 0x0000000a550b7221 */ /* 0x002fce0000010000 */
[----:B------:R-:W1:Y:S01]  /*6bc0*/  MUFU.EX2 R214, R214 ;  /* 0x000000d600d67308 */ /* 0x000e620000000800 */
[C---:B---3--:R-:W-:Y:S01]  /*6bd0*/  FADD.FTZ R13, R143.reuse, R56 ;  /* 0x000000388f0d7221 */ /* 0x048fe20000010000 */
[----:B------:R-:W-:Y:S02]  /*6be0*/  F2FP.F16.F32.PACK_AB R212, R143, R212 ;  /* 0x000000d48fd4723e */ /* 0x000fe400000000ff */
[----:B--2---:R-:W-:-:S04]  /*6bf0*/  CS2R R86, SRZ ;  /* 0x0000000000567805 */ /* 0x004fc8000001ff00 */
[----:B------:R-:W2:Y:S01]  /*6c00*/  MUFU.EX2 R93, R93 ;  /* 0x0000005d005d7308 */ /* 0x000ea20000000800 */
[C---:B----4-:R-:W-:Y:S01]  /*6c10*/  FADD.FTZ R10, R52.reuse, R11 ;  /* 0x0000000b340a7221 */ /* 0x050fe20000010000 */
[----:B------:R-:W-:Y:S02]  /*6c20*/  F2FP.F16.F32.PACK_AB R209, R52, R85 ;  /* 0x0000005534d1723e */ /* 0x000fe400000000ff */
[----:B------:R-:W-:Y:S02]  /*6c30*/  CS2R R84, SRZ ;  /* 0x0000000000547805 */ /* 0x000fe4000001ff00 */
[----:B------:R-:W-:Y:S02]  /*6c40*/  CS2R R52, SRZ ;  /* 0x0000000000347805 */ /* 0x000fe4000001ff00 */
        /* <DEDUP_REMOVED lines=14> */
[----:B---3--:R-:W-:Y:S01]  /*6d30*/  FADD.FTZ R11, R97, R60 ;  /* 0x0000003c610b7221 */ /* 0x008fe20000010000 */
[----:B------:R-:W-:-:S06]  /*6d40*/  CS2R R60, SRZ ;  /* 0x00000000003c7805 */ /* 0x000fcc000001ff00 */
        /* <DEDUP_REMOVED lines=22> */
[----:B--2---:R-:W-:Y:S01]  /*6eb0*/  FADD.FTZ R11, R141, R14 ;  /* 0x0000000e8d0b7221 */ /* 0x004fe20000010000 */
[C---:B---3--:R-:W-:Y:S01]  /*6ec0*/  FADD.FTZ R10, R151.reuse, R10 ;  /* 0x0000000a970a7221 */ /* 0x048fe20000010000 */
[----:B------:R-:W-:Y:S02]  /*6ed0*/  F2FP.F16.F32.PACK_AB R218, R151, R218 ;  /* 0x000000da97da723e */ /* 0x000fe400000000ff */
[C---:B-1----:R-:W-:Y:S01]  /*6ee0*/  FADD.FTZ R11, R12.reuse, R11 ;  /* 0x0000000b0c0b7221 */ /* 0x042fe20000010000 */
[----:B------:R-:W-:Y:S01]  /*6ef0*/  F2FP.F16.F32.PACK_AB R219, R12, R141 ;  /* 0x0000008d0cdb723e */ /* 0x000fe200000000ff */
[----:B------:R-:W-:Y:S06]  /*6f00*/  @!P2 BRA `(.L_x_135) ;  /* 0x0000005400e4a947 */ /* 0x000fec0003800000 */
[----:B------:R-:W-:Y:S01]  /*6f10*/  VIADD R13, R112, 0xfffffffe ;  /* 0xfffffffe700d7836 */ /* 0x000fe20000000000 */
[----:B------:R-:W-:Y:S01]  /*6f20*/  MOV R12, R89 ;  /* 0x00000059000c7202 */ /* 0x000fe20000000f00 */
[----:B------:R-:W-:Y:S01]  /*6f30*/  IMAD.MOV.U32 R14, RZ, RZ, R91 ;  /* 0x000000ffff0e7224 */ /* 0x000fe200078e005b */
[----:B------:R-:W-:Y:S01]  /*6f40*/  UMOV UR60, UR61 ;  /* 0x0000003d003c7c82 */ /* 0x000fe20008000000 */
[----:B------:R-:W-:Y:S01]  /*6f50*/  IMAD.MOV.U32 R87, RZ, RZ, RZ ;  /* 0x000000ffff577224 */ /* 0x000fe200078e00ff */
[----:B------:R-:W-:Y:S01]  /*6f60*/  UMOV UR37, UR38 ;  /* 0x0000002600257c82 */ /* 0x000fe20008000000 */
[----:B------:R-:W-:-:S05]  /*6f70*/  ULDC UR7, c[0x0][0x9d8] ;  /* 0x0002760000077ab9 */ /* 0x000fca0000000800 */
.L_x_146:
[----:B------:R-:W-:Y:S01]  /*6f80*/  R2UR UR6, R19 ;  /* 0x00000000130672ca */ /* 0x000fe200000e0000 */
[----:B------:R-:W-:-:S04]  /*6f90*/  UIADD3 UR38, UR37, 0x1, URZ ;  /* 0x0000000125267890 */ /* 0x000fc8000fffe03f */
[----:B------:R-:W-:-:S04]  /*6fa0*/  UISETP.NE.AND UP0, UPT, UR38, 0x2, UPT ;  /* 0x000000022600788c */ /* 0x000fc8000bf05270 */
[----:B------:R-:W-:Y:S02]  /*6fb0*/  USEL UR61, URZ, 0x1, UP0 ;  /* 0x000000013f3d7887 */ /* 0x000fe40008000000 */
[----:B------:R-:W-:Y:S02]  /*6fc0*/  USEL UR38, UR38, URZ, UP0 ;  /* 0x0000003f26267287 */ /* 0x000fe40008000000 */
[----:B------:R-:W-:Y:S01]  /*6fd0*/  ISETP.NE.AND P2, PT, RZ, UR6, PT ;  /* 0x00000006ff007c0c */ /* 0x000fe2000bf45270 */
[----:B------:R-:W-:-:S12]  /*6fe0*/  ULOP3.LUT UR61, UR60, UR61, URZ, 0x3c, !UPT ;  /* 0x0000003d3c3d7292 */ /* 0x000fd8000f8e3c3f */
[----:B------:R-:W-:Y:S05]  /*6ff0*/  @P2 BRA `(.L_x_136) ;  /* 0x00000000002c2947 */ /* 0x000fea0003800000 */
[----:B------:R-:W-:Y:S05]  /*7000*/  @!P0 BRA `(.L_x_137) ;  /* 0x0000000000048947 */ /* 0x000fea0003800000 */
[----:B------:R-:W-:Y:S01]  /*7010*/  BPT.TRAP 0x1 ;  /* 0x000000040000795c */ /* 0x000fe20000300000 */
.L_x_137:
[----:B------:R-:W-:Y:S01]  /*7020*/  ULEA UR6, UR38, UR39, 0x3 ;  /* 0x0000002726067291 */ /* 0x000fe2000f8e183f */
[----:B------:R-:W-:-:S05]  /*7030*/  IMAD.U32 R15, RZ, RZ, UR61 ;  /* 0x0000003dff0f7e24 */ /* 0x000fca000f8e00ff */
[----:B------:R-:W-:-:S04]  /*7040*/  SHF.L.U32 R15, R15, 0x1f, RZ ;  /* 0x0000001f0f0f7819 */ /* 0x000fc800000006ff */
[----:B------:R1:W2:Y:S01]  /*7050*/  SYNCS.PHASECHK.TRANS64.TRYWAIT P1, [UR6+0x34830], R15 ;  /* 0x0348300fff0075a7 */ /* 0x0002a20008020146 */
[----:B------:R-:W-:Y:S05]  /*7060*/  @!P0 BRA `(.L_x_138) ;  /* 0x0000000000048947 */ /* 0x000fea0003800000 */
[----:B------:R-:W-:Y:S01]  /*7070*/  BPT.TRAP 0x1 ;  /* 0x000000040000795c */ /* 0x000fe20000300000 */
.L_x_138:
[----:B--2---:R-:W-:Y:S05]  /*7080*/  @P1 BRA `(.L_x_136) ;  /* 0x0000000000081947 */ /* 0x004fea0003800000 */
[----:B------:R-:W2:Y:S02]  /*7090*/  SYNCS.PHASECHK.TRANS64.TRYWAIT P1, [UR6+0x34830], R15 ;  /* 0x0348300fff0075a7 */ /* 0x000ea40008020146 */
[----:B--2---:R-:W-:Y:S05]  /*70a0*/  @!P1 BRA `(.L_x_139) ;  /* 0x0000009c00749947 */ /* 0x004fea0003800000 */
.L_x_136:
        /* <DEDUP_REMOVED lines=623> */
.L_x_141:
[----:B------:R-:W-:Y:S01]  /*97a0*/  ULEA UR6, UR37, UR39, 0x3 ;  /* 0x0000002725067291 */ /* 0x000fe2000f8e183f */
[----:B------:R-:W-:-:S05]  /*97b0*/  IMAD.U32 R15, RZ, RZ, UR60 ;  /* 0x0000003cff0f7e24 */ /* 0x000fca000f8e00ff */
[----:B------:R-:W-:-:S04]  /*97c0*/  SHF.L.U32 R15, R15, 0x1f, RZ ;  /* 0x0000001f0f0f7819 */ /* 0x000fc800000006ff */
[----:B------:R1:W2:Y:S01]  /*97d0*/  SYNCS.PHASECHK.TRANS64.TRYWAIT P1, [UR6+0x34850], R15 ;  /* 0x0348500fff0075a7 */ /* 0x0002a20008020146 */
[----:B------:R-:W-:Y:S05]  /*97e0*/  @!P0 BRA `(.L_x_142) ;  /* 0x0000000000048947 */ /* 0x000fea0003800000 */
[----:B------:R-:W-:Y:S01]  /*97f0*/  BPT.TRAP 0x1 ;  /* 0x000000040000795c */ /* 0x000fe20000300000 */
.L_x_142:
[----:B--2---:R-:W-:Y:S05]  /*9800*/  @P1 BRA `(.L_x_140) ;  /* 0x0000000000081947 */ /* 0x004fea0003800000 */
[----:B------:R-:W2:Y:S02]  /*9810*/  SYNCS.PHASECHK.TRANS64.TRYWAIT P1, [UR6+0x34850], R15 ;  /* 0x0348500fff0075a7 */ /* 0x000ea40008020146 */
[----:B--2---:R-:W-:Y:S05]  /*9820*/  @!P1 BRA `(.L_x_143) ;  /* 0x0000007400ac9947 */ /* 0x004fea0003800000 */
.L_x_140:
[----:B------:R-:W-:Y:S01]  /*9830*/  UIADD3 UR6, UR39, 0x400, URZ ;  /* 0x0000040027067890 */ /* 0x000fe2000fffe03f */
[----:B------:R-:W-:Y:S01]  /*9840*/  WARPGROUP.ARRIVE ;  /* 0x00000000000079c5 */ /* 0x000fe20000000000 */
[----:B------:R-:W-:-:S05]  /*9850*/  UMOV UR11, 0x40000040 ;  /* 0x40000040000b7882 */ /* 0x000fca0000000000 */
[----:B--2---:R-:W2:Y:S01]  /*9860*/  S2R R20, SR_TID.X ;  /* 0x0000000000147919 */ /* 0x004ea20000002100 */
[----:B------:R-:W-:-:S04]  /*9870*/  USHF.R.U32.HI UR6, URZ, 0x4, UR6 ;  /* 0x000000043f067899 */ /* 0x000fc80008011606 */
[----:B------:R-:W-:-:S04]  /*9880*/  ULOP3.LUT UR6, UR6, 0x3fff, URZ, 0xc0, !UPT ;  /* 0x00003fff06067892 */ /* 0x000fc8000f8ec03f */
[----:B------:R-:W-:-:S04]  /*9890*/  ULOP3.LUT UR6, UR6, 0x5800000, URZ, 0xfc, !UPT ;  /* 0x0580000006067892 */ /* 0x000fc8000f8efc3f */
[----:B------:R-:W-:-:S07]  /*98a0*/  UIMAD UR6, UR37, 0xb00, UR6 ;  /* 0x00000b00250678a4 */ /* 0x000fce000f8e0206 */
[----:B------:R-:W-:Y:S02]  /*98b0*/  UMOV UR10, UR6 ;  /* 0x00000006000a7c82 */ /* 0x000fe40008000000 */
[----:B------:R-:W-:Y:S01]  /*98c0*/  HGMMA.64x128x16.F32 R24, R176, gdesc[UR8].tnspB, R24, gsb0 ;  /* 0x41e00008b0187df0 */ /* 0x000fe20008000818 */
[----:B------:R-:W-:Y:S01]  /*98d0*/  UIADD3 UR10, UR6, 0x80, URZ ;  /* 0x00000080060a7890 */ /* 0x000fe2000fffe03f */
[----:B------:R-:W-:Y:S01]  /*98e0*/  UMOV UR11, 0x40000040 ;  /* 0x40000040000b7882 */ /* 0x000fe20000000000 */
[----:B--2---:R-:W-:-:S04]  /*98f0*/  SHF.R.U32.HI R20, RZ, 0x7, R20 ;  /* 0x00000007ff147819 */ /* 0x004fc80000011614 */
[----:B-1----:R-:W-:Y:S01]  /*9900*/  IADD3 R15, -R20, 0xb, RZ ;  /* 0x0000000b140f7810 */ /* 0x002fe20007ffe1ff */
[----:B------:R-:W-:Y:S02]  /*9910*/  WARPGROUP.DEPBAR.LE gsb0, 0x0 ;  /* 0x00008000000079c5 */ /* 0x000fe40000010000 */
[----:B------:R-:W-:-:S06]  /*9920*/  WARPGROUP.ARRIVE ;  /* 0x00000000000079c5 */ /* 0x000fcc0000000000 */
[----:B------:R-:W-:Y:S01]  /*9930*/  HGMMA.64x128x16.F32 R24, R180, gdesc[UR8].tnspB, R24, gsb0 ;  /* 0x41e00008b4187df0 */ /* 0x000fe20008000818 */
[----:B------:R-:W-:Y:S01]  /*9940*/  UIADD3 UR10, UR6, 0x100, URZ ;  /* 0x00000100060a7890 */ /* 0x000fe2000fffe03f */
[----:B------:R-:W-:Y:S01]  /*9950*/  UMOV UR11, 0x40000040 ;  /* 0x40000040000b7882 */ /* 0x000fe20000000000 */
[----:B------:R-:W-:Y:S02]  /*9960*/  WARPGROUP.DEPBAR.LE gsb0, 0x0 ;  /* 0x00008000000079c5 */ /* 0x000fe40000010000 */
[----:B------:R-:W-:-:S07]  /*9970*/  WARPGROUP.ARRIVE ;  /* 0x00000000000079c5 */ /* 0x000fce0000000000 */
        /* <DEDUP_REMOVED lines=41> */
[----:B------:R-:W-:Y:S03]  /*9c10*/  HGMMA.64x128x16.F32 R24, R216, gdesc[UR8].tnspB, R24, gsb0 ;  /* 0x41e00008d8187df0 */ /* 0x000fe60008000818 */
[----:B------:R-:W-:Y:S02]  /*9c20*/  WARPGROUP.DEPBAR.LE gsb0, 0x0 ;  /* 0x00008000000079c5 */ /* 0x000fe40000010000 */
[----:B------:R1:W-:Y:S06]  /*9c30*/  BAR.ARV R15, 0x100 ;  /* 0x0004000f0000751d */ /* 0x0003ec0000002000 */
[----:B------:R-:W-:Y:S05]  /*9c40*/  @!P0 BRA `(.L_x_144) ;  /* 0x0000000000048947 */ /* 0x000fea0003800000 */
[----:B------:R-:W-:Y:S01]  /*9c50*/  BPT.TRAP 0x1 ;  /* 0x000000040000795c */ /* 0x000fe20000300000 */
.L_x_144:
[----:B-1----:R-:W-:Y:S01]  /*9c60*/  FMUL.FTZ R15, R168, UR7 ;  /* 0x00000007a80f7c20 */ /* 0x002fe20008410000 */
[----:B------:R-:W-:Y:S01]  /*9c70*/  FMUL.FTZ R21, R170, UR7 ;  /* 0x00000007aa157c20 */ /* 0x000fe20008410000 */
[----:B------:R-:W-:Y:S01]  /*9c80*/  FMUL.FTZ R20, R169, UR7 ;  /* 0x00000007a9147c20 */ /* 0x000fe20008410000 */
[----:B------:R-:W-:Y:S01]  /*9c90*/  FMUL.FTZ R168, R171, UR7 ;  /* 0x00000007aba87c20 */ /* 0x000fe20008410000 */
[----:B------:R-:W-:Y:S01]  /*9ca0*/  FMUL.FTZ R169, R172, UR7 ;  /* 0x00000007aca97c20 */ /* 0x000fe20008410000 */
[----:B------:R-:W2:Y:S01]  /*9cb0*/  LDL R230, [R1+0x4] ;  /* 0x0000040001e67983 */ /* 0x000ea20000100800 */
        /* <DEDUP_REMOVED lines=8> */
[----:B------:R-:W3:Y:S01]  /*9d40*/  MUFU.TANH R21, R21 ;  /* 0x0000001500157308 */ /* 0x000ee20000002400 */
[----:B------:R-:W-:Y:S01]  /*9d50*/  FMUL.FTZ R164, R164, UR7 ;  /* 0x00000007a4a47c20 */ /* 0x000fe20008410000 */
[----:B------:R-:W-:Y:S01]  /*9d60*/  FMUL.FTZ R211, R104, UR7 ;  /* 0x0000000768d37c20 */ /* 0x000fe20008410000 */
[----:B------:R-:W-:Y:S01]  /*9d70*/  FMUL.FTZ R166, R166, UR7 ;  /* 0x00000007a6a67c20 */ /* 0x000fe20008410000 */
[----:B------:R-:W-:Y:S01]  /*9d80*/  FMUL.FTZ R165, R165, UR7 ;  /* 0x00000007a5a57c20 */ /* 0x000fe20008410000 */
[----:B------:R-:W-:Y:S01]  /*9d90*/  FMUL.FTZ R213, R105, UR7 ;  /* 0x0000000769d57c20 */ /* 0x000fe20008410000 */
[----:B------:R-:W-:Y:S01]  /*9da0*/  FMUL.FTZ R105, R106, UR7 ;  /* 0x000000076a697c20 */ /* 0x000fe20008410000 */
[----:B------:R-:W-:Y:S01]  /*9db0*/  FMUL.FTZ R167, R167, UR7 ;  /* 0x00000007a7a77c20 */ /* 0x000fe20008410000 */
[----:B------:R-:W4:Y:S01]  /*9dc0*/  MUFU.TANH R20, R20 ;  /* 0x0000001400147308 */ /* 0x000f220000002400 */
        /* <DEDUP_REMOVED lines=16> */
[----:B----4-:R-:W-:Y:S01]  /*9ed0*/  FMNMX.FTZ R104, R20, R217, !PT ;  /* 0x000000d914687209 */ /* 0x010fe20007810000 */
        /* <DEDUP_REMOVED lines=69> */
[----:B------:R-:W-:Y:S01]  /*a330*/  ISETP.NE.AND P1, PT, R23, RZ, PT ;  /* 0x000000ff1700720c */ /* 0x000fe20003f25270 */
[----:B------:R-:W3:Y:S01]  /*a340*/  MUFU.TANH R166, R166 ;  /* 0x000000a600a67308 */ /* 0x000ee20000002400 */
[----:B----4-:R-:W-:-:S07]  /*a350*/  FMNMX.FTZ R229, R163, R106, !PT ;  /* 0x0000006aa3e57209 */ /* 0x010fce0007810000 */
[----:B------:R-:W4:Y:S01]  /*a360*/  MUFU.TANH R165, R165 ;  /* 0x000000a500a57308 */ /* 0x000f220000002400 */
[----:B-1----:R-:W-:-:S07]  /*a370*/  FMNMX.FTZ R104, R164, R219, !PT ;  /* 0x000000dba4687209 */ /* 0x002fce0007810000 */
[----:B------:R-:W1:Y:S01]  /*a380*/  MUFU.TANH R167, R167 ;  /* 0x000000a700a77308 */ /* 0x000e620000002400 */
[----:B---3--:R-:W-:-:S07]  /*a390*/  FMNMX.FTZ R106, R166, R229, !PT ;  /* 0x000000e5a66a7209 */ /* 0x008fce0007810000 */
[----:B------:R-:W3:Y:S01]  /*a3a0*/  MUFU.TANH R152, R152 ;  /* 0x0000009800987308 */ /* 0x000ee20000002400 */
[----:B----4-:R-:W-:-:S07]  /*a3b0*/  FMNMX.FTZ R219, R165, R104, !PT ;  /* 0x00000068a5db7209 */ /* 0x010fce0007810000 */
[----:B------:R-:W4:Y:S01]  /*a3c0*/  MUFU.TANH R154, R154 ;  /* 0x0000009a009a7308 */ /* 0x000f220000002400 */
[----:B-1----:R-:W-:-:S07]  /*a3d0*/  FMNMX.FTZ R229, R167, R106, !PT ;  /* 0x0000006aa7e57209 */ /* 0x002fce0007810000 */
[----:B------:R-:W1:Y:S01]  /*a3e0*/  MUFU.TANH R153, R153 ;  /* 0x0000009900997308 */ /* 0x000e620000002400 */
[----:B---3--:R-:W-:Y:S01]  /*a3f0*/  FMNMX.FTZ R104, R152, R219, !PT ;  /* 0x000000db98687209 */ /* 0x008fe20007810000 */
[----:B------:R-:W-:-:S06]  /*a400*/  FMUL.FTZ R219, R96, UR7 ;  /* 0x0000000760db7c20 */ /* 0x000fcc0008410000 */
[----:B------:R-:W3:Y:S01]  /*a410*/  MUFU.TANH R155, R155 ;  /* 0x0000009b009b7308 */ /* 0x000ee20000002400 */
[----:B----4-:R-:W-:-:S07]  /*a420*/  FMNMX.FTZ R96, R154, R229, !PT ;  /* 0x000000e59a607209 */ /* 0x010fce0007810000 */
[----:B------:R-:W4:Y:S01]  /*a430*/  MUFU.TANH R156, R156 ;  /* 0x0000009c009c7308 */ /* 0x000f220000002400 */
[----:B-1----:R-:W-:-:S07]  /*a440*/  FMNMX.FTZ R229, R153, R104, !PT ;  /* 0x0000006899e57209 */ /* 0x002fce0007810000 */
[----:B------:R-:W1:Y:S01]  /*a450*/  MUFU.TANH R157, R157 ;  /* 0x0000009d009d7308 */ /* 0x000e620000002400 */
[----:B---3--:R-:W-:-:S07]  /*a460*/  FMNMX.FTZ R231, R155, R96, !PT ;  /* 0x000000609be77209 */ /* 0x008fce0007810000 */
[----:B------:R-:W3:Y:S01]  /*a470*/  MUFU.TANH R158, R158 ;  /* 0x0000009e009e7308 */ /* 0x000ee20000002400 */
[----:B----4-:R-:W-:Y:S01]  /*a480*/  FMNMX.FTZ R96, R156, R229, !PT ;  /* 0x000000e59c607209 */ /* 0x010fe20007810000 */
[----:B------:R-:W-:-:S06]  /*a490*/  FMUL.FTZ R229, R97, UR7 ;  /* 0x0000000761e57c20 */ /* 0x000fcc0008410000 */
[----:B------:R-:W4:Y:S01]  /*a4a0*/  MUFU.TANH R144, R144 ;  /* 0x0000009000907308 */ /* 0x000f220000002400 */
[----:B-1----:R-:W-:-:S07]  /*a4b0*/  FMNMX.FTZ R97, R157, R96, !PT ;  /* 0x000000609d617209 */ /* 0x002fce0007810000 */
[----:B------:R-:W1:Y:S01]  /*a4c0*/  MUFU.TANH R159, R159 ;  /* 0x0000009f009f7308 */ /* 0x000e620000002400 */
[----:B---3--:R-:W-:Y:S01]  /*a4d0*/  FMNMX.FTZ R104, R158, R231, !PT ;  /* 0x000000e79e687209 */ /* 0x008fe20007810000 */
[----:B------:R-:W-:-:S06]  /*a4e0*/  FMUL.FTZ R231, R100, UR7 ;  /* 0x0000000764e77c20 */ /* 0x000fcc0008410000 */
[----:B------:R-:W3:Y:S01]  /*a4f0*/  MUFU.TANH R145, R145 ;  /* 0x0000009100917308 */ /* 0x000ee20000002400 */
[----:B----4-:R-:W-:Y:S01]  /*a500*/  FMNMX.FTZ R96, R144, R97, !PT ;  /* 0x0000006190607209 */ /* 0x010fe20007810000 */
[----:B------:R-:W-:-:S06]  /*a510*/  FMUL.FTZ R97, R98, UR7 ;  /* 0x0000000762617c20 */ /* 0x000fcc0008410000 */
        /* <DEDUP_REMOVED lines=123> */
[----:B---3--:R-:W-:-:S05]  /*acd0*/  FMNMX.FTZ R92, R116, R89, !PT ;  /* 0x00000059745c7209 */ /* 0x008fca0007810000 */
[----:B------:R-:W3:Y:S01]  /*ace0*/  SHFL.BFLY PT, R89, R92, 0x2, 0x1f ;  /* 0x0c401f005c597f89 */ /* 0x000ee200000e0000 */
[----:B----4-:R-:W-:-:S04]  /*acf0*/  FMNMX.FTZ R88, R90, R91, !PT ;  /* 0x0000005b5a587209 */ /* 0x010fc80007810000 */
[----:B-1----:R-:W-:-:S05]  /*ad00*/  FMNMX.FTZ R93, R95, R88, !PT ;  /* 0x000000585f5d7209 */ /* 0x002fca0007810000 */
[----:B------:R-:W1:Y:S01]  /*ad10*/  SHFL.BFLY PT, R88, R93, 0x2, 0x1f ;  /* 0x0c401f005d587f89 */ /* 0x000e6200000e0000 */
[----:B---3--:R-:W-:-:S05]  /*ad20*/  FMNMX.FTZ R94, R92, R89, !PT ;  /* 0x000000595c5e7209 */ /* 0x008fca0007810000 */
[----:B------:R-:W3:Y:S01]  /*ad30*/  SHFL.BFLY PT, R89, R94, 0x1, 0x1f ;  /* 0x0c201f005e597f89 */ /* 0x000ee200000e0000 */
[----:B-1----:R-:W-:Y:S02]  /*ad40*/  FMNMX.FTZ R96, R93, R88, !PT ;  /* 0x000000585d607209 */ /* 0x002fe40007810000 */
[----:B------:R-:W1:Y:S03]  /*ad50*/  LDC R88, c[0x0][0x988] ;  /* 0x00026200ff587b82 */ /* 0x000e660000000800 */
[----:B------:R-:W4:Y:S01]  /*ad60*/  SHFL.BFLY PT, R91, R96, 0x1, 0x1f ;  /* 0x0c201f00605b7f89 */ /* 0x000f2200000e0000 */
[----:B---3--:R-:W-:-:S05]  /*ad70*/  FMNMX.FTZ R89, R94, R89, !PT ;  /* 0x000000595e597209 */ /* 0x008fca0007810000 */
[C---:B------:R-:W-:Y:S01]  /*ad80*/  FADD.FTZ R12, -R89.reuse, R12 ;  /* 0x0000000c590c7221 */ /* 0x040fe20000010100 */
[----:B-1----:R-:W-:-:S03]  /*ad90*/  FMUL.FTZ R118, R89, R88 ;  /* 0x0000005859767220 */ /* 0x002fc60000410000 */
[-C--:B------:R-:W-:Y:S01]  /*ada0*/  FMUL.FTZ R98, R12, R88.reuse ;  /* 0x000000580c627220 */ /* 0x080fe20000410000 */
[----:B----4-:R-:W-:Y:S01]  /*adb0*/  FMNMX.FTZ R91, R96, R91, !PT ;  /* 0x0000005b605b7209 */ /* 0x010fe20007810000 */
[-CC-:B------:R-:W-:Y:S01]  /*adc0*/  FFMA.FTZ R216, R110, R88.reuse, -R118.reuse ;  /* 0x000000586ed87223 */ /* 0x180fe20000010876 */
[-CC-:B------:R-:W-:Y:S01]  /*add0*/  FFMA.FTZ R176, R15, R88.reuse, -R118.reuse ;  /* 0x000000580fb07223 */ /* 0x180fe20000010876 */
[-CC-:B------:R-:W-:Y:S01]  /*ade0*/  FFMA.FTZ R108, R20, R88.reuse, -R118.reuse ;  /* 0x00000058146c7223 */ /* 0x180fe20000010876 */
[-C--:B------:R-:W-:Y:S01]  /*adf0*/  FFMA.FTZ R15, R112, R88.reuse, -R118 ;  /* 0x00000058700f7223 */ /* 0x080fe20000010876 */
[C---:B------:R-:W-:Y:S01]  /*ae00*/  FADD.FTZ R12, -R91.reuse, R14 ;  /* 0x0000000e5b0c7221 */ /* 0x040fe20000010100 */
[-C--:B------:R-:W-:Y:S01]  /*ae10*/  FMUL.FTZ R110, R91, R88.reuse ;  /* 0x000000585b6e7220 */ /* 0x080fe20000410000 */
[----:B------:R-:W-:Y:S01]  /*ae20*/  MUFU.EX2 R93, R98 ;  /* 0x00000062005d7308 */ /* 0x000fe20000000800 */
[-C--:B------:R-:W-:Y:S01]  /*ae30*/  FFMA.FTZ R178, R169, R88.reuse, -R118 ;  /* 0x00000058a9b27223 */ /* 0x080fe20000010876 */
[-C--:B------:R-:W-:Y:S01]  /*ae40*/  FMUL.FTZ R12, R12, R88.reuse ;  /* 0x000000580c0c7220 */ /* 0x080fe20000410000 */
[-CC-:B------:R-:W-:Y:S01]  /*ae50*/  FFMA.FTZ R21, R21, R88.reuse, -R110.reuse ;  /* 0x0000005815157223 */ /* 0x180fe2000001086e */
[-C--:B------:R-:W-:Y:S01]  /*ae60*/  FFMA.FTZ R112, R168, R88.reuse, -R110 ;  /* 0x00000058a8707223 */ /* 0x080fe2000001086e */
[-C--:B------:R-:W-:Y:S01]  /*ae70*/  FFMA.FTZ R192, R179, R88.reuse, -R118 ;  /* 0x00000058b3c07223 */ /* 0x080fe20000010876 */
[-C--:B------:R-:W-:Y:S01]  /*ae80*/  FFMA.FTZ R179, R171, R88.reuse, -R110 ;  /* 0x00000058abb37223 */ /* 0x080fe2000001086e */
[-CC-:B------:R-:W-:Y:S01]  /*ae90*/  FFMA.FTZ R106, R170, R88.reuse, -R118.reuse ;  /* 0x00000058aa6a7223 */ /* 0x180fe20000010876 */
[----:B------:R-:W1:Y:S01]  /*aea0*/  MUFU.EX2 R176, R176 ;  /* 0x000000b000b07308 */ /* 0x000e620000000800 */
[-C--:B------:R-:W-:Y:S01]  /*aeb0*/  FFMA.FTZ R218, R114, R88.reuse, -R118 ;  /* 0x0000005872da7223 */ /* 0x080fe20000010876 */
[-C--:B------:R-:W-:Y:S01]  /*aec0*/  FFMA.FTZ R114, R172, R88.reuse, -R110 ;  /* 0x00000058ac727223 */ /* 0x080fe2000001086e */
[-CC-:B------:R-:W-:Y:S01]  /*aed0*/  FFMA.FTZ R212, R219, R88.reuse, -R118.reuse ;  /* 0x00000058dbd47223 */ /* 0x180fe20000010876 */
[-CC-:B------:R-:W-:Y:S01]  /*aee0*/  FFMA.FTZ R180, R160, R88.reuse, -R118.reuse ;  /* 0x00000058a0b47223 */ /* 0x180fe20000010876 */
[-C--:B------:R-:W-:Y:S01]  /*aef0*/  FFMA.FTZ R219, R116, R88.reuse, -R118 ;  /* 0x0000005874db7223 */ /* 0x080fe20000010876 */
[-C--:B------:R-:W-:Y:S01]  /*af00*/  FFMA.FTZ R116, R162, R88.reuse, -R110 ;  /* 0x00000058a2747223 */ /* 0x080fe2000001086e */
[-CC-:B------:R-:W-:Y:S01]  /*af10*/  FFMA.FTZ R104, R161, R88.reuse, -R118.reuse ;  /* 0x00000058a1687223 */ /* 0x180fe20000010876 */
[----:B------:R-:W-:Y:S01]  /*af20*/  MUFU.EX2 R12, R12 ;  /* 0x0000000c000c7308 */ /* 0x000fe20000000800 */
[-CC-:B------:R-:W-:Y:S01]  /*af30*/  FFMA.FTZ R102, R165, R88.reuse, -R118.reuse ;  /* 0x00000058a5667223 */ /* 0x180fe20000010876 */
[-C--:B------:R-:W-:Y:S01]  /*af40*/  FFMA.FTZ R165, R201, R88.reuse, -R118 ;  /* 0x00000058c9a57223 */ /* 0x080fe20000010876 */
[-CC-:B------:R-:W-:Y:S01]  /*af50*/  FFMA.FTZ R163, R163, R88.reuse, -R110.reuse ;  /* 0x00000058a3a37223 */ /* 0x180fe2000001086e */
[-C--:B------:R-:W-:Y:S01]  /*af60*/  FFMA.FTZ R201, R121, R88.reuse, -R110 ;  /* 0x0000005879c97223 */ /* 0x080fe2000001086e */
[-CC-:B------:R-:W-:Y:S01]  /*af70*/  FFMA.FTZ R182, R164, R88.reuse, -R118.reuse ;  /* 0x00000058a4b67223 */ /* 0x180fe20000010876 */
[-C--:B------:R-:W-:Y:S01]  /*af80*/  FFMA.FTZ R194, R183, R88.reuse, -R118 ;  /* 0x00000058b7c27223 */ /* 0x080fe20000010876 */
[----:B------:R-:W-:Y:S01]  /*af90*/  FFMA.FTZ R183, R166, R88, -R110 ;  /* 0x00000058a6b77223 */ /* 0x000fe2000001086e */
        /* <DEDUP_REMOVED lines=9> */
[-CC-:B------:R-:W-:Y:S01]  /*b030*/  FFMA.FTZ R184, R152, R88.reuse, -R118.reuse ;  /* 0x0000005898b87223 */ /* 0x180fe20000010876 */
[-CC-:B------:R-:W-:Y:S01]  /*b040*/  FFMA.FTZ R186, R156, R88.reuse, -R118.reuse ;  /* 0x000000589cba7223 */ /* 0x180fe20000010876 */
[-CC-:B------:R-:W-:Y:S01]  /*b050*/  FFMA.FTZ R188, R144, R88.reuse, -R118.reuse ;  /* 0x0000005890bc7223 */ /* 0x180fe20000010876 */
[-CC-:B------:R-:W-:Y:S01]  /*b060*/  FFMA.FTZ R20, R185, R88.reuse, -R118.reuse ;  /* 0x00000058b9147223 */ /* 0x180fe20000010876 */
[-CC-:B------:R-:W-:Y:S01]  /*b070*/  FFMA.FTZ R196, R187, R88.reuse, -R118.reuse ;  /* 0x00000058bbc47223 */ /* 0x180fe20000010876 */
[-CC-:B------:R-:W-:Y:S01]  /*b080*/  FFMA.FTZ R14, R189, R88.reuse, -R118.reuse ;  /* 0x00000058bd0e7223 */ /* 0x180fe20000010876 */
[-CC-:B------:R-:W-:Y:S01]  /*b090*/  FFMA.FTZ R198, R191, R88.reuse, -R118.reuse ;  /* 0x00000058bfc67223 */ /* 0x180fe20000010876 */
[----:B------:R-:W4:Y:S01]  /*b0a0*/  MUFU.EX2 R112, R112 ;  /* 0x0000007000707308 */ /* 0x000f220000000800 */
[----:B---3--:R-:W-:Y:S01]  /*b0b0*/  FFMA.FTZ R11, R12, R11, R21 ;  /* 0x0000000b0c0b7223 */ /* 0x008fe20000010015 */
[-CC-:B------:R-:W-:Y:S01]  /*b0c0*/  FFMA.FTZ R175, R193, R88.reuse, -R118.reuse ;  /* 0x00000058c1af7223 */ /* 0x180fe20000010876 */
[-CC-:B------:R-:W-:Y:S01]  /*b0d0*/  FFMA.FTZ R200, R195, R88.reuse, -R118.reuse ;  /* 0x00000058c3c87223 */ /* 0x180fe20000010876 */
[-CC-:B------:R-:W-:Y:S01]  /*b0e0*/  FFMA.FTZ R169, R197, R88.reuse, -R118.reuse ;  /* 0x00000058c5a97223 */ /* 0x180fe20000010876 */
[-CC-:B------:R-:W-:Y:S01]  /*b0f0*/  FFMA.FTZ R202, R199, R88.reuse, -R118.reuse ;  /* 0x00000058c7ca7223 */ /* 0x180fe20000010876 */
[-CC-:B------:R-:W-:Y:S01]  /*b100*/  FFMA.FTZ R204, R203, R88.reuse, -R118.reuse ;  /* 0x00000058cbcc7223 */ /* 0x180fe20000010876 */
[-CC-:B------:R-:W-:Y:S01]  /*b110*/  FFMA.FTZ R161, R205, R88.reuse, -R118.reuse ;  /* 0x00000058cda17223 */ /* 0x180fe20000010876 */
[----:B------:R-:W3:Y:S01]  /*b120*/  MUFU.EX2 R178, R178 ;  /* 0x000000b200b27308 */ /* 0x000ee20000000800 */
[----:B-1----:R-:W-:Y:S01]  /*b130*/  FADD.FTZ R121, R108, R121 ;  /* 0x000000796c797221 */ /* 0x002fe20000010000 */
        /* <DEDUP_REMOVED lines=9> */
[-C--:B------:R-:W-:Y:S01]  /*b1d0*/  FFMA.FTZ R137, R233, R88.reuse, -R118 ;  /* 0x00000058e9897223 */ /* 0x080fe20000010876 */
[----:B----4-:R-:W-:Y:S01]  /*b1e0*/  FADD.FTZ R10, R112, R11 ;  /* 0x0000000b700a7221 */ /* 0x010fe20000010000 */
[-CC-:B------:R-:W-:Y:S01]  /*b1f0*/  FFMA.FTZ R118, R167, R88.reuse, -R110.reuse ;  /* 0x00000058a7767223 */ /* 0x180fe2000001086e */
[-CC-:B------:R-:W-:Y:S01]  /*b200*/  FFMA.FTZ R185, R154, R88.reuse, -R110.reuse ;  /* 0x000000589ab97223 */ /* 0x180fe2000001086e */
[-CC-:B------:R-:W-:Y:S01]  /*b210*/  FFMA.FTZ R120, R155, R88.reuse, -R110.reuse ;  /* 0x000000589b787223 */ /* 0x180fe2000001086e */
[----:B------:R-:W4:Y:S01]  /*b220*/  MUFU.EX2 R106, R106 ;  /* 0x0000006a006a7308 */ /* 0x000f220000000800 */
        /* <DEDUP_REMOVED lines=16> */
[----:B----4-:R-:W-:Y:S01]  /*b330*/  FADD.FTZ R121, R106, R121 ;  /* 0x000000796a797221 */ /* 0x010fe20000010000 */
[-CC-:B------:R-:W-:Y:S01]  /*b340*/  FFMA.FTZ R199, R133, R88.reuse, -R110.reuse ;  /* 0x0000005885c77223 */ /* 0x180fe2000001086e */
[-CC-:B------:R-:W-:Y:S01]  /*b350*/  FFMA.FTZ R134, R135, R88.reuse, -R110.reuse ;  /* 0x0000005887867223 */ /* 0x180fe2000001086e */
[-CC-:B------:R-:W-:Y:S01]  /*b360*/  FFMA.FTZ R136, R123, R88.reuse, -R110.reuse ;  /* 0x000000587b887223 */ /* 0x180fe2000001086e */
        /* <DEDUP_REMOVED lines=18> */
[----:B------:R-:W-:Y:S01]  /*b490*/  FFMA.FTZ R95, R95, R88, -R110 ;  /* 0x000000585f5f7223 */ /* 0x000fe2000001086e */
[----:B------:R-:W1:Y:S01]  /*b4a0*/  MUFU.EX2 R163, R163 ;  /* 0x000000a300a37308 */ /* 0x000e620000000800 */
[----:B----4-:R-:W-:-:S07]  /*b4b0*/  FADD.FTZ R10, R116, R11 ;  /* 0x0000000b740a7221 */ /* 0x010fce0000010000 */
[----:B------:R-:W4:Y:S01]  /*b4c0*/  MUFU.EX2 R182, R182 ;  /* 0x000000b600b67308 */ /* 0x000f220000000800 */
[----:B---3--:R-:W-:-:S07]  /*b4d0*/  FADD.FTZ R121, R104, R121 ;  /* 0x0000007968797221 */ /* 0x008fce0000010000 */
[----:B------:R-:W3:Y:S01]  /*b4e0*/  MUFU.EX2 R183, R183 ;  /* 0x000000b700b77308 */ /* 0x000ee20000000800 */
[----:B-1----:R-:W-:-:S07]  /*b4f0*/  FADD.FTZ R10, R163, R10 ;  /* 0x0000000aa30a7221 */ /* 0x002fce0000010000 */
        /* <DEDUP_REMOVED lines=77> */
[----:B-1----:R-:W-:Y:S01]  /*b9d0*/  FADD.FTZ R97, R169, R148 ;  /* 0x00000094a9617221 */ /* 0x002fe20000010000 */
[----:B------:R-:W-:Y:S01]  /*b9e0*/  FFMA.FTZ R148, R99, R88, -R110 ;  /* 0x0000005863947223 */ /* 0x000fe2000001086e */
[----:B------:R-:W-:-:S05]  /*b9f0*/  IMAD.U32 R99, RZ, RZ, UR38 ;  /* 0x00000026ff637e24 */ /* 0x000fca000f8e00ff */
[----:B------:R-:W1:Y:S01]  /*ba00*/  MUFU.EX2 R203, R203 ;  /* 0x000000cb00cb7308 */ /* 0x000e620000000800 */
[----:B----4-:R-:W-:Y:S01]  /*ba10*/  FADD.FTZ R10, R136, R11 ;  /* 0x0000000b880a7221 */ /* 0x010fe20000010000 */
[----:B------:R-:W-:-:S06]  /*ba20*/  @P1 LEA R99, R99, UR39, 0x3 ;  /* 0x0000002763631c11 */ /* 0x000fcc000f8e18ff */
        /* <DEDUP_REMOVED lines=13> */
[----:B---3--:R-:W-:Y:S01]  /*bb00*/  FADD.FTZ R97, R161, R150 ;  /* 0x00000096a1617221 */ /* 0x008fe20000010000 */
[----:B------:R-:W-:-:S06]  /*bb10*/  FFMA.FTZ R150, R103, R88, -R110 ;  /* 0x0000005867967223 */ /* 0x000fcc000001086e */
        /* <DEDUP_REMOVED lines=15> */
[----:B----4-:R-:W-:Y:S01]  /*bc10*/  FADD.FTZ R97, R153, R152 ;  /* 0x0000009899617221 */ /* 0x010fe20000010000 */
[----:B------:R-:W-:-:S06]  /*bc20*/  FFMA.FTZ R152, R237, R88, -R110 ;  /* 0x00000058ed987223 */ /* 0x000fcc000001086e */
        /* <DEDUP_REMOVED lines=14> */
[----:B------:R-:W-:-:S05]  /*bd10*/  @P1 VIADD R10, R99, 0x34840 ;  /* 0x00034840630a1836 */ /* 0x000fca0000000000 */
[----:B--2---:R-:W-:Y:S01]  /*bd20*/  @P1 PRMT R10, R230, 0x654, R10 ;  /* 0x00000654e60a1816 */ /* 0x004fe2000000000a */
[----:B------:R-:W2:Y:S01]  /*bd30*/  MUFU.EX2 R214, R214 ;  /* 0x000000d600d67308 */ /* 0x000ea20000000800 */
[----:B-1----:R-:W-:Y:S02]  /*bd40*/  FADD.FTZ R97, R145, R154 ;  /* 0x0000009a91617221 */ /* 0x002fe40000010000 */
[----:B------:R1:W-:Y:S05]  /*bd50*/  @P1 SYNCS.ARRIVE.TRANS64.RED.A1T0 RZ, [R10+URZ], RZ ;  /* 0x000000ff0aff19a7 */ /* 0x0003ea000810043f */
[----:B------:R-:W3:Y:S01]  /*bd60*/  MUFU.EX2 R215, R215 ;  /* 0x000000d700d77308 */ /* 0x000ee20000000800 */
[----:B----4-:R-:W-:-:S07]  /*bd70*/  FADD.FTZ R154, R148, R11 ;  /* 0x0000000b949a7221 */ /* 0x010fce0000010000 */
[----:B------:R-:W4:Y:S01]  /*bd80*/  MUFU.EX2 R137, R137 ;  /* 0x0000008900897308 */ /* 0x000f220000000800 */
[----:B--2---:R-:W-:-:S07]  /*bd90*/  FADD.FTZ R110, R214, R97 ;  /* 0x00000061d66e7221 */ /* 0x004fce0000010000 */
[----:B------:R-:W1:Y:S01]  /*bda0*/  MUFU.EX2 R150, R150 ;  /* 0x0000009600967308 */ /* 0x000e620000000800 */
[----:B---3--:R-:W-:-:S07]  /*bdb0*/  FADD.FTZ R11, R215, R154 ;  /* 0x0000009ad70b7221 */ /* 0x008fce0000010000 */
[----:B------:R-:W2:Y:S01]  /*bdc0*/  MUFU.EX2 R216, R216 ;  /* 0x000000d800d87308 */ /* 0x000ea20000000800 */
[----:B----4-:R-:W-:-:S07]  /*bdd0*/  FADD.FTZ R97, R137, R110 ;  /* 0x0000006e89617221 */ /* 0x010fce0000010000 */
[----:B------:R-:W3:Y:S01]  /*bde0*/  MUFU.EX2 R217, R217 ;  /* 0x000000d900d97308 */ /* 0x000ee20000000800 */
[----:B-1----:R-:W-:-:S07]  /*bdf0*/  FADD.FTZ R10, R150, R11 ;  /* 0x0000000b960a7221 */ /* 0x002fce0000010000 */
[----:B------:R-:W1:Y:S01]  /*be00*/  MUFU.EX2 R15, R15 ;  /* 0x0000000f000f7308 */ /* 0x000e620000000800 */
[----:B--2---:R-:W-:-:S07]  /*be10*/  FADD.FTZ R110, R216, R97 ;  /* 0x00000061d86e7221 */ /* 0x004fce0000010000 */
[----:B------:R-:W2:Y:S01]  /*be20*/  MUFU.EX2 R152, R152 ;  /* 0x0000009800987308 */ /* 0x000ea20000000800 */
[----:B---3--:R-:W-:-:S07]  /*be30*/  FADD.FTZ R11, R217, R10 ;  /* 0x0000000ad90b7221 */ /* 0x008fce0000010000 */
[----:B------:R-:W3:Y:S01]  /*be40*/  MUFU.EX2 R218, R218 ;  /* 0x000000da00da7308 */ /* 0x000ee20000000800 */
[----:B-1----:R-:W-:-:S07]  /*be50*/  FADD.FTZ R97, R15, R110 ;  /* 0x0000006e0f617221 */ /* 0x002fce0000010000 */
[----:B------:R-:W1:Y:S01]  /*be60*/  MUFU.EX2 R90, R90 ;  /* 0x0000005a005a7308 */ /* 0x000e620000000800 */
[----:B--2---:R-:W-:-:S07]  /*be70*/  FADD.FTZ R11, R152, R11 ;  /* 0x0000000b980b7221 */ /* 0x004fce0000010000 */
[----:B------:R-:W2:Y:S01]  /*be80*/  MUFU.EX2 R219, R219 ;  /* 0x000000db00db7308 */ /* 0x000ea20000000800 */
[----:B---3--:R-:W-:-:S07]  /*be90*/  FADD.FTZ R10, R218, R97 ;  /* 0x00000061da0a7221 */ /* 0x008fce0000010000 */
[----:B------:R-:W3:Y:S01]  /*bea0*/  MUFU.EX2 R95, R95 ;  /* 0x0000005f005f7308 */ /* 0x000ee20000000800 */
[----:B-1----:R-:W-:Y:S01]  /*beb0*/  FADD.FTZ R110, R90, R11 ;  /* 0x0000000b5a6e7221 */ /* 0x002fe20000010000 */
[----:B--2---:R-:W-:-:S03]  /*bec0*/  FADD.FTZ R10, R219, R10 ;  /* 0x0000000adb0a7221 */ /* 0x004fc60000010000 */
[----:B---3--:R-:W-:Y:S01]  /*bed0*/  FADD.FTZ R11, R95, R110 ;  /* 0x0000006e5f0b7221 */ /* 0x008fe20000010000 */
[----:B------:R-:W-:Y:S06]  /*bee0*/  @!P0 BRA `(.L_x_145) ;  /* 0x0000000000048947 */ /* 0x000fec0003800000 */
[----:B------:R-:W-:Y:S01]  /*bef0*/  BPT.TRAP 0x1 ;  /* 0x000000040000795c */ /* 0x000fe20000300000 */
.L_x_145:
[----:B------:R-:W2:Y:S01]  /*bf00*/  LDL R99, [R1] ;  /* 0x0000000001637983 */ /* 0x000ea20000100800 */
[----:B------:R-:W-:Y:S01]  /*bf10*/  ISETP.NE.AND P1, PT, R22, RZ, PT ;  /* 0x000000ff1600720c */ /* 0x000fe20003f25270 */
[----:B------:R-:W-:Y:S01]  /*bf20*/  UMOV UR60, UR61 ;  /* 0x0000003d003c7c82 */ /* 0x000fe20008000000 */
[----:B------:R-:W-:Y:S01]  /*bf30*/  MOV R97, UR37 ;  /* 0x0000002500617c02 */ /* 0x000fe20008000f00 */
[----:B------:R-:W-:Y:S01]  /*bf40*/  UMOV UR37, UR38 ;  /* 0x0000002600257c82 */ /* 0x000fe20008000000 */
[----:B------:R-:W-:Y:S01]  /*bf50*/  F2FP.F16.F32.PACK_AB R196, R14, R196 ;  /* 0x000000c40ec4723e */ /* 0x000fe200000000ff */
[----:B------:R-:W-:Y:S01]  /*bf60*/  FMUL.FTZ R26, R26, R12 ;  /* 0x0000000c1a1a7220 */ /* 0x000fe20000410000 */
[----:B------:R-:W-:Y:S01]  /*bf70*/  F2FP.F16.F32.PACK_AB R218, R219, R218 ;  /* 0x000000dadbda723e */ /* 0x000fe200000000ff */
[-C--:B------:R-:W-:Y:S01]  /*bf80*/  FMUL.FTZ R27, R27, R12.reuse ;  /* 0x0000000c1b1b7220 */ /* 0x080fe20000410000 */
[-C--:B------:R-:W-:Y:S01]  /*bf90*/  FMUL.FTZ R30, R30, R12.reuse ;  /* 0x0000000c1e1e7220 */ /* 0x080fe20000410000 */
[-C--:B------:R-:W-:Y:S01]  /*bfa0*/  FMUL.FTZ R31, R31, R12.reuse ;  /* 0x0000000c1f1f7220 */ /* 0x080fe20000410000 */
[-C--:B------:R-:W-:Y:S01]  /*bfb0*/  FMUL.FTZ R34, R34, R12.reuse ;  /* 0x0000000c22227220 */ /* 0x080fe20000410000 */
[-C--:B------:R-:W-:Y:S01]  /*bfc0*/  FMUL.FTZ R35, R35, R12.reuse ;  /* 0x0000000c23237220 */ /* 0x080fe20000410000 */
[-C--:B------:R-:W-:Y:S01]  /*bfd0*/  FMUL.FTZ R38, R38, R12.reuse ;  /* 0x0000000c26267220 */ /* 0x080fe20000410000 */
[----:B------:R-:W-:Y:S01]  /*bfe0*/  @P1 LEA R97, R97, UR39, 0x3 ;  /* 0x0000002761611c11 */ /* 0x000fe2000f8e18ff */
[-C--:B------:R-:W-:Y:S01]  /*bff0*/  FMUL.FTZ R39, R39, R12.reuse ;  /* 0x0000000c27277220 */ /* 0x080fe20000410000 */
[-C--:B------:R-:W-:Y:S01]  /*c000*/  FMUL.FTZ R42, R42, R12.reuse ;  /* 0x0000000c2a2a7220 */ /* 0x080fe20000410000 */
[-C--:B------:R-:W-:Y:S01]  /*c010*/  FMUL.FTZ R43, R43, R12.reuse ;  /* 0x0000000c2b2b7220 */ /* 0x080fe20000410000 */
[----:B------:R-:W-:Y:S01]  /*c020*/  FMUL.FTZ R46, R46, R12 ;  /* 0x0000000c2e2e7220 */ /* 0x000fe20000410000 */
[----:B------:R-:W-:-:S02]  /*c030*/  @P1 VIADD R97, R97, 0x34860 ;  /* 0x0003486061611836 */ /* 0x000fc40000000000 */
        /* <DEDUP_REMOVED lines=86> */
[----:B------:R-:W-:Y:S01]  /*c5a0*/  IMAD.MOV.U32 R14, RZ, RZ, R91 ;  /* 0x000000ffff0e7224 */ /* 0x000fe200078e005b */
[----:B------:R-:W-:Y:S01]  /*c5b0*/  F2FP.F16.F32.PACK_AB R210, R149, R210 ;  /* 0x000000d295d2723e */ /* 0x000fe200000000ff */
[----:B------:R-:W-:Y:S01]  /*c5c0*/  IMAD.MOV.U32 R12, RZ, RZ, R89 ;  /* 0x000000ffff0c7224 */ /* 0x000fe200078e0059 */
[----:B------:R-:W-:-:S02]  /*c5d0*/  F2FP.F16.F32.PACK_AB R211, R146, R211 ;  /* 0x000000d392d3723e */ /* 0x000fc400000000ff */
[----:B------:R-:W-:Y:S02]  /*c5e0*/  F2FP.F16.F32.PACK_AB R212, R145, R212 ;  /* 0x000000d491d4723e */ /* 0x000fe400000000ff */
[----:B------:R-:W-:Y:S02]  /*c5f0*/  F2FP.F16.F32.PACK_AB R213, R148, R213 ;  /* 0x000000d594d5723e */ /* 0x000fe400000000ff */
[----:B------:R-:W-:Y:S02]  /*c600*/  F2FP.F16.F32.PACK_AB R214, R137, R214 ;  /* 0x000000d689d6723e */ /* 0x000fe400000000ff */
[----:B------:R-:W-:Y:S02]  /*c610*/  F2FP.F16.F32.PACK_AB R215, R150, R215 ;  /* 0x000000d796d7723e */ /* 0x000fe400000000ff */
[----:B------:R-:W-:Y:S02]  /*c620*/  F2FP.F16.F32.PACK_AB R216, R15, R216 ;  /* 0x000000d80fd8723e */ /* 0x000fe400000000ff */
[----:B------:R-:W-:-:S02]  /*c630*/  F2FP.F16.F32.PACK_AB R217, R152, R217 ;  /* 0x000000d998d9723e */ /* 0x000fc400000000ff */
[----:B------:R-:W-:Y:S02]  /*c640*/  F2FP.F16.F32.PACK_AB R219, R95, R90 ;  /* 0x0000005a5fdb723e */ /* 0x000fe400000000ff */
[----:B--2---:R-:W-:-:S04]  /*c650*/  @P1 PRMT R97, R99, 0x654, R97 ;  /* 0x0000065463611816 */ /* 0x004fc80000000061 */
[----:B------:R1:W-:Y:S01]  /*c660*/  @P1 SYNCS.ARRIVE.TRANS64.RED.A1T0 RZ, [R97+URZ], RZ ;  /* 0x000000ff61ff19a7 */ /* 0x0003e2000810043f */
[C---:B------:R-:W-:Y:S01]  /*c670*/  ISETP.GT.AND P1, PT, R13.reuse, RZ, PT ;  /* 0x000000ff0d00720c */ /* 0x040fe20003f24270 */
[----:B------:R-:W-:-:S12]  /*c680*/  VIADD R13, R13, 0xffffffff ;  /* 0xffffffff0d0d7836 */ /* 0x000fd80000000000 */
[----:B-1----:R-:W-:Y:S05]  /*c690*/  @P1 BRA `(.L_x_146) ;  /* 0xffffffa800381947 */ /* 0x002fea000383ffff */
.L_x_135:
[----:B------:R-:W-:Y:S06]  /*c6a0*/  BAR.ARV 0x8, 0x120 ;  /* 0x0204800000007b1d */ /* 0x000fec0000002000 */
[----:B------:R-:W-:Y:S05]  /*c6b0*/  @!P0 BRA `(.L_x_147) ;  /* 0x0000000000048947 */ /* 0x000fea0003800000 */
[----:B------:R-:W-:Y:S01]  /*c6c0*/  BPT.TRAP 0x1 ;  /* 0x000000040000795c */ /* 0x000fe20000300000 */
.L_x_147:
[----:B------:R-:W-:Y:S01]  /*c6d0*/  ULEA UR5, UR38, UR39, 0x3 ;  /* 0x0000002726057291 */ /* 0x000fe2000f8e183f */
[----:B------:R-:W-:-:S05]  /*c6e0*/  IMAD.U32 R0, RZ, RZ, UR61 ;  /* 0x0000003dff007e24 */ /* 0x000fca000f8e00ff */
[----:B------:R-:W-:-:S04]  /*c6f0*/  SHF.L.U32 R0, R0, 0x1f, RZ ;  /* 0x0000001f00007819 */ /* 0x000fc800000006ff */
[----:B------:R1:W2:Y:S01]  /*c700*/  SYNCS.PHASECHK.TRANS64.TRYWAIT P1, [UR5+0x34850], R0 ;  /* 0x03485000ff0075a7 */ /* 0x0002a20008020145 */
[----:B------:R-:W-:Y:S05]  /*c710*/  @!P0 BRA `(.L_x_148) ;  /* 0x0000000000048947 */ /* 0x000fea0003800000 */
[----:B------:R-:W-:Y:S01]  /*c720*/  BPT.TRAP 0x1 ;  /* 0x000000040000795c */ /* 0x000fe20000300000 */
.L_x_148:
[----:B--2---:R-:W-:Y:S05]  /*c730*/  @P1 BRA `(.L_x_149) ;  /* 0x0000000000081947 */ /* 0x004fea0003800000 */
[----:B------:R-:W2:Y:S02]  /*c740*/  SYNCS.PHASECHK.TRANS64.TRYWAIT P1, [UR5+0x34850], R0 ;  /* 0x03485000ff0075a7 */ /* 0x000ea40008020145 */
[----:B--2---:R-:W-:Y:S05]  /*c750*/  @!P1 BRA `(.L_x_150) ;  /* 0x0000004400f89947 */ /* 0x004fea0003800000 */
.L_x_149:
[----:B------:R-:W-:Y:S01]  /*c760*/  UIADD3 UR4, UR39, 0x400, URZ ;  /* 0x0000040027047890 */ /* 0x000fe2000fffe03f */
[----:B------:R-:W-:Y:S01]  /*c770*/  WARPGROUP.ARRIVE ;  /* 0x00000000000079c5 */ /* 0x000fe20000000000 */
[----:B------:R-:W-:Y:S01]  /*c780*/  UMOV UR7, 0x40000040 ;  /* 0x4000004000077882 */ /* 0x000fe20000000000 */
[----:B--2---:R-:W2:Y:S01]  /*c790*/  SHFL.BFLY PT, R3, R10, 0x2, 0x1f ;  /* 0x0c401f000a037f89 */ /* 0x004ea200000e0000 */
[----:B------:R-:W-:Y:S01]  /*c7a0*/  USHF.R.U32.HI UR4, URZ, 0x4, UR4 ;  /* 0x000000043f047899 */ /* 0x000fe20008011604 */
[----:B------:R-:W-:Y:S01]  /*c7b0*/  IMAD.MOV.U32 R4, RZ, RZ, RZ ;  /* 0x000000ffff047224 */ /* 0x000fe200078e00ff */
[----:B------:R-:W-:Y:S01]  /*c7c0*/  MOV R7, RZ ;  /* 0x000000ff00077202 */ /* 0x000fe20000000f00 */
[----:B-1----:R-:W1:Y:S01]  /*c7d0*/  SHFL.BFLY PT, R0, R11, 0x2, 0x1f ;  /* 0x0c401f000b007f89 */ /* 0x002e6200000e0000 */
[----:B------:R-:W-:-:S04]  /*c7e0*/  ULOP3.LUT UR4, UR4, 0x3fff, URZ, 0xc0, !UPT ;  /* 0x00003fff04047892 */ /* 0x000fc8000f8ec03f */
[----:B------:R-:W-:-:S04]  /*c7f0*/  ULOP3.LUT UR4, UR4, 0x5800000, URZ, 0xfc, !UPT ;  /* 0x0580000004047892 */ /* 0x000fc8000f8efc3f */
[----:B------:R-:W-:-:S07]  /*c800*/  UIMAD UR4, UR38, 0xb00, UR4 ;  /* 0x00000b00260478a4 */ /* 0x000fce000f8e0204 */
[----:B------:R-:W-:Y:S02]  /*c810*/  UMOV UR6, UR4 ;  /* 0x0000000400067c82 */ /* 0x000fe40008000000 */
[----:B------:R-:W-:Y:S01]  /*c820*/  HGMMA.64x128x16.F32 R24, R176, gdesc[UR4].tnspB, R24, gsb0 ;  /* 0x41e00004b0187df0 */ /* 0x000fe20008000818 */
[----:B------:R-:W-:Y:S01]  /*c830*/  UIADD3 UR6, UR4, 0x80, URZ ;  /* 0x0000008004067890 */ /* 0x000fe2000fffe03f */
[----:B--2---:R-:W-:Y:S01]  /*c840*/  FADD.FTZ R3, R3, R10 ;  /* 0x0000000a03037221 */ /* 0x004fe20000010000 */
[----:B------:R-:W-:Y:S01]  /*c850*/  UMOV UR7, 0x40000040 ;  /* 0x4000004000077882 */ /* 0x000fe20000000000 */
[----:B-1----:R-:W-:-:S03]  /*c860*/  FADD.FTZ R2, R0, R11 ;  /* 0x0000000b00027221 */ /* 0x002fc60000010000 */
[----:B------:R-:W1:Y:S04]  /*c870*/  SHFL.BFLY PT, R0, R3, 0x1, 0x1f ;  /* 0x0c201f0003007f89 */ /* 0x000e6800000e0000 */
[----:B------:R-:W2:Y:S01]  /*c880*/  SHFL.BFLY PT, R5, R2, 0x1, 0x1f ;  /* 0x0c201f0002057f89 */ /* 0x000ea200000e0000 */
[----:B-1----:R-:W-:Y:S01]  /*c890*/  FADD.FTZ R9, R3, R0 ;  /* 0x0000000003097221 */ /* 0x002fe20000010000 */
[----:B------:R-:W-:Y:S02]  /*c8a0*/  IMAD.MOV.U32 R0, RZ, RZ, -0x800000 ;  /* 0xff800000ff007424 */ /* 0x000fe400078e00ff */
[----:B--2---:R-:W-:Y:S02]  /*c8b0*/  FADD.FTZ R12, R2, R5 ;  /* 0x00000005020c7221 */ /* 0x004fe40000010000 */
[----:B------:R-:W-:Y:S01]  /*c8c0*/  FSETP.NE.FTZ.AND P1, PT, R9, RZ, PT ;  /* 0x000000ff0900720b */ /* 0x000fe20003f35000 */
[----:B------:R-:W-:-:S02]  /*c8d0*/  IMAD.MOV.U32 R2, RZ, RZ, -0x800000 ;  /* 0xff800000ff027424 */ /* 0x000fc400078e00ff */
[----:B------:R-:W-:-:S10]  /*c8e0*/  FSETP.NE.FTZ.AND P2, PT, R12, RZ, PT ;  /* 0x000000ff0c00720b */ /* 0x000fd40003f55000 */
[----:B------:R-:W1:Y:S01]  /*c8f0*/  @P1 MUFU.LG2 R5, R9 ;  /* 0x0000000900051308 */ /* 0x000e620000000c00 */
[C---:B------:R-:W-:Y:S02]  /*c900*/  @P1 FMUL.FTZ R6, R88.reuse, 0.69314718246459960938 ;  /* 0x3f31721858061820 */ /* 0x040fe40000410000 */
[----:B------:R-:W-:-:S05]  /*c910*/  @P2 FMUL.FTZ R3, R88, 0.69314718246459960938 ;  /* 0x3f31721858032820 */ /* 0x000fca0000410000 */
[----:B------:R-:W2:Y:S08]  /*c920*/  @P2 MUFU.LG2 R8, R12 ;  /* 0x0000000c00082308 */ /* 0x000eb00000000c00 */
[----:B------:R3:W4:Y:S01]  /*c930*/  @P1 MUFU.RCP R4, R9 ;  /* 0x0000000900041308 */ /* 0x0007220000001000 */
[----:B-1----:R-:W-:-:S04]  /*c940*/  @P1 FMUL.FTZ R5, R5, 0.69314718246459960938 ;  /* 0x3f31721805051820 */ /* 0x002fc80000410000 */
[----:B------:R-:W-:-:S03]  /*c950*/  @P1 FFMA.FTZ R2, R6, R89, R5 ;  /* 0x0000005906021223 */ /* 0x000fc60000010005 */
[----:B------:R3:W1:Y:S01]  /*c960*/  @P2 MUFU.RCP R7, R12 ;  /* 0x0000000c00072308 */ /* 0x0006620000001000 */
[----:B--2---:R-:W-:-:S04]  /*c970*/  @P2 FMUL.FTZ R8, R8, 0.69314718246459960938 ;  /* 0x3f31721808082820 */ /* 0x004fc80000410000 */
[----:B------:R-:W-:Y:S01]  /*c980*/  @P2 FFMA.FTZ R0, R3, R91, R8 ;  /* 0x0000005b03002223 */ /* 0x000fe20000010008 */
        /* <DEDUP_REMOVED lines=50> */
[----:B-1-34-:R-:W-:Y:S05]  /*ccb0*/  @!P0 BRA `(.L_x_151) ;  /* 0x0000000000048947 */ /* 0x01afea0003800000 */
[----:B------:R-:W-:Y:S01]  /*ccc0*/  BPT.TRAP 0x1 ;  /* 0x000000040000795c */ /* 0x000fe20000300000 */
.L_x_151:
[----:B------:R-:W2:Y:S01]  /*ccd0*/  LDL R9, [R1] ;  /* 0x0000000001097983 */ /* 0x000ea20000100800 */
[----:B------:R-:W-:Y:S01]  /*cce0*/  IADD3 R5, P0, R16, 0x20, RZ ;  /* 0x0000002010057810 */ /* 0x000fe20007f1e0ff */
[-C--:B------:R-:W-:Y:S01]  /*ccf0*/  FMUL.FTZ R8, R26, R7.reuse ;  /* 0x000000071a087220 */ /* 0x080fe20000410000 */
[----:B------:R-:W-:Y:S01]  /*cd00*/  ISETP.NE.AND P3, PT, R22, RZ, PT ;  /* 0x000000ff1600720c */ /* 0x000fe20003f65270 */
[----:B------:R-:W-:Y:S01]  /*cd10*/  IMAD.U32 R3, RZ, RZ, UR5 ;  /* 0x00000005ff037e24 */ /* 0x000fe2000f8e00ff */
[----:B------:R-:W-:Y:S01]  /*cd20*/  LOP3.LUT R26, R5, 0x380, RZ, 0xc0, !PT ;  /* 0x00000380051a7812 */ /* 0x000fe200078ec0ff */
[-C--:B------:R-:W-:Y:S01]  /*cd30*/  FMUL.FTZ R27, R27, R7.reuse ;  /* 0x000000071b1b7220 */ /* 0x080fe20000410000 */
[-C--:B------:R-:W-:Y:S01]  /*cd40*/  FMUL.FTZ R31, R31, R7.reuse ;  /* 0x000000071f1f7220 */ /* 0x080fe20000410000 */
[-C--:B------:R-:W-:Y:S01]  /*cd50*/  FMUL.FTZ R30, R30, R7.reuse ;  /* 0x000000071e1e7220 */ /* 0x080fe20000410000 */
[----:B------:R-:W-:Y:S01]  /*cd60*/  SHF.R.U64 R26, R26, 0x3, RZ ;  /* 0x000000031a1a7819 */ /* 0x000fe200000012ff */
[-C--:B------:R-:W-:Y:S01]  /*cd70*/  FMUL.FTZ R35, R35, R7.reuse ;  /* 0x0000000723237220 */ /* 0x080fe20000410000 */
[-C--:B------:R-:W-:Y:S01]  /*cd80*/  FMUL.FTZ R34, R34, R7.reuse ;  /* 0x0000000722227220 */ /* 0x080fe20000410000 */
[----:B------:R-:W-:Y:S01]  /*cd90*/  FMUL.FTZ R39, R39, R7 ;  /* 0x0000000727277220 */ /* 0x000fe20000410000 */
[----:B------:R-:W-:Y:S01]  /*cda0*/  LOP3.LUT R26, R26, R5, RZ, 0x3c, !PT ;  /* 0x000000051a1a7212 */ /* 0x000fe200078e3cff */
[----:B------:R-:W-:Y:S01]  /*cdb0*/  FMUL.FTZ R38, R38, R7 ;  /* 0x0000000726267220 */ /* 0x000fe20000410000 */
[----:B------:R-:W-:Y:S01]  /*cdc0*/  LOP3.LUT R5, R16, 0x380, RZ, 0xc0, !PT ;  /* 0x0000038010057812 */ /* 0x000fe200078ec0ff */
[----:B------:R-:W-:-:S02]  /*cdd0*/  @P3 VIADD R3, R3, 0x34860 ;  /* 0x0003486003033836 */ /* 0x000fc40000000000 */
[-C--:B------:R-:W-:Y:S01]  /*cde0*/  FMUL.FTZ R43, R43, R7.reuse ;  /* 0x000000072b2b7220 */ /* 0x080fe20000410000 */
[-C--:B------:R-:W-:Y:S01]  /*cdf0*/  FMUL.FTZ R42, R42, R7.reuse ;  /* 0x000000072a2a7220 */ /* 0x080fe20000410000 */
[----:B------:R-:W-:Y:S01]  /*ce00*/  SHF.R.U64 R5, R5, 0x3, RZ ;  /* 0x0000000305057819 */ /* 0x000fe200000012ff */
        /* <DEDUP_REMOVED lines=22> */
[C---:B------:R-:W-:Y:S01]  /*cf70*/  IADD3 R15, P6, R16.reuse, 0x4000, RZ ;  /* 0x00004000100f7810 */ /* 0x040fe20007fde0ff */
[-C--:B------:R-:W-:Y:S01]  /*cf80*/  FMUL.FTZ R25, R25, R4.reuse ;  /* 0x0000000419197220 */ /* 0x080fe20000410000 */
[----:B------:R-:W-:Y:S01]  /*cf90*/  IADD3 R7, P1, R16, 0x40, RZ ;  /* 0x0000004010077810 */ /* 0x000fe20007f3e0ff */
        /* <DEDUP_REMOVED lines=31> */
[----:B------:R-:W-:Y:S01]  /*d190*/  LOP3.LUT R4, R5, R16, RZ, 0x3c, !PT ;  /* 0x0000001005047212 */ /* 0x000fe200078e3cff */
[--C-:B------:R-:W-:Y:S01]  /*d1a0*/  IMAD.MOV.U32 R5, RZ, RZ, R17.reuse ;  /* 0x000000ffff057224 */ /* 0x100fe200078e0011 */
[----:B------:R-:W-:Y:S01]  /*d1b0*/  LOP3.LUT R14, R15, 0x380, RZ, 0xc0, !PT ;  /* 0x000003800f0e7812 */ /* 0x000fe200078ec0ff */
[----:B------:R-:W-:Y:S01]  /*d1c0*/  UIADD3 UR35, -UR36, URZ, URZ ;  /* 0x0000003f24237290 */ /* 0x000fe2000fffe13f */
[----:B------:R-:W-:Y:S01]  /*d1d0*/  LOP3.LUT R24, R7, 0x380, RZ, 0xc0, !PT ;  /* 0x0000038007187812 */ /* 0x000fe200078ec0ff */
[----:B------:R-:W-:Y:S01]  /*d1e0*/  ULDC UR4, c[0x0][0xdb4] ;  /* 0x00036d0000047ab9 */ /* 0x000fe20000000800 */
[----:B------:R-:W-:Y:S01]  /*d1f0*/  SHF.R.U64 R14, R14, 0x3, RZ ;  /* 0x000000030e0e7819 */ /* 0x000fe200000012ff */
[----:B------:R-:W-:Y:S01]  /*d200*/  ULDC UR5, c[0x0][0xda8] ;  /* 0x00036a0000057ab9 */ /* 0x000fe20000000800 */
[----:B------:R-:W-:Y:S01]  /*d210*/  R2UR UR7, R224 ;  /* 0x00000000e00772ca */ /* 0x000fe200000e0000 */
[----:B------:R-:W-:Y:S01]  /*d220*/  ULDC.64 UR8, c[0x0][0xb70] ;  /* 0x0002dc0000087ab9 */ /* 0x000fe20000000a00 */
[----:B------:R-:W-:Y:S01]  /*d230*/  SHF.R.U64 R24, R24, 0x3, RZ ;  /* 0x0000000318187819 */ /* 0x000fe200000012ff */
[----:B------:R-:W-:Y:S01]  /*d240*/  ULDC.64 UR12, c[0x0][0x208] ;  /* 0x00008200000c7ab9 */ /* 0x000fe20000000a00 */
[----:B------:R-:W-:Y:S01]  /*d250*/  LOP3.LUT R14, R14, R15, RZ, 0x3c, !PT ;  /* 0x0000000f0e0e7212 */ /* 0x000fe200078e3cff */
[----:B------:R-:W-:Y:S01]  /*d260*/  IMAD.X R15, RZ, RZ, R17, P6 ;  /* 0x000000ffff0f7224 */ /* 0x000fe200030e0611 */
[----:B------:R-:W-:-:S02]  /*d270*/  LOP3.LUT R24, R24, R7, RZ, 0x3c, !PT ;  /* 0x0000000718187212 */ /* 0x000fc400078e3cff */
[----:B------:R-:W-:Y:S02]  /*d280*/  R2UR UR6, R223 ;  /* 0x00000000df0672ca */ /* 0x000fe400000e0000 */
[C---:B------:R-:W-:Y:S02]  /*d290*/  IADD3 R21, P2, R16.reuse, 0x60, RZ ;  /* 0x0000006010157810 */ /* 0x040fe40007f5e0ff */
[C---:B------:R-:W-:Y:S01]  /*d2a0*/  IADD3 R11, P4, R16.reuse, 0x4040, RZ ;  /* 0x00004040100b7810 */ /* 0x040fe20007f9e0ff */
[----:B------:R-:W-:Y:S01]  /*d2b0*/  UIMAD UR35, UR4, UR35, UR7 ;  /* 0x00000023042372a4 */ /* 0x000fe2000f8e0207 */
[----:B------:R-:W-:Y:S01]  /*d2c0*/  LOP3.LUT R20, R21, 0x380, RZ, 0xc0, !PT ;  /* 0x0000038015147812 */ /* 0x000fe200078ec0ff */
[----:B------:R-:W-:Y:S01]  /*d2d0*/  UIADD3 UR34, -UR7, URZ, URZ ;  /* 0x0000003f07227290 */ /* 0x000fe2000fffe13f */
[----:B------:R-:W-:Y:S01]  /*d2e0*/  IADD3 R13, P5, R16, 0x4020, RZ ;  /* 0x00004020100d7810 */ /* 0x000fe20007fbe0ff */
[----:B------:R-:W-:Y:S01]  /*d2f0*/  USHF.R.S32.HI UR4, URZ, 0x1f, UR35 ;  /* 0x0000001f3f047899 */ /* 0x000fe20008011423 */
[----:B------:R-:W-:Y:S01]  /*d300*/  SHF.R.U64 R20, R20, 0x3, RZ ;  /* 0x0000000314147819 */ /* 0x000fe200000012ff */
[----:B------:R-:W-:Y:S01]  /*d310*/  USHF.R.S32.HI UR7, URZ, 0x1f, UR36 ;  /* 0x0000001f3f077899 */ /* 0x000fe20008011424 */
[----:B------:R-:W-:Y:S01]  /*d320*/  LOP3.LUT R10, R11, 0x380, RZ, 0xc0, !PT ;  /* 0x000003800b0a7812 */ /* 0x000fe200078ec0ff */
[----:B------:R-:W-:Y:S01]  /*d330*/  UIMAD UR34, UR5, UR34, UR6 ;  /* 0x00000022052272a4 */ /* 0x000fe2000f8e0206 */
[----:B------:R-:W-:Y:S01]  /*d340*/  LOP3.LUT R12, R13, 0x380, RZ, 0xc0, !PT ;  /* 0x000003800d0c7812 */ /* 0x000fe200078ec0ff */
[----:B------:R-:W-:Y:S01]  /*d350*/  UIMAD UR6, UR4, UR8, URZ ;  /* 0x00000008040672a4 */ /* 0x000fe2000f8e023f */
[----:B------:R-:W-:Y:S01]  /*d360*/  LOP3.LUT R20, R20, R21, RZ, 0x3c, !PT ;  /* 0x0000001514147212 */ /* 0x000fe200078e3cff */
[----:B------:R-:W-:Y:S01]  /*d370*/  USHF.L.U32 UR34, UR34, 0x7, URZ ;  /* 0x0000000722227899 */ /* 0x000fe2000800063f */
[----:B------:R-:W-:Y:S01]  /*d380*/  SHF.R.U64 R10, R10, 0x3, RZ ;  /* 0x000000030a0a7819 */ /* 0x000fe200000012ff */
[----:B------:R-:W-:Y:S01]  /*d390*/  UIMAD.WIDE.U32 UR4, UR35, UR8, URZ ;  /* 0x00000008230472a5 */ /* 0x000fe2000f8e003f */
[----:B------:R-:W-:Y:S01]  /*d3a0*/  IMAD.X R21, RZ, RZ, R17, P2 ;  /* 0x000000ffff157224 */ /* 0x000fe200010e0611 */
[----:B------:R-:W-:Y:S01]  /*d3b0*/  UIMAD UR6, UR35, UR9, UR6 ;  /* 0x00000009230672a4 */ /* 0x000fe2000f8e0206 */
[----:B------:R-:W-:-:S02]  /*d3c0*/  SHF.R.U64 R12, R12, 0x3, RZ ;  /* 0x000000030c0c7819 */ /* 0x000fc400000012ff */
[----:B------:R-:W-:Y:S01]  /*d3d0*/  LOP3.LUT R10, R10, R11, RZ, 0x3c, !PT ;  /* 0x0000000b0a0a7212 */ /* 0x000fe200078e3cff */
[----:B------:R-:W-:Y:S01]  /*d3e0*/  UIADD3 UR6, UR5, UR6, URZ ;  /* 0x0000000605067290 */ /* 0x000fe2000fffe03f */
[----:B------:R-:W-:Y:S01]  /*d3f0*/  LOP3.LUT R12, R12, R13, RZ, 0x3c, !PT ;  /* 0x0000000d0c0c7212 */ /* 0x000fe200078e3cff */
[--C-:B------:R-:W-:Y:S01]  /*d400*/  IMAD.X R11, RZ, RZ, R17.reuse, P4 ;  /* 0x000000ffff0b7224 */ /* 0x100fe200020e0611 */
[----:B------:R-:W-:Y:S01]  /*d410*/  F2FP.F16.F32.PACK_AB R64, R65, R64 ;  /* 0x000000404140723e */ /* 0x000fe200000000ff */
[----:B------:R-:W-:Y:S01]  /*d420*/  IMAD.X R13, RZ, RZ, R17, P5 ;  /* 0x000000ffff0d7224 */ /* 0x000fe200028e0611 */
[----:B------:R-:W-:Y:S02]  /*d430*/  F2FP.F16.F32.PACK_AB R65, R67, R66 ;  /* 0x000000424341723e */ /* 0x000fe400000000ff */
[----:B------:R-:W-:Y:S02]  /*d440*/  MOV R19, R10 ;  /* 0x0000000a00137202 */ /* 0x000fe40000000f00 */
        /* <DEDUP_REMOVED lines=8> */
[----:B------:R-:W-:Y:S02]  /*d4d0*/  F2FP.F16.F32.PACK_AB R75, R79, R78 ;  /* 0x0000004e4f4b723e */ /* 0x000fe400000000ff */
[----:B------:R-:W-:Y:S02]  /*d4e0*/  F2FP.F16.F32.PACK_AB R81, R83, R82 ;  /* 0x000000525351723e */ /* 0x000fe400000000ff */
[----:B------:R-:W-:Y:S02]  /*d4f0*/  F2FP.F16.F32.PACK_AB R82, R85, R84 ;  /* 0x000000545552723e */ /* 0x000fe400000000ff */
[----:B------:R-:W-:Y:S02]  /*d500*/  F2FP.F16.F32.PACK_AB R83, R87, R86 ;  /* 0x000000565753723e */ /* 0x000fe400000000ff */
[----:B------:R-:W-:-:S02]  /*d510*/  R2UR UR10, R220 ;  /* 0x00000000dc0a72ca */ /* 0x000fc400000e0000 */
[----:B--2---:R-:W-:-:S04]  /*d520*/  @P3 PRMT R3, R9, 0x654, R3 ;  /* 0x0000065409033816 */ /* 0x004fc80000000003 */
[----:B------:R1:W-:Y:S01]  /*d530*/  @P3 SYNCS.ARRIVE.TRANS64.RED.A1T0 RZ, [R3+URZ], RZ ;  /* 0x000000ff03ff39a7 */ /* 0x0003e2000810043f */
[----:B------:R-:W-:Y:S01]  /*d540*/  BAR.SYNC.DEFER_BLOCKING 0x1, 0x100 ;  /* 0x0044000000007b1d */ /* 0x000fe20000010000 */
[----:B------:R-:W-:-:S04]  /*d550*/  IADD3 R9, P3, R16, 0x4060, RZ ;  /* 0x0000406010097810 */ /* 0x000fc80007f7e0ff */
[----:B------:R-:W-:Y:S02]  /*d560*/  LOP3.LUT R7, R9, 0x380, RZ, 0xc0, !PT ;  /* 0x0000038009077812 */ /* 0x000fe400078ec0ff */
[----:B-1----:R-:W-:Y:S02]  /*d570*/  MOV R3, R4 ;  /* 0x0000000400037202 */ /* 0x002fe40000000f00 */
[----:B------:R-:W-:Y:S01]  /*d580*/  F2FP.F16.F32.PACK_AB R5, R27, R8 ;  /* 0x000000081b05723e */ /* 0x000fe200000000ff */
[----:B------:R-:W-:Y:S01]  /*d590*/  IMAD.X R27, RZ, RZ, R17, P0 ;  /* 0x000000ffff1b7224 */ /* 0x000fe200000e0611 */
[----:B------:R-:W-:Y:S02]  /*d5a0*/  F2FP.F16.F32.PACK_AB R4, R25, R6 ;  /* 0x000000061904723e */ /* 0x000fe400000000ff */
[----:B------:R-:W-:Y:S02]  /*d5b0*/  IADD3.X R25, RZ, R17, RZ, P1, !PT ;  /* 0x00000011ff197210 */ /* 0x000fe40000ffe4ff */
[----:B------:R-:W-:-:S02]  /*d5c0*/  F2FP.F16.F32.PACK_AB R6, R29, R28 ;  /* 0x0000001c1d06723e */ /* 0x000fc400000000ff */
[----:B------:R-:W-:Y:S02]  /*d5d0*/  MOV R28, R26 ;  /* 0x0000001a001c7202 */ /* 0x000fe40000000f00 */
[----:B------:R-:W-:Y:S02]  /*d5e0*/  MOV R27, R24 ;  /* 0x00000018001b7202 */ /* 0x000fe40000000f00 */
[----:B------:R-:W-:Y:S02]  /*d5f0*/  MOV R25, R14 ;  /* 0x0000000e00197202 */ /* 0x000fe40000000f00 */
[----:B------:R-:W1:Y:S01]  /*d600*/  LDC.64 R14, c[0x0][0xb78] ;  /* 0x0002de00ff0e7b82 */ /* 0x000e620000000a00 */
[----:B------:R-:W-:Y:S02]  /*d610*/  SHF.R.U64 R8, R7, 0x3, RZ ;  /* 0x0000000307087819 */ /* 0x000fe400000012ff */
[----:B------:R-:W-:Y:S01]  /*d620*/  F2FP.F16.F32.PACK_AB R7, R31, R30 ;  /* 0x0000001e1f07723e */ /* 0x000fe200000000ff */
[----:B------:R-:W-:Y:S01]  /*d630*/  VIADD R31, R227, UR34 ;  /* 0x00000022e31f7c36 */ /* 0x000fe20008000000 */
[----:B------:R-:W-:Y:S01]  /*d640*/  LOP3.LUT R8, R8, R9, RZ, 0x3c, !PT ;  /* 0x0000000908087212 */ /* 0x000fe200078e3cff */
[----:B------:R-:W-:Y:S01]  /*d650*/  IMAD.X R9, RZ, RZ, R17, P3 ;  /* 0x000000ffff097224 */ /* 0x000fe200018e0611 */
[----:B------:R-:W-:Y:S01]  /*d660*/  MOV R26, R20 ;  /* 0x00000014001a7202 */ /* 0x000fe20000000f00 */
[----:B------:R2:W-:Y:S01]  /*d670*/  STSM.16.M88.4 [R3], R4 ;  /* 0x0000000403007844 */ /* 0x0005e20000000200 */
[----:B------:R-:W-:Y:S01]  /*d680*/  LOP3.LUT P0, RZ, R222, 0x3, RZ, 0xc0, !PT ;  /* 0x00000003deff7812 */ /* 0x000fe2000780c0ff */
[----:B------:R-:W-:Y:S01]  /*d690*/  IMAD.U32 R21, RZ, RZ, UR5 ;  /* 0x00000005ff157e24 */ /* 0x000fe2000f8e00ff */
[----:B------:R-:W-:Y:S01]  /*d6a0*/  MOV R20, UR4 ;  /* 0x0000000400147c02 */ /* 0x000fe20008000f00 */
[----:B------:R-:W-:Y:S01]  /*d6b0*/  IMAD.U32 R21, RZ, RZ, UR6 ;  /* 0x00000006ff157e24 */ /* 0x000fe2000f8e00ff */
[----:B------:R-:W-:Y:S01]  /*d6c0*/  ULDC UR4, c[0x0][0xa88] ;  /* 0x0002a20000047ab9 */ /* 0x000fe20000000800 */
[----:B------:R-:W-:-:S02]  /*d6d0*/  MOV R24, R12 ;  /* 0x0000000c00187202 */ /* 0x000fc40000000f00 */
[----:B------:R-:W-:Y:S02]  /*d6e0*/  F2FP.F16.F32.PACK_AB R12, R49, R48 ;  /* 0x00000030310c723e */ /* 0x000fe400000000ff */
[----:B------:R-:W-:Y:S02]  /*d6f0*/  F2FP.F16.F32.PACK_AB R13, R51, R50 ;  /* 0x00000032330d723e */ /* 0x000fe400000000ff */
[----:B------:R-:W-:Y:S02]  /*d700*/  SHF.R.S32.HI R29, RZ, 0x1f, R31 ;  /* 0x0000001fff1d7819 */ /* 0x000fe4000001141f */
[----:B--2---:R-:W-:Y:S01]  /*d710*/  MOV R3, R8 ;  /* 0x0000000800037202 */ /* 0x004fe20000000f00 */
[----:B------:R-:W-:Y:S01]  /*d720*/  VIADD R9, R31, 0x8 ;  /* 0x000000081f097836 */ /* 0x000fe20000000000 */
[----:B------:R-:W-:Y:S01]  /*d730*/  F2FP.F16.F32.PACK_AB R4, R33, R32 ;  /* 0x000000202104723e */ /* 0x000fe200000000ff */
[C---:B-1----:R-:W-:Y:S01]  /*d740*/  IMAD R8, R14.reuse, UR7, RZ ;  /* 0x000000070e087c24 */ /* 0x042fe2000f8e02ff */
[----:B------:R-:W-:Y:S01]  /*d750*/  F2FP.F16.F32.PACK_AB R5, R35, R34 ;  /* 0x000000222305723e */ /* 0x000fe200000000ff */
[----:B------:R-:W-:Y:S01]  /*d760*/  IMAD.WIDE.U32 R20, R14, UR36, R20 ;  /* 0x000000240e147c25 */ /* 0x000fe2000f8e0014 */
[----:B------:R-:W-:-:S02]  /*d770*/  F2FP.F16.F32.PACK_AB R6, R37, R36 ;  /* 0x000000242506723e */ /* 0x000fc400000000ff */
[----:B------:R-:W-:Y:S01]  /*d780*/  F2FP.F16.F32.PACK_AB R7, R39, R38 ;  /* 0x000000262707723e */ /* 0x000fe200000000ff */
[----:B------:R-:W-:Y:S01]  /*d790*/  IMAD R30, R15, UR36, R8 ;  /* 0x000000240f1e7c24 */ /* 0x000fe2000f8e0208 */
[----:B------:R-:W-:Y:S02]  /*d7a0*/  ISETP.GE.OR P1, PT, R9, UR4, P0 ;  /* 0x0000000409007c0c */ /* 0x000fe40008726670 */
[----:B------:R-:W-:Y:S01]  /*d7b0*/  F2FP.F16.F32.PACK_AB R8, R41, R40 ;  /* 0x000000282908723e */ /* 0x000fe200000000ff */
[----:B------:R1:W-:Y:S01]  /*d7c0*/  STSM.16.M88.4 [R28], R4 ;  /* 0x000000041c007844 */ /* 0x0003e20000000200 */
[----:B------:R-:W-:Y:S02]  /*d7d0*/  F2FP.F16.F32.PACK_AB R9, R43, R42 ;  /* 0x0000002a2b09723e */ /* 0x000fe400000000ff */
[----:B------:R-:W-:Y:S02]  /*d7e0*/  F2FP.F16.F32.PACK_AB R14, R53, R52 ;  /* 0x00000034350e723e */ /* 0x000fe400000000ff */
[----:B------:R-:W-:Y:S01]  /*d7f0*/  F2FP.F16.F32.PACK_AB R15, R55, R54 ;  /* 0x00000036370f723e */ /* 0x000fe200000000ff */
[----:B------:R-:W-:Y:S01]  /*d800*/  STSM.16.M88.4 [R27], R8 ;  /* 0x000000081b007844 */ /* 0x000fe20000000200 */
[----:B------:R-:W-:-:S02]  /*d810*/  IADD3 R20, P2, R31, R20, RZ ;  /* 0x000000141f147210 */ /* 0x000fc40007f5e0ff */
[----:B------:R-:W-:Y:S01]  /*d820*/  ISETP.GE.OR P0, PT, R31, UR4, P0 ;  /* 0x000000041f007c0c */ /* 0x000fe20008706670 */
[----:B------:R-:W-:Y:S01]  /*d830*/  STSM.16.M88.4 [R26], R12 ;  /* 0x0000000c1a007844 */ /* 0x000fe20000000200 */
[----:B------:R-:W-:Y:S01]  /*d840*/  ULDC.64 UR4, c[0x0][0xb40] ;  /* 0x0002d00000047ab9 */ /* 0x000fe20000000a00 */
[----:B------:R-:W-:Y:S02]  /*d850*/  IADD3.X R29, R29, R21, R30, P2, !PT ;  /* 0x000000151d1d7210 */ /* 0x000fe400017fe41e */
[----:B-1----:R-:W-:Y:S02]  /*d860*/  F2FP.F16.F32.PACK_AB R4, R57, R56 ;  /* 0x000000383904723e */ /* 0x002fe400000000ff */
[----:B------:R-:W-:Y:S02]  /*d870*/  F2FP.F16.F32.PACK_AB R5, R59, R58 ;  /* 0x0000003a3b05723e */ /* 0x000fe400000000ff */
[----:B------:R-:W-:Y:S02]  /*d880*/  F2FP.F16.F32.PACK_AB R6, R61, R60 ;  /* 0x0000003c3d06723e */ /* 0x000fe400000000ff */
[----:B------:R-:W-:-:S05]  /*d890*/  F2FP.F16.F32.PACK_AB R7, R63, R62 ;  /* 0x0000003e3f07723e */ /* 0x000fca00000000ff */
[----:B------:R1:W-:Y:S04]  /*d8a0*/  STSM.16.M88.4 [R25], R4 ;  /* 0x0000000419007844 */ /* 0x0003e80000000200 */
[----:B------:R-:W-:Y:S04]  /*d8b0*/  STSM.16.M88.4 [R24], R64 ;  /* 0x0000004018007844 */ /* 0x000fe80000000200 */
[----:B------:R-:W-:Y:S04]  /*d8c0*/  STSM.16.M88.4 [R19], R72 ;  /* 0x0000004813007844 */ /* 0x000fe80000000200 */
[----:B------:R-:W-:Y:S01]  /*d8d0*/  STSM.16.M88.4 [R3], R80 ;  /* 0x0000005003007844 */ /* 0x000fe20000000200 */
[----:B------:R-:W-:Y:S01]  /*d8e0*/  @!PT LDS RZ, [RZ] ;  /* 0x00000000fffff984 */ /* 0x000fe20000000800 */
[----:B------:R-:W-:Y:S01]  /*d8f0*/  @!PT LDS RZ, [RZ] ;  /* 0x00000000fffff984 */ /* 0x000fe20000000800 */
[----:B------:R-:W-:Y:S01]  /*d900*/  @!PT LDS RZ, [RZ] ;  /* 0x00000000fffff984 */ /* 0x000fe20000000800 */
[----:B------:R-:W-:Y:S01]  /*d910*/  @!PT LDS RZ, [RZ] ;  /* 0x00000000fffff984 */ /* 0x000fe20000000800 */
[----:B------:R2:W-:Y:S06]  /*d920*/  MEMBAR.ALL.CTA ;  /* 0x0000000000007992 */ /* 0x0005ec0000008000 */
[----:B--2---:R-:W2:Y:S02]  /*d930*/  FENCE.VIEW.ASYNC.S ;  /* 0x00000000000073c6 */ /* 0x004ea40000000000 */
[----:B--2---:R-:W-:Y:S06]  /*d940*/  BAR.ARV 0x1, 0x120 ;  /* 0x0044800000007b1d */ /* 0x004fec0000002000 */
[C---:B-1----:R-:W-:Y:S01]  /*d950*/  LEA R4, P2, R20.reuse, UR4, 0x2 ;  /* 0x0000000414047c11 */ /* 0x042fe2000f8410ff */
[----:B------:R-:W-:Y:S01]  /*d960*/  ULDC UR4, c[0x0][0xc] ;  /* 0x0000030000047ab9 */ /* 0x000fe20000000800 */
[----:B------:R-:W1:Y:S01]  /*d970*/  SHFL.IDX PT, R6, R226, RZ, 0x1f ;  /* 0x00001fffe2067589 */ /* 0x000e6200000e0000 */
[----:B------:R-:W-:Y:S01]  /*d980*/  UIADD3 UR10, UR4, UR10, URZ ;  /* 0x0000000a040a7290 */ /* 0x000fe2000fffe03f */
[----:B------:R-:W-:-:S05]  /*d990*/  LEA.HI.X R5, R20, UR5, R29, 0x2, P2 ;  /* 0x0000000514057c11 */ /* 0x000fca00090f141d */
[----:B------:R2:W-:Y:S01]  /*d9a0*/  @!P0 STG.E desc[UR12][R4.64], R2 ;  /* 0x0000000204008986 */ /* 0x0005e2000c10190c */
[----:B------:R-:W-:-:S03]  /*d9b0*/  IMAD.U32 R220, RZ, RZ, UR10 ;  /* 0x0000000affdc7e24 */ /* 0x000fc6000f8e00ff */
[----:B------:R2:W-:Y:S01]  /*d9c0*/  @!P1 STG.E desc[UR12][R4.64+0x20], R0 ;  /* 0x0000200004009986 */ /* 0x0005e2000c10190c */
[----:B-1----:R-:W-:-:S13]  /*d9d0*/  ISETP.NE.AND P0, PT, R6, 0x7, PT ;  /* 0x000000070600780c */ /* 0x002fda0003f05270 */
[----:B--2---:R-:W-:Y:S05]  /*d9e0*/  @P0 BRA `(.L_x_152) ;  /* 0x0000000000640947 */ /* 0x004fea0003800000 */
        /* <DEDUP_REMOVED lines=11> */
[----:B------:R-:W-:Y:S01]  /*daa0*/  UMOV UR7, 0x40 ;  /* 0x0000004000077882 */ /* 0x000fe20000000000 */
[----:B------:R-:W-:-:S05]  /*dab0*/  UMOV UR8, 0x1 ;  /* 0x0000000100087882 */ /* 0x000fca0000000000 */
[----:B------:R1:W-:Y:S02]  /*dac0*/  UTMASTG.5D [UR32], [UR4] ;  /* 0x00000020040073b5 */ /* 0x0003e40008020000 */
[----:B-1----:R-:W-:Y:S01]  /*dad0*/  UMOV UR32, UR6 ;  /* 0x0000000600207c82 */ /* 0x002fe20008000000 */
[----:B------:R-:W-:Y:S01]  /*dae0*/  UMOV UR33, UR7 ;  /* 0x0000000700217c82 */ /* 0x000fe20008000000 */
[----:B------:R-:W-:Y:S01]  /*daf0*/  UIADD3 UR6, UR39, 0x34820, URZ ;  /* 0x0003482027067890 */ /* 0x000fe2000fffe03f */
[----:B------:R1:W-:Y:S03]  /*db00*/  UTMASTG.5D [UR32], [UR4] ;  /* 0x00000020040073b5 */ /* 0x0003e60008020000 */
[----:B------:R-:W-:Y:S02]  /*db10*/  UPRMT UR7, URZ, 0x654, UR6 ;  /* 0x000006543f077896 */ /* 0x000fe40008000006 */
[----:B------:R-:W-:Y:S01]  /*db20*/  UPRMT UR6, UR8, 0x654, UR6 ;  /* 0x0000065408067896 */ /* 0x000fe20008000006 */
[----:B------:R0:W-:Y:S01]  /*db30*/  UTMACMDFLUSH ;  /* 0x00000000000079b7 */ /* 0x0001e20000000000 */
[----:B------:R-:W-:-:S05]  /*db40*/  DEPBAR.LE SB0, 0x0 ;  /* 0x000080000000791a */ /* 0x000fca0000000000 */
[----:B------:R-:W-:Y:S02]  /*db50*/  SYNCS.ARRIVE.TRANS64.RED.A1T0 RZ, [UR7], RZ ;  /* 0x000000ffffff79a7 */ /* 0x000fe40008100407 */
[----:B-1----:R-:W-:Y:S03]  /*db60*/  SYNCS.ARRIVE.TRANS64.RED.A1T0 RZ, [UR6], RZ ;  /* 0x000000ffffff79a7 */ /* 0x002fe60008100406 */
.L_x_153:
[----:B------:R-:W-:Y:S05]  /*db70*/  BSYNC B0 ;  /* 0x0000000000007941 */ /* 0x000fea0003800000 */
.L_x_152:
[----:B------:R-:W1:Y:S01]  /*db80*/  LDC R0, c[0x0][0xda4] ;  /* 0x00036900ff007b82 */ /* 0x000e620000000800 */
[----:B------:R-:W-:Y:S01]  /*db90*/  R2UR UR5, R220 ;  /* 0x00000000dc0572ca */ /* 0x000fe200000e0000 */
[----:B------:R-:W-:Y:S01]  /*dba0*/  UIADD3 UR38, UR38, 0x1, URZ ;  /* 0x0000000126267890 */ /* 0x000fe2000fffe03f */
[----:B------:R-:W-:-:S03]  /*dbb0*/  VIADD R221, R221, 0x1 ;  /* 0x00000001dddd7836 */ /* 0x000fc60000000000 */
[----:B------:R-:W-:-:S04]  /*dbc0*/  UISETP.NE.AND UP0, UPT, UR38, 0x2, UPT ;  /* 0x000000022600788c */ /* 0x000fc8000bf05270 */
[----:B------:R-:W-:Y:S02]  /*dbd0*/  USEL UR4, URZ, 0x1, UP0 ;  /* 0x000000013f047887 */ /* 0x000fe40008000000 */
[----:B------:R-:W-:Y:S02]  /*dbe0*/  USEL UR38, UR38, URZ, UP0 ;  /* 0x0000003f26267287 */ /* 0x000fe40008000000 */
[----:B------:R-:W-:Y:S01]  /*dbf0*/  ULOP3.LUT UR61, UR61, UR4, URZ, 0x3c, !UPT ;  /* 0x000000043d3d7292 */ /* 0x000fe2000f8e3c3f */
[----:B-1----:R-:W-:-:S13]  /*dc00*/  ISETP.LE.AND P0, PT, R0, UR5, PT ;  /* 0x0000000500007c0c */ /* 0x002fda000bf03270 */
[----:B------:R-:W-:Y:S05]  /*dc10*/  @!P0 BRA `(.L_x_154) ;  /* 0xffffff3400b08947 */ /* 0x000fea000383ffff */
[----:B------:R-:W-:Y:S05]  /*dc20*/  EXIT ;  /* 0x000000000000794d */ /* 0x000fea0003800000 */
.L_x_126:
        /* <DEDUP_REMOVED lines=13> */
[----:B------:R-:W2:Y:S01]  /*dd00*/  LDL R3, [R1+0x1c] ;  /* 0x00001c0001037983 */ /* 0x000ea20000100800 */
[----:B------:R-:W1:Y:S01]  /*dd10*/  S2R R4, SR_TID.X ;  /* 0x0000000000047919 */ /* 0x000e620000002100 */
[----:B------:R-:W3:Y:S02]  /*dd20*/  S2UR UR4, SR_CTAID.X ;  /* 0x00000000000479c3 */ /* 0x000ee40000002500 */
[----:B---3--:R-:W-:Y:S01]  /*dd30*/  IMAD.U32 R2, RZ, RZ, UR4 ;  /* 0x00000004ff027e24 */ /* 0x008fe2000f8e00ff */
[----:B-1----:R-:W-:-:S05]  /*dd40*/  LOP3.LUT P0, R0, R4, 0x1f, RZ, 0xc0, !PT ;  /* 0x0000001f04007812 */ /* 0x002fca000780c0ff */
[----:B------:R2:W-:Y:S04]  /*dd50*/  STL [R1+0x28], R0 ;  /* 0x0000280001007387 */ /* 0x0005e80000100800 */
[----:B------:R1:W-:Y:S01]  /*dd60*/  STL [R1+0x18], R2 ;  /* 0x0000180201007387 */ /* 0x0003e20000100800 */
[----:B------:R-:W-:-:S04]  /*dd70*/  LOP3.LUT P1, RZ, R4, 0x7f, RZ, 0xc0, !PT ;  /* 0x0000007f04ff7812 */ /* 0x000fc8000782c0ff */
[----:B------:R-:W-:Y:S01]  /*dd80*/  PLOP3.LUT P0, PT, P0, P1, PT, 0x8a, 0x0 ;  /* 0x000000000000781c */ /* 0x000fe20000703172 */
[----:B------:R-:W-:Y:S02]  /*dd90*/  IMAD.MOV.U32 R16, RZ, RZ, RZ ;  /* 0x000000ffff107224 */ /* 0x000fe400078e00ff */
[----:B------:R-:W-:Y:S01]  /*dda0*/  IMAD.MOV.U32 R17, RZ, RZ, 0x1 ;  /* 0x00000001ff117424 */ /* 0x000fe200078e00ff */
[----:B------:R-:W-:Y:S01]  /*ddb0*/  P2R R19, PR, RZ, 0x1 ;  /* 0x00000001ff137803 */ /* 0x000fe20000000000 */
[----:B------:R-:W-:Y:S01]  /*ddc0*/  ULDC.64 UR36, c[0x0][0x198] ;  /* 0x0000660000247ab9 */ /* 0x000fe20000000a00 */
[----:B------:R-:W-:Y:S01]  /*ddd0*/  ULDC UR38, c[0x0][0xc] ;  /* 0x0000030000267ab9 */ /* 0x000fe20000000800 */
[----:B--2---:R-:W-:-:S05]  /*dde0*/  LOP3.LUT R0, R3, 0x2, RZ, 0xfc, !PT ;  /* 0x0000000203007812 */ /* 0x004fca00078efcff */
[----:B------:R1:W-:Y:S04]  /*ddf0*/  STL [R1+0xc], R0 ;  /* 0x00000c0001007387 */ /* 0x0003e80000100800 */
[----:B------:R1:W-:Y:S02]  /*de00*/  STL [R1+0x24], RZ ;  /* 0x000024ff01007387 */ /* 0x0003e40000100800 */
.L_x_206:
        /* <DEDUP_REMOVED lines=14> */
[----:B--2---:R-:W-:-:S04]  /*def0*/  @P0 IMAD.HI.U32 R2, R4, R2, RZ ;  /* 0x0000000204020227 */ /* 0x004fc800078e00ff */
[----:B------:R-:W-:Y:S01]  /*df00*/  IMAD.MOV.U32 R6, RZ, RZ, R4 ;  /* 0x000000ffff067224 */ /* 0x000fe200078e0004 */
[----:B----4-:R-:W-:Y:S01]  /*df10*/  @P0 SHF.R.U32.HI R6, RZ, R3, R2 ;  /* 0x00000003ff060219 */ /* 0x010fe20000011602 */
[----:B------:R-:W1:Y:S04]  /*df20*/  LDC R4, c[0x0][0x2e0] ;  /* 0x0000b800ff047b82 */ /* 0x000e680000000800 */
[----:B------:R-:W-:Y:S01]  /*df30*/  IMAD.MOV.U32 R7, RZ, RZ, R6 ;  /* 0x000000ffff077224 */ /* 0x000fe200078e0006 */
[----:B------:R2:W-:Y:S03]  /*df40*/  STL [R1+0x10], R6 ;  /* 0x0000100601007387 */ /* 0x0005e60000100800 */
[----:B------:R-:W4:Y:S01]  /*df50*/  @P1 LDC.64 R2, c[0x0][0xdb8] ;  /* 0x00036e00ff021b82 */ /* 0x000f220000000a00 */
[----:B-1----:R-:W-:-:S02]  /*df60*/  IMAD R9, R4, UR4, RZ ;  /* 0x0000000404097c24 */ /* 0x002fc4000f8e02ff */
[----:B----4-:R-:W-:-:S05]  /*df70*/  @P1 IMAD.HI.U32 R2, R6, R2, RZ ;  /* 0x0000000206021227 */ /* 0x010fca00078e00ff */
[----:B------:R-:W-:Y:S02]  /*df80*/  @P1 SHF.R.U32.HI R7, RZ, R3, R2 ;  /* 0x00000003ff071219 */ /* 0x000fe40000011602 */
[----:B------:R-:W-:-:S03]  /*df90*/  MOV R2, 0x400 ;  /* 0x0000040000027802 */ /* 0x000fc60000000f00 */
[----:B------:R-:W-:Y:S01]  /*dfa0*/  IMAD.MOV R3, RZ, RZ, -R7 ;  /* 0x000000ffff037224 */ /* 0x000fe200078e0a07 */
[----:B---3--:R-:W-:Y:S01]  /*dfb0*/  LEA R8, R5, R2, 0x18 ;  /* 0x0000000205087211 */ /* 0x008fe200078ec0ff */
[----:B------:R2:W-:Y:S01]  /*dfc0*/  STL [R1], R7 ;  /* 0x0000000701007387 */ /* 0x0005e20000100800 */
[----:B------:R-:W-:-:S03]  /*dfd0*/  IADD3 R2, R9, 0xaf, RZ ;  /* 0x000000af09027810 */ /* 0x000fc60007ffe0ff */
[----:B------:R-:W-:Y:S01]  /*dfe0*/  VIADD R4, R8, 0x1e400 ;  /* 0x0001e40008047836 */ /* 0x000fe20000000000 */
[----:B------:R2:W-:Y:S01]  /*dff0*/  STL [R1+0x20], R9 ;  /* 0x0000200901007387 */ /* 0x0005e20000100800 */
[----:B------:R-:W-:-:S03]  /*e000*/  IMAD.HI R2, R2, 0x2e8ba2e9, RZ ;  /* 0x2e8ba2e902027827 */ /* 0x000fc600078e02ff */
[----:B------:R-:W-:Y:S01]  /*e010*/  LOP3.LUT P0, RZ, R4, 0x3ff, RZ, 0xc0, !PT ;  /* 0x000003ff04ff7812 */ /* 0x000fe2000780c0ff */
[----:B------:R-:W-:Y:S01]  /*e020*/  IMAD R4, R0, R3, R6 ;  /* 0x0000000300047224 */ /* 0x000fe200078e0206 */
[----:B------:R-:W-:Y:S01]  /*e030*/  SHF.R.U32.HI R3, RZ, 0x1f, R2 ;  /* 0x0000001fff037819 */ /* 0x000fe20000011602 */
[----:B------:R2:W-:Y:S03]  /*e040*/  STL [R1+0x8], R8 ;  /* 0x0000080801007387 */ /* 0x0005e60000100800 */
[----:B------:R-:W-:Y:S01]  /*e050*/  LEA.HI.SX32 R0, R2, R3, 0x1b ;  /* 0x0000000302007211 */ /* 0x000fe200078fdaff */
[----:B------:R2:W-:Y:S04]  /*e060*/  STL [R1+0x4], R4 ;  /* 0x0000040401007387 */ /* 0x0005e80000100800 */
[----:B------:R2:W-:Y:S02]  /*e070*/  STL [R1+0x14], R0 ;  /* 0x0000140001007387 */ /* 0x0005e40000100800 */
[----:B------:R-:W-:Y:S05]  /*e080*/  @!P0 BRA `(.L_x_156) ;  /* 0x0000000000408947 */ /* 0x000fea0003800000 */
[----:B------:R-:W-:Y:S01]  /*e090*/  MOV R2, 0x0 ;  /* 0x0000000000027802 */ /* 0x000fe20000000f00 */
[----:B------:R-:W-:Y:S01]  /*e0a0*/  ULDC.64 UR6, c[0x4][0xa0] ;  /* 0x0100280000067ab9 */ /* 0x000fe20000000a00 */
[----:B------:R-:W-:Y:S01]  /*e0b0*/  ULDC.64 UR8, c[0x4][0xa8] ;  /* 0x01002a0000087ab9 */ /* 0x000fe20000000a00 */
[----:B------:R-:W-:Y:S01]  /*e0c0*/  ULDC.64 UR4, c[0x4][0x28] ;  /* 0x01000a0000047ab9 */ /* 0x000fe20000000a00 */
[----:B--2---:R-:W-:Y:S01]  /*e0d0*/  IMAD.U32 R4, RZ, RZ, UR6 ;  /* 0x00000006ff047e24 */ /* 0x004fe2000f8e00ff */
[----:B------:R-:W-:Y:S01]  /*e0e0*/  MOV R10, UR4 ;  /* 0x00000004000a7c02 */ /* 0x000fe20008000f00 */
[----:B------:R-:W1:Y:S01]  /*e0f0*/  LDC.64 R2, c[0x4][R2] ;  /* 0x0100000002027b82 */ /* 0x000e620000000a00 */
[----:B------:R-:W-:Y:S02]  /*e100*/  IMAD.U32 R5, RZ, RZ, UR7 ;  /* 0x00000007ff057e24 */ /* 0x000fe4000f8e00ff */
[----:B------:R-:W-:Y:S02]  /*e110*/  IMAD.U32 R6, RZ, RZ, UR8 ;  /* 0x00000008ff067e24 */ /* 0x000fe4000f8e00ff */
[----:B------:R-:W-:-:S02]  /*e120*/  IMAD.U32 R7, RZ, RZ, UR9 ;  /* 0x00000009ff077e24 */ /* 0x000fc4000f8e00ff */
[----:B------:R-:W-:Y:S02]  /*e130*/  IMAD.U32 R11, RZ, RZ, UR5 ;  /* 0x00000005ff0b7e24 */ /* 0x000fe4000f8e00ff */
[----:B------:R-:W-:Y:S02]  /*e140*/  IMAD.MOV.U32 R8, RZ, RZ, 0x70 ;  /* 0x00000070ff087424 */ /* 0x000fe400078e00ff */
[----:B------:R-:W-:Y:S02]  /*e150*/  IMAD.MOV.U32 R12, RZ, RZ, 0x1 ;  /* 0x00000001ff0c7424 */ /* 0x000fe400078e00ff */
[----:B------:R-:W-:-:S07]  /*e160*/  IMAD.MOV.U32 R13, RZ, RZ, RZ ;  /* 0x000000ffff0d7224 */ /* 0x000fce00078e00ff */
[----:B------:R-:W-:-:S07]  /*e170*/  LEPC R20, `(.L_x_156) ;  /* 0x000000001014794e */ /* 0x000fce0000000000 */
[----:B-1----:R-:W-:Y:S05]  /*e180*/  CALL.ABS.NOINC R2 ;  /* 0x0000000002007343 */ /* 0x002fea0003c00000 */
.L_x_156:
[----:B------:R-:W2:Y:S02]  /*e190*/  LDL R2, [R1+0x8] ;  /* 0x0000080001027983 */ /* 0x000ea40000100800 */
[----:B--2---:R-:W-:-:S05]  /*e1a0*/  VIADD R0, R2, 0x400 ;  /* 0x0000040002007836 */ /* 0x004fca0000000000 */
        /* <DEDUP_REMOVED lines=10> */
[----:B------:R-:W-:Y:S01]  /*e250*/  MOV R13, RZ ;  /* 0x000000ff000d7202 */ /* 0x000fe20000000f00 */
[----:B------:R-:W-:Y:S02]  /*e260*/  IMAD.U32 R7, RZ, RZ, UR9 ;  /* 0x00000009ff077e24 */ /* 0x000fe4000f8e00ff */
[----:B------:R-:W-:-:S02]  /*e270*/  IMAD.U32 R10, RZ, RZ, UR4 ;  /* 0x00000004ff0a7e24 */ /* 0x000fc4000f8e00ff */
[----:B------:R-:W-:Y:S02]  /*e280*/  IMAD.U32 R11, RZ, RZ, UR5 ;  /* 0x00000005ff0b7e24 */ /* 0x000fe4000f8e00ff */
[----:B------:R-:W-:Y:S02]  /*e290*/  IMAD.MOV.U32 R8, RZ, RZ, 0x70 ;  /* 0x00000070ff087424 */ /* 0x000fe400078e00ff */
[----:B-1----:R-:W-:-:S07]  /*e2a0*/  IMAD.MOV.U32 R12, RZ, RZ, 0x1 ;  /* 0x00000001ff0c7424 */ /* 0x002fce00078e00ff */
[----:B------:R-:W-:-:S07]  /*e2b0*/  LEPC R20, `(.L_x_158) ;  /* 0x000000001014794e */ /* 0x000fce0000000000 */
[----:B--2---:R-:W-:Y:S05]  /*e2c0*/  CALL.ABS.NOINC R2 ;  /* 0x0000000002007343 */ /* 0x004fea0003c00000 */
.L_x_158:
[----:B------:R-:W-:Y:S01]  /*e2d0*/  MOV R2, 0x0 ;  /* 0x0000000000027802 */ /* 0x000fe20000000f00 */
[----:B------:R-:W-:Y:S01]  /*e2e0*/  ULDC.64 UR6, c[0x4][0xa0] ;  /* 0x0100280000067ab9 */ /* 0x000fe20000000a00 */
[----:B------:R-:W-:Y:S01]  /*e2f0*/  ULDC.64 UR8, c[0x4][0xa8] ;  /* 0x01002a0000087ab9 */ /* 0x000fe20000000a00 */
[----:B------:R-:W-:Y:S01]  /*e300*/  ULDC.64 UR4, c[0x4][0x38] ;  /* 0x01000e0000047ab9 */ /* 0x000fe20000000a00 */
[----:B------:R-:W-:Y:S01]  /*e310*/  IMAD.U32 R4, RZ, RZ, UR6 ;  /* 0x00000006ff047e24 */ /* 0x000fe2000f8e00ff */
[----:B------:R-:W-:Y:S01]  /*e320*/  MOV R8, 0x70 ;  /* 0x0000007000087802 */ /* 0x000fe20000000f00 */
[----:B------:R-:W1:Y:S01]  /*e330*/  LDC.64 R2, c[0x4][R2] ;  /* 0x0100000002027b82 */ /* 0x000e620000000a00 */
[----:B------:R-:W-:Y:S02]  /*e340*/  IMAD.U32 R5, RZ, RZ, UR7 ;  /* 0x00000007ff057e24 */ /* 0x000fe4000f8e00ff */
[----:B------:R-:W-:Y:S02]  /*e350*/  IMAD.U32 R6, RZ, RZ, UR8 ;  /* 0x00000008ff067e24 */ /* 0x000fe4000f8e00ff */
[----:B------:R-:W-:-:S02]  /*e360*/  IMAD.U32 R7, RZ, RZ, UR9 ;  /* 0x00000009ff077e24 */ /* 0x000fc4000f8e00ff */
[----:B------:R-:W-:Y:S02]  /*e370*/  IMAD.U32 R10, RZ, RZ, UR4 ;  /* 0x00000004ff0a7e24 */ /* 0x000fe4000f8e00ff */
[----:B------:R-:W-:Y:S02]  /*e380*/  IMAD.U32 R11, RZ, RZ, UR5 ;  /* 0x00000005ff0b7e24 */ /* 0x000fe4000f8e00ff */
[----:B------:R-:W-:Y:S02]  /*e390*/  IMAD.MOV.U32 R12, RZ, RZ, 0x1 ;  /* 0x00000001ff0c7424 */ /* 0x000fe400078e00ff */
[----:B------:R-:W-:-:S07]  /*e3a0*/  IMAD.MOV.U32 R13, RZ, RZ, RZ ;  /* 0x000000ffff0d7224 */ /* 0x000fce00078e00ff */
[----:B------:R-:W-:-:S07]  /*e3b0*/  LEPC R20, `(.L_x_157) ;  /* 0x000000001014794e */ /* 0x000fce0000000000 */
[----:B-1----:R-:W-:Y:S05]  /*e3c0*/  CALL.ABS.NOINC R2 ;  /* 0x0000000002007343 */ /* 0x002fea0003c00000 */
.L_x_157:
[----:B------:R-:W2:Y:S01]  /*e3d0*/  LDL R8, [R1+0x4] ;  /* 0x0000040001087983 */ /* 0x000ea20000100800 */
[----:B------:R-:W1:Y:S01]  /*e3e0*/  LDC R0, c[0x0][0x428] ;  /* 0x00010a00ff007b82 */ /* 0x000e620000000800 */
[----:B------:R-:W-:Y:S02]  /*e3f0*/  ULDC.64 UR4, c[0x0][0x9f8] ;  /* 0x00027e0000047ab9 */ /* 0x000fe40000000a00 */
[----:B------:R-:W3:Y:S04]  /*e400*/  LDL R6, [R1] ;  /* 0x0000000001067983 */ /* 0x000ee80000100800 */
[----:B------:R-:W4:Y:S01]  /*e410*/  LDL R7, [R1+0x28] ;  /* 0x0000280001077983 */ /* 0x000f220000100800 */
[----:B-1----:R-:W-:-:S03]  /*e420*/  ISETP.NE.AND P1, PT, R0, 0x1, PT ;  /* 0x000000010000780c */ /* 0x002fc60003f25270 */
[----:B------:R-:W4:Y:S01]  /*e430*/  LDL.LU R5, [R1+0x10] ;  /* 0x0000100001057983 */ /* 0x000f220000300800 */
[----:B------:R-:W-:Y:S01]  /*e440*/  ISETP.NE.U32.AND P0, PT, RZ, UR4, PT ;  /* 0x00000004ff007c0c */ /* 0x000fe2000bf05070 */
[----:B------:R-:W-:Y:S01]  /*e450*/  ULDC.64 UR6, c[0x0][0x208] ;  /* 0x0000820000067ab9 */ /* 0x000fe20000000a00 */
[----:B------:R-:W-:Y:S01]  /*e460*/  ULDC UR4, c[0x0][0xda8] ;  /* 0x00036a0000047ab9 */ /* 0x000fe20000000800 */
[----:B------:R-:W4:Y:S01]  /*e470*/  LDL R4, [R1+0x18] ;  /* 0x0000180001047983 */ /* 0x000f220000100800 */
[----:B------:R-:W-:-:S05]  /*e480*/  ISETP.NE.AND.EX P0, PT, RZ, UR5, PT, P0 ;  /* 0x00000005ff007c0c */ /* 0x000fca000bf05300 */
[----:B------:R-:W2:Y:S08]  /*e490*/  @P1 LDC R2, c[0x0][0x42c] ;  /* 0x00010b00ff021b82 */ /* 0x000eb00000000800 */
[----:B------:R-:W1:Y:S01]  /*e4a0*/  @P1 LDC R3, c[0x0][0x430] ;  /* 0x00010c00ff031b82 */ /* 0x000e620000000800 */
[----:B--2---:R-:W-:-:S04]  /*e4b0*/  @P1 IMAD.HI.U32 R2, R8, R2, RZ ;  /* 0x0000000208021227 */ /* 0x004fc800078e00ff */
[----:B------:R-:W-:Y:S01]  /*e4c0*/  IMAD.MOV.U32 R0, RZ, RZ, R8 ;  /* 0x000000ffff007224 */ /* 0x000fe200078e0008 */
[----:B-1----:R-:W-:Y:S02]  /*e4d0*/  @P1 SHF.R.U32.HI R0, RZ, R3, R2 ;  /* 0x00000003ff001219 */ /* 0x002fe40000011602 */
[----:B------:R-:W3:Y:S02]  /*e4e0*/  @P0 LDC.64 R2, c[0x0][0x9f8] ;  /* 0x00027e00ff020b82 */ /* 0x000ee40000000a00 */
[----:B---3--:R-:W-:-:S05]  /*e4f0*/  @P0 IMAD.WIDE R2, R6, 0x4, R2 ;  /* 0x0000000406020825 */ /* 0x008fca00078e0202 */
[----:B------:R1:W5:Y:S01]  /*e500*/  @P0 LDG.E R6, desc[UR6][R2.64] ;  /* 0x0000000602060981 */ /* 0x000362000c1e1900 */
[----:B----4-:R-:W-:Y:S01]  /*e510*/  ISETP.NE.AND P1, PT, R7, RZ, PT ;  /* 0x000000ff0700720c */ /* 0x010fe20003f25270 */
[----:B------:R-:W-:Y:S01]  /*e520*/  IMAD.MOV R7, RZ, RZ, -R5 ;  /* 0x000000ffff077224 */ /* 0x000fe200078e0a05 */
[----:B------:R-:W2:Y:S02]  /*e530*/  S2R R21, SR_CgaCtaId ;  /* 0x0000000000157919 */ /* 0x000ea40000008800 */
[----:B------:R-:W-:Y:S01]  /*e540*/  PLOP3.LUT P2, PT, P1, PT, PT, 0x8, 0x0 ;  /* 0x000000000000781c */ /* 0x000fe20000f4e170 */
[----:B------:R-:W-:-:S04]  /*e550*/  IMAD R7, R7, UR4, R4 ;  /* 0x0000000407077c24 */ /* 0x000fc8000f8e0204 */
[----:B------:R-:W-:-:S04]  /*e560*/  IMAD.SHL.U32 R7, R7, 0x80, RZ ;  /* 0x0000008007077824 */ /* 0x000fc800078e00ff */
[----:B------:R-:W-:-:S05]  /*e570*/  VOTEU.ALL UP1, P1 ;  /* 0x00000000003f7886 */ /* 0x000fca0000820000 */
[----:B------:R-:W-:-:S04]  /*e580*/  @!UP1 UIADD3 UR8, UP0, UR36, 0x270, URZ ;  /* 0x0000027024089890 */ /* 0x000fc8000ff1e03f */
[----:B------:R-:W-:-:S03]  /*e590*/  @!UP1 UIADD3.X UR9, URZ, UR37, URZ, UP0, !UPT ;  /* 0x000000253f099290 */ /* 0x000fc600087fe43f */
[----:B-1----:R-:W-:-:S09]  /*e5a0*/  VOTEU.ALL UP0, P1 ;  /* 0x00000000003f7886 */ /* 0x002fd20000800000 */
.L_x_159:
[----:B------:R-:W3:Y:S04]  /*e5b0*/  LDL R3, [R1] ;  /* 0x0000000001037983 */ /* 0x000ee80000100800 */
[----:B------:R-:W4:Y:S01]  /*e5c0*/  LDL R2, [R1+0x4] ;  /* 0x0000040001027983 */ /* 0x000f220000100800 */
[----:B------:R-:W-:Y:S01]  /*e5d0*/  UMOV UR4, URZ ;  /* 0x0000003f00047c82 */ /* 0x000fe20008000000 */
[----:B------:R-:W-:Y:S02]  /*e5e0*/  PLOP3.LUT P0, PT, P0, P2, PT, 0xa2, 0x0 ;  /* 0x000000000000781c */ /* 0x000fe40000705472 */
[----:B---3--:R-:W-:-:S08]  /*e5f0*/  @P2 R2UR P0, UR7, R3 ;  /* 0x00000000030722ca */ /* 0x008fd00000000000 */
[----:B------:R-:W-:Y:S02]  /*e600*/  PLOP3.LUT P0, PT, P0, P2, PT, 0xa2, 0x0 ;  /* 0x000000000000781c */ /* 0x000fe40000705472 */
[----:B----4-:R-:W-:-:S08]  /*e610*/  @P2 R2UR.OR P0, UR6, R2 ;  /* 0x00000000020622ca */ /* 0x010fd00000100000 */
        /* <DEDUP_REMOVED lines=8> */
.L_x_160:
[----:B------:R-:W3:Y:S04]  /*e6a0*/  LDL R3, [R1] ;  /* 0x0000000001037983 */ /* 0x000ee80000100800 */
[----:B------:R-:W4:Y:S01]  /*e6b0*/  LDL R2, [R1+0x4] ;  /* 0x0000040001027983 */ /* 0x000f220000100800 */
        /* <DEDUP_REMOVED lines=9> */
[----:B------:R-:W1:Y:S01]  /*e750*/  LDC.64 R2, c[0x0][0x3f8] ;  /* 0x0000fe00ff027b82 */ /* 0x000e620000000a00 */
[----:B--2---:R-:W-:Y:S01]  /*e760*/  LOP3.LUT R21, R21, 0x1, RZ, 0xc0, !PT ;  /* 0x0000000115157812 */ /* 0x004fe200078ec0ff */
[----:B------:R-:W-:-:S04]  /*e770*/  UMOV UR4, 0xffffffff ;  /* 0xffffffff00047882 */ /* 0x000fc80000000000 */
[C---:B------:R-:W-:Y:S02]  /*e780*/  IMAD R20, R21.reuse, 0x58, RZ ;  /* 0x0000005815147824 */ /* 0x040fe400078e02ff */
[----:B------:R-:W-:Y:S01]  /*e790*/  IMAD R21, R21, 0x1600, RZ ;  /* 0x0000160015157824 */ /* 0x000fe200078e02ff */
[----:B-1----:R-:W-:-:S04]  /*e7a0*/  ISETP.NE.U32.AND P0, PT, R2, RZ, PT ;  /* 0x000000ff0200720c */ /* 0x002fc80003f05070 */
[----:B------:R-:W-:-:S04]  /*e7b0*/  ISETP.NE.AND.EX P0, PT, R3, RZ, PT, P0 ;  /* 0x000000ff0300720c */ /* 0x000fc80003f05300 */
[----:B-----5:R-:W-:Y:S01]  /*e7c0*/  SEL R5, R6, RZ, !P0 ;  /* 0x000000ff06057207 */ /* 0x020fe20004000000 */
[----:B------:R-:W-:Y:S08]  /*e7d0*/  BRA.DIV UR4, `(.L_x_161) ;  /* 0x0000002604f07947 */ /* 0x000ff0000b800000 */
.L_x_222:
[----:B------:R-:W2:Y:S01]  /*e7e0*/  LDL R8, [R1+0x14] ;  /* 0x0000140001087983 */ /* 0x000ea20000100800 */
[----:B------:R-:W-:Y:S01]  /*e7f0*/  UMOV UR4, 0xffffffff ;  /* 0xffffffff00047882 */ /* 0x000fe20000000000 */
[--C-:B------:R-:W-:Y:S01]  /*e800*/  SHF.R.S32.HI R12, RZ, 0x1f, R6.reuse ;  /* 0x0000001fff0c7819 */ /* 0x100fe20000011406 */
[----:B------:R-:W-:Y:S01]  /*e810*/  IMAD.MOV.U32 R4, RZ, RZ, R6 ;  /* 0x000000ffff047224 */ /* 0x000fe200078e0006 */
[----:B--2---:R-:W-:Y:S01]  /*e820*/  IADD3 R8, R8, -0x1, RZ ;  /* 0xffffffff08087810 */ /* 0x004fe20007ffe0ff */
[----:B------:R-:W-:Y:S06]  /*e830*/  BRA.DIV UR4, `(.L_x_162) ;  /* 0x0000002a040c7947 */ /* 0x000fec000b800000 */
[----:B------:R-:W-:-:S13]  /*e840*/  ELECT P6, URZ, PT ;  /* 0x00000000003f782f */ /* 0x000fda00038c0000 */
.L_x_225:
[----:B------:R-:W-:Y:S05]  /*e850*/  @!P6 BRA `(.L_x_163) ;  /* 0x000000040010e947 */ /* 0x000fea0003800000 */
[----:B------:R-:W-:Y:S01]  /*e860*/  IMAD.MOV.U32 R18, RZ, RZ, R8 ;  /* 0x000000ffff127224 */ /* 0x000fe200078e0008 */
[----:B------:R-:W-:Y:S06]  /*e870*/  @!P0 BRA `(.L_x_164) ;  /* 0x00000000004c8947 */ /* 0x000fec0003800000 */
[----:B------:R-:W1:Y:S01]  /*e880*/  LDC R9, c[0x0][0x41c] ;  /* 0x00010700ff097b82 */ /* 0x000e620000000800 */
[----:B------:R-:W-:Y:S01]  /*e890*/  IMAD.MOV.U32 R5, RZ, RZ, R8 ;  /* 0x000000ffff057224 */ /* 0x000fe200078e0008 */
[----:B------:R-:W-:Y:S01]  /*e8a0*/  ULDC.64 UR4, c[0x0][0x408] ;  /* 0x0001020000047ab9 */ /* 0x000fe20000000a00 */
[----:B------:R-:W-:Y:S01]  /*e8b0*/  ULDC.64 UR6, c[0x0][0x208] ;  /* 0x0000820000067ab9 */ /* 0x000fe20000000a00 */
[----:B-1----:R-:W-:-:S13]  /*e8c0*/  ISETP.NE.AND P1, PT, R9, 0x1, PT ;  /* 0x000000010900780c */ /* 0x002fda0003f25270 */
[----:B------:R-:W1:Y:S02]  /*e8d0*/  @P1 LDC.64 R10, c[0x0][0x420] ;  /* 0x00010800ff0a1b82 */ /* 0x000e640000000a00 */
[----:B-1----:R-:W-:-:S05]  /*e8e0*/  @P1 IMAD.HI.U32 R10, R8, R10, RZ ;  /* 0x0000000a080a1227 */ /* 0x002fca00078e00ff */
[----:B------:R-:W-:-:S04]  /*e8f0*/  @P1 SHF.R.U32.HI R5, RZ, R11, R10 ;  /* 0x0000000bff051219 */ /* 0x000fc8000001160a */
[--C-:B------:R-:W-:Y:S01]  /*e900*/  SHF.R.S32.HI R11, RZ, 0x1f, R5.reuse ;  /* 0x0000001fff0b7819 */ /* 0x100fe20000011405 */
[--C-:B------:R-:W-:Y:S02]  /*e910*/  IMAD.MOV R18, RZ, RZ, -R5.reuse ;  /* 0x000000ffff127224 */ /* 0x100fe400078e0a05 */
[----:B------:R-:W-:Y:S02]  /*e920*/  IMAD.MOV.U32 R10, RZ, RZ, R5 ;  /* 0x000000ffff0a7224 */ /* 0x000fe400078e0005 */
[----:B------:R-:W-:Y:S02]  /*e930*/  IMAD R18, R9, R18, R8 ;  /* 0x0000001209127224 */ /* 0x000fe400078e0208 */
[----:B------:R-:W-:Y:S02]  /*e940*/  IMAD R9, R12, UR4, RZ ;  /* 0x000000040c097c24 */ /* 0x000fe4000f8e02ff */
[----:B------:R-:W-:-:S04]  /*e950*/  IMAD.WIDE.U32 R10, R6, UR4, R10 ;  /* 0x00000004060a7c25 */ /* 0x000fc8000f8e000a */
[----:B------:R-:W-:Y:S01]  /*e960*/  IMAD R5, R6, UR5, R9 ;  /* 0x0000000506057c24 */ /* 0x000fe2000f8e0209 */
[----:B------:R-:W-:-:S03]  /*e970*/  LEA R14, P1, R10, R2, 0x2 ;  /* 0x000000020a0e7211 */ /* 0x000fc600078210ff */
[----:B------:R-:W-:-:S05]  /*e980*/  IMAD.IADD R5, R11, 0x1, R5 ;  /* 0x000000010b057824 */ /* 0x000fca00078e0205 */
[----:B------:R-:W-:-:S05]  /*e990*/  LEA.HI.X R15, R10, R3, R5, 0x2, P1 ;  /* 0x000000030a0f7211 */ /* 0x000fca00008f1405 */
[----:B------:R1:W5:Y:S02]  /*e9a0*/  LDG.E R6, desc[UR6][R14.64] ;  /* 0x000000060e067981 */ /* 0x000364000c1e1900 */
.L_x_164:
[----:B------:R-:W2:Y:S01]  /*e9b0*/  S2R R9, SR_CgaCtaId ;  /* 0x0000000000097919 */ /* 0x000ea20000008800 */
[----:B------:R-:W-:-:S04]  /*e9c0*/  MOV R5, 0x400 ;  /* 0x0000040000057802 */ /* 0x000fc80000000f00 */
[----:B--2---:R-:W-:Y:S02]  /*e9d0*/  LEA R5, R9, R5, 0x18 ;  /* 0x0000000509057211 */ /* 0x004fe400078ec0ff */
[----:B------:R-:W-:-:S03]  /*e9e0*/  SHF.L.U32 R9, R17, 0x1f, RZ ;  /* 0x0000001f11097819 */ /* 0x000fc600000006ff */
[----:B------:R-:W-:-:S04]  /*e9f0*/  IMAD R5, R16, 0x8, R5 ;  /* 0x0000000810057824 */ /* 0x000fc800078e0205 */
[----:B------:R-:W2:Y:S02]  /*ea00*/  SYNCS.PHASECHK.TRANS64.TRYWAIT P1, [R5+URZ+0x34840], R9 ;  /* 0x03484009050075a7 */ /* 0x000ea4000802017f */
[----:B--2---:R-:W-:Y:S05]  /*ea10*/  @!P1 BRA `(.L_x_165) ;  /* 0x0000002400b49947 */ /* 0x004fea0003800000 */
.L_x_226:
[----:B------:R-:W3:Y:S01]  /*ea20*/  LDL R10, [R1+0xc] ;  /* 0x00000c00010a7983 */ /* 0x000ee20000100800 */
[----:B------:R-:W4:Y:S02]  /*ea30*/  S2R R11, SR_TID.X ;  /* 0x00000000000b7919 */ /* 0x000f240000002100 */
[----:B----4-:R-:W-:-:S13]  /*ea40*/  LOP3.LUT P1, RZ, R11, 0x7f, RZ, 0xc0, !PT ;  /* 0x0000007f0bff7812 */ /* 0x010fda000782c0ff */
[----:B--2---:R-:W-:-:S04]  /*ea50*/  @!P1 MOV R9, 0xb000 ;  /* 0x0000b00000099802 */ /* 0x004fc80000000f00 */
[----:B------:R3:W-:Y:S02]  /*ea60*/  @!P1 SYNCS.ARRIVE.TRANS64 RZ, [R5+URZ+0x34830], R9 ;  /* 0x0348300905ff99a7 */ /* 0x0007e4000800003f */
[----:B---3--:R-:W-:-:S04]  /*ea70*/  PRMT R9, R10, 0x9910, RZ ;  /* 0x000099100a097816 */ /* 0x008fc800000000ff */
[----:B------:R-:W-:-:S13]  /*ea80*/  ISETP.NE.AND P1, PT, R9, 0x2, PT ;  /* 0x000000020900780c */ /* 0x000fda0003f25270 */
[----:B------:R-:W-:Y:S05]  /*ea90*/  @P1 BRA `(.L_x_166) ;  /* 0x0000000000041947 */ /* 0x000fea0003800000 */
[----:B------:R-:W-:Y:S01]  /*eaa0*/  BPT.TRAP 0x1 ;  /* 0x000000040000795c */ /* 0x000fe20000300000 */
.L_x_166:
[----:B------:R-:W-:-:S13]  /*eab0*/  ISETP.NE.AND P1, PT, R19, RZ, PT ;  /* 0x000000ff1300720c */ /* 0x000fda0003f25270 */
[----:B------:R-:W-:Y:S05]  /*eac0*/  @P1 BRA `(.L_x_167) ;  /* 0x0000000000041947 */ /* 0x000fea0003800000 */
[----:B------:R-:W-:Y:S01]  /*ead0*/  BPT.TRAP 0x1 ;  /* 0x000000040000795c */ /* 0x000fe20000300000 */
.L_x_167:
[----:B------:R-:W2:Y:S01]  /*eae0*/  S2R R10, SR_CgaCtaId ;  /* 0x00000000000a7919 */ /* 0x000ea20000008800 */
[----:B------:R-:W-:Y:S01]  /*eaf0*/  MOV R9, 0x400 ;  /* 0x0000040000097802 */ /* 0x000fe20000000f00 */
[----:B------:R-:W-:Y:S01]  /*eb00*/  UIADD3 UR4, UP0, UR36, 0x370, URZ ;  /* 0x0000037024047890 */ /* 0x000fe2000ff1e03f */
[----:B------:R-:W-:Y:S01]  /*eb10*/  R2UR UR9, R5 ;  /* 0x00000000050972ca */ /* 0x000fe200000e0000 */
[----:B------:R-:W-:Y:S01]  /*eb20*/  IMAD R5, R16, 0x5800, R21 ;  /* 0x0000580010057824 */ /* 0x000fe200078e0215 */
[----:B------:R-:W-:Y:S01]  /*eb30*/  R2UR UR11, R18 ;  /* 0x00000000120b72ca */ /* 0x000fe200000e0000 */
[----:B------:R-:W-:Y:S01]  /*eb40*/  UMOV UR10, URZ ;  /* 0x0000003f000a7c82 */ /* 0x000fe20008000000 */
[----:B------:R-:W-:Y:S01]  /*eb50*/  R2UR UR5, R20 ;  /* 0x00000000140572ca */ /* 0x000fe200000e0000 */
[----:B------:R-:W-:Y:S01]  /*eb60*/  UMOV UR16, 0x30000 ;  /* 0x0003000000107882 */ /* 0x000fe20000000000 */
[----:B------:R-:W-:Y:S01]  /*eb70*/  R2UR UR12, R0 ;  /* 0x00000000000c72ca */ /* 0x000fe200000e0000 */
[----:B------:R-:W-:Y:S01]  /*eb80*/  UMOV UR7, 0x14f00000 ;  /* 0x14f0000000077882 */ /* 0x000fe20000000000 */
[----:B-----5:R-:W-:Y:S01]  /*eb90*/  R2UR UR13, R6 ;  /* 0x00000000060d72ca */ /* 0x020fe200000e0000 */
[----:B------:R-:W-:-:S04]  /*eba0*/  UMOV UR15, 0x40 ;  /* 0x00000040000f7882 */ /* 0x000fc80000000000 */
[----:B------:R-:W-:-:S04]  /*ebb0*/  UIADD3 UR9, UR9, 0x34830, URZ ;  /* 0x0003483009097890 */ /* 0x000fc8000fffe03f */
[----:B------:R-:W-:Y:S02]  /*ebc0*/  UIMAD UR11, UR11, 0xb0, UR5 ;  /* 0x000000b00b0b78a4 */ /* 0x000fe4000f8e0205 */
[----:B------:R-:W-:Y:S01]  /*ebd0*/  UIADD3.X UR5, URZ, UR37, URZ, UP0, !UPT ;  /* 0x000000253f057290 */ /* 0x000fe200087fe43f */
[----:B--2---:R-:W-:-:S05]  /*ebe0*/  LEA R9, R10, R9, 0x18 ;  /* 0x000000090a097211 */ /* 0x004fca00078ec0ff */
[----:B------:R-:W-:-:S05]  /*ebf0*/  IMAD R5, R5, 0x2, R9 ;  /* 0x0000000205057824 */ /* 0x000fca00078e0209 */
[----:B------:R-:W-:Y:S01]  /*ec00*/  R2UR UR6, R5 ;  /* 0x00000000050672ca */ /* 0x000fe200000e0000 */
[----:B------:R-:W-:-:S12]  /*ec10*/  IMAD.MOV.U32 R5, RZ, RZ, R6 ;  /* 0x000000ffff057224 */ /* 0x000fd800078e0006 */
[----:B------:R-:W-:Y:S02]  /*ec20*/  UIADD3 UR8, UR6, 0x1e400, URZ ;  /* 0x0001e40006087890 */ /* 0x000fe4000fffe03f */
[----:B------:R-:W-:-:S03]  /*ec30*/  UIADD3 UR14, UR6, 0x23c00, URZ ;  /* 0x00023c00060e7890 */ /* 0x000fc6000fffe03f */
[----:B------:R-:W-:-:S04]  /*ec40*/  UMOV UR6, 0x0 ;  /* 0x0000000000067882 */ /* 0x000fc80000000000 */
[----:B------:R2:W-:Y:S02]  /*ec50*/  UTMALDG.4D.MULTICAST [UR8], [UR4], UR16, desc[UR6] ;  /* 0x00000608040073b4 */ /* 0x0005e40008019810 */
[----:B--2---:R-:W-:Y:S01]  /*ec60*/  UMOV UR8, UR14 ;  /* 0x0000000e00087c82 */ /* 0x004fe20008000000 */
[----:B------:R-:W-:Y:S02]  /*ec70*/  UMOV UR10, UR15 ;  /* 0x0000000f000a7c82 */ /* 0x000fe40008000000 */
[----:B------:R2:W-:Y:S02]  /*ec80*/  UTMALDG.4D.MULTICAST [UR8], [UR4], UR16, desc[UR6] ;  /* 0x00000608040073b4 */ /* 0x0005e40008019810 */
[----:B--2---:R-:W-:Y:S01]  /*ec90*/  NOP ;  /* 0x0000000000007918 */ /* 0x004fe20000000000 */
.L_x_163:
[----:B-1----:R-:W2:Y:S04]  /*eca0*/  LDL.LU R15, [R1] ;  /* 0x00000000010f7983 */ /* 0x002ea80000300800 */
[----:B------:R-:W3:Y:S04]  /*ecb0*/  LDL.LU R14, [R1+0x4] ;  /* 0x00000400010e7983 */ /* 0x000ee80000300800 */
[----:B------:R-:W4:Y:S01]  /*ecc0*/  LDL R13, [R1+0x24] ;  /* 0x00002400010d7983 */ /* 0x000f220000100800 */
[----:B------:R-:W-:-:S03]  /*ecd0*/  MOV R10, 0x400 ;  /* 0x00000400000a7802 */ /* 0x000fc60000000f00 */
[----:B------:R-:W5:Y:S01]  /*ece0*/  LDL.LU R9, [R1+0x20] ;  /* 0x0000200001097983 */ /* 0x000f620000300800 */
[----:B------:R-:W1:Y:S01]  /*ecf0*/  S2R R11, SR_CgaCtaId ;  /* 0x00000000000b7919 */ /* 0x000e620000008800 */
[----:B------:R-:W-:Y:S05]  /*ed00*/  WARPSYNC.ALL ;  /* 0x0000000000007948 */ /* 0x000fea0003800000 */
[----:B------:R-:W-:-:S13]  /*ed10*/  ELECT P1, URZ, PT ;  /* 0x00000000003f782f */ /* 0x000fda0003820000 */
[C---:B------:R-:W-:Y:S01]  /*ed20*/  @P1 R2UR UR11, R7.reuse ;  /* 0x00000000070b12ca */ /* 0x040fe200000e0000 */
[----:B------:R-:W-:Y:S01]  /*ed30*/  UIADD3 UR4, UP0, UR36, 0x270, URZ ;  /* 0x0000027024047890 */ /* 0x000fe2000ff1e03f */
[----:B------:R-:W-:-:S03]  /*ed40*/  @P1 R2UR UR19, R7 ;  /* 0x00000000071312ca */ /* 0x000fc600000e0000 */
[----:B------:R-:W-:Y:S01]  /*ed50*/  UIADD3.X UR5, URZ, UR37, URZ, UP0, !UPT ;  /* 0x000000253f057290 */ /* 0x000fe200087fe43f */
[----:B-1----:R-:W-:-:S04]  /*ed60*/  LEA R10, R11, R10, 0x18 ;  /* 0x0000000a0b0a7211 */ /* 0x002fc800078ec0ff */
[----:B------:R-:W-:Y:S01]  /*ed70*/  R2UR UR16, R10 ;  /* 0x000000000a1072ca */ /* 0x000fe200000e0000 */
[----:B------:R-:W-:Y:S01]  /*ed80*/  @P1 IMAD.MOV.U32 R6, RZ, RZ, 0x8000 ;  /* 0x00008000ff061424 */ /* 0x000fe200078e00ff */
[----:B------:R-:W-:Y:S11]  /*ed90*/  BAR.SYNC.DEFER_BLOCKING 0x8, 0x120 ;  /* 0x0204800000007b1d */ /* 0x000ff60000010000 */
        /* <DEDUP_REMOVED lines=14> */
[C---:B---3--:R-:W-:Y:S02]  /*ee80*/  @P1 R2UR UR12, R14.reuse ;  /* 0x000000000e0c12ca */ /* 0x048fe400000e0000 */
[----:B------:R-:W-:Y:S02]  /*ee90*/  @P1 R2UR UR20, R14 ;  /* 0x000000000e1412ca */ /* 0x000fe400000e0000 */
[----:B----4-:R-:W-:-:S04]  /*eea0*/  LOP3.LUT R6, R13, 0x1, RZ, 0xc, !PT ;  /* 0x000000010d067812 */ /* 0x010fc800078e0cff */
[----:B------:R-:W-:-:S05]  /*eeb0*/  SHF.L.U32 R6, R6, 0x1f, RZ ;  /* 0x0000001f06067819 */ /* 0x000fca00000006ff */
[----:B------:R1:W-:Y:S02]  /*eec0*/  UTMALDG.4D [UR8], [UR4], desc[UR6] ;  /* 0x00000608040075b4 */ /* 0x0003e40008019000 */
[----:B------:R1:W-:Y:S01]  /*eed0*/  UTMALDG.4D [UR16], [UR4], desc[UR14] ;  /* 0x00000e10040075b4 */ /* 0x0003e20008019000 */
[----:B------:R-:W2:Y:S01]  /*eee0*/  SYNCS.PHASECHK.TRANS64.TRYWAIT P1, [R10+URZ+0x34820], R6 ;  /* 0x034820060a0075a7 */ /* 0x000ea2000802017f */
[----:B-----5:R-:W-:Y:S01]  /*eef0*/  ISETP.GE.AND P2, PT, R9, 0xb1, PT ;  /* 0x000000b10900780c */ /* 0x020fe20003f46270 */
[----:B-12---:R-:W-:-:S12]  /*ef00*/  @!P1 BRA `(.L_x_169) ;  /* 0x00000020008c9947 */ /* 0x006fd80003800000 */
.L_x_227:
[----:B------:R-:W-:Y:S05]  /*ef10*/  BSYNC B0 ;  /* 0x0000000000007941 */ /* 0x000fea0003800000 */
.L_x_168:
[----:B------:R-:W-:Y:S05]  /*ef20*/  @!P2 BRA `(.L_x_170) ;  /* 0x0000001400d4a947 */ /* 0x000fea0003800000 */
[----:B-1----:R-:W2:Y:S01]  /*ef30*/  LDL R7, [R1+0x14] ;  /* 0x0000140001077983 */ /* 0x002ea20000100800 */
[----:B------:R-:W-:Y:S02]  /*ef40*/  IMAD.MOV.U32 R6, RZ, RZ, 0x1 ;  /* 0x00000001ff067424 */ /* 0x000fe400078e00ff */
[----:B--2---:R-:W-:-:S05]  /*ef50*/  IMAD.MOV R14, RZ, RZ, -R7 ;  /* 0x000000ffff0e7224 */ /* 0x004fca00078e0a07 */
[----:B------:R-:W-:-:S05]  /*ef60*/  VIADDMNMX R14, R14, R6, 0xffffffff, !PT ;  /* 0xffffffff0e0e7446 */ /* 0x000fca0007800106 */
[----:B------:R-:W-:-:S05]  /*ef70*/  IMAD.IADD R6, R7, 0x1, R14 ;  /* 0x0000000107067824 */ /* 0x000fca00078e020e */
[----:B------:R-:W-:-:S04]  /*ef80*/  LOP3.LUT R6, R6, 0x1, RZ, 0xc0, !PT ;  /* 0x0000000106067812 */ /* 0x000fc800078ec0ff */
[----:B------:R-:W-:Y:S02]  /*ef90*/  ISETP.NE.U32.AND P1, PT, R6, 0x1, PT ;  /* 0x000000010600780c */ /* 0x000fe40003f25070 */
[----:B------:R-:W-:-:S11]  /*efa0*/  IADD3 R6, R7, -0x2, RZ ;  /* 0xfffffffe07067810 */ /* 0x000fd60007ffe0ff */
        /* <DEDUP_REMOVED lines=19> */
[----:B------:R-:W-:-:S04]  /*f0e0*/  IMAD.MOV R10, RZ, RZ, -R7 ;  /* 0x000000ffff0a7224 */ /* 0x000fc800078e0a07 */
[----:B------:R-:W-:Y:S02]  /*f0f0*/  IMAD R6, R15, R10, R6 ;  /* 0x0000000a0f067224 */ /* 0x000fe400078e0206 */
[----:B------:R-:W-:Y:S02]  /*f100*/  IMAD R15, R12, UR4, RZ ;  /* 0x000000040c0f7c24 */ /* 0x000fe4000f8e02ff */
[----:B------:R-:W-:Y:S02]  /*f110*/  IMAD.MOV.U32 R10, RZ, RZ, R7 ;  /* 0x000000ffff0a7224 */ /* 0x000fe400078e0007 */
[C---:B------:R-:W-:Y:S02]  /*f120*/  IMAD R7, R4.reuse, UR5, R15 ;  /* 0x0000000504077c24 */ /* 0x040fe4000f8e020f */
[----:B------:R-:W-:-:S04]  /*f130*/  IMAD.WIDE.U32 R10, R4, UR4, R10 ;  /* 0x00000004040a7c25 */ /* 0x000fc8000f8e000a */
[----:B------:R-:W-:Y:S01]  /*f140*/  IMAD.IADD R7, R7, 0x1, R11 ;  /* 0x0000000107077824 */ /* 0x000fe200078e020b */
[----:B------:R-:W-:-:S04]  /*f150*/  LEA R2, P1, R10, R2, 0x2 ;  /* 0x000000020a027211 */ /* 0x000fc800078210ff */
[----:B------:R-:W-:-:S05]  /*f160*/  LEA.HI.X R3, R10, R3, R7, 0x2, P1 ;  /* 0x000000030a037211 */ /* 0x000fca00008f1407 */
[----:B------:R1:W5:Y:S04]  /*f170*/  LDG.E R7, desc[UR6][R2.64] ;  /* 0x0000000602077981 */ /* 0x000368000c1e1900 */
.L_x_174:
[----:B-1----:R-:W1:Y:S01]  /*f180*/  S2R R3, SR_CgaCtaId ;  /* 0x0000000000037919 */ /* 0x002e620000008800 */
[----:B------:R-:W-:-:S04]  /*f190*/  MOV R2, 0x400 ;  /* 0x0000040000027802 */ /* 0x000fc80000000f00 */
[----:B-1----:R-:W-:Y:S02]  /*f1a0*/  LEA R2, R3, R2, 0x18 ;  /* 0x0000000203027211 */ /* 0x002fe400078ec0ff */
[----:B------:R-:W-:Y:S02]  /*f1b0*/  SHF.L.U32 R3, R13, 0x1f, RZ ;  /* 0x0000001f0d037819 */ /* 0x000fe400000006ff */
[----:B------:R-:W-:-:S04]  /*f1c0*/  LEA R2, R9, R2, 0x3 ;  /* 0x0000000209027211 */ /* 0x000fc800078e18ff */
[----:B------:R-:W1:Y:S02]  /*f1d0*/  SYNCS.PHASECHK.TRANS64.TRYWAIT P1, [R2+URZ+0x34840], R3 ;  /* 0x03484003020075a7 */ /* 0x000e64000802017f */
[----:B-1----:R-:W-:Y:S05]  /*f1e0*/  @!P1 BRA `(.L_x_175) ;  /* 0x0000001c00f49947 */ /* 0x002fea0003800000 */
.L_x_228:
[----:B------:R-:W2:Y:S01]  /*f1f0*/  LDL R10, [R1+0xc] ;  /* 0x00000c00010a7983 */ /* 0x000ea20000100800 */
[----:B------:R-:W3:Y:S02]  /*f200*/  S2R R11, SR_TID.X ;  /* 0x00000000000b7919 */ /* 0x000ee40000002100 */
[----:B---3--:R-:W-:-:S13]  /*f210*/  LOP3.LUT P1, RZ, R11, 0x7f, RZ, 0xc0, !PT ;  /* 0x0000007f0bff7812 */ /* 0x008fda000782c0ff */
[----:B-1----:R-:W-:-:S04]  /*f220*/  @!P1 IMAD.MOV.U32 R3, RZ, RZ, 0xb000 ;  /* 0x0000b000ff039424 */ /* 0x002fc800078e00ff */
[----:B------:R2:W-:Y:S02]  /*f230*/  @!P1 SYNCS.ARRIVE.TRANS64 RZ, [R2+URZ+0x34830], R3 ;  /* 0x0348300302ff99a7 */ /* 0x0005e4000800003f */
[----:B--2---:R-:W-:-:S04]  /*f240*/  PRMT R3, R10, 0x9910, RZ ;  /* 0x000099100a037816 */ /* 0x004fc800000000ff */
[----:B------:R-:W-:-:S13]  /*f250*/  ISETP.NE.AND P2, PT, R3, 0x2, PT ;  /* 0x000000020300780c */ /* 0x000fda0003f45270 */
[----:B------:R-:W-:Y:S05]  /*f260*/  @P2 BRA `(.L_x_176) ;  /* 0x0000000000042947 */ /* 0x000fea0003800000 */
[----:B------:R-:W-:Y:S01]  /*f270*/  BPT.TRAP 0x1 ;  /* 0x000000040000795c */ /* 0x000fe20000300000 */
.L_x_176:
[----:B------:R-:W-:-:S13]  /*f280*/  ISETP.NE.AND P1, PT, R19, RZ, PT ;  /* 0x000000ff1300720c */ /* 0x000fda0003f25270 */
[----:B------:R-:W-:Y:S05]  /*f290*/  @P1 BRA `(.L_x_177) ;  /* 0x0000000000041947 */ /* 0x000fea0003800000 */
[----:B------:R-:W-:Y:S01]  /*f2a0*/  BPT.TRAP 0x1 ;  /* 0x000000040000795c */ /* 0x000fe20000300000 */
.L_x_177:
[----:B------:R-:W1:Y:S01]  /*f2b0*/  S2R R11, SR_CgaCtaId ;  /* 0x00000000000b7919 */ /* 0x000e620000008800 */
        /* <DEDUP_REMOVED lines=11> */
[----:B------:R-:W-:Y:S01]  /*f370*/  UMOV UR7, 0x14f00000 ;  /* 0x14f0000000077882 */ /* 0x000fe20000000000 */
[----:B------:R-:W-:Y:S01]  /*f380*/  UMOV UR16, 0x40 ;  /* 0x0000004000107882 */ /* 0x000fe20000000000 */
[----:B------:R-:W-:-:S02]  /*f390*/  SHF.L.U32 R3, R17, 0x1f, RZ ;  /* 0x0000001f11037819 */ /* 0x000fc400000006ff */
[----:B------:R-:W-:-:S04]  /*f3a0*/  UIADD3 UR9, UR9, 0x34830, URZ ;  /* 0x0003483009097890 */ /* 0x000fc8000fffe03f */
[----:B------:R-:W-:Y:S02]  /*f3b0*/  UIMAD UR11, UR11, 0xb0, UR5 ;  /* 0x000000b00b0b78a4 */ /* 0x000fe4000f8e0205 */
[----:B------:R-:W-:Y:S01]  /*f3c0*/  UIADD3.X UR5, URZ, UR37, URZ, UP0, !UPT ;  /* 0x000000253f057290 */ /* 0x000fe200087fe43f */
[----:B-1----:R-:W-:-:S05]  /*f3d0*/  LEA R10, R11, R10, 0x18 ;  /* 0x0000000a0b0a7211 */ /* 0x002fca00078ec0ff */
[----:B------:R-:W-:-:S05]  /*f3e0*/  IMAD R2, R2, 0x2, R10 ;  /* 0x0000000202027824 */ /* 0x000fca00078e020a */
[----:B------:R-:W-:Y:S01]  /*f3f0*/  R2UR UR8, R2 ;  /* 0x00000000020872ca */ /* 0x000fe200000e0000 */
[----:B------:R-:W-:-:S12]  /*f400*/  IMAD R2, R16, 0x8, R10 ;  /* 0x0000000810027824 */ /* 0x000fd800078e020a */
[----:B------:R-:W-:Y:S02]  /*f410*/  UIADD3 UR14, UR8, 0x1e400, URZ ;  /* 0x0001e400080e7890 */ /* 0x000fe4000fffe03f */
[----:B------:R-:W-:-:S05]  /*f420*/  UIADD3 UR15, UR8, 0x23c00, URZ ;  /* 0x00023c00080f7890 */ /* 0x000fca000fffe03f */
[----:B------:R-:W-:Y:S02]  /*f430*/  UMOV UR8, UR14 ;  /* 0x0000000e00087c82 */ /* 0x000fe40008000000 */
[----:B------:R1:W-:Y:S02]  /*f440*/  UTMALDG.4D.MULTICAST [UR8], [UR4], UR17, desc[UR6] ;  /* 0x00000608040073b4 */ /* 0x0003e40008019811 */
[----:B-1----:R-:W-:Y:S01]  /*f450*/  UMOV UR8, UR15 ;  /* 0x0000000f00087c82 */ /* 0x002fe20008000000 */
[----:B------:R-:W-:Y:S02]  /*f460*/  UMOV UR10, UR16 ;  /* 0x00000010000a7c82 */ /* 0x000fe40008000000 */
[----:B------:R1:W-:Y:S01]  /*f470*/  UTMALDG.4D.MULTICAST [UR8], [UR4], UR17, desc[UR6] ;  /* 0x00000608040073b4 */ /* 0x0003e20008019811 */
[----:B------:R-:W2:Y:S02]  /*f480*/  SYNCS.PHASECHK.TRANS64.TRYWAIT P1, [R2+URZ+0x34860], R3 ;  /* 0x03486003020075a7 */ /* 0x000ea4000802017f */
[----:B-12---:R-:W-:Y:S05]  /*f490*/  @!P1 BRA `(.L_x_178) ;  /* 0x0000001c005c9947 */ /* 0x006fea0003800000 */
.L_x_229:
[----:B------:R-:W2:Y:S02]  /*f4a0*/  S2R R10, SR_TID.X ;  /* 0x00000000000a7919 */ /* 0x000ea40000002100 */
[----:B--2---:R-:W-:-:S13]  /*f4b0*/  LOP3.LUT P1, RZ, R10, 0x7f, RZ, 0xc0, !PT ;  /* 0x0000007f0aff7812 */ /* 0x004fda000782c0ff */
[----:B-1----:R-:W-:-:S04]  /*f4c0*/  @!P1 IMAD.MOV.U32 R3, RZ, RZ, 0xb000 ;  /* 0x0000b000ff039424 */ /* 0x002fc800078e00ff */
[----:B------:R1:W-:Y:S01]  /*f4d0*/  @!P1 SYNCS.ARRIVE.TRANS64 RZ, [R2+URZ+0x34850], R3 ;  /* 0x0348500302ff99a7 */ /* 0x0003e2000800003f */
[----:B------:R-:W-:Y:S05]  /*f4e0*/  @P2 BRA `(.L_x_179) ;  /* 0x0000000000042947 */ /* 0x000fea0003800000 */
[----:B------:R-:W-:Y:S01]  /*f4f0*/  BPT.TRAP 0x1 ;  /* 0x000000040000795c */ /* 0x000fe20000300000 */
.L_x_179:
[----:B------:R-:W-:-:S13]  /*f500*/  ISETP.NE.AND P1, PT, R19, RZ, PT ;  /* 0x000000ff1300720c */ /* 0x000fda0003f25270 */
[----:B------:R-:W-:Y:S05]  /*f510*/  @P1 BRA `(.L_x_180) ;  /* 0x0000000000041947 */ /* 0x000fea0003800000 */
[----:B------:R-:W-:Y:S01]  /*f520*/  BPT.TRAP 0x1 ;  /* 0x000000040000795c */ /* 0x000fe20000300000 */
.L_x_180:
[----:B------:R-:W2:Y:S01]  /*f530*/  S2R R11, SR_CgaCtaId ;  /* 0x00000000000b7919 */ /* 0x000ea20000008800 */
[----:B------:R-:W-:Y:S01]  /*f540*/  MOV R10, 0x400 ;  /* 0x00000400000a7802 */ /* 0x000fe20000000f00 */
[----:B-1----:R-:W-:Y:S01]  /*f550*/  IMAD R3, R16, 0x5800, R21 ;  /* 0x0000580010037824 */ /* 0x002fe200078e0215 */
[----:B------:R-:W-:Y:S01]  /*f560*/  R2UR UR11, R18 ;  /* 0x00000000120b72ca */ /* 0x000fe200000e0000 */
[----:B------:R-:W-:Y:S01]  /*f570*/  UIADD3 UR4, UP0, UR36, 0x470, URZ ;  /* 0x0000047024047890 */ /* 0x000fe2000ff1e03f */
[----:B------:R-:W-:Y:S01]  /*f580*/  R2UR UR5, R20 ;  /* 0x00000000140572ca */ /* 0x000fe200000e0000 */
[----:B------:R-:W-:Y:S01]  /*f590*/  UMOV UR10, URZ ;  /* 0x0000003f000a7c82 */ /* 0x000fe20008000000 */
[----:B------:R-:W-:Y:S01]  /*f5a0*/  R2UR UR9, R2 ;  /* 0x00000000020972ca */ /* 0x000fe200000e0000 */
[----:B------:R-:W-:Y:S01]  /*f5b0*/  UMOV UR16, 0x30000 ;  /* 0x0003000000107882 */ /* 0x000fe20000000000 */
[----:B------:R-:W-:Y:S01]  /*f5c0*/  R2UR UR13, R5 ;  /* 0x00000000050d72ca */ /* 0x000fe200000e0000 */
[----:B------:R-:W-:Y:S01]  /*f5d0*/  UMOV UR6, 0x0 ;  /* 0x0000000000067882 */ /* 0x000fe20000000000 */
[----:B------:R-:W-:Y:S01]  /*f5e0*/  R2UR UR12, R0 ;  /* 0x00000000000c72ca */ /* 0x000fe200000e0000 */
[----:B------:R-:W-:Y:S01]  /*f5f0*/  UMOV UR7, 0x14f00000 ;  /* 0x14f0000000077882 */ /* 0x000fe20000000000 */
[----:B------:R-:W-:Y:S01]  /*f600*/  UMOV UR15, 0x40 ;  /* 0x00000040000f7882 */ /* 0x000fe20000000000 */
[----:B------:R-:W-:Y:S01]  /*f610*/  IMAD.MOV.U32 R5, RZ, RZ, R7 ;  /* 0x000000ffff057224 */ /* 0x000fe200078e0007 */
[----:B------:R-:W-:-:S03]  /*f620*/  MOV R18, R6 ;  /* 0x0000000600127202 */ /* 0x000fc60000000f00 */
[----:B------:R-:W-:Y:S02]  /*f630*/  UIMAD UR11, UR11, 0xb0, UR5 ;  /* 0x000000b00b0b78a4 */ /* 0x000fe4000f8e0205 */
[----:B------:R-:W-:Y:S02]  /*f640*/  UIADD3 UR9, UR9, 0x34850, URZ ;  /* 0x0003485009097890 */ /* 0x000fe4000fffe03f */
[----:B------:R-:W-:Y:S01]  /*f650*/  UIADD3.X UR5, URZ, UR37, URZ, UP0, !UPT ;  /* 0x000000253f057290 */ /* 0x000fe200087fe43f */
[----:B--2---:R-:W-:-:S05]  /*f660*/  LEA R10, R11, R10, 0x18 ;  /* 0x0000000a0b0a7211 */ /* 0x004fca00078ec0ff */
[----:B------:R-:W-:-:S05]  /*f670*/  IMAD R3, R3, 0x2, R10 ;  /* 0x0000000203037824 */ /* 0x000fca00078e020a */
[----:B------:R-:W-:-:S13]  /*f680*/  R2UR UR14, R3 ;  /* 0x00000000030e72ca */ /* 0x000fda00000e0000 */
[----:B------:R-:W-:Y:S02]  /*f690*/  UIADD3 UR8, UR14, 0x400, URZ ;  /* 0x000004000e087890 */ /* 0x000fe4000fffe03f */
[----:B------:R-:W-:-:S07]  /*f6a0*/  UIADD3 UR14, UR14, 0x5c00, URZ ;  /* 0x00005c000e0e7890 */ /* 0x000fce000fffe03f */
[----:B------:R1:W-:Y:S02]  /*f6b0*/  UTMALDG.4D.MULTICAST [UR8], [UR4], UR16, desc[UR6] ;  /* 0x00000608040073b4 */ /* 0x0003e40008019810 */
[----:B-1----:R-:W-:Y:S01]  /*f6c0*/  UMOV UR8, UR14 ;  /* 0x0000000e00087c82 */ /* 0x002fe20008000000 */
[----:B------:R-:W-:Y:S02]  /*f6d0*/  UMOV UR10, UR15 ;  /* 0x0000000f000a7c82 */ /* 0x000fe40008000000 */
[----:B------:R1:W-:Y:S02]  /*f6e0*/  UTMALDG.4D.MULTICAST [UR8], [UR4], UR16, desc[UR6] ;  /* 0x00000608040073b4 */ /* 0x0003e40008019810 */
[----:B-1----:R-:W-:Y:S01]  /*f6f0*/  NOP ;  /* 0x0000000000007918 */ /* 0x002fe20000000000 */
.L_x_173:
[----:B------:R-:W-:Y:S05]  /*f700*/  BSYNC B0 ;  /* 0x0000000000007941 */ /* 0x000fea0003800000 */
.L_x_172:
[----:B------:R-:W2:Y:S01]  /*f710*/  LDL.LU R2, [R1+0x14] ;  /* 0x0000140001027983 */ /* 0x000ea20000300800 */
[----:B------:R-:W-:Y:S02]  /*f720*/  IMAD.MOV.U32 R16, RZ, RZ, R9 ;  /* 0x000000ffff107224 */ /* 0x000fe400078e0009 */
[----:B------:R-:W-:Y:S02]  /*f730*/  IMAD.MOV.U32 R17, RZ, RZ, R13 ;  /* 0x000000ffff117224 */ /* 0x000fe400078e000d */
[----:B--2---:R-:W-:-:S07]  /*f740*/  VIADD R6, R2, 0xfffffffd ;  /* 0xfffffffd02067836 */ /* 0x004fce0000000000 */
.L_x_171:
[----:B------:R-:W-:Y:S01]  /*f750*/  IMAD.MOV R3, RZ, RZ, -R14 ;  /* 0x000000ffff037224 */ /* 0x000fe200078e0a0e */
[----:B------:R-:W-:Y:S04]  /*f760*/  BSSY B0, `(.L_x_170) ;  /* 0x00000f1000007945 */ /* 0x000fe80003800000 */
[----:B------:R-:W-:-:S13]  /*f770*/  ISETP.NE.AND P1, PT, R8, R3, PT ;  /* 0x000000030800720c */ /* 0x000fda0003f25270 */
[----:B------:R-:W-:Y:S05]  /*f780*/  @!P1 BRA `(.L_x_181) ;  /* 0x0000000c00b89947 */ /* 0x000fea0003800000 */
[----:B------:R-:W-:-:S07]  /*f790*/  IMAD.MOV.U32 R8, RZ, RZ, R5 ;  /* 0x000000ffff087224 */ /* 0x000fce00078e0005 */
.L_x_200:
[----:B------:R-:W-:Y:S01]  /*f7a0*/  VIADD R7, R16, 0x1 ;  /* 0x0000000110077836 */ /* 0x000fe20000000000 */
[----:B------:R-:W-:Y:S04]  /*f7b0*/  BSSY B1, `(.L_x_182) ;  /* 0x0000073000017945 */ /* 0x000fe80003800000 */
[----:B------:R-:W-:-:S04]  /*f7c0*/  ISETP.NE.AND P1, PT, R7, 0x2, PT ;  /* 0x000000020700780c */ /* 0x000fc80003f25270 */
[----:B-1----:R-:W-:Y:S02]  /*f7d0*/  SEL R10, RZ, 0x1, P1 ;  /* 0x00000001ff0a7807 */ /* 0x002fe40000800000 */
        /* <DEDUP_REMOVED lines=15> */
[--C-:B------:R-:W-:Y:S01]  /*f8d0*/  SHF.R.S32.HI R3, RZ, 0x1f, R2.reuse ;  /* 0x0000001fff037819 */ /* 0x100fe20000011402 */
[----:B------:R-:W-:-:S04]  /*f8e0*/  IMAD.MOV R11, RZ, RZ, -R2 ;  /* 0x000000ffff0b7224 */ /* 0x000fc800078e0a02 */
[----:B------:R-:W-:Y:S02]  /*f8f0*/  IMAD R11, R9, R11, R6 ;  /* 0x0000000b090b7224 */ /* 0x000fe400078e0206 */
[----:B------:R-:W1:Y:S01]  /*f900*/  LDC.64 R8, c[0x0][0x3f8] ;  /* 0x0000fe00ff087b82 */ /* 0x000e620000000a00 */
[----:B------:R-:W-:-:S04]  /*f910*/  IMAD.WIDE.U32 R2, R4, UR4, R2 ;  /* 0x0000000404027c25 */ /* 0x000fc8000f8e0002 */
[----:B------:R-:W-:Y:S01]  /*f920*/  IMAD.IADD R13, R13, 0x1, R3 ;  /* 0x000000010d0d7824 */ /* 0x000fe200078e0203 */
[----:B-1----:R-:W-:-:S04]  /*f930*/  LEA R8, P1, R2, R8, 0x2 ;  /* 0x0000000802087211 */ /* 0x002fc800078210ff */
[----:B------:R-:W-:-:S05]  /*f940*/  LEA.HI.X R9, R2, R9, R13, 0x2, P1 ;  /* 0x0000000902097211 */ /* 0x000fca00008f140d */
[----:B------:R1:W5:Y:S04]  /*f950*/  LDG.E R8, desc[UR6][R8.64] ;  /* 0x0000000608087981 */ /* 0x000368000c1e1900 */
.L_x_184:
[----:B------:R-:W2:Y:S01]  /*f960*/  S2R R3, SR_CgaCtaId ;  /* 0x0000000000037919 */ /* 0x000ea20000008800 */
[----:B------:R-:W-:-:S04]  /*f970*/  MOV R2, 0x400 ;  /* 0x0000040000027802 */ /* 0x000fc80000000f00 */
[----:B--2---:R-:W-:Y:S02]  /*f980*/  LEA R2, R3, R2, 0x18 ;  /* 0x0000000203027211 */ /* 0x004fe400078ec0ff */
[----:B------:R-:W-:-:S03]  /*f990*/  SHF.L.U32 R3, R10, 0x1f, RZ ;  /* 0x0000001f0a037819 */ /* 0x000fc600000006ff */
[----:B------:R-:W-:-:S04]  /*f9a0*/  IMAD R2, R7, 0x8, R2 ;  /* 0x0000000807027824 */ /* 0x000fc800078e0202 */
[----:B------:R-:W2:Y:S02]  /*f9b0*/  SYNCS.PHASECHK.TRANS64.TRYWAIT P1, [R2+URZ+0x34840], R3 ;  /* 0x03484003020075a7 */ /* 0x000ea4000802017f */
[----:B--2---:R-:W-:Y:S05]  /*f9c0*/  @!P1 BRA `(.L_x_185) ;  /* 0x0000001800249947 */ /* 0x004fea0003800000 */
.L_x_230:
[----:B-1----:R-:W3:Y:S01]  /*f9d0*/  LDL R9, [R1+0xc] ;  /* 0x00000c0001097983 */ /* 0x002ee20000100800 */
[----:B------:R-:W1:Y:S02]  /*f9e0*/  S2R R13, SR_TID.X ;  /* 0x00000000000d7919 */ /* 0x000e640000002100 */
[----:B-1----:R-:W-:-:S13]  /*f9f0*/  LOP3.LUT P1, RZ, R13, 0x7f, RZ, 0xc0, !PT ;  /* 0x0000007f0dff7812 */ /* 0x002fda000782c0ff */
[----:B--2---:R-:W-:-:S04]  /*fa00*/  @!P1 IMAD.MOV.U32 R3, RZ, RZ, 0xb000 ;  /* 0x0000b000ff039424 */ /* 0x004fc800078e00ff */
[----:B------:R3:W-:Y:S02]  /*fa10*/  @!P1 SYNCS.ARRIVE.TRANS64 RZ, [R2+URZ+0x34830], R3 ;  /* 0x0348300302ff99a7 */ /* 0x0007e4000800003f */
[----:B---3--:R-:W-:-:S04]  /*fa20*/  PRMT R3, R9, 0x9910, RZ ;  /* 0x0000991009037816 */ /* 0x008fc800000000ff */
[----:B------:R-:W-:-:S13]  /*fa30*/  ISETP.NE.AND P2, PT, R3, 0x2, PT ;  /* 0x000000020300780c */ /* 0x000fda0003f45270 */
[----:B------:R-:W-:Y:S05]  /*fa40*/  @P2 BRA `(.L_x_186) ;  /* 0x0000000000042947 */ /* 0x000fea0003800000 */
[----:B------:R-:W-:Y:S01]  /*fa50*/  BPT.TRAP 0x1 ;  /* 0x000000040000795c */ /* 0x000fe20000300000 */
.L_x_186:
[----:B------:R-:W-:-:S13]  /*fa60*/  ISETP.NE.AND P1, PT, R19, RZ, PT ;  /* 0x000000ff1300720c */ /* 0x000fda0003f25270 */
[----:B------:R-:W-:Y:S05]  /*fa70*/  @P1 BRA `(.L_x_187) ;  /* 0x0000000000041947 */ /* 0x000fea0003800000 */
[----:B------:R-:W-:Y:S01]  /*fa80*/  BPT.TRAP 0x1 ;  /* 0x000000040000795c */ /* 0x000fe20000300000 */
.L_x_187:
        /* <DEDUP_REMOVED lines=18> */
[----:B-1----:R-:W-:-:S04]  /*fbb0*/  LEA R3, R9, R3, 0x18 ;  /* 0x0000000309037211 */ /* 0x002fc800078ec0ff */
[----:B------:R-:W-:-:S04]  /*fbc0*/  LEA R2, R2, R3, 0x1 ;  /* 0x0000000302027211 */ /* 0x000fc800078e08ff */
        /* <DEDUP_REMOVED lines=11> */
.L_x_231:
[----:B------:R-:W2:Y:S02]  /*fc80*/  S2R R3, SR_TID.X ;  /* 0x0000000000037919 */ /* 0x000ea40000002100 */
[----:B--2---:R-:W-:-:S13]  /*fc90*/  LOP3.LUT P1, RZ, R3, 0x7f, RZ, 0xc0, !PT ;  /* 0x0000007f03ff7812 */ /* 0x004fda000782c0ff */
[----:B------:R-:W-:-:S04]  /*fca0*/  @!P1 IMAD.MOV.U32 R3, RZ, RZ, 0xb000 ;  /* 0x0000b000ff039424 */ /* 0x000fc800078e00ff */
[----:B------:R2:W-:Y:S01]  /*fcb0*/  @!P1 SYNCS.ARRIVE.TRANS64 RZ, [R2+URZ+0x34850], R3 ;  /* 0x0348500302ff99a7 */ /* 0x0005e2000800003f */
[----:B------:R-:W-:Y:S05]  /*fcc0*/  @P2 BRA `(.L_x_189) ;  /* 0x0000000000042947 */ /* 0x000fea0003800000 */
[----:B------:R-:W-:Y:S01]  /*fcd0*/  BPT.TRAP 0x1 ;  /* 0x000000040000795c */ /* 0x000fe20000300000 */
.L_x_189:
[----:B------:R-:W-:-:S13]  /*fce0*/  ISETP.NE.AND P1, PT, R19, RZ, PT ;  /* 0x000000ff1300720c */ /* 0x000fda0003f25270 */
[----:B------:R-:W-:Y:S05]  /*fcf0*/  @P1 BRA `(.L_x_190) ;  /* 0x0000000000041947 */ /* 0x000fea0003800000 */
[----:B------:R-:W-:Y:S01]  /*fd00*/  BPT.TRAP 0x1 ;  /* 0x000000040000795c */ /* 0x000fe20000300000 */
.L_x_190:
[----:B------:R-:W3:Y:S01]  /*fd10*/  S2R R9, SR_CgaCtaId ;  /* 0x0000000000097919 */ /* 0x000ee20000008800 */
[----:B--2---:R-:W-:Y:S01]  /*fd20*/  MOV R3, 0x400 ;  /* 0x0000040000037802 */ /* 0x004fe20000000f00 */
[----:B------:R-:W-:Y:S01]  /*fd30*/  IMAD R16, R16, 0x5800, R21 ;  /* 0x0000580010107824 */ /* 0x000fe200078e0215 */
        /* <DEDUP_REMOVED lines=10> */
[----:B------:R-:W-:-:S02]  /*fde0*/  IMAD.MOV.U32 R18, RZ, RZ, R11 ;  /* 0x000000ffff127224 */ /* 0x000fc400078e000b */
[----:B------:R-:W-:-:S03]  /*fdf0*/  IMAD.MOV.U32 R5, RZ, RZ, R8 ;  /* 0x000000ffff057224 */ /* 0x000fc600078e0008 */
[----:B------:R-:W-:Y:S02]  /*fe00*/  UIMAD UR11, UR11, 0xb0, UR5 ;  /* 0x000000b00b0b78a4 */ /* 0x000fe4000f8e0205 */
[----:B------:R-:W-:Y:S02]  /*fe10*/  UIADD3 UR9, UR9, 0x34850, URZ ;  /* 0x0003485009097890 */ /* 0x000fe4000fffe03f */
[----:B------:R-:W-:Y:S01]  /*fe20*/  UIADD3.X UR5, URZ, UR37, URZ, UP0, !UPT ;  /* 0x000000253f057290 */ /* 0x000fe200087fe43f */
[----:B---3--:R-:W-:-:S05]  /*fe30*/  LEA R3, R9, R3, 0x18 ;  /* 0x0000000309037211 */ /* 0x008fca00078ec0ff */
[----:B------:R-:W-:-:S05]  /*fe40*/  IMAD R16, R16, 0x2, R3 ;  /* 0x0000000210107824 */ /* 0x000fca00078e0203 */
[----:B------:R-:W-:-:S13]  /*fe50*/  R2UR UR6, R16 ;  /* 0x00000000100672ca */ /* 0x000fda00000e0000 */
        /* <DEDUP_REMOVED lines=8> */
.L_x_183:
[----:B------:R-:W-:Y:S05]  /*fee0*/  BSYNC B1 ;  /* 0x0000000000017941 */ /* 0x000fea0003800000 */
.L_x_182:
        /* <DEDUP_REMOVED lines=18> */
[----:B------:R-:W-:-:S05]  /*10010*/  @P1 SHF.R.U32.HI R2, RZ, R3, R8 ;  /* 0x00000003ff021219 */ /* 0x000fca0000011608 */
[----:B------:R-:W-:-:S04]  /*10020*/  IMAD.MOV R3, RZ, RZ, -R2 ;  /* 0x000000ffff037224 */ /* 0x000fc800078e0a02 */
        /* <DEDUP_REMOVED lines=8> */
.L_x_193:
[----:B------:R-:W2:Y:S01]  /*100b0*/  S2R R3, SR_CgaCtaId ;  /* 0x0000000000037919 */ /* 0x000ea20000008800 */
[----:B------:R-:W-:-:S04]  /*100c0*/  MOV R2, 0x400 ;  /* 0x0000040000027802 */ /* 0x000fc80000000f00 */
[----:B--2---:R-:W-:Y:S02]  /*100d0*/  LEA R2, R3, R2, 0x18 ;  /* 0x0000000203027211 */ /* 0x004fe400078ec0ff */
[----:B------:R-:W-:-:S03]  /*100e0*/  SHF.L.U32 R3, R17, 0x1f, RZ ;  /* 0x0000001f11037819 */ /* 0x000fc600000006ff */
[----:B------:R-:W-:-:S04]  /*100f0*/  IMAD R2, R16, 0x8, R2 ;  /* 0x0000000810027824 */ /* 0x000fc800078e0202 */
[----:B------:R-:W2:Y:S02]  /*10100*/  SYNCS.PHASECHK.TRANS64.TRYWAIT P1, [R2+URZ+0x34840], R3 ;  /* 0x03484003020075a7 */ /* 0x000ea4000802017f */
[----:B--2---:R-:W-:Y:S05]  /*10110*/  @!P1 BRA `(.L_x_194) ;  /* 0x0000001000789947 */ /* 0x004fea0003800000 */
.L_x_232:
[----:B-1----:R-:W3:Y:S01]  /*10120*/  LDL R9, [R1+0xc] ;  /* 0x00000c0001097983 */ /* 0x002ee20000100800 */
[----:B------:R-:W1:Y:S02]  /*10130*/  S2R R13, SR_TID.X ;  /* 0x00000000000d7919 */ /* 0x000e640000002100 */
[----:B-1----:R-:W-:-:S13]  /*10140*/  LOP3.LUT P1, RZ, R13, 0x7f, RZ, 0xc0, !PT ;  /* 0x0000007f0dff7812 */ /* 0x002fda000782c0ff */
[----:B--2---:R-:W-:-:S04]  /*10150*/  @!P1 MOV R3, 0xb000 ;  /* 0x0000b00000039802 */ /* 0x004fc80000000f00 */
[----:B------:R3:W-:Y:S02]  /*10160*/  @!P1 SYNCS.ARRIVE.TRANS64 RZ, [R2+URZ+0x34830], R3 ;  /* 0x0348300302ff99a7 */ /* 0x0007e4000800003f */
[----:B---3--:R-:W-:-:S04]  /*10170*/  PRMT R3, R9, 0x9910, RZ ;  /* 0x0000991009037816 */ /* 0x008fc800000000ff */
[----:B------:R-:W-:-:S13]  /*10180*/  ISETP.NE.AND P2, PT, R3, 0x2, PT ;  /* 0x000000020300780c */ /* 0x000fda0003f45270 */
[----:B------:R-:W-:Y:S05]  /*10190*/  @P2 BRA `(.L_x_195) ;  /* 0x0000000000042947 */ /* 0x000fea0003800000 */
[----:B------:R-:W-:Y:S01]  /*101a0*/  BPT.TRAP 0x1 ;  /* 0x000000040000795c */ /* 0x000fe20000300000 */
.L_x_195:
[----:B------:R-:W-:-:S13]  /*101b0*/  ISETP.NE.AND P1, PT, R19, RZ, PT ;  /* 0x000000ff1300720c */ /* 0x000fda0003f25270 */
[----:B------:R-:W-:Y:S05]  /*101c0*/  @P1 BRA `(.L_x_196) ;  /* 0x0000000000041947 */ /* 0x000fea0003800000 */
[----:B------:R-:W-:Y:S01]  /*101d0*/  BPT.TRAP 0x1 ;  /* 0x000000040000795c */ /* 0x000fe20000300000 */
.L_x_196:
        /* <DEDUP_REMOVED lines=31> */
.L_x_233:
[----:B------:R-:W2:Y:S02]  /*103d0*/  S2R R3, SR_TID.X ;  /* 0x0000000000037919 */ /* 0x000ea40000002100 */
[----:B--2---:R-:W-:-:S13]  /*103e0*/  LOP3.LUT P1, RZ, R3, 0x7f, RZ, 0xc0, !PT ;  /* 0x0000007f03ff7812 */ /* 0x004fda000782c0ff */
[----:B------:R-:W-:-:S04]  /*103f0*/  @!P1 IMAD.MOV.U32 R3, RZ, RZ, 0xb000 ;  /* 0x0000b000ff039424 */ /* 0x000fc800078e00ff */
[----:B------:R2:W-:Y:S01]  /*10400*/  @!P1 SYNCS.ARRIVE.TRANS64 RZ, [R2+URZ+0x34850], R3 ;  /* 0x0348500302ff99a7 */ /* 0x0005e2000800003f */
[----:B------:R-:W-:Y:S05]  /*10410*/  @P2 BRA `(.L_x_198) ;  /* 0x0000000000042947 */ /* 0x000fea0003800000 */
[----:B------:R-:W-:Y:S01]  /*10420*/  BPT.TRAP 0x1 ;  /* 0x000000040000795c */ /* 0x000fe20000300000 */
.L_x_198:
[----:B------:R-:W-:-:S13]  /*10430*/  ISETP.NE.AND P1, PT, R19, RZ, PT ;  /* 0x000000ff1300720c */ /* 0x000fda0003f25270 */
[----:B------:R-:W-:Y:S05]  /*10440*/  @P1 BRA `(.L_x_199) ;  /* 0x0000000000041947 */ /* 0x000fea0003800000 */
[----:B------:R-:W-:Y:S01]  /*10450*/  BPT.TRAP 0x1 ;  /* 0x000000040000795c */ /* 0x000fe20000300000 */
.L_x_199:
        /* <DEDUP_REMOVED lines=19> */
[----:B---3--:R-:W-:-:S05]  /*10590*/  LEA R3, R9, R3, 0x18 ;  /* 0x0000000309037211 */ /* 0x008fca00078ec0ff */
[----:B------:R-:W-:-:S05]  /*105a0*/  IMAD R7, R7, 0x2, R3 ;  /* 0x0000000207077824 */ /* 0x000fca00078e0203 */
[----:B------:R-:W-:-:S13]  /*105b0*/  R2UR UR14, R7 ;  /* 0x00000000070e72ca */ /* 0x000fda00000e0000 */
[----:B------:R-:W-:Y:S02]  /*105c0*/  UIADD3 UR8, UR14, 0x400, URZ ;  /* 0x000004000e087890 */ /* 0x000fe4000fffe03f */
[----:B------:R-:W-:-:S07]  /*105d0*/  UIADD3 UR14, UR14, 0x5c00, URZ ;  /* 0x00005c000e0e7890 */ /* 0x000fce000fffe03f */
[----:B------:R2:W-:Y:S02]  /*105e0*/  UTMALDG.4D.MULTICAST [UR8], [UR4], UR16, desc[UR6] ;  /* 0x00000608040073b4 */ /* 0x0005e40008019810 */
[----:B--2---:R-:W-:Y:S01]  /*105f0*/  UMOV UR8, UR14 ;  /* 0x0000000e00087c82 */ /* 0x004fe20008000000 */
[----:B------:R-:W-:Y:S02]  /*10600*/  UMOV UR10, UR15 ;  /* 0x0000000f000a7c82 */ /* 0x000fe40008000000 */
[----:B------:R2:W-:Y:S02]  /*10610*/  UTMALDG.4D.MULTICAST [UR8], [UR4], UR16, desc[UR6] ;  /* 0x00000608040073b4 */ /* 0x0005e40008019810 */
[----:B--2---:R-:W-:Y:S01]  /*10620*/  NOP ;  /* 0x0000000000007918 */ /* 0x004fe20000000000 */
.L_x_192:
[----:B------:R-:W-:Y:S05]  /*10630*/  BSYNC B1 ;  /* 0x0000000000017941 */ /* 0x000fea0003800000 */
.L_x_191:
[C---:B------:R-:W-:Y:S01]  /*10640*/  ISETP.GT.AND P1, PT, R6.reuse, 0x1, PT ;  /* 0x000000010600780c */ /* 0x040fe20003f24270 */
[----:B------:R-:W-:-:S12]  /*10650*/  VIADD R6, R6, 0xfffffffe ;  /* 0xfffffffe06067836 */ /* 0x000fd80000000000 */
[----:B------:R-:W-:Y:S05]  /*10660*/  @P1 BRA `(.L_x_200) ;  /* 0xfffffff0004c1947 */ /* 0x000fea000383ffff */
.L_x_181:
[----:B------:R-:W-:Y:S05]  /*10670*/  BSYNC B0 ;  /* 0x0000000000007941 */ /* 0x000fea0003800000 */
.L_x_170:
[----:B------:R-:W-:Y:S04]  /*10680*/  BSSY B0, `(.L_x_201) ;  /* 0x0000030000007945 */ /* 0x000fe80003800000 */
[----:B------:R-:W-:Y:S05]  /*10690*/  @!P6 BRA `(.L_x_202) ;  /* 0x0000000000b8e947 */ /* 0x000fea0003800000 */
[----:B------:R-:W2:Y:S01]  /*106a0*/  S2R R3, SR_CgaCtaId ;  /* 0x0000000000037919 */ /* 0x000ea20000008800 */
[----:B-1----:R-:W-:-:S04]  /*106b0*/  MOV R2, 0x400 ;  /* 0x0000040000027802 */ /* 0x002fc80000000f00 */
[----:B--2---:R-:W-:Y:S02]  /*106c0*/  LEA R2, R3, R2, 0x18 ;  /* 0x0000000203027211 */ /* 0x004fe400078ec0ff */
[----:B------:R-:W-:-:S03]  /*106d0*/  SHF.L.U32 R3, R17, 0x1f, RZ ;  /* 0x0000001f11037819 */ /* 0x000fc600000006ff */
[----:B------:R-:W-:-:S04]  /*106e0*/  IMAD R2, R16, 0x8, R2 ;  /* 0x0000000810027824 */ /* 0x000fc800078e0202 */
[----:B------:R-:W1:Y:S02]  /*106f0*/  SYNCS.PHASECHK.TRANS64.TRYWAIT P0, [R2+URZ+0x34860], R3 ;  /* 0x03486003020075a7 */ /* 0x000e64000800017f */
[----:B-1----:R-:W-:Y:S05]  /*10700*/  @!P0 BRA `(.L_x_203) ;  /* 0x0000000c00248947 */ /* 0x002fea0003800000 */
.L_x_234:
        /* <DEDUP_REMOVED lines=9> */
.L_x_204:
[----:B------:R-:W-:-:S13]  /*107a0*/  ISETP.NE.AND P0, PT, R19, RZ, PT ;  /* 0x000000ff1300720c */ /* 0x000fda0003f05270 */
[----:B------:R-:W-:Y:S05]  /*107b0*/  @P0 BRA `(.L_x_205) ;  /* 0x0000000000040947 */ /* 0x000fea0003800000 */
[----:B------:R-:W-:Y:S01]  /*107c0*/  BPT.TRAP 0x1 ;  /* 0x000000040000795c */ /* 0x000fe20000300000 */
.L_x_205:
[----:B------:R-:W1:Y:S01]  /*107d0*/  S2R R4, SR_CgaCtaId ;  /* 0x0000000000047919 */ /* 0x000e620000008800 */
[----:B------:R-:W-:Y:S01]  /*107e0*/  MOV R3, 0x400 ;  /* 0x0000040000037802 */ /* 0x000fe20000000f00 */
        /* <DEDUP_REMOVED lines=10> */
[----:B------:R-:W-:-:S06]  /*10890*/  UMOV UR15, 0x40 ;  /* 0x00000040000f7882 */ /* 0x000fcc0000000000 */
[----:B------:R-:W-:Y:S02]  /*108a0*/  UIMAD UR11, UR11, 0xb0, UR5 ;  /* 0x000000b00b0b78a4 */ /* 0x000fe4000f8e0205 */
[----:B------:R-:W-:Y:S02]  /*108b0*/  UIADD3 UR9, UR9, 0x34850, URZ ;  /* 0x0003485009097890 */ /* 0x000fe4000fffe03f */
[----:B------:R-:W-:Y:S01]  /*108c0*/  UIADD3.X UR5, URZ, UR37, URZ, UP0, !UPT ;  /* 0x000000253f057290 */ /* 0x000fe200087fe43f */
[----:B-1----:R-:W-:-:S05]  /*108d0*/  LEA R3, R4, R3, 0x18 ;  /* 0x0000000304037211 */ /* 0x002fca00078ec0ff */
[----:B------:R-:W-:-:S05]  /*108e0*/  IMAD R21, R21, 0x2, R3 ;  /* 0x0000000215157824 */ /* 0x000fca00078e0203 */
[----:B------:R-:W-:-:S13]  /*108f0*/  R2UR UR6, R21 ;  /* 0x00000000150672ca */ /* 0x000fda00000e0000 */
[----:B------:R-:W-:Y:S02]  /*10900*/  UIADD3 UR8, UR6, 0x400, URZ ;  /* 0x0000040006087890 */ /* 0x000fe4000fffe03f */
[----:B------:R-:W-:-:S03]  /*10910*/  UIADD3 UR14, UR6, 0x5c00, URZ ;  /* 0x00005c00060e7890 */ /* 0x000fc6000fffe03f */
[----:B------:R-:W-:-:S04]  /*10920*/  UMOV UR6, 0x0 ;  /* 0x0000000000067882 */ /* 0x000fc80000000000 */
[----:B------:R1:W-:Y:S02]  /*10930*/  UTMALDG.4D.MULTICAST [UR8], [UR4], UR16, desc[UR6] ;  /* 0x00000608040073b4 */ /* 0x0003e40008019810 */
[----:B-1----:R-:W-:Y:S01]  /*10940*/  UMOV UR8, UR14 ;  /* 0x0000000e00087c82 */ /* 0x002fe20008000000 */
[----:B------:R-:W-:Y:S02]  /*10950*/  UMOV UR10, UR15 ;  /* 0x0000000f000a7c82 */ /* 0x000fe40008000000 */
[----:B------:R2:W-:Y:S02]  /*10960*/  UTMALDG.4D.MULTICAST [UR8], [UR4], UR16, desc[UR6] ;  /* 0x00000608040073b4 */ /* 0x0005e40008019810 */
[----:B--2---:R-:W-:Y:S01]  /*10970*/  NOP ;  /* 0x0000000000007918 */ /* 0x004fe20000000000 */
.L_x_202:
[----:B------:R-:W-:Y:S05]  /*10980*/  BSYNC B0 ;  /* 0x0000000000007941 */ /* 0x000fea0003800000 */
.L_x_201:
[----:B------:R-:W2:Y:S01]  /*10990*/  LDL.LU R0, [R1+0x18] ;  /* 0x0000180001007983 */ /* 0x000ea20000300800 */
[----:B------:R-:W-:-:S03]  /*109a0*/  ULDC UR4, c[0x0][0xda4] ;  /* 0x0003690000047ab9 */ /* 0x000fc60000000800 */
[----:B-1----:R-:W3:Y:S01]  /*109b0*/  LDL.LU R2, [R1+0x24] ;  /* 0x0000240001027983 */ /* 0x002ee20000300800 */
[----:B------:R-:W-:-:S05]  /*109c0*/  VIADD R16, R16, 0x1 ;  /* 0x0000000110107836 */ /* 0x000fca0000000000 */
[----:B------:R-:W-:-:S04]  /*109d0*/  ISETP.NE.AND P0, PT, R16, 0x2, PT ;  /* 0x000000021000780c */ /* 0x000fc80003f05270 */
[----:B------:R-:W-:Y:S02]  /*109e0*/  SEL R16, R16, RZ, P0 ;  /* 0x000000ff10107207 */ /* 0x000fe40000000000 */
[----:B--2---:R-:W-:Y:S01]  /*109f0*/  IADD3 R0, R0, UR38, RZ ;  /* 0x0000002600007c10 */ /* 0x004fe2000fffe0ff */
[----:B---3--:R-:W-:-:S04]  /*10a00*/  VIADD R2, R2, 0x1 ;  /* 0x0000000102027836 */ /* 0x008fc80000000000 */
[----:B------:R1:W-:Y:S01]  /*10a10*/  STL [R1+0x18], R0 ;  /* 0x0000180001007387 */ /* 0x0003e20000100800 */
[----:B------:R-:W-:-:S03]  /*10a20*/  ISETP.GE.AND P1, PT, R0, UR4, PT ;  /* 0x0000000400007c0c */ /* 0x000fc6000bf26270 */
[----:B------:R2:W-:Y:S01]  /*10a30*/  STL [R1+0x24], R2 ;  /* 0x0000240201007387 */ /* 0x0005e20000100800 */
[----:B-1----:R-:W-:-:S04]  /*10a40*/  SEL R0, RZ, 0x1, P0 ;  /* 0x00000001ff007807 */ /* 0x002fc80000000000 */
[----:B------:R-:W-:-:S05]  /*10a50*/  LOP3.LUT R17, R17, R0, RZ, 0x3c, !PT ;  /* 0x0000000011117212 */ /* 0x000fca00078e3cff */
[----:B--2---:R-:W-:Y:S05]  /*10a60*/  @!P1 BRA `(.L_x_206) ;  /* 0xffffffd000e89947 */ /* 0x004fea000383ffff */
[----:B------:R-:W-:-:S07]  /*10a70*/  LOP3.LUT R2, R2, 0x1, RZ, 0xc, !PT ;  /* 0x0000000102027812 */ /* 0x000fce00078e0cff */
.L_x_155:
[----:B------:R-:W1:Y:S01]  /*10a80*/  S2R R3, SR_CgaCtaId ;  /* 0x0000000000037919 */ /* 0x000e620000008800 */
[----:B------:R-:W-:Y:S01]  /*10a90*/  MOV R0, 0x400 ;  /* 0x0000040000007802 */ /* 0x000fe20000000f00 */
[----:B------:R-:W-:Y:S03]  /*10aa0*/  BSSY B0, `(.L_x_207) ;  /* 0x0000005000007945 */ /* 0x000fe60003800000 */
[----:B-1----:R-:W-:Y:S02]  /*10ab0*/  LEA R0, R3, R0, 0x18 ;  /* 0x0000000003007211 */ /* 0x002fe400078ec0ff */
[----:B------:R-:W-:-:S04]  /*10ac0*/  SHF.L.U32 R3, R2, 0x1f, RZ ;  /* 0x0000001f02037819 */ /* 0x000fc800000006ff */
[----:B------:R-:W1:Y:S02]  /*10ad0*/  SYNCS.PHASECHK.TRANS64.TRYWAIT P0, [R0+URZ+0x34820], R3 ;  /* 0x03482003000075a7 */ /* 0x000e64000800017f */
[----:B-1----:R-:W-:Y:S05]  /*10ae0*/  @!P0 BRA `(.L_x_208) ;  /* 0x0000000800408947 */ /* 0x002fea0003800000 */
.L_x_235:
[----:B------:R-:W-:Y:S05]  /*10af0*/  BSYNC B0 ;  /* 0x0000000000007941 */ /* 0x000fea0003800000 */
.L_x_207:
[----:B------:R-:W-:-:S03]  /*10b00*/  UMOV UR4, 0xffffffff ;  /* 0xffffffff00047882 */ /* 0x000fc60000000000 */
[----:B------:R-:W-:Y:S05]  /*10b10*/  BRA.DIV UR4, `(.L_x_209) ;  /* 0x0000000a04487947 */ /* 0x000fea000b800000 */
[----:B------:R-:W2:Y:S02]  /*10b20*/  S2R R2, SR_TID.X ;  /* 0x0000000000027919 */ /* 0x000ea40000002100 */
[----:B--2---:R-:W-:-:S04]  /*10b30*/  SHF.R.U32.HI R2, RZ, 0x5, R2 ;  /* 0x00000005ff027819 */ /* 0x004fc80000011602 */
[----:B------:R-:W-:-:S05]  /*10b40*/  LOP3.LUT R2, R2, 0x3, RZ, 0xc0, !PT ;  /* 0x0000000302027812 */ /* 0x000fca00078ec0ff */
[----:B------:R2:W3:Y:S02]  /*10b50*/  SHFL.IDX PT, R14, R2, RZ, 0x1f ;  /* 0x00001fff020e7589 */ /* 0x0004e400000e0000 */
.L_x_238:
[----:B---3--:R-:W-:Y:S01]  /*10b60*/  ISETP.NE.AND P0, PT, R14, RZ, PT ;  /* 0x000000ff0e00720c */ /* 0x008fe20003f05270 */
[----:B------:R-:W-:-:S12]  /*10b70*/  BSSY B0, `(.L_x_210) ;  /* 0x0000024000007945 */ /* 0x000fd80003800000 */
[----:B------:R-:W-:Y:S05]  /*10b80*/  @P0 BRA `(.L_x_211) ;  /* 0x0000000000880947 */ /* 0x000fea0003800000 */
[----:B------:R-:W-:-:S03]  /*10b90*/  UMOV UR4, 0xffffffff ;  /* 0xffffffff00047882 */ /* 0x000fc60000000000 */
[----:B------:R-:W-:Y:S05]  /*10ba0*/  BRA.DIV UR4, `(.L_x_212) ;  /* 0x0000000a04587947 */ /* 0x000fea000b800000 */
[----:B------:R-:W-:-:S13]  /*10bb0*/  ELECT P6, URZ, PT ;  /* 0x00000000003f782f */ /* 0x000fda00038c0000 */
.L_x_241:
[----:B------:R-:W-:Y:S05]  /*10bc0*/  @!P6 BRA `(.L_x_211) ;  /* 0x000000000078e947 */ /* 0x000fea0003800000 */
[----:B--2---:R-:W2:Y:S02]  /*10bd0*/  LDL.LU R2, [R1+0x1c] ;  /* 0x00001c0001027983 */ /* 0x004ea40000300800 */
[----:B--2---:R-:W-:-:S04]  /*10be0*/  LOP3.LUT R2, R2, 0x2, RZ, 0xfc, !PT ;  /* 0x0000000202027812 */ /* 0x004fc800078efcff */
[----:B------:R-:W-:-:S13]  /*10bf0*/  ISETP.NE.AND P2, PT, R2, 0x3, PT ;  /* 0x000000030200780c */ /* 0x000fda0003f45270 */
[----:B------:R-:W-:Y:S05]  /*10c00*/  @!P2 BRA `(.L_x_213) ;  /* 0x000000000004a947 */ /* 0x000fea0003800000 */
[----:B------:R-:W-:Y:S01]  /*10c10*/  BPT.TRAP 0x1 ;  /* 0x000000040000795c */ /* 0x000fe20000300000 */
.L_x_213:
[----:B-1----:R-:W-:Y:S01]  /*10c20*/  VIADD R3, R0, 0x34840 ;  /* 0x0003484000037836 */ /* 0x002fe20000000000 */
[----:B------:R-:W-:Y:S01]  /*10c30*/  SHF.L.U32 R5, R17, 0x1f, RZ ;  /* 0x0000001f11057819 */ /* 0x000fe200000006ff */
[C---:B------:R-:W-:Y:S02]  /*10c40*/  VIADD R2, R16.reuse, 0x1 ;  /* 0x0000000110027836 */ /* 0x040fe40000000000 */
[----:B------:R-:W-:-:S03]  /*10c50*/  IMAD R6, R16, 0x8, R3 ;  /* 0x0000000810067824 */ /* 0x000fc600078e0203 */
[----:B------:R-:W-:Y:S01]  /*10c60*/  ISETP.NE.AND P1, PT, R2, 0x2, PT ;  /* 0x000000020200780c */ /* 0x000fe20003f25270 */
[----:B------:R-:W1:Y:S03]  /*10c70*/  SYNCS.PHASECHK.TRANS64.TRYWAIT P0, [R6+URZ], R5 ;  /* 0x00000005060075a7 */ /* 0x000e66000800017f */
[----:B------:R-:W-:-:S04]  /*10c80*/  SEL R4, RZ, 0x1, P1 ;  /* 0x00000001ff047807 */ /* 0x000fc80000800000 */
[----:B------:R-:W-:Y:S02]  /*10c90*/  LOP3.LUT R17, R17, R4, RZ, 0x3c, !PT ;  /* 0x0000000411117212 */ /* 0x000fe400078e3cff */
[----:B------:R-:W-:Y:S02]  /*10ca0*/  SEL R4, R2, RZ, P1 ;  /* 0x000000ff02047207 */ /* 0x000fe40000800000 */
[----:B------:R-:W-:-:S03]  /*10cb0*/  SHF.L.U32 R2, R17, 0x1f, RZ ;  /* 0x0000001f11027819 */ /* 0x000fc600000006ff */
[----:B------:R-:W-:Y:S01]  /*10cc0*/  IMAD R3, R4, 0x8, R3 ;  /* 0x0000000804037824 */ /* 0x000fe200078e0203 */
[----:B-1----:R-:W-:Y:S06]  /*10cd0*/  @!P0 BRA `(.L_x_214) ;  /* 0x00000008002c8947 */ /* 0x002fec0003800000 */
.L_x_242:
[----:B------:R-:W2:Y:S02]  /*10ce0*/  SYNCS.PHASECHK.TRANS64.TRYWAIT P0, [R3+URZ], R2 ;  /* 0x00000002030075a7 */ /* 0x000ea4000800017f */
[----:B--2---:R-:W-:Y:S05]  /*10cf0*/  @!P0 BRA `(.L_x_215) ;  /* 0x0000000800388947 */ /* 0x004fea0003800000 */
.L_x_243:
[----:B------:R-:W-:Y:S05]  /*10d00*/  @!P2 BRA `(.L_x_216) ;  /* 0x000000000004a947 */ /* 0x000fea0003800000 */
[----:B------:R-:W-:Y:S01]  /*10d10*/  BPT.TRAP 0x1 ;  /* 0x000000040000795c */ /* 0x000fe20000300000 */
.L_x_216:
[----:B--2---:R-:W-:-:S05]  /*10d20*/  IADD3 R3, R0, 0x34860, RZ ;  /* 0x0003486000037810 */ /* 0x004fca0007ffe0ff */
[----:B------:R-:W-:-:S04]  /*10d30*/  IMAD R16, R16, 0x8, R3 ;  /* 0x0000000810107824 */ /* 0x000fc800078e0203 */
[----:B------:R-:W2:Y:S02]  /*10d40*/  SYNCS.PHASECHK.TRANS64.TRYWAIT P0, [R16+URZ], R5 ;  /* 0x00000005100075a7 */ /* 0x000ea4000800017f */
[----:B--2---:R-:W-:Y:S05]  /*10d50*/  @!P0 BRA `(.L_x_217) ;  /* 0x0000000800348947 */ /* 0x004fea0003800000 */
.L_x_244:
[----:B------:R-:W-:-:S07]  /*10d60*/  IMAD R3, R4, 0x8, R3 ;  /* 0x0000000804037824 */ /* 0x000fce00078e0203 */
.L_x_218:
[----:B---3--:R3:W4:Y:S02]  /*10d70*/  SYNCS.PHASECHK.TRANS64.TRYWAIT P0, [R3+URZ], R2 ;  /* 0x00000002030075a7 */ /* 0x008724000800017f */
[----:B----4-:R-:W-:Y:S05]  /*10d80*/  @!P0 NANOSLEEP.SYNCS 0x989680 ;  /* 0x009896800000895d */ /* 0x010fea0003900000 */
[----:B------:R-:W4:Y:S02]  /*10d90*/  @!P0 SYNCS.PHASECHK.TRANS64 P0, [R3+URZ], R2 ;  /* 0x00000002030085a7 */ /* 0x000f24000800007f */
[----:B----4-:R-:W-:Y:S05]  /*10da0*/  @!P0 BRA `(.L_x_218) ;  /* 0xfffffffc00f08947 */ /* 0x010fea000383ffff */
.L_x_211:
[----:B------:R-:W-:Y:S05]  /*10db0*/  BSYNC B0 ;  /* 0x0000000000007941 */ /* 0x000fea0003800000 */
.L_x_210:
[----:B------:R-:W-:Y:S05]  /*10dc0*/  EXIT ;  /* 0x000000000000794d */ /* 0x000fea0003800000 */
.L_x_129:
[----:B-1----:R-:W-:-:S04]  /*10dd0*/  IMAD.U32 R3, RZ, RZ, UR39 ;  /* 0x00000027ff037e24 */ /* 0x002fc8000f8e00ff */
[----:B------:R1:W2:Y:S03]  /*10de0*/  SYNCS.PHASECHK.TRANS64.TRYWAIT P1, [R3+URZ+0x34800], R0 ;  /* 0x03480000030075a7 */ /* 0x0002a6000802017f */
[----:B--2---:R-:W-:Y:S05]  /*10df0*/  @!P1 NANOSLEEP.SYNCS 0x989680 ;  /* 0x009896800000995d */ /* 0x004fea0003900000 */
[----:B------:R-:W2:Y:S02]  /*10e00*/  @!P1 SYNCS.PHASECHK.TRANS64 P1, [R3+URZ+0x34800], R0 ;  /* 0x03480000030095a7 */ /* 0x000ea4000802007f */
[----:B--2---:R-:W-:Y:S05]  /*10e10*/  @!P1 BRA `(.L_x_129) ;  /* 0xfffffffc00ec9947 */ /* 0x004fea000383ffff */
[----:B------:R-:W-:Y:S05]  /*10e20*/  BRA `(.L_x_219) ;  /* 0xffffff0800247947 */ /* 0x000fea000383ffff */
.L_x_133:
[----:B--2---:R2:W3:Y:S02]  /*10e30*/  SYNCS.PHASECHK.TRANS64.TRYWAIT P1, [R10+URZ+0x34830], R3 ;  /* 0x034830030a0075a7 */ /* 0x0044e4000802017f */
[----:B---3--:R-:W-:Y:S05]  /*10e40*/  @!P1 NANOSLEEP.SYNCS 0x989680 ;  /* 0x009896800000995d */ /* 0x008fea0003900000 */
[----:B------:R-:W3:Y:S02]  /*10e50*/  @!P1 SYNCS.PHASECHK.TRANS64 P1, [R10+URZ+0x34830], R3 ;  /* 0x034830030a0095a7 */ /* 0x000ee4000802007f */
[----:B---3--:R-:W-:Y:S05]  /*10e60*/  @!P1 BRA `(.L_x_133) ;  /* 0xfffffffc00f09947 */ /* 0x008fea000383ffff */
[----:B------:R-:W-:Y:S05]  /*10e70*/  BRA `(.L_x_132) ;  /* 0xffffff0800407947 */ /* 0x000fea000383ffff */
.L_x_139:
[----:B--2---:R-:W-:-:S04]  /*10e80*/  IMAD.U32 R20, RZ, RZ, UR6 ;  /* 0x00000006ff147e24 */ /* 0x004fc8000f8e00ff */
[----:B------:R2:W3:Y:S03]  /*10e90*/  SYNCS.PHASECHK.TRANS64.TRYWAIT P1, [R20+URZ+0x34830], R15 ;  /* 0x0348300f140075a7 */ /* 0x0004e6000802017f */
[----:B---3--:R-:W-:Y:S05]  /*10ea0*/  @!P1 NANOSLEEP.SYNCS 0x989680 ;  /* 0x009896800000995d */ /* 0x008fea0003900000 */
[----:B------:R-:W3:Y:S02]  /*10eb0*/  @!P1 SYNCS.PHASECHK.TRANS64 P1, [R20+URZ+0x34830], R15 ;  /* 0x0348300f140095a7 */ /* 0x000ee4000802007f */
[----:B---3--:R-:W-:Y:S05]  /*10ec0*/  @!P1 BRA `(.L_x_139) ;  /* 0xfffffffc00ec9947 */ /* 0x008fea000383ffff */
[----:B------:R-:W-:Y:S05]  /*10ed0*/  BRA `(.L_x_136) ;  /* 0xffffff6000747947 */ /* 0x000fea000383ffff */
.L_x_143:
[----:B--2---:R-:W-:-:S04]  /*10ee0*/  IMAD.U32 R20, RZ, RZ, UR6 ;  /* 0x00000006ff147e24 */ /* 0x004fc8000f8e00ff */
[----:B------:R2:W3:Y:S03]  /*10ef0*/  SYNCS.PHASECHK.TRANS64.TRYWAIT P1, [R20+URZ+0x34850], R15 ;  /* 0x0348500f140075a7 */ /* 0x0004e6000802017f */
[----:B---3--:R-:W-:Y:S05]  /*10f00*/  @!P1 NANOSLEEP.SYNCS 0x989680 ;  /* 0x009896800000995d */ /* 0x008fea0003900000 */
[----:B------:R-:W3:Y:S02]  /*10f10*/  @!P1 SYNCS.PHASECHK.TRANS64 P1, [R20+URZ+0x34850], R15 ;  /* 0x0348500f140095a7 */ /* 0x000ee4000802007f */
[----:B---3--:R-:W-:Y:S05]  /*10f20*/  @!P1 BRA `(.L_x_143) ;  /* 0xfffffffc00ec9947 */ /* 0x008fea000383ffff */
[----:B------:R-:W-:Y:S05]  /*10f30*/  BRA `(.L_x_140) ;  /* 0xffffff88003c7947 */ /* 0x000fea000383ffff */
.L_x_150:
[----:B--2---:R-:W-:-:S04]  /*10f40*/  MOV R3, UR5 ;  /* 0x0000000500037c02 */ /* 0x004fc80008000f00 */
[----:B------:R2:W3:Y:S03]  /*10f50*/  SYNCS.PHASECHK.TRANS64.TRYWAIT P1, [R3+URZ+0x34850], R0 ;  /* 0x03485000030075a7 */ /* 0x0004e6000802017f */
[----:B---3--:R-:W-:Y:S05]  /*10f60*/  @!P1 NANOSLEEP.SYNCS 0x989680 ;  /* 0x009896800000995d */ /* 0x008fea0003900000 */
[----:B------:R-:W3:Y:S02]  /*10f70*/  @!P1 SYNCS.PHASECHK.TRANS64 P1, [R3+URZ+0x34850], R0 ;  /* 0x03485000030095a7 */ /* 0x000ee4000802007f */
[----:B---3--:R-:W-:Y:S05]  /*10f80*/  @!P1 BRA `(.L_x_150) ;  /* 0xfffffffc00ec9947 */ /* 0x008fea000383ffff */
[----:B------:R-:W-:Y:S05]  /*10f90*/  BRA `(.L_x_149) ;  /* 0xffffffb400f07947 */ /* 0x000fea000383ffff */
.L_x_161:
[----:B------:R-:W1:Y:S01]  /*10fa0*/  S2R R4, SR_TID.X ;  /* 0x0000000000047919 */ /* 0x000e620000002100 */
[----:B------:R-:W-:Y:S01]  /*10fb0*/  BSSY B0, `(.L_x_220) ;  /* 0x000000a000007945 */ /* 0x000fe20003800000 */
[----:B------:R-:W-:Y:S02]  /*10fc0*/  IMAD.MOV.U32 R12, RZ, RZ, RZ ;  /* 0x000000ffff0c7224 */ /* 0x000fe400078e00ff */
[----:B------:R-:W-:Y:S02]  /*10fd0*/  IMAD.MOV.U32 R11, RZ, RZ, 0x1f ;  /* 0x0000001fff0b7424 */ /* 0x000fe400078e00ff */
[----:B------:R-:W-:Y:S01]  /*10fe0*/  IMAD.MOV.U32 R15, RZ, RZ, -0x1 ;  /* 0xffffffffff0f7424 */ /* 0x000fe200078e00ff */
[----:B-1----:R-:W-:-:S04]  /*10ff0*/  SHF.R.U32.HI R4, RZ, 0x5, R4 ;  /* 0x00000005ff047819 */ /* 0x002fc80000011604 */
[----:B------:R-:W-:-:S05]  /*11000*/  LOP3.LUT R4, R4, 0x3, RZ, 0xc0, !PT ;  /* 0x0000000304047812 */ /* 0x000fca00078ec0ff */
[----:B------:R-:W-:-:S07]  /*11010*/  IMAD.MOV.U32 R13, RZ, RZ, R4 ;  /* 0x000000ffff0d7224 */ /* 0x000fce00078e0004 */
[----:B------:R-:W-:Y:S05]  /*11020*/  WARPSYNC.COLLECTIVE R15, `(.L_x_221) ;  /* 0x000000000f087348 */ /* 0x000fea0003c00000 */
[----:B------:R1:W2:Y:S02]  /*11030*/  SHFL.IDX P6, R14, R13, R12, R11 ;  /* 0x0000000c0d0e7389 */ /* 0x0002a400000c000b */
[----:B-12---:R-:W-:Y:S01]  /*11040*/  ENDCOLLECTIVE ;  /* 0x000000000000791b */ /* 0x006fe20003800000 */
.L_x_221:
[----:B------:R-:W-:Y:S05]  /*11050*/  BSYNC B0 ;  /* 0x0000000000007941 */ /* 0x000fea0003800000 */
.L_x_220:
[----:B------:R-:W-:Y:S05]  /*11060*/  BRA `(.L_x_222) ;  /* 0xffffffd400dc7947 */ /* 0x000fea000383ffff */
.L_x_162:
[----:B------:R-:W-:Y:S01]  /*11070*/  BSSY B0, `(.L_x_223) ;  /* 0x0000006000007945 */ /* 0x000fe20003800000 */
[----:B------:R-:W-:-:S07]  /*11080*/  IMAD.MOV.U32 R15, RZ, RZ, -0x1 ;  /* 0xffffffffff0f7424 */ /* 0x000fce00078e00ff */
[----:B------:R-:W-:Y:S05]  /*11090*/  WARPSYNC.COLLECTIVE R15, `(.L_x_224) ;  /* 0x000000000f0c7348 */ /* 0x000fea0003c00000 */
[----:B------:R-:W-:Y:S02]  /*110a0*/  ELECT P6, UR62, PT ;  /* 0x00000000003e782f */ /* 0x000fe400038c0000 */
[----:B------:R-:W-:Y:S01]  /*110b0*/  MOV R14, UR62 ;  /* 0x0000003e000e7c02 */ /* 0x000fe20008000f00 */
[----:B------:R-:W-:Y:S10]  /*110c0*/  ENDCOLLECTIVE ;  /* 0x000000000000791b */ /* 0x000ff40003800000 */
.L_x_224:
[----:B------:R-:W-:Y:S05]  /*110d0*/  BSYNC B0 ;  /* 0x0000000000007941 */ /* 0x000fea0003800000 */
.L_x_223:
[----:B------:R-:W-:Y:S05]  /*110e0*/  BRA `(.L_x_225) ;  /* 0xffffffd400d87947 */ /* 0x000fea000383ffff */
.L_x_165:
[----:B--2---:R2:W3:Y:S02]  /*110f0*/  SYNCS.PHASECHK.TRANS64.TRYWAIT P1, [R5+URZ+0x34840], R9 ;  /* 0x03484009050075a7 */ /* 0x0044e4000802017f */
[----:B---3--:R-:W-:Y:S05]  /*11100*/  @!P1 NANOSLEEP.SYNCS 0x989680 ;  /* 0x009896800000995d */ /* 0x008fea0003900000 */
[----:B------:R-:W3:Y:S02]  /*11110*/  @!P1 SYNCS.PHASECHK.TRANS64 P1, [R5+URZ+0x34840], R9 ;  /* 0x03484009050095a7 */ /* 0x000ee4000802007f */
[----:B---3--:R-:W-:Y:S05]  /*11120*/  @!P1 BRA `(.L_x_165) ;  /* 0xfffffffc00f09947 */ /* 0x008fea000383ffff */
[----:B------:R-:W-:Y:S05]  /*11130*/  BRA `(.L_x_226) ;  /* 0xffffffd800387947 */ /* 0x000fea000383ffff */
.L_x_169:
        /* <DEDUP_REMOVED lines=8> */
.L_x_175:
[----:B-1----:R1:W2:Y:S02]  /*111c0*/  SYNCS.PHASECHK.TRANS64.TRYWAIT P1, [R2+URZ+0x34840], R3 ;  /* 0x03484003020075a7 */ /* 0x0022a4000802017f */
[----:B--2---:R-:W-:Y:S05]  /*111d0*/  @!P1 NANOSLEEP.SYNCS 0x989680 ;  /* 0x009896800000995d */ /* 0x004fea0003900000 */
[----:B------:R-:W2:Y:S02]  /*111e0*/  @!P1 SYNCS.PHASECHK.TRANS64 P1, [R2+URZ+0x34840], R3 ;  /* 0x03484003020095a7 */ /* 0x000ea4000802007f */
[----:B--2---:R-:W-:Y:S05]  /*111f0*/  @!P1 BRA `(.L_x_175) ;  /* 0xfffffffc00f09947 */ /* 0x004fea000383ffff */
[----:B------:R-:W-:Y:S05]  /*11200*/  BRA `(.L_x_228) ;  /* 0xffffffdc00f87947 */ /* 0x000fea000383ffff */
.L_x_178:
[----:B-1----:R1:W2:Y:S02]  /*11210*/  SYNCS.PHASECHK.TRANS64.TRYWAIT P1, [R2+URZ+0x34860], R3 ;  /* 0x03486003020075a7 */ /* 0x0022a4000802017f */
[----:B--2---:R-:W-:Y:S05]  /*11220*/  @!P1 NANOSLEEP.SYNCS 0x989680 ;  /* 0x009896800000995d */ /* 0x004fea0003900000 */
[----:B------:R-:W2:Y:S02]  /*11230*/  @!P1 SYNCS.PHASECHK.TRANS64 P1, [R2+URZ+0x34860], R3 ;  /* 0x03486003020095a7 */ /* 0x000ea4000802007f */
[----:B--2---:R-:W-:Y:S05]  /*11240*/  @!P1 BRA `(.L_x_178) ;  /* 0xfffffffc00f09947 */ /* 0x004fea000383ffff */
[----:B------:R-:W-:Y:S05]  /*11250*/  BRA `(.L_x_229) ;  /* 0xffffffe000907947 */ /* 0x000fea000383ffff */
.L_x_185:
[----:B--2---:R2:W3:Y:S02]  /*11260*/  SYNCS.PHASECHK.TRANS64.TRYWAIT P1, [R2+URZ+0x34840], R3 ;  /* 0x03484003020075a7 */ /* 0x0044e4000802017f */
[----:B---3--:R-:W-:Y:S05]  /*11270*/  @!P1 NANOSLEEP.SYNCS 0x989680 ;  /* 0x009896800000995d */ /* 0x008fea0003900000 */
[----:B------:R-:W3:Y:S02]  /*11280*/  @!P1 SYNCS.PHASECHK.TRANS64 P1, [R2+URZ+0x34840], R3 ;  /* 0x03484003020095a7 */ /* 0x000ee4000802007f */
[----:B---3--:R-:W-:Y:S05]  /*11290*/  @!P1 BRA `(.L_x_185) ;  /* 0xfffffffc00f09947 */ /* 0x008fea000383ffff */
[----:B------:R-:W-:Y:S05]  /*112a0*/  BRA `(.L_x_230) ;  /* 0xffffffe400c87947 */ /* 0x000fea000383ffff */
.L_x_188:
[----:B-1----:R1:W2:Y:S02]  /*112b0*/  SYNCS.PHASECHK.TRANS64.TRYWAIT P1, [R2+URZ+0x34860], R17 ;  /* 0x03486011020075a7 */ /* 0x0022a4000802017f */
[----:B--2---:R-:W-:Y:S05]  /*112c0*/  @!P1 NANOSLEEP.SYNCS 0x989680 ;  /* 0x009896800000995d */ /* 0x004fea0003900000 */
[----:B------:R-:W2:Y:S02]  /*112d0*/  @!P1 SYNCS.PHASECHK.TRANS64 P1, [R2+URZ+0x34860], R17 ;  /* 0x03486011020095a7 */ /* 0x000ea4000802007f */
[----:B--2---:R-:W-:Y:S05]  /*112e0*/  @!P1 BRA `(.L_x_188) ;  /* 0xfffffffc00f09947 */ /* 0x004fea000383ffff */
[----:B------:R-:W-:Y:S05]  /*112f0*/  BRA `(.L_x_231) ;  /* 0xffffffe800607947 */ /* 0x000fea000383ffff */
.L_x_194:
[----:B--2---:R2:W3:Y:S02]  /*11300*/  SYNCS.PHASECHK.TRANS64.TRYWAIT P1, [R2+URZ+0x34840], R3 ;  /* 0x03484003020075a7 */ /* 0x0044e4000802017f */
[----:B---3--:R-:W-:Y:S05]  /*11310*/  @!P1 NANOSLEEP.SYNCS 0x989680 ;  /* 0x009896800000995d */ /* 0x008fea0003900000 */
[----:B------:R-:W3:Y:S02]  /*11320*/  @!P1 SYNCS.PHASECHK.TRANS64 P1, [R2+URZ+0x34840], R3 ;  /* 0x03484003020095a7 */ /* 0x000ee4000802007f */
[----:B---3--:R-:W-:Y:S05]  /*11330*/  @!P1 BRA `(.L_x_194) ;  /* 0xfffffffc00f09947 */ /* 0x008fea000383ffff */
[----:B------:R-:W-:Y:S05]  /*11340*/  BRA `(.L_x_232) ;  /* 0xffffffec00747947 */ /* 0x000fea000383ffff */
.L_x_197:
[----:B-1----:R1:W2:Y:S02]  /*11350*/  SYNCS.PHASECHK.TRANS64.TRYWAIT P1, [R2+URZ+0x34860], R10 ;  /* 0x0348600a020075a7 */ /* 0x0022a4000802017f */
[----:B--2---:R-:W-:Y:S05]  /*11360*/  @!P1 NANOSLEEP.SYNCS 0x989680 ;  /* 0x009896800000995d */ /* 0x004fea0003900000 */
[----:B------:R-:W2:Y:S02]  /*11370*/  @!P1 SYNCS.PHASECHK.TRANS64 P1, [R2+URZ+0x34860], R10 ;  /* 0x0348600a020095a7 */ /* 0x000ea4000802007f */
[----:B--2---:R-:W-:Y:S05]  /*11380*/  @!P1 BRA `(.L_x_197) ;  /* 0xfffffffc00f09947 */ /* 0x004fea000383ffff */
[----:B------:R-:W-:Y:S05]  /*11390*/  BRA `(.L_x_233) ;  /* 0xfffffff0000c7947 */ /* 0x000fea000383ffff */
.L_x_203:
[----:B-1----:R1:W2:Y:S02]  /*113a0*/  SYNCS.PHASECHK.TRANS64.TRYWAIT P0, [R2+URZ+0x34860], R3 ;  /* 0x03486003020075a7 */ /* 0x0022a4000800017f */
[----:B--2---:R-:W-:Y:S05]  /*113b0*/  @!P0 NANOSLEEP.SYNCS 0x989680 ;  /* 0x009896800000895d */ /* 0x004fea0003900000 */
[----:B------:R-:W2:Y:S02]  /*113c0*/  @!P0 SYNCS.PHASECHK.TRANS64 P0, [R2+URZ+0x34860], R3 ;  /* 0x03486003020085a7 */ /* 0x000ea4000800007f */
[----:B--2---:R-:W-:Y:S05]  /*113d0*/  @!P0 BRA `(.L_x_203) ;  /* 0xfffffffc00f08947 */ /* 0x004fea000383ffff */
[----:B------:R-:W-:Y:S05]  /*113e0*/  BRA `(.L_x_234) ;  /* 0xfffffff000c87947 */ /* 0x000fea000383ffff */
.L_x_208:
[----:B-1----:R1:W2:Y:S02]  /*113f0*/  SYNCS.PHASECHK.TRANS64.TRYWAIT P0, [R0+URZ+0x34820], R3 ;  /* 0x03482003000075a7 */ /* 0x0022a4000800017f */
[----:B--2---:R-:W-:Y:S05]  /*11400*/  @!P0 NANOSLEEP.SYNCS 0x989680 ;  /* 0x009896800000895d */ /* 0x004fea0003900000 */
[----:B------:R-:W2:Y:S02]  /*11410*/  @!P0 SYNCS.PHASECHK.TRANS64 P0, [R0+URZ+0x34820], R3 ;  /* 0x03482003000085a7 */ /* 0x000ea4000800007f */
[----:B--2---:R-:W-:Y:S05]  /*11420*/  @!P0 BRA `(.L_x_208) ;  /* 0xfffffffc00f08947 */ /* 0x004fea000383ffff */
[----:B------:R-:W-:Y:S05]  /*11430*/  BRA `(.L_x_235) ;  /* 0xfffffff400ac7947 */ /* 0x000fea000383ffff */
.L_x_209:
[----:B------:R-:W2:Y:S01]  /*11440*/  S2R R2, SR_TID.X ;  /* 0x0000000000027919 */ /* 0x000ea20000002100 */
[----:B------:R-:W-:Y:S01]  /*11450*/  BSSY B0, `(.L_x_236) ;  /* 0x000000a000007945 */ /* 0x000fe20003800000 */
[----:B------:R-:W-:Y:S02]  /*11460*/  IMAD.MOV.U32 R12, RZ, RZ, RZ ;  /* 0x000000ffff0c7224 */ /* 0x000fe400078e00ff */
[----:B------:R-:W-:Y:S02]  /*11470*/  IMAD.MOV.U32 R11, RZ, RZ, 0x1f ;  /* 0x0000001fff0b7424 */ /* 0x000fe400078e00ff */
[----:B------:R-:W-:Y:S01]  /*11480*/  IMAD.MOV.U32 R15, RZ, RZ, -0x1 ;  /* 0xffffffffff0f7424 */ /* 0x000fe200078e00ff */
[----:B--2---:R-:W-:-:S04]  /*11490*/  SHF.R.U32.HI R2, RZ, 0x5, R2 ;  /* 0x00000005ff027819 */ /* 0x004fc80000011602 */
[----:B------:R-:W-:-:S04]  /*114a0*/  LOP3.LUT R2, R2, 0x3, RZ, 0xc0, !PT ;  /* 0x0000000302027812 */ /* 0x000fc800078ec0ff */
[----:B------:R-:W-:-:S07]  /*114b0*/  MOV R13, R2 ;  /* 0x00000002000d7202 */ /* 0x000fce0000000f00 */
[----:B-1----:R-:W-:Y:S05]  /*114c0*/  WARPSYNC.COLLECTIVE R15, `(.L_x_237) ;  /* 0x000000000f087348 */ /* 0x002fea0003c00000 */
[----:B------:R2:W3:Y:S02]  /*114d0*/  SHFL.IDX P6, R14, R13, R12, R11 ;  /* 0x0000000c0d0e7389 */ /* 0x0004e400000c000b */
[----:B-123--:R-:W-:Y:S01]  /*114e0*/  ENDCOLLECTIVE ;  /* 0x000000000000791b */ /* 0x00efe20003800000 */
.L_x_237:
[----:B------:R-:W-:Y:S05]  /*114f0*/  BSYNC B0 ;  /* 0x0000000000007941 */ /* 0x000fea0003800000 */
.L_x_236:
[----:B------:R-:W-:Y:S05]  /*11500*/  BRA `(.L_x_238) ;  /* 0xfffffff400947947 */ /* 0x000fea000383ffff */
.L_x_212:
[----:B------:R-:W-:Y:S01]  /*11510*/  BSSY B1, `(.L_x_239) ;  /* 0x0000006000017945 */ /* 0x000fe20003800000 */
[----:B------:R-:W-:-:S07]  /*11520*/  IMAD.MOV.U32 R15, RZ, RZ, -0x1 ;  /* 0xffffffffff0f7424 */ /* 0x000fce00078e00ff */
[----:B-12---:R-:W-:Y:S05]  /*11530*/  WARPSYNC.COLLECTIVE R15, `(.L_x_240) ;  /* 0x000000000f0c7348 */ /* 0x006fea0003c00000 */
[----:B------:R-:W-:Y:S02]  /*11540*/  ELECT P6, UR62, PT ;  /* 0x00000000003e782f */ /* 0x000fe400038c0000 */
[----:B------:R-:W-:Y:S01]  /*11550*/  MOV R14, UR62 ;  /* 0x0000003e000e7c02 */ /* 0x000fe20008000f00 */
[----:B-12---:R-:W-:Y:S10]  /*11560*/  ENDCOLLECTIVE ;  /* 0x000000000000791b */ /* 0x006ff40003800000 */
.L_x_240:
[----:B------:R-:W-:Y:S05]  /*11570*/  BSYNC B1 ;  /* 0x0000000000017941 */ /* 0x000fea0003800000 */
.L_x_239:
[----:B------:R-:W-:Y:S05]  /*11580*/  BRA `(.L_x_241) ;  /* 0xfffffff4008c7947 */ /* 0x000fea000383ffff */
.L_x_214:
[----:B-1----:R1:W2:Y:S02]  /*11590*/  SYNCS.PHASECHK.TRANS64.TRYWAIT P0, [R6+URZ], R5 ;  /* 0x00000005060075a7 */ /* 0x0022a4000800017f */
[----:B--2---:R-:W-:Y:S05]  /*115a0*/  @!P0 NANOSLEEP.SYNCS 0x989680 ;  /* 0x009896800000895d */ /* 0x004fea0003900000 */
[----:B------:R-:W2:Y:S02]  /*115b0*/  @!P0 SYNCS.PHASECHK.TRANS64 P0, [R6+URZ], R5 ;  /* 0x00000005060085a7 */ /* 0x000ea4000800007f */
[----:B--2---:R-:W-:Y:S05]  /*115c0*/  @!P0 BRA `(.L_x_214) ;  /* 0xfffffffc00f08947 */ /* 0x004fea000383ffff */
[----:B------:R-:W-:Y:S05]  /*115d0*/  BRA `(.L_x_242) ;  /* 0xfffffff400c07947 */ /* 0x000fea000383ffff */
.L_x_215:
[----:B--2---:R2:W3:Y:S02]  /*115e0*/  SYNCS.PHASECHK.TRANS64.TRYWAIT P0, [R3+URZ], R2 ;  /* 0x00000002030075a7 */ /* 0x0044e4000800017f */
[----:B---3--:R-:W-:Y:S05]  /*115f0*/  @!P0 NANOSLEEP.SYNCS 0x989680 ;  /* 0x009896800000895d */ /* 0x008fea0003900000 */
[----:B------:R-:W3:Y:S02]  /*11600*/  @!P0 SYNCS.PHASECHK.TRANS64 P0, [R3+URZ], R2 ;  /* 0x00000002030085a7 */ /* 0x000ee4000800007f */
[----:B---3--:R-:W-:Y:S05]  /*11610*/  @!P0 BRA `(.L_x_215) ;  /* 0xfffffffc00f08947 */ /* 0x008fea000383ffff */
[----:B------:R-:W-:Y:S05]  /*11620*/  BRA `(.L_x_243) ;  /* 0xfffffff400b47947 */ /* 0x000fea000383ffff */
.L_x_217:
[----:B--2---:R2:W3:Y:S02]  /*11630*/  SYNCS.PHASECHK.TRANS64.TRYWAIT P0, [R16+URZ], R5 ;  /* 0x00000005100075a7 */ /* 0x0044e4000800017f */
[----:B---3--:R-:W-:Y:S05]  /*11640*/  @!P0 NANOSLEEP.SYNCS 0x989680 ;  /* 0x009896800000895d */ /* 0x008fea0003900000 */
[----:B------:R-:W3:Y:S02]  /*11650*/  @!P0 SYNCS.PHASECHK.TRANS64 P0, [R16+URZ], R5 ;  /* 0x00000005100085a7 */ /* 0x000ee4000800007f */
[----:B---3--:R-:W-:Y:S05]  /*11660*/  @!P0 BRA `(.L_x_217) ;  /* 0xfffffffc00f08947 */ /* 0x008fea000383ffff */
[----:B------:R-:W-:Y:S05]  /*11670*/  BRA `(.L_x_244) ;  /* 0xfffffff400b87947 */ /* 0x000fea000383ffff */
.L_x_245:
        /* <DEDUP_REMOVED lines=16> */
.L_x_2727:


//--------------------- .text._ZN7cutlass13device_kernelIN5flash11enable_sm90INS1_16FlashAttnFwdSm90INS1_25CollectiveMainloopFwdSm90ILi2EN4cute5tupleIJNS5_1CILi1EEES8_S8_EEENS6_IJNS7_ILi128EEENS7_ILi176EEESA_EEELi128ENS_6half_tEfNS_4arch4Sm90ELb0ELb0ELb1ELb1ELb0ELb0ELb0ELb1ELb1ELb0ELb0ELb0EEENS1_21CollectiveEpilogueFwdINS6_IJSA_SA_SB_EEES9_SD_SF_Li256ELb1ELb0ELb0ELb0EEENS1_36VarlenDynamicPersistentTileSchedulerILi128ELi176ELi256ELi32ELb0ELb0ELb1ELb0ELb1ELb1EEEEEEEEEvNT_6ParamsE --------------------------
	.section	.text._ZN7cutlass13device_kernelIN5flash11enable_sm90INS1_16FlashAttnFwdSm90INS1_25CollectiveMainloopFwdSm90ILi2EN4cute5tupleIJNS5_1CILi1EEES8_S8_EEENS6_IJNS7_ILi128EEENS7_ILi176EEESA_EEELi128ENS_6half_tEfNS_4arch4Sm90ELb0ELb0ELb1ELb1ELb0ELb0ELb0ELb1ELb1ELb0ELb0ELb0EEENS1_21CollectiveEpilogueFwdINS6_IJSA_SA_SB_EEES9_SD_SF_Li256ELb1ELb0ELb0ELb0EEENS1_36VarlenDynamicPersistentTileSchedulerILi128ELi176ELi256ELi32ELb0ELb0ELb1ELb0ELb1ELb1EEEEEEEEEvNT_6ParamsE,"ax",@progbits
	.align	128
.text._ZN7cutlass13device_kernelIN5flash11enable_sm90INS1_16FlashAttnFwdSm90INS1_25CollectiveMainloopFwdSm90ILi2EN4cute5tupleIJNS5_1CILi1EEES8_S8_EEENS6_IJNS7_ILi128EEENS7_ILi176EEESA_EEELi128ENS_6half_tEfNS_4arch4Sm90ELb0ELb0ELb1ELb1ELb0ELb0ELb0ELb1ELb1ELb0ELb0ELb0EEENS1_21CollectiveEpilogueFwdINS6_IJSA_SA_SB_EEES9_SD_SF_Li256ELb1ELb0ELb0ELb0EEENS1_36VarlenDynamicPersistentTileSchedulerILi128ELi176ELi256ELi32ELb0ELb0ELb1ELb0ELb1ELb1EEEEEEEEEvNT_6ParamsE:
        .type           _ZN7cutlass13device_kernelIN5flash11enable_sm90INS1_16FlashAttnFwdSm90INS1_25CollectiveMainloopFwdSm90ILi2EN4cute5tupleIJNS5_1CILi1EEES8_S8_EEENS6_IJNS7_ILi128EEENS7_ILi176EEESA_EEELi128ENS_6half_tEfNS_4arch4Sm90ELb0ELb0ELb1ELb1ELb0ELb0ELb0ELb1ELb1ELb0ELb0ELb0EEENS1_21CollectiveEpilogueFwdINS6_IJSA_SA_SB_EEES9_SD_SF_Li256ELb1ELb0ELb0ELb0EEENS1_36VarlenDynamicPersistentTileSchedulerILi128ELi176ELi256ELi32ELb0ELb0ELb1ELb0ELb1ELb1EEEEEEEEEvNT_6ParamsE,@function
        .size           _ZN7cutlass13device_kernelIN5flash11enable_sm90INS1_16FlashAttnFwdSm90INS1_25CollectiveMainloopFwdSm90ILi2EN4cute5tupleIJNS5_1CILi1EEES8_S8_EEENS6_IJNS7_ILi128EEENS7_ILi176EEESA_EEELi128ENS_6half_tEfNS_4arch4Sm90ELb0ELb0ELb1ELb1ELb0ELb0ELb0ELb1ELb1ELb0ELb0ELb0EEENS1_21CollectiveEpilogueFwdINS6_IJSA_SA_SB_EEES9_SD_SF_Li256ELb1ELb0ELb0ELb0EEENS1_36VarlenDynamicPersistentTileSchedulerILi128ELi176ELi256ELi32ELb0ELb0ELb1ELb0ELb1ELb1EEEEEEEEEvNT_6ParamsE,(.L_x_2728 - _ZN7cutlass13device_kernelIN5flash11enable_sm90INS1_16FlashAttnFwdSm90INS1_25CollectiveMainloopFwdSm90ILi2EN4cute5tupleIJNS5_1CILi1EEES8_S8_EEENS6_IJNS7_ILi128EEENS7_ILi176EEESA_EEELi128ENS_6half_tEfNS_4arch4Sm90ELb0ELb0ELb1ELb1ELb0ELb0ELb0ELb1ELb1ELb0ELb0ELb0EEENS1_21CollectiveEpilogueFwdINS6_IJSA_SA_SB_EEES9_SD_SF_Li256ELb1ELb0ELb0ELb0EEENS1_36VarlenDynamicPersistentTileSchedulerILi128ELi176ELi256ELi32ELb0ELb0ELb1ELb0ELb1ELb1EEEEEEEEEvNT_6ParamsE)
        .other          _ZN7cutlass13device_kernelIN5flash11enable_sm90INS1_16FlashAttnFwdSm90INS1_25CollectiveMainloopFwdSm90ILi2EN4cute5tupleIJNS5_1CILi1EEES8_S8_EEENS6_IJNS7_ILi128EEENS7_ILi176EEESA_EEELi128ENS_6half_tEfNS_4arch4Sm90ELb0ELb0ELb1ELb1ELb0ELb0ELb0ELb1ELb1ELb0ELb0ELb0EEENS1_21CollectiveEpilogueFwdINS6_IJSA_SA_SB_EEES9_SD_SF_Li256ELb1ELb0ELb0ELb0EEENS1_36VarlenDynamicPersistentTileSchedulerILi128ELi176ELi256ELi32ELb0ELb0ELb1ELb0ELb1ELb1EEEEEEEEEvNT_6ParamsE,@"STO_CUDA_ENTRY STV_DEFAULT"
_ZN7cutlass13device_kernelIN5flash11enable_sm90INS1_16FlashAttnFwdSm90INS1_25CollectiveMainloopFwdSm90ILi2EN4cute5tupleIJNS5_1CILi1EEES8_S8_EEENS6_IJNS7_ILi128EEENS7_ILi176EEESA_EEELi128ENS_6half_tEfNS_4arch4Sm90ELb0ELb0ELb1ELb1ELb0ELb0ELb0ELb1ELb1ELb0ELb0ELb0EEENS1_21CollectiveEpilogueFwdINS6_IJSA_SA_SB_EEES9_SD_SF_Li256ELb1ELb0ELb0ELb0EEENS1_36VarlenDynamicPersistentTileSchedulerILi128ELi176ELi256ELi32ELb0ELb0ELb1ELb0ELb1ELb1EEEEEEEEEvNT_6ParamsE:
[----:B------:R-:W0:Y:S02]  /*0000*/  LDC R1, c[0x0][0x28] ;  /* 0x00000a00ff017b82 */ /* 0x000e240000000800 */
[----:B0-----:R-:W-:Y:S01]  /*0010*/  VIADD R1, R1, 0xffffffc8 ;  /* 0xffffffc801017836 */ /* 0x001fe20000000000 */
[----:B------:R-:W0:Y:S01]  /*0020*/  S2R R3, SR_TID.X ;  /* 0x0000000000037919 */ /* 0x000e220000002100 */
[----:B------:R-:W-:Y:S01]  /*0030*/  ELECT P0, URZ, PT ;  /* 0x00000000003f782f */ /* 0x000fe20003800000 */
[----:B------:R-:W-:Y:S01]  /*0040*/  BSSY B0, `(.L_x_246) ;  /* 0x0000010000007945 */ /* 0x000fe20003800000 */
[----:B0-----:R-:W-:-:S05]  /*0050*/  SHF.R.U32.HI R0, RZ, 0x5, R3 ;  /* 0x00000005ff007819 */ /* 0x001fca0000011603 */
[----:B------:R-:W0:Y:S02]  /*0060*/  SHFL.IDX PT, R2, R0, RZ, 0x1f ;  /* 0x00001fff00027589 */ /* 0x000e2400000e0000 */
[----:B0-----:R-:W-:-:S13]  /*0070*/  ISETP.EQ.AND P0, PT, R2, RZ, P0 ;  /* 0x000000ff0200720c */ /* 0x001fda0000702270 */
[----:B------:R-:W-:Y:S05]  /*0080*/  @!P0 BRA `(.L_x_247) ;  /* 0x00000000002c8947 */ /* 0x000fea0003800000 */
[----:B------:R-:W-:Y:S02]  /*0090*/  ULDC.64 UR4, c[0x0][0x198] ;  /* 0x0000660000047ab9 */ /* 0x000fe40000000a00 */
[----:B------:R-:W-:Y:S02]  /*00a0*/  UIADD3 UR6, UP0, UR4, 0x270, URZ ;  /* 0x0000027004067890 */ /* 0x000fe4000ff1e03f */
[----:B------:R-:W-:Y:S02]  /*00b0*/  UIADD3 UR8, UP1, UR4, 0x370, URZ ;  /* 0x0000037004087890 */ /* 0x000fe4000ff3e03f */
[----:B------:R-:W-:Y:S02]  /*00c0*/  UIADD3 UR4, UP2, UR4, 0x470, URZ ;  /* 0x0000047004047890 */ /* 0x000fe4000ff5e03f */
[----:B------:R-:W-:Y:S02]  /*00d0*/  UIADD3.X UR7, URZ, UR5, URZ, UP0, !UPT ;  /* 0x000000053f077290 */ /* 0x000fe400087fe43f */
[----:B------:R-:W-:-:S02]  /*00e0*/  UIADD3.X UR9, URZ, UR5, URZ, UP1, !UPT ;  /* 0x000000053f097290 */ /* 0x000fc40008ffe43f */
[----:B------:R-:W-:-:S05]  /*00f0*/  UIADD3.X UR5, URZ, UR5, URZ, UP2, !UPT ;  /* 0x000000053f057290 */ /* 0x000fca00097fe43f */
[----:B------:R0:W-:Y:S02]  /*0100*/  UTMACCTL.PF [UR6] ;  /* 0x00000000060079b9 */ /* 0x0001e40008040000 */
[----:B------:R0:W-:Y:S02]  /*0110*/  UTMACCTL.PF [UR8] ;  /* 0x00000000080079b9 */ /* 0x0001e40008040000 */
[----:B------:R0:W-:Y:S02]  /*0120*/  UTMACCTL.PF [UR4] ;  /* 0x00000000040079b9 */ /* 0x0001e40008040000 */
[----:B0-----:R-:W-:Y:S01]  /*0130*/  NOP ;  /* 0x0000000000007918 */ /* 0x001fe20000000000 */
.L_x_247:
[----:B------:R-:W-:Y:S05]  /*0140*/  BSYNC B0 ;  /* 0x0000000000007941 */ /* 0x000fea0003800000 */
.L_x_246:
[----:B------:R-:W-:Y:S01]  /*0150*/  VOTEU.ANY UP0, P0 ;  /* 0x00000000003f7886 */ /* 0x000fe20000000100 */
[----:B------:R-:W0:Y:S01]  /*0160*/  SHFL.IDX PT, R2, R0, RZ, 0x1f ;  /* 0x00001fff00027589 */ /* 0x000e2200000e0000 */
[----:B------:R-:W-:Y:S01]  /*0170*/  UMOV UR4, 0x1 ;  /* 0x0000000100047882 */ /* 0x000fe20000000000 */
[----:B------:R-:W-:Y:S01]  /*0180*/  UMOV UR7, 0x100 ;  /* 0x0000010000077882 */ /* 0x000fe20000000000 */
[----:B------:R-:W-:Y:S01]  /*0190*/  SHF.R.U32.HI R3, RZ, 0x7, R3 ;  /* 0x00000007ff037819 */ /* 0x000fe20000011603 */
[----:B------:R-:W1:Y:S01]  /*01a0*/  @UP0 S2UR UR8, SR_CgaCtaId ;  /* 0x00000000000809c3 */ /* 0x000e620000008800 */
[----:B------:R-:W-:Y:S01]  /*01b0*/  @UP0 UMOV UR6, 0x400 ;  /* 0x0000040000060882 */ /* 0x000fe20000000000 */
[----:B------:R-:W-:-:S04]  /*01c0*/  @UP0 UIADD3 UR4, -UR4, 0x100000, URZ ;  /* 0x0010000004040890 */ /* 0x000fc8000fffe13f */
[----:B------:R-:W-:Y:S02]  /*01d0*/  @UP0 USHF.L.U32 UR5, UR4, 0xb, URZ ;  /* 0x0000000b04050899 */ /* 0x000fe4000800063f */
[----:B------:R-:W-:Y:S01]  /*01e0*/  @UP0 USHF.L.U32 UR4, UR4, 0x1, URZ ;  /* 0x0000000104040899 */ /* 0x000fe2000800063f */
[----:B------:R-:W-:Y:S01]  /*01f0*/  VOTEU.ANY UP1, P0 ;  /* 0x00000000003f7886 */ /* 0x000fe20000020100 */
[----:B0-----:R-:W-:Y:S02]  /*0200*/  ISETP.NE.AND P1, PT, R2, RZ, PT ;  /* 0x000000ff0200720c */ /* 0x001fe40003f25270 */
[----:B------:R0:W2:Y:S01]  /*0210*/  SHFL.IDX PT, R2, R3, RZ, 0x1f ;  /* 0x00001fff03027589 */ /* 0x0000a200000e0000 */
[----:B-1----:R-:W-:Y:S02]  /*0220*/  @UP0 ULEA UR8, UR8, UR6, 0x18 ;  /* 0x0000000608080291 */ /* 0x002fe4000f8ec03f */
[----:B------:R-:W-:-:S04]  /*0230*/  @UP0 UIADD3 UR6, -UR7, 0x100000, URZ ;  /* 0x0010000007060890 */ /* 0x000fc8000fffe13f */
[----:B------:R-:W-:Y:S02]  /*0240*/  @UP0 USHF.L.U32 UR7, UR6, 0xb, URZ ;  /* 0x0000000b06070899 */ /* 0x000fe4000800063f */
[----:B------:R-:W-:Y:S01]  /*0250*/  @UP0 USHF.L.U32 UR6, UR6, 0x1, URZ ;  /* 0x0000000106060899 */ /* 0x000fe2000800063f */
[----:B------:R-:W-:Y:S01]  /*0260*/  VOTEU.ANY UP0, P0 ;  /* 0x00000000003f7886 */ /* 0x000fe20000000100 */
[----:B------:R-:W1:Y:S04]  /*0270*/  FENCE.VIEW.ASYNC.S ;  /* 0x00000000000073c6 */ /* 0x000e680000000000 */
[----:B-1----:R0:W1:Y:S06]  /*0280*/  @UP0 SYNCS.EXCH.64 URZ, [UR8+0x34800], UR4 ;  /* 0x03480004083f05b2 */ /* 0x00206c0008000100 */
[----:B------:R0:W3:Y:S02]  /*0290*/  @UP1 SYNCS.EXCH.64 URZ, [UR8+0x34820], UR6 ;  /* 0x03482006083f15b2 */ /* 0x0000e40008000100 */
[----:B0-----:R-:W-:Y:S05]  /*02a0*/  @P1 BRA `(.L_x_248) ;  /* 0x0000000000481947 */ /* 0x001fea0003800000 */
[----:B------:R-:W0:Y:S01]  /*02b0*/  S2UR UR5, SR_CgaCtaId ;  /* 0x00000000000579c3 */ /* 0x000e220000008800 */
[----:B------:R-:W-:Y:S01]  /*02c0*/  UMOV UR4, 0x400 ;  /* 0x0000040000047882 */ /* 0x000fe20000000000 */
[----:B------:R-:W-:Y:S01]  /*02d0*/  UMOV UR6, 0x1 ;  /* 0x0000000100067882 */ /* 0x000fe20000000000 */
[----:B------:R-:W-:Y:S01]  /*02e0*/  UMOV UR9, 0x2 ;  /* 0x0000000200097882 */ /* 0x000fe20000000000 */
[----:B------:R-:W-:-:S04]  /*02f0*/  UIADD3 UR6, -UR6, 0x100000, URZ ;  /* 0x0010000006067890 */ /* 0x000fc8000fffe13f */
[----:B------:R-:W-:Y:S02]  /*0300*/  USHF.L.U32 UR7, UR6, 0xb, URZ ;  /* 0x0000000b06077899 */ /* 0x000fe4000800063f */
[----:B------:R-:W-:Y:S01]  /*0310*/  USHF.L.U32 UR6, UR6, 0x1, URZ ;  /* 0x0000000106067899 */ /* 0x000fe2000800063f */
[----:B------:R-:W-:Y:S01]  /*0320*/  ELECT P0, URZ, PT ;  /* 0x00000000003f782f */ /* 0x000fe20003800000 */
[----:B0-----:R-:W-:Y:S02]  /*0330*/  ULEA UR8, UR5, UR4, 0x18 ;  /* 0x0000000405087291 */ /* 0x001fe4000f8ec03f */
[----:B------:R-:W-:-:S04]  /*0340*/  UIADD3 UR4, -UR9, 0x100000, URZ ;  /* 0x0010000009047890 */ /* 0x000fc8000fffe13f */
[----:B------:R-:W-:Y:S02]  /*0350*/  USHF.L.U32 UR5, UR4, 0xb, URZ ;  /* 0x0000000b04057899 */ /* 0x000fe4000800063f */
[----:B------:R-:W-:Y:S01]  /*0360*/  USHF.L.U32 UR4, UR4, 0x1, URZ ;  /* 0x0000000104047899 */ /* 0x000fe2000800063f */
[----:B------:R-:W0:Y:S03]  /*0370*/  FENCE.VIEW.ASYNC.S ;  /* 0x00000000000073c6 */ /* 0x000e260000000000 */
[----:B0-----:R0:W4:Y:S08]  /*0380*/  SYNCS.EXCH.64 URZ, [UR8+0x34830], UR6 ;  /* 0x03483006083f75b2 */ /* 0x0011300008000100 */
[----:B------:R0:W0:Y:S01]  /*0390*/  SYNCS.EXCH.64 URZ, [UR8+0x34840], UR4 ;  /* 0x03484004083f75b2 */ /* 0x0000220008000100 */
[----:B------:R0:W0:Y:S01]  /*03a0*/  SYNCS.EXCH.64 URZ, [UR8+0x34838], UR6 ;  /* 0x03483806083f75b2 */ /* 0x0000220008000100 */
[----:B------:R0:W0:Y:S01]  /*03b0*/  SYNCS.EXCH.64 URZ, [UR8+0x34848], UR4 ;  /* 0x03484804083f75b2 */ /* 0x0000220008000100 */
[----:B------:R-:W-:Y:S01]  /*03c0*/  NOP ;  /* 0x0000000000007918 */ /* 0x000fe20000000000 */
.L_x_248:
[----:B------:R-:W5:Y:S01]  /*03d0*/  SHFL.IDX PT, R3, R0, RZ, 0x1f ;  /* 0x00001fff00037589 */ /* 0x000f6200000e0000 */
[----:B------:R-:W-:Y:S01]  /*03e0*/  NOP ;  /* 0x0000000000007918 */ /* 0x000fe20000000000 */
[----:B-----5:R-:W-:-:S13]  /*03f0*/  ISETP.NE.AND P0, PT, R3, RZ, PT ;  /* 0x000000ff0300720c */ /* 0x020fda0003f05270 */
[----:B------:R-:W-:Y:S05]  /*0400*/  @P0 BRA `(.L_x_249) ;  /* 0x0000000000480947 */ /* 0x000fea0003800000 */
[----:B0-----:R-:W0:Y:S01]  /*0410*/  S2UR UR5, SR_CgaCtaId ;  /* 0x00000000000579c3 */ /* 0x001e220000008800 */
[----:B------:R-:W-:Y:S01]  /*0420*/  UMOV UR4, 0x400 ;  /* 0x0000040000047882 */ /* 0x000fe20000000000 */
[----:B------:R-:W-:Y:S01]  /*0430*/  UMOV UR6, 0x1 ;  /* 0x0000000100067882 */ /* 0x000fe20000000000 */
[----:B------:R-:W-:Y:S01]  /*0440*/  UMOV UR7, 0x2 ;  /* 0x0000000200077882 */ /* 0x000fe20000000000 */
[----:B------:R-:W-:Y:S01]  /*0450*/  ELECT P0, URZ, PT ;  /* 0x00000000003f782f */ /* 0x000fe20003800000 */
[----:B0-----:R-:W-:Y:S02]  /*0460*/  ULEA UR8, UR5, UR4, 0x18 ;  /* 0x0000000405087291 */ /* 0x001fe4000f8ec03f */
[----:B------:R-:W-:-:S04]  /*0470*/  UIADD3 UR4, -UR6, 0x100000, URZ ;  /* 0x0010000006047890 */ /* 0x000fc8000fffe13f */
[----:B------:R-:W-:Y:S02]  /*0480*/  USHF.L.U32 UR5, UR4, 0xb, URZ ;  /* 0x0000000b04057899 */ /* 0x000fe4000800063f */
[----:B------:R-:W-:Y:S02]  /*0490*/  USHF.L.U32 UR4, UR4, 0x1, URZ ;  /* 0x0000000104047899 */ /* 0x000fe4000800063f */
[----:B------:R-:W-:-:S04]  /*04a0*/  UIADD3 UR6, -UR7, 0x100000, URZ ;  /* 0x0010000007067890 */ /* 0x000fc8000fffe13f */
[----:B------:R-:W-:Y:S02]  /*04b0*/  USHF.L.U32 UR7, UR6, 0xb, URZ ;  /* 0x0000000b06077899 */ /* 0x000fe4000800063f */
[----:B------:R-:W-:Y:S01]  /*04c0*/  USHF.L.U32 UR6, UR6, 0x1, URZ ;  /* 0x0000000106067899 */ /* 0x000fe2000800063f */
[----:B------:R-:W0:Y:S03]  /*04d0*/  FENCE.VIEW.ASYNC.S ;  /* 0x00000000000073c6 */ /* 0x000e260000000000 */
[----:B0-----:R0:W0:Y:S08]  /*04e0*/  SYNCS.EXCH.64 URZ, [UR8+0x34850], UR4 ;  /* 0x03485004083f75b2 */ /* 0x0010300008000100 */
[----:B------:R0:W0:Y:S01]  /*04f0*/  SYNCS.EXCH.64 URZ, [UR8+0x34860], UR6 ;  /* 0x03486006083f75b2 */ /* 0x0000220008000100 */
[----:B------:R0:W0:Y:S01]  /*0500*/  SYNCS.EXCH.64 URZ, [UR8+0x34858], UR4 ;  /* 0x03485804083f75b2 */ /* 0x0000220008000100 */
[----:B------:R0:W0:Y:S01]  /*0510*/  SYNCS.EXCH.64 URZ, [UR8+0x34868], UR6 ;  /* 0x03486806083f75b2 */ /* 0x0000220008000100 */
[----:B------:R-:W-:Y:S01]  /*0520*/  NOP ;  /* 0x0000000000007918 */ /* 0x000fe20000000000 */
.L_x_249:
[----:B------:R-:W5:Y:S01]  /*0530*/  SHFL.IDX PT, R3, R0, RZ, 0x1f ;  /* 0x00001fff00037589 */ /* 0x000f6200000e0000 */
[----:B------:R-:W-:Y:S01]  /*0540*/  NOP ;  /* 0x0000000000007918 */ /* 0x000fe20000000000 */
[----:B-----5:R-:W-:-:S13]  /*0550*/  ISETP.NE.AND P0, PT, R3, RZ, PT ;  /* 0x000000ff0300720c */ /* 0x020fda0003f05270 */
[----:B------:R-:W-:Y:S05]  /*0560*/  @P0 BRA `(.L_x_250) ;  /* 0x0000000000380947 */ /* 0x000fea0003800000 */
[----:B0-----:R-:W0:Y:S01]  /*0570*/  S2UR UR5, SR_CgaCtaId ;  /* 0x00000000000579c3 */ /* 0x001e220000008800 */
[----:B------:R-:W-:Y:S01]  /*0580*/  UMOV UR4, 0x400 ;  /* 0x0000040000047882 */ /* 0x000fe20000000000 */
[----:B------:R-:W-:Y:S01]  /*0590*/  UMOV UR7, 0x1 ;  /* 0x0000000100077882 */ /* 0x000fe20000000000 */
[----:B------:R-:W-:Y:S01]  /*05a0*/  ELECT P0, URZ, PT ;  /* 0x00000000003f782f */ /* 0x000fe20003800000 */
[----:B0-----:R-:W-:Y:S02]  /*05b0*/  ULEA UR6, UR5, UR4, 0x18 ;  /* 0x0000000405067291 */ /* 0x001fe4000f8ec03f */
[----:B------:R-:W-:-:S04]  /*05c0*/  UIADD3 UR4, -UR7, 0x100000, URZ ;  /* 0x0010000007047890 */ /* 0x000fc8000fffe13f */
[----:B------:R-:W-:Y:S02]  /*05d0*/  USHF.L.U32 UR5, UR4, 0xb, URZ ;  /* 0x0000000b04057899 */ /* 0x000fe4000800063f */
[----:B------:R-:W-:Y:S01]  /*05e0*/  USHF.L.U32 UR4, UR4, 0x1, URZ ;  /* 0x0000000104047899 */ /* 0x000fe2000800063f */
[----:B------:R-:W0:Y:S11]  /*05f0*/  FENCE.VIEW.ASYNC.S ;  /* 0x00000000000073c6 */ /* 0x000e360000000000 */
[----:B0-----:R0:W0:Y:S01]  /*0600*/  SYNCS.EXCH.64 URZ, [UR6+0x34870], UR4 ;  /* 0x03487004063f75b2 */ /* 0x0010220008000100 */
[----:B------:R0:W0:Y:S01]  /*0610*/  SYNCS.EXCH.64 URZ, [UR6+0x34880], UR4 ;  /* 0x03488004063f75b2 */ /* 0x0000220008000100 */
[----:B------:R0:W0:Y:S01]  /*0620*/  SYNCS.EXCH.64 URZ, [UR6+0x34878], UR4 ;  /* 0x03487804063f75b2 */ /* 0x0000220008000100 */
[----:B------:R0:W0:Y:S01]  /*0630*/  SYNCS.EXCH.64 URZ, [UR6+0x34888], UR4 ;  /* 0x03488804063f75b2 */ /* 0x0000220008000100 */
[----:B------:R-:W-:Y:S01]  /*0640*/  NOP ;  /* 0x0000000000007918 */ /* 0x000fe20000000000 */
.L_x_250:
        /* <DEDUP_REMOVED lines=22> */
.L_x_251:
        /* <DEDUP_REMOVED lines=22> */
.L_x_252:
[----:B--2---:R-:W-:Y:S01]  /*0910*/  ISETP.NE.AND P0, PT, R2, RZ, PT ;  /* 0x000000ff0200720c */ /* 0x004fe20003f05270 */
[----:B------:R-:W-:Y:S01]  /*0920*/  IMAD.MOV.U32 R2, RZ, RZ, 0x1 ;  /* 0x00000001ff027424 */ /* 0x000fe200078e00ff */
[----:B------:R-:W-:-:S04]  /*0930*/  NOP ;  /* 0x0000000000007918 */ /* 0x000fc80000000000 */
[----:B------:R-:W-:-:S05]  /*0940*/  SEL R2, R2, 0x2, !P0 ;  /* 0x0000000202027807 */ /* 0x000fca0004000000 */
[----:B------:R2:W-:Y:S01]  /*0950*/  STL [R1+0x30], R2 ;  /* 0x0000300201007387 */ /* 0x0005e20000100800 */
[----:B01-34-:R-:W-:Y:S06]  /*0960*/  BAR.SYNC.DEFER_BLOCKING 0x0 ;  /* 0x0000000000007b1d */ /* 0x01bfec0000010000 */
[----:B------:R-:W-:Y:S05]  /*0970*/  @!P0 BRA `(.L_x_253) ;  /* 0x000000e800008947 */ /* 0x000fea0003800000 */
.L_x_254:
[----:B------:R-:W-:-:S08]  /*0980*/  NOP ;  /* 0x0000000000007918 */ /* 0x000fd00000000000 */
[----:B------:R-:W0:Y:S02]  /*0990*/  USETMAXREG.TRY_ALLOC.CTAPOOL UP0, 0xf0 ;  /* 0x000000f0000079c8 */ /* 0x000e240008000600 */
[----:B0-----:R-:W-:-:S13]  /*09a0*/  PLOP3.LUT P0, PT, PT, PT, UP0, 0x80, 0x0 ;  /* 0x000000000000781c */ /* 0x001fda0003f0f008 */
[----:B------:R-:W-:Y:S05]  /*09b0*/  @!P0 BRA `(.L_x_254) ;  /* 0xfffffffc00f08947 */ /* 0x000fea000383ffff */
[----:B--2---:R-:W0:Y:S01]  /*09c0*/  S2R R2, SR_TID.X ;  /* 0x0000000000027919 */ /* 0x004e220000002100 */
[----:B------:R-:W1:Y:S01]  /*09d0*/  S2UR UR5, SR_CgaCtaId ;  /* 0x00000000000579c3 */ /* 0x000e620000008800 */
[----:B------:R-:W-:-:S07]  /*09e0*/  UMOV UR4, 0x400 ;  /* 0x0000040000047882 */ /* 0x000fce0000000000 */
[----:B------:R-:W-:Y:S06]  /*09f0*/  BAR.ARV 0x8, 0x120 ;  /* 0x0204800000007b1d */ /* 0x000fec0000002000 */
[----:B-1----:R-:W-:Y:S01]  /*0a00*/  ULEA UR4, UR5, UR4, 0x18 ;  /* 0x0000000405047291 */ /* 0x002fe2000f8ec03f */
[----:B0-----:R-:W-:-:S04]  /*0a10*/  LOP3.LUT R0, R2, 0xffffff80, RZ, 0xc0, !PT ;  /* 0xffffff8002007812 */ /* 0x001fc800078ec0ff */
[----:B------:R-:W-:-:S13]  /*0a20*/  ISETP.NE.AND P0, PT, R0, 0x80, PT ;  /* 0x000000800000780c */ /* 0x000fda0003f05270 */
[----:B------:R-:W-:Y:S08]  /*0a30*/  @!P0 BAR.ARV 0x9, 0x100 ;  /* 0x0244000000008b1d */ /* 0x000ff00000002000 */
[----:B------:R-:W-:Y:S06]  /*0a40*/  BAR.SYNC.DEFER_BLOCKING 0x5, 0x120 ;  /* 0x0144800000007b1d */ /* 0x000fec0000010000 */
[----:B------:R-:W0:Y:S01]  /*0a50*/  LDS.128 R48, [UR4+0x348d0] ;  /* 0x0348d004ff307984 */ /* 0x000e220008000c00 */
[----:B------:R-:W-:Y:S01]  /*0a60*/  ULDC UR4, c[0x0][0xc14] ;  /* 0x0003050000047ab9 */ /* 0x000fe20000000800 */
[----:B------:R-:W-:Y:S06]  /*0a70*/  BAR.ARV 0x4, 0x120 ;  /* 0x0104800000007b1d */ /* 0x000fec0000002000 */
[----:B0-----:R-:W-:-:S13]  /*0a80*/  ISETP.GE.AND P0, PT, R51, UR4, PT ;  /* 0x0000000433007c0c */ /* 0x001fda000bf06270 */
[----:B------:R-:W-:Y:S05]  /*0a90*/  @P0 EXIT ;  /* 0x000000000000094d */ /* 0x000fea0003800000 */
[----:B------:R-:W2:Y:S01]  /*0aa0*/  LDL.LU R11, [R1+0x30] ;  /* 0x00003000010b7983 */ /* 0x000ea20000300800 */
[----:B------:R-:W-:-:S05]  /*0ab0*/  VIADD R229, R2, 0xffffff80 ;  /* 0xffffff8002e57836 */ /* 0x000fca0000000000 */
[----:B------:R-:W-:-:S04]  /*0ac0*/  SHF.R.S32.HI R0, RZ, 0x1f, R229 ;  /* 0x0000001fff007819 */ /* 0x000fc800000114e5 */
[----:B------:R-:W-:-:S04]  /*0ad0*/  LEA.HI R2, R0, R229, RZ, 0x7 ;  /* 0x000000e500027211 */ /* 0x000fc800078f38ff */
[----:B------:R-:W-:-:S05]  /*0ae0*/  LOP3.LUT R224, R2, 0xffffff80, RZ, 0xc0, !PT ;  /* 0xffffff8002e07812 */ /* 0x000fca00078ec0ff */
[----:B------:R-:W-:-:S05]  /*0af0*/  IMAD.IADD R224, R229, 0x1, -R224 ;  /* 0x00000001e5e07824 */ /* 0x000fca00078e0ae0 */
[----:B------:R-:W-:-:S04]  /*0b00*/  SHF.R.S32.HI R7, RZ, 0x1f, R224 ;  /* 0x0000001fff077819 */ /* 0x000fc800000114e0 */
[----:B------:R-:W-:-:S04]  /*0b10*/  LEA.HI R8, R7, R224, RZ, 0x2 ;  /* 0x000000e007087211 */ /* 0x000fc800078f10ff */
[--C-:B------:R-:W-:Y:S02]  /*0b20*/  SHF.R.S32.HI R9, RZ, 0x2, R8.reuse ;  /* 0x00000002ff097819 */ /* 0x100fe40000011408 */
[----:B------:R-:W-:Y:S02]  /*0b30*/  SHF.R.S32.HI R10, RZ, 0x1f, R8 ;  /* 0x0000001fff0a7819 */ /* 0x000fe40000011408 */
[----:B------:R-:W-:Y:S02]  /*0b40*/  SHF.R.S32.HI R225, RZ, 0x7, R2 ;  /* 0x00000007ffe17819 */ /* 0x000fe40000011402 */
[----:B------:R-:W-:Y:S02]  /*0b50*/  LEA.HI R10, R10, R9, RZ, 0x3 ;  /* 0x000000090a0a7211 */ /* 0x000fe400078f18ff */
[CC--:B------:R-:W-:Y:S02]  /*0b60*/  LEA.HI R4, R0.reuse, R229.reuse, RZ, 0x5 ;  /* 0x000000e500047211 */ /* 0x0c0fe400078f28ff */
[----:B------:R-:W-:-:S02]  /*0b70*/  LEA.HI R3, R0, R229, RZ, 0x4 ;  /* 0x000000e500037211 */ /* 0x000fc400078f20ff */
[----:B------:R-:W-:Y:S02]  /*0b80*/  LOP3.LUT R10, R10, 0xfffffff8, RZ, 0xc0, !PT ;  /* 0xfffffff80a0a7812 */ /* 0x000fe400078ec0ff */
[----:B------:R-:W-:Y:S02]  /*0b90*/  LEA.HI R7, R7, R224, RZ, 0x5 ;  /* 0x000000e007077211 */ /* 0x000fe400078f28ff */
[----:B------:R-:W-:Y:S01]  /*0ba0*/  LEA.HI R2, R2, R225, RZ, 0x1 ;  /* 0x000000e102027211 */ /* 0x000fe200078f08ff */
[----:B------:R-:W-:Y:S01]  /*0bb0*/  IMAD.SHL.U32 R5, R4, 0x20, RZ ;  /* 0x0000002004057824 */ /* 0x000fe200078e00ff */
[----:B------:R-:W-:Y:S02]  /*0bc0*/  LOP3.LUT R4, R3, 0x3fffff0, RZ, 0xc0, !PT ;  /* 0x03fffff003047812 */ /* 0x000fe400078ec0ff */
[----:B------:R-:W-:Y:S02]  /*0bd0*/  IADD3 R10, R9, -R10, RZ ;  /* 0x8000000a090a7210 */ /* 0x000fe40007ffe0ff */
[----:B------:R-:W-:-:S02]  /*0be0*/  SHF.R.S32.HI R7, RZ, 0x5, R7 ;  /* 0x00000005ff077819 */ /* 0x000fc40000011407 */
[----:B------:R-:W-:Y:S02]  /*0bf0*/  LOP3.LUT R2, R2, 0x3fffffe, RZ, 0xc0, !PT ;  /* 0x03fffffe02027812 */ /* 0x000fe400078ec0ff */
[----:B------:R-:W-:Y:S01]  /*0c00*/  SHF.R.S32.HI R6, RZ, 0x4, R3 ;  /* 0x00000004ff067819 */ /* 0x000fe20000011403 */
[----:B------:R-:W-:Y:S01]  /*0c10*/  IMAD.IADD R4, R229, 0x1, -R4 ;  /* 0x00000001e5047824 */ /* 0x000fe200078e0a04 */
[----:B------:R-:W-:Y:S01]  /*0c20*/  LOP3.LUT R5, R5, 0xfffffc00, RZ, 0xc0, !PT ;  /* 0xfffffc0005057812 */ /* 0x000fe200078ec0ff */
[----:B------:R-:W-:Y:S01]  /*0c30*/  IMAD R7, R7, 0x10, R10 ;  /* 0x0000001007077824 */ /* 0x000fe200078e020a */
[----:B------:R-:W-:Y:S01]  /*0c40*/  LEA.HI R3, R3, R6, RZ, 0x1 ;  /* 0x0000000603037211 */ /* 0x000fe200078f08ff */
[----:B------:R-:W-:Y:S01]  /*0c50*/  IMAD.IADD R2, R225, 0x1, -R2 ;  /* 0x00000001e1027824 */ /* 0x000fe200078e0a02 */
[----:B------:R-:W-:Y:S01]  /*0c60*/  LEA.HI R0, R0, R229, RZ, 0x3 ;  /* 0x000000e500007211 */ /* 0x000fe200078f18ff */
[----:B------:R-:W-:Y:S01]  /*0c70*/  IMAD R4, R4, 0x40, R5 ;  /* 0x0000004004047824 */ /* 0x000fe200078e0205 */
[----:B------:R-:W-:Y:S01]  /*0c80*/  LOP3.LUT R3, R3, 0x1ffffffe, RZ, 0xc0, !PT ;  /* 0x1ffffffe03037812 */ /* 0x000fe200078ec0ff */
[----:B------:R-:W-:Y:S01]  /*0c90*/  IMAD R227, R2, 0x40, R7 ;  /* 0x0000004002e37824 */ /* 0x000fe200078e0207 */
[----:B------:R-:W-:-:S02]  /*0ca0*/  LOP3.LUT R5, R8, 0x7ffffffc, RZ, 0xc0, !PT ;  /* 0x7ffffffc08057812 */ /* 0x000fc400078ec0ff */
[----:B------:R-:W-:Y:S01]  /*0cb0*/  LOP3.LUT R2, R0, 0x1ffffff8, RZ, 0xc0, !PT ;  /* 0x1ffffff800027812 */ /* 0x000fe200078ec0ff */
[----:B------:R-:W-:Y:S02]  /*0cc0*/  IMAD.IADD R3, R6, 0x1, -R3 ;  /* 0x0000000106037824 */ /* 0x000fe400078e0a03 */
[----:B------:R-:W-:Y:S02]  /*0cd0*/  IMAD.MOV.U32 R226, RZ, RZ, -0x2 ;  /* 0xfffffffeffe27424 */ /* 0x000fe400078e00ff */
[----:B------:R-:W-:Y:S02]  /*0ce0*/  IMAD.IADD R5, R224, 0x1, -R5 ;  /* 0x00000001e0057824 */ /* 0x000fe400078e0a05 */
[----:B------:R-:W-:Y:S01]  /*0cf0*/  IMAD.IADD R17, R229, 0x1, -R2 ;  /* 0x00000001e5117824 */ /* 0x000fe200078e0a02 */
[----:B------:R-:W-:Y:S01]  /*0d00*/  MOV R16, RZ ;  /* 0x000000ff00107202 */ /* 0x000fe20000000f00 */
[----:B------:R-:W-:Y:S01]  /*0d10*/  IMAD R228, R3, 0x8, R4 ;  /* 0x0000000803e47824 */ /* 0x000fe200078e0204 */
[----:B------:R-:W-:Y:S01]  /*0d20*/  SHF.R.S32.HI R18, RZ, 0x3, R0 ;  /* 0x00000003ff127819 */ /* 0x000fe20000011400 */
[----:B------:R-:W-:-:S02]  /*0d30*/  IMAD R226, R5, R226, 0xb0 ;  /* 0x000000b005e27424 */ /* 0x000fc400078e02e2 */
[----:B------:R-:W-:Y:S02]  /*0d40*/  IMAD.MOV.U32 R223, RZ, RZ, RZ ;  /* 0x000000ffffdf7224 */ /* 0x000fe400078e00ff */
[----:B------:R-:W-:Y:S02]  /*0d50*/  IMAD.MOV.U32 R2, RZ, RZ, RZ ;  /* 0x000000ffff027224 */ /* 0x000fe400078e00ff */
[----:B------:R-:W-:Y:S01]  /*0d60*/  IMAD.SHL.U32 R17, R17, 0x8, RZ ;  /* 0x0000000811117824 */ /* 0x000fe200078e00ff */
[----:B--2---:R-:W-:-:S07]  /*0d70*/  LOP3.LUT R22, R11, 0x1, RZ, 0xfc, !PT ;  /* 0x000000010b167812 */ /* 0x004fce00078efcff */
.L_x_297:
[----:B0---45:R-:W0:Y:S01]  /*0d80*/  LDC.64 R4, c[0x0][0xc60] ;  /* 0x00031800ff047b82 */ /* 0x031e220000000a00 */
[----:B------:R-:W-:Y:S01]  /*0d90*/  ULDC.64 UR8, c[0x0][0x208] ;  /* 0x0000820000087ab9 */ /* 0x000fe20000000a00 */
[----:B------:R-:W-:Y:S01]  /*0da0*/  ULDC.64 UR4, c[0x0][0xa28] ;  /* 0x00028a0000047ab9 */ /* 0x000fe20000000a00 */
[----:B------:R-:W-:Y:S01]  /*0db0*/  IMAD.MOV.U32 R0, RZ, RZ, RZ ;  /* 0x000000ffff007224 */ /* 0x000fe200078e00ff */
[----:B------:R-:W-:Y:S01]  /*0dc0*/  ULDC.64 UR6, c[0x0][0xa20] ;  /* 0x0002880000067ab9 */ /* 0x000fe20000000a00 */
[----:B0-----:R-:W-:-:S05]  /*0dd0*/  IMAD.WIDE R4, R51, 0x4, R4 ;  /* 0x0000000433047825 */ /* 0x001fca00078e0204 */
[----:B--2---:R-:W2:Y:S01]  /*0de0*/  LDG.E R23, desc[UR8][R4.64] ;  /* 0x0000000804177981 */ /* 0x004ea2000c1e1900 */
[----:B------:R-:W-:-:S04]  /*0df0*/  ISETP.NE.U32.AND P0, PT, RZ, UR4, PT ;  /* 0x00000004ff007c0c */ /* 0x000fc8000bf05070 */
[----:B------:R-:W-:Y:S02]  /*0e00*/  ISETP.NE.AND.EX P0, PT, RZ, UR5, PT, P0 ;  /* 0x00000005ff007c0c */ /* 0x000fe4000bf05300 */
[----:B--2---:R-:W-:-:S11]  /*0e10*/  SHF.R.S32.HI R222, RZ, 0x1f, R23 ;  /* 0x0000001fffde7819 */ /* 0x004fd60000011417 */
[----:B------:R-:W-:-:S04]  /*0e20*/  @P0 LEA R6, P1, R23, UR4, 0x2 ;  /* 0x0000000417060c11 */ /* 0x000fc8000f8210ff */
[----:B------:R-:W-:Y:S01]  /*0e30*/  @P0 LEA.HI.X R7, R23, UR5, R222, 0x2, P1 ;  /* 0x0000000517070c11 */ /* 0x000fe200088f14de */
[----:B------:R-:W-:-:S04]  /*0e40*/  ULDC.64 UR4, c[0x0][0x3f8] ;  /* 0x0000fe0000047ab9 */ /* 0x000fc80000000a00 */
[----:B------:R0:W5:Y:S01]  /*0e50*/  @P0 LDG.E R0, desc[UR8][R6.64] ;  /* 0x0000000806000981 */ /* 0x000162000c1e1900 */
[----:B------:R-:W-:Y:S01]  /*0e60*/  ISETP.NE.U32.AND P0, PT, RZ, UR6, PT ;  /* 0x00000006ff007c0c */ /* 0x000fe2000bf05070 */
[----:B------:R-:W-:-:S03]  /*0e70*/  UISETP.NE.U32.AND UP0, UPT, UR4, URZ, UPT ;  /* 0x0000003f0400728c */ /* 0x000fc6000bf05070 */
[----:B------:R-:W-:Y:S01]  /*0e80*/  ISETP.NE.AND.EX P0, PT, RZ, UR7, PT, P0 ;  /* 0x00000007ff007c0c */ /* 0x000fe2000bf05300 */
[----:B------:R-:W-:Y:S01]  /*0e90*/  UISETP.NE.AND.EX UP0, UPT, UR5, URZ, UPT, UP0 ;  /* 0x0000003f0500728c */ /* 0x000fe2000bf05300 */
[----:B------:R-:W-:Y:S02]  /*0ea0*/  ULDC UR4, c[0x0][0x404] ;  /* 0x0001010000047ab9 */ /* 0x000fe40000000800 */
[----:B------:R-:W-:Y:S01]  /*0eb0*/  ULDC UR5, c[0x0][0x2e0] ;  /* 0x0000b80000057ab9 */ /* 0x000fe20000000800 */
[----:B------:R-:W-:-:S04]  /*0ec0*/  USEL UR4, UR4, 0x1, UP0 ;  /* 0x0000000104047887 */ /* 0x000fc80008000000 */
[----:B------:R-:W-:-:S04]  /*0ed0*/  UIMAD UR4, UR4, UR5, URZ ;  /* 0x00000005040472a4 */ /* 0x000fc8000f8e023f */
[C---:B------:R-:W-:Y:S02]  /*0ee0*/  @P0 LEA R4, P1, R23.reuse, UR6, 0x2 ;  /* 0x0000000617040c11 */ /* 0x040fe4000f8210ff */
[----:B------:R-:W-:Y:S02]  /*0ef0*/  IMAD.U32 R81, RZ, RZ, UR4 ;  /* 0x00000004ff517e24 */ /* 0x000fe4000f8e00ff */
[----:B------:R-:W-:-:S05]  /*0f00*/  @P0 LEA.HI.X R5, R23, UR7, R222, 0x2, P1 ;  /* 0x0000000717050c11 */ /* 0x000fca00088f14de */
[----:B------:R0:W5:Y:S01]  /*0f10*/  @P0 LDG.E R81, desc[UR8][R4.64] ;  /* 0x0000000804510981 */ /* 0x000162000c1e1900 */
[----:B---3--:R-:W-:Y:S05]  /*0f20*/  @P0 BRA `(.L_x_255) ;  /* 0x0000000000280947 */ /* 0x008fea0003800000 */
[----:B------:R-:W-:Y:S02]  /*0f30*/  ULDC.64 UR4, c[0x0][0xa08] ;  /* 0x0002820000047ab9 */ /* 0x000fe40000000a00 */
[----:B------:R-:W-:-:S04]  /*0f40*/  ISETP.NE.U32.AND P0, PT, RZ, UR4, PT ;  /* 0x00000004ff007c0c */ /* 0x000fc8000bf05070 */
[----:B------:R-:W-:-:S13]  /*0f50*/  ISETP.NE.AND.EX P0, PT, RZ, UR5, PT, P0 ;  /* 0x00000005ff007c0c */ /* 0x000fda000bf05300 */
[----:B------:R-:W-:Y:S05]  /*0f60*/  @!P0 BRA `(.L_x_255) ;  /* 0x0000000000188947 */ /* 0x000fea0003800000 */
[----:B0-----:R-:W0:Y:S01]  /*0f70*/  LDC.64 R4, c[0x0][0xa08] ;  /* 0x00028200ff047b82 */ /* 0x001e220000000a00 */
[----:B------:R-:W-:Y:S01]  /*0f80*/  ULDC.64 UR4, c[0x0][0x208] ;  /* 0x0000820000047ab9 */ /* 0x000fe20000000a00 */
[----:B0-----:R-:W-:-:S05]  /*0f90*/  IMAD.WIDE R4, R23, 0x4, R4 ;  /* 0x0000000417047825 */ /* 0x001fca00078e0204 */
[----:B-----5:R-:W2:Y:S04]  /*0fa0*/  LDG.E R81, desc[UR4][R4.64] ;  /* 0x0000000404517981 */ /* 0x020ea8000c1e1900 */
[----:B------:R-:W2:Y:S02]  /*0fb0*/  LDG.E R6, desc[UR4][R4.64+0x4] ;  /* 0x0000040404067981 */ /* 0x000ea4000c1e1900 */
[----:B--2---:R-:W-:-:S07]  /*0fc0*/  IMAD.IADD R81, R6, 0x1, -R81 ;  /* 0x0000000106517824 */ /* 0x004fce00078e0a51 */
.L_x_255:
[----:B-----5:R-:W-:Y:S01]  /*0fd0*/  IMAD.IADD R81, R81, 0x1, -R0 ;  /* 0x0000000151517824 */ /* 0x020fe200078e0a00 */
[----:B------:R-:W-:Y:S01]  /*0fe0*/  MOV R220, R50 ;  /* 0x0000003200dc7202 */ /* 0x000fe20000000f00 */
[----:B------:R-:W-:Y:S01]  /*0ff0*/  IMAD.MOV.U32 R221, RZ, RZ, R49 ;  /* 0x000000ffffdd7224 */ /* 0x000fe200078e0031 */
[----:B------:R-:W-:Y:S01]  /*1000*/  PLOP3.LUT P0, PT, PT, PT, PT, 0x80, 0x0 ;  /* 0x000000000000781c */ /* 0x000fe20003f0f070 */
[C---:B------:R-:W-:Y:S01]  /*1010*/  VIADD R0, R81.reuse, 0xaf ;  /* 0x000000af51007836 */ /* 0x040fe20000000000 */
[----:B------:R-:W-:Y:S01]  /*1020*/  ISETP.GE.AND P1, PT, R81, 0x1, PT ;  /* 0x000000015100780c */ /* 0x000fe20003f26270 */
[----:B------:R-:W-:Y:S01]  /*1030*/  IMAD.MOV.U32 R87, RZ, RZ, RZ ;  /* 0x000000ffff577224 */ /* 0x000fe200078e00ff */
[----:B------:R-:W-:Y:S01]  /*1040*/  CS2R R32, SRZ ;  /* 0x0000000000207805 */ /* 0x000fe2000001ff00 */
[----:B------:R-:W-:Y:S01]  /*1050*/  IMAD.HI R0, R0, 0x2e8ba2e9, RZ ;  /* 0x2e8ba2e900007827 */ /* 0x000fe200078e02ff */
[----:B------:R-:W-:Y:S02]  /*1060*/  CS2R R36, SRZ ;  /* 0x0000000000247805 */ /* 0x000fe4000001ff00 */
[----:B------:R-:W-:-:S02]  /*1070*/  CS2R R34, SRZ ;  /* 0x0000000000227805 */ /* 0x000fc4000001ff00 */
[----:B------:R-:W-:Y:S01]  /*1080*/  CS2R R40, SRZ ;  /* 0x0000000000287805 */ /* 0x000fe2000001ff00 */
[----:B------:R-:W-:Y:S01]  /*1090*/  IMAD.MOV.U32 R29, RZ, RZ, RZ ;  /* 0x000000ffff1d7224 */ /* 0x000fe200078e00ff */
[----:B------:R-:W-:Y:S02]  /*10a0*/  SHF.R.U32.HI R3, RZ, 0x1f, R0 ;  /* 0x0000001fff037819 */ /* 0x000fe40000011600 */
[----:B------:R-:W-:Y:S02]  /*10b0*/  CS2R R38, SRZ ;  /* 0x0000000000267805 */ /* 0x000fe4000001ff00 */
[----:B------:R-:W-:Y:S02]  /*10c0*/  CS2R R44, SRZ ;  /* 0x00000000002c7805 */ /* 0x000fe4000001ff00 */
[----:B------:R-:W-:Y:S02]  /*10d0*/  CS2R R42, SRZ ;  /* 0x00000000002a7805 */ /* 0x000fe4000001ff00 */
[----:B------:R-:W-:Y:S01]  /*10e0*/  LEA.HI.SX32 R120, R0, R3, 0x1b ;  /* 0x0000000300787211 */ /* 0x000fe200078fdaff */
[----:B------:R-:W-:Y:S01]  /*10f0*/  IMAD.MOV.U32 R3, RZ, RZ, RZ ;  /* 0x000000ffff037224 */ /* 0x000fe200078e00ff */
[----:B------:R-:W-:Y:S01]  /*1100*/  CS2R R52, SRZ ;  /* 0x0000000000347805 */ /* 0x000fe2000001ff00 */
[----:B------:R-:W-:Y:S01]  /*1110*/  IMAD.MOV.U32 R0, RZ, RZ, RZ ;  /* 0x000000ffff007224 */ /* 0x000fe200078e00ff */
        /* <DEDUP_REMOVED lines=13> */
[----:B------:R-:W-:Y:S01]  /*11f0*/  CS2R R96, SRZ ;  /* 0x0000000000607805 */ /* 0x000fe2000001ff00 */
[----:B------:R-:W-:Y:S01]  /*1200*/  IMAD.MOV.U32 R80, RZ, RZ, RZ ;  /* 0x000000ffff507224 */ /* 0x000fe200078e00ff */
[----:B------:R-:W-:Y:S02]  /*1210*/  CS2R R98, SRZ ;  /* 0x0000000000627805 */ /* 0x000fe4000001ff00 */
[----:B------:R-:W-:Y:S02]  /*1220*/  CS2R R84, SRZ ;  /* 0x0000000000547805 */ /* 0x000fe4000001ff00 */
[----:B------:R-:W-:Y:S02]  /*1230*/  CS2R R100, SRZ ;  /* 0x0000000000647805 */ /* 0x000fe4000001ff00 */
[----:B------:R-:W-:Y:S02]  /*1240*/  CS2R R102, SRZ ;  /* 0x0000000000667805 */ /* 0x000fe4000001ff00 */
[----:B------:R-:W-:-:S02]  /*1250*/  CS2R R104, SRZ ;  /* 0x0000000000687805 */ /* 0x000fc4000001ff00 */
[----:B0-----:R-:W-:Y:S01]  /*1260*/  CS2R R6, SRZ ;  /* 0x0000000000067805 */ /* 0x001fe2000001ff00 */
[----:B------:R-:W-:Y:S01]  /*1270*/  IMAD.MOV.U32 R8, RZ, RZ, RZ ;  /* 0x000000ffff087224 */ /* 0x000fe200078e00ff */
[----:B------:R-:W-:Y:S01]  /*1280*/  CS2R R106, SRZ ;  /* 0x00000000006a7805 */ /* 0x000fe2000001ff00 */
[----:B------:R-:W-:Y:S02]  /*1290*/  IMAD.MOV.U32 R10, RZ, RZ, RZ ;  /* 0x000000ffff0a7224 */ /* 0x000fe400078e00ff */
[----:B------:R-:W-:Y:S01]  /*12a0*/  IMAD.MOV.U32 R109, RZ, RZ, RZ ;  /* 0x000000ffff6d7224 */ /* 0x000fe200078e00ff */
[----:B------:R-:W-:Y:S06]  /*12b0*/  @!P1 BRA `(.L_x_256) ;  /* 0x000000bc00fc9947 */ /* 0x000fec0003800000 */
[----:B------:R-:W0:Y:S01]  /*12c0*/  SHFL.IDX PT, R0, R225, RZ, 0x1f ;  /* 0x00001fffe1007589 */ /* 0x000e2200000e0000 */
[----:B------:R-:W1:Y:S01]  /*12d0*/  S2UR UR6, SR_CgaCtaId ;  /* 0x00000000000679c3 */ /* 0x000e620000008800 */
[----:B------:R-:W-:Y:S01]  /*12e0*/  UMOV UR5, 0x400 ;  /* 0x0000040000057882 */ /* 0x000fe20000000000 */
[----:B0-----:R-:W-:Y:S01]  /*12f0*/  R2UR UR61, R0 ;  /* 0x00000000003d72ca */ /* 0x001fe200000e0000 */
[----:B-1----:R-:W-:-:S04]  /*1300*/  ULEA UR5, UR6, UR5, 0x18 ;  /* 0x0000000506057291 */ /* 0x002fc8000f8ec03f */
[----:B------:R-:W-:-:S04]  /*1310*/  UIADD3 UR5, UR5, 0x16400, URZ ;  /* 0x0001640005057890 */ /* 0x000fc8000fffe03f */
[----:B------:R-:W-:-:S04]  /*1320*/  ULOP3.LUT UP0, URZ, UR5, 0x9f, URZ, 0xc0, !UPT ;  /* 0x0000009f053f7892 */ /* 0x000fc8000f80c03f */
[----:B------:R-:W-:Y:S02]  /*1330*/  ULEA.HI UR4, UR61, UR61, URZ, 0x1 ;  /* 0x0000003d3d047291 */ /* 0x000fe4000f8f083f */
[----:B------:R-:W-:Y:S02]  /*1340*/  PLOP3.LUT P0, PT, PT, PT, UP0, 0x80, 0x0 ;  /* 0x000000000000781c */ /* 0x000fe40003f0f008 */
[----:B------:R-:W-:-:S04]  /*1350*/  ULOP3.LUT UR4, UR4, 0x1e, URZ, 0xc0, !UPT ;  /* 0x0000001e04047892 */ /* 0x000fc8000f8ec03f */
[----:B------:R-:W-:-:S04]  /*1360*/  UIADD3 UR4, UR61, -UR4, URZ ;  /* 0x800000043d047290 */ /* 0x000fc8000fffe03f */
[----:B------:R-:W-:-:S04]  /*1370*/  ULEA UR4, UR4, UR5, 0xd ;  /* 0x0000000504047291 */ /* 0x000fc8000f8e683f */
[----:B------:R-:W-:-:S04]  /*1380*/  USHF.R.U32.HI UR4, URZ, 0x4, UR4 ;  /* 0x000000043f047899 */ /* 0x000fc80008011604 */
[----:B------:R-:W-:Y:S01]  /*1390*/  ULOP3.LUT UR36, UR4, 0x3fff, URZ, 0xc0, !UPT ;  /* 0x00003fff04247892 */ /* 0x000fe2000f8ec03f */
[----:B------:R-:W-:Y:S11]  /*13a0*/  @!P0 BRA `(.L_x_257) ;  /* 0x0000000000408947 */ /* 0x000ff60003800000 */
[----:B------:R-:W-:Y:S01]  /*13b0*/  MOV R0, 0x0 ;  /* 0x0000000000007802 */ /* 0x000fe20000000f00 */
[----:B------:R-:W-:Y:S01]  /*13c0*/  ULDC.64 UR4, c[0x4][0xa0] ;  /* 0x0100280000047ab9 */ /* 0x000fe20000000a00 */
[----:B------:R-:W-:Y:S01]  /*13d0*/  ULDC.64 UR6, c[0x4][0x40] ;  /* 0x0100100000067ab9 */ /* 0x000fe20000000a00 */
[----:B------:R-:W-:Y:S01]  /*13e0*/  MOV R4, UR4 ;  /* 0x0000000400047c02 */ /* 0x000fe20008000f00 */
[----:B------:R0:W1:Y:S01]  /*13f0*/  LDC.64 R14, c[0x4][R0] ;  /* 0x01000000000e7b82 */ /* 0x0000620000000a00 */
[----:B------:R-:W-:Y:S01]  /*1400*/  IMAD.U32 R5, RZ, RZ, UR5 ;  /* 0x00000005ff057e24 */ /* 0x000fe2000f8e00ff */
[----:B------:R-:W-:Y:S01]  /*1410*/  ULDC.64 UR4, c[0x4][0xa8] ;  /* 0x01002a0000047ab9 */ /* 0x000fe20000000a00 */
[----:B------:R-:W-:Y:S02]  /*1420*/  IMAD.U32 R10, RZ, RZ, UR6 ;  /* 0x00000006ff0a7e24 */ /* 0x000fe4000f8e00ff */
[----:B------:R-:W-:Y:S02]  /*1430*/  IMAD.U32 R6, RZ, RZ, UR4 ;  /* 0x00000004ff067e24 */ /* 0x000fe4000f8e00ff */
[----:B------:R-:W-:-:S02]  /*1440*/  IMAD.U32 R7, RZ, RZ, UR5 ;  /* 0x00000005ff077e24 */ /* 0x000fc4000f8e00ff */
[----:B------:R-:W-:Y:S02]  /*1450*/  IMAD.U32 R11, RZ, RZ, UR7 ;  /* 0x00000007ff0b7e24 */ /* 0x000fe4000f8e00ff */
[----:B------:R-:W-:Y:S02]  /*1460*/  IMAD.MOV.U32 R8, RZ, RZ, 0x70 ;  /* 0x00000070ff087424 */ /* 0x000fe400078e00ff */
[----:B------:R-:W-:Y:S02]  /*1470*/  IMAD.MOV.U32 R12, RZ, RZ, 0x1 ;  /* 0x00000001ff0c7424 */ /* 0x000fe400078e00ff */
[----:B0-----:R-:W-:-:S07]  /*1480*/  IMAD.MOV.U32 R13, RZ, RZ, RZ ;  /* 0x000000ffff0d7224 */ /* 0x001fce00078e00ff */
[----:B------:R-:W-:-:S07]  /*1490*/  LEPC R20, `(.L_x_257) ;  /* 0x000000001014794e */ /* 0x000fce0000000000 */
[----:B-1----:R-:W-:Y:S05]  /*14a0*/  CALL.ABS.NOINC R14 ;  /* 0x000000000e007343 */ /* 0x002fea0003c00000 */
.L_x_257:
[----:B------:R-:W0:Y:S01]  /*14b0*/  S2UR UR5, SR_CgaCtaId ;  /* 0x00000000000579c3 */ /* 0x000e220000008800 */
[----:B------:R-:W-:Y:S01]  /*14c0*/  LEA.HI R0, R223, R223, RZ, 0x1 ;  /* 0x000000dfdf007211 */ /* 0x000fe200078f08ff */
[----:B------:R-:W-:Y:S01]  /*14d0*/  UMOV UR4, 0x400 ;  /* 0x0000040000047882 */ /* 0x000fe20000000000 */
[----:B------:R-:W-:Y:S01]  /*14e0*/  BSSY B0, `(.L_x_258) ;  /* 0x0000009000007945 */ /* 0x000fe20003800000 */
[----:B------:R-:W-:Y:S02]  /*14f0*/  ISETP.NE.AND P0, PT, R22, 0x3, PT ;  /* 0x000000031600780c */ /* 0x000fe40003f05270 */
[----:B------:R-:W-:-:S04]  /*1500*/  LOP3.LUT R0, R0, 0xfffffffe, RZ, 0xc0, !PT ;  /* 0xfffffffe00007812 */ /* 0x000fc800078ec0ff */
[----:B------:R-:W-:-:S04]  /*1510*/  IADD3 R3, R223, -R0, RZ ;  /* 0x80000000df037210 */ /* 0x000fc80007ffe0ff */
[----:B------:R-:W-:Y:S01]  /*1520*/  SHF.L.U32 R3, R3, 0x1f, RZ ;  /* 0x0000001f03037819 */ /* 0x000fe200000006ff */
[----:B0-----:R-:W-:-:S06]  /*1530*/  ULEA UR4, UR5, UR4, 0x18 ;  /* 0x0000000405047291 */ /* 0x001fcc000f8ec03f */
[----:B------:R-:W-:-:S04]  /*1540*/  IMAD.U32 R0, RZ, RZ, UR4 ;  /* 0x00000004ff007e24 */ /* 0x000fc8000f8e00ff */
[----:B------:R-:W0:Y:S02]  /*1550*/  SYNCS.PHASECHK.TRANS64.TRYWAIT P1, [R0+URZ+0x34800], R3 ;  /* 0x03480003000075a7 */ /* 0x000e24000802017f */
[----:B0-----:R-:W-:Y:S05]  /*1560*/  @!P1 BRA `(.L_x_259) ;  /* 0x0000012400a89947 */ /* 0x001fea0003800000 */
.L_x_382:
[----:B------:R-:W-:Y:S05]  /*1570*/  BSYNC B0 ;  /* 0x0000000000007941 */ /* 0x000fea0003800000 */
.L_x_258:
[----:B------:R-:W-:Y:S05]  /*1580*/  @!P0 BRA `(.L_x_260) ;  /* 0x0000000000048947 */ /* 0x000fea0003800000 */
[----:B------:R-:W-:Y:S01]  /*1590*/  BPT.TRAP 0x1 ;  /* 0x000000040000795c */ /* 0x000fe20000300000 */
.L_x_260:
[----:B------:R-:W-:Y:S01]  /*15a0*/  IMAD R10, R2, 0x8, R0 ;  /* 0x00000008020a7824 */ /* 0x000fe200078e0200 */
[----:B0-----:R-:W-:-:S04]  /*15b0*/  SHF.L.U32 R3, R16, 0x1f, RZ ;  /* 0x0000001f10037819 */ /* 0x001fc800000006ff */
[----:B------:R0:W1:Y:S01]  /*15c0*/  SYNCS.PHASECHK.TRANS64.TRYWAIT P2, [R10+URZ+0x34830], R3 ;  /* 0x034830030a0075a7 */ /* 0x000062000804017f */
[----:B------:R-:W-:Y:S05]  /*15d0*/  @!P0 BRA `(.L_x_261) ;  /* 0x0000000000048947 */ /* 0x000fea0003800000 */
[----:B------:R-:W-:Y:S01]  /*15e0*/  BPT.TRAP 0x1 ;  /* 0x000000040000795c */ /* 0x000fe20000300000 */
.L_x_261:
[----:B------:R-:W2:Y:S01]  /*15f0*/  S2R R4, SR_TID.X ;  /* 0x0000000000047919 */ /* 0x000ea20000002100 */
[----:B------:R-:W-:Y:S01]  /*1600*/  IMAD.MOV.U32 R87, RZ, RZ, RZ ;  /* 0x000000ffff577224 */ /* 0x000fe200078e00ff */
[----:B--2---:R-:W-:Y:S01]  /*1610*/  LOP3.LUT P1, RZ, R4, 0x7f, RZ, 0xc0, !PT ;  /* 0x0000007f04ff7812 */ /* 0x004fe2000782c0ff */
[----:B-1----:R-:W-:-:S12]  /*1620*/  @P2 BRA `(.L_x_262) ;  /* 0x0000000000082947 */ /* 0x002fd80003800000 */
[----:B------:R-:W1:Y:S02]  /*1630*/  SYNCS.PHASECHK.TRANS64.TRYWAIT P2, [R10+URZ+0x34830], R3 ;  /* 0x034830030a0075a7 */ /* 0x000e64000804017f */
[----:B-1----:R-:W-:Y:S05]  /*1640*/  @!P2 BRA `(.L_x_263) ;  /* 0x000001240084a947 */ /* 0x002fea0003800000 */
.L_x_262:
[----:B------:R-:W-:Y:S05]  /*1650*/  WARPSYNC.ALL ;  /* 0x0000000000007948 */ /* 0x000fea0003800000 */
[----:B01----:R-:W-:Y:S01]  /*1660*/  VIADD R3, R0, 0x1e400 ;  /* 0x0001e40000037836 */ /* 0x003fe20000000000 */
[----:B------:R-:W-:Y:S01]  /*1670*/  ULOP3.LUT UR25, UR36, 0x10000, URZ, 0xfc, !UPT ;  /* 0x0001000024197892 */ /* 0x000fe2000f8efc3f */
[----:B------:R-:W-:Y:S01]  /*1680*/  WARPGROUP.ARRIVE ;  /* 0x00000000000079c5 */ /* 0x000fe20000000000 */
[----:B------:R-:W-:Y:S01]  /*1690*/  UMOV UR5, 0x40000040 ;  /* 0x4000004000057882 */ /* 0x000fe20000000000 */
[----:B------:R-:W-:Y:S01]  /*16a0*/  UMOV UR7, 0x40000040 ;  /* 0x4000004000077882 */ /* 0x000fe20000000000 */
[----:B------:R-:W-:Y:S01]  /*16b0*/  SHF.R.U32.HI R3, RZ, 0x4, R3 ;  /* 0x00000004ff037819 */ /* 0x000fe20000011603 */
[----:B------:R-:W-:Y:S01]  /*16c0*/  UMOV UR45, UR5 ;  /* 0x00000005002d7c82 */ /* 0x000fe20008000000 */
[----:B------:R-:W-:Y:S01]  /*16d0*/  IMAD.U32 R9, RZ, RZ, UR5 ;  /* 0x00000005ff097e24 */ /* 0x000fe2000f8e00ff */
[----:B------:R-:W-:Y:S01]  /*16e0*/  UMOV UR4, UR25 ;  /* 0x0000001900047c82 */ /* 0x000fe20008000000 */
[----:B------:R-:W-:Y:S01]  /*16f0*/  LOP3.LUT R3, R3, 0x3fff, RZ, 0xc0, !PT ;  /* 0x00003fff03037812 */ /* 0x000fe200078ec0ff */
[----:B------:R-:W-:Y:S01]  /*1700*/  UMOV UR44, UR4 ;  /* 0x00000004002c7c82 */ /* 0x000fe20008000000 */
[----:B------:R-:W-:Y:S01]  /*1710*/  IMAD.U32 R8, RZ, RZ, UR4 ;  /* 0x00000004ff087e24 */ /* 0x000fe2000f8e00ff */
[----:B------:R-:W-:Y:S01]  /*1720*/  UMOV UR8, UR44 ;  /* 0x0000002c00087c82 */ /* 0x000fe20008000000 */
[----:B------:R-:W-:Y:S01]  /*1730*/  LOP3.LUT R3, R3, 0x10000, RZ, 0xfc, !PT ;  /* 0x0001000003037812 */ /* 0x000fe200078efcff */
[----:B------:R-:W-:Y:S01]  /*1740*/  UMOV UR9, UR45 ;  /* 0x0000002d00097c82 */ /* 0x000fe20008000000 */
[----:B------:R-:W-:Y:S01]  /*1750*/  UMOV UR11, 0x40000040 ;  /* 0x40000040000b7882 */ /* 0x000fe20000000000 */
[----:B------:R-:W-:Y:S01]  /*1760*/  UMOV UR12, UR44 ;  /* 0x0000002c000c7c82 */ /* 0x000fe20008000000 */
[----:B------:R-:W-:Y:S01]  /*1770*/  UMOV UR13, UR45 ;  /* 0x0000002d000d7c82 */ /* 0x000fe20008000000 */
[----:B------:R-:W-:Y:S01]  /*1780*/  IMAD R4, R2, 0xb00, R3 ;  /* 0x00000b0002047824 */ /* 0x000fe200078e0203 */
[----:B------:R-:W-:Y:S01]  /*1790*/  UMOV UR15, 0x40000040 ;  /* 0x40000040000f7882 */ /* 0x000fe20000000000 */
[----:B------:R-:W-:Y:S01]  /*17a0*/  UMOV UR32, UR44 ;  /* 0x0000002c00207c82 */ /* 0x000fe20008000000 */
[----:B------:R-:W-:Y:S01]  /*17b0*/  UMOV UR33, UR45 ;  /* 0x0000002d00217c82 */ /* 0x000fe20008000000 */
[----:B------:R-:W-:Y:S01]  /*17c0*/  UMOV UR35, 0x40000040 ;  /* 0x4000004000237882 */ /* 0x000fe20000000000 */
[----:B------:R-:W-:Y:S01]  /*17d0*/  R2UR UR24, R4 ;  /* 0x00000000041872ca */ /* 0x000fe200000e0000 */
[----:B------:R-:W-:Y:S01]  /*17e0*/  UMOV UR28, UR44 ;  /* 0x0000002c001c7c82 */ /* 0x000fe20008000000 */
[----:B------:R-:W-:Y:S01]  /*17f0*/  UMOV UR29, UR45 ;  /* 0x0000002d001d7c82 */ /* 0x000fe20008000000 */
[----:B------:R-:W-:Y:S01]  /*1800*/  UMOV UR31, 0x40000040 ;  /* 0x40000040001f7882 */ /* 0x000fe20000000000 */
        /* <DEDUP_REMOVED lines=10> */
[----:B------:R-:W-:Y:S01]  /*18b0*/  UIADD3 UR10, UR24, 0x100, URZ ;  /* 0x00000100180a7890 */ /* 0x000fe2000fffe03f */
[----:B------:R-:W-:Y:S01]  /*18c0*/  HGMMA.64x16x16.F32 R112, gdesc[UR4], RZ, !UPT, gsb0 ;  /* 0x00200000047079f0 */ /* 0x000fe2000c0008ff */
[----:B------:R-:W-:Y:S01]  /*18d0*/  UIADD3 UR6, UR24, 0x80, URZ ;  /* 0x0000008018067890 */ /* 0x000fe2000fffe03f */
[----:B------:R-:W-:Y:S01]  /*18e0*/  P2R R122, PR, RZ, 0x1 ;  /* 0x00000001ff7a7803 */ /* 0x000fe20000000000 */
[----:B------:R-:W-:Y:S01]  /*18f0*/  UMOV UR4, UR44 ;  /* 0x0000002c00047c82 */ /* 0x000fe20008000000 */
[----:B------:R-:W-:Y:S01]  /*1900*/  UMOV UR5, UR45 ;  /* 0x0000002d00057c82 */ /* 0x000fe20008000000 */
[----:B------:R-:W-:Y:S01]  /*1910*/  UMOV UR7, 0x40000040 ;  /* 0x4000004000077882 */ /* 0x000fe20000000000 */
[----:B------:R-:W-:Y:S01]  /*1920*/  UIADD3 UR14, UR24, 0x180, URZ ;  /* 0x00000180180e7890 */ /* 0x000fe2000fffe03f */
[----:B------:R-:W-:Y:S01]  /*1930*/  @!P1 VIADD R10, R10, 0x34840 ;  /* 0x000348400a0a9836 */ /* 0x000fe20000000000 */
[----:B------:R-:W-:-:S02]  /*1940*/  UIADD3 UR34, UR24, 0x200, URZ ;  /* 0x0000020018227890 */ /* 0x000fc4000fffe03f */
[----:B------:R-:W-:Y:S02]  /*1950*/  UIADD3 UR30, UR24, 0x280, URZ ;  /* 0x00000280181e7890 */ /* 0x000fe4000fffe03f */
[----:B------:R-:W-:Y:S02]  /*1960*/  UIADD3 UR22, UR24, 0x300, URZ ;  /* 0x0000030018167890 */ /* 0x000fe4000fffe03f */
[----:B------:R-:W-:Y:S02]  /*1970*/  UIADD3 UR18, UR24, 0x380, URZ ;  /* 0x0000038018127890 */ /* 0x000fe4000fffe03f */
[----:B------:R-:W-:Y:S02]  /*1980*/  UIADD3 UR38, UR24, 0x400, URZ ;  /* 0x0000040018267890 */ /* 0x000fe4000fffe03f */
        /* <DEDUP_REMOVED lines=9> */
[----:B------:R-:W-:Y:S01]  /*1a20*/  UIADD3 UR54, UR24, 0x604, URZ ;  /* 0x0000060418367890 */ /* 0x000fe2000fffe03f */
        /* <DEDUP_REMOVED lines=512> */
[----:B------:R-:W0:Y:S01]  /*3a30*/  MUFU.TANH R12, R12 ;  /* 0x0000000c000c7308 */ /* 0x000e220000002400 */
[----:B------:R-:W-:Y:S01]  /*3a40*/  UMOV UR23, 0x40000040 ;  /* 0x4000004000177882 */ /* 0x000fe20000000000 */
[----:B------:R-:W-:Y:S01]  /*3a50*/  FMUL.FTZ R15, R115, UR6 ;  /* 0x00000006730f7c20 */ /* 0x000fe20008410000 */
[----:B------:R-:W-:Y:S01]  /*3a60*/  FMUL.FTZ R21, R118, UR6 ;  /* 0x0000000676157c20 */ /* 0x000fe20008410000 */
[----:B------:R-:W-:-:S04]  /*3a70*/  FMUL.FTZ R83, R119, UR6 ;  /* 0x0000000677537c20 */ /* 0x000fc80008410000 */
[----:B------:R-:W-:Y:S08]  /*3a80*/  MUFU.TANH R13, R13 ;  /* 0x0000000d000d7308 */ /* 0x000ff00000002400 */
[----:B------:R-:W1:Y:S08]  /*3a90*/  MUFU.TANH R14, R14 ;  /* 0x0000000e000e7308 */ /* 0x000e700000002400 */
[----:B------:R-:W2:Y:S08]  /*3aa0*/  MUFU.TANH R20, R20 ;  /* 0x0000001400147308 */ /* 0x000eb00000002400 */
[----:B------:R-:W3:Y:S08]  /*3ab0*/  MUFU.TANH R11, R11 ;  /* 0x0000000b000b7308 */ /* 0x000ef00000002400 */
        /* <DEDUP_REMOVED lines=11> */
[----:B------:R-:W4:Y:S01]  /*3b70*/  MUFU.TANH R80, R80 ;  /* 0x0000005000507308 */ /* 0x000f220000002400 */
        /* <DEDUP_REMOVED lines=22> */
[----:B------:R-:W-:Y:S01]  /*3ce0*/  FMUL.FTZ R98, R98, UR6 ;  /* 0x0000000662627c20 */ /* 0x000fe20008410000 */
[----:B------:R-:W-:Y:S01]  /*3cf0*/  FMUL.FTZ R102, R102, UR6 ;  /* 0x0000000666667c20 */ /* 0x000fe20008410000 */
[----:B------:R-:W5:Y:S08]  /*3d00*/  MUFU.TANH R105, R105 ;  /* 0x0000006900697308 */ /* 0x000f700000002400 */
        /* <DEDUP_REMOVED lines=9> */
[----:B------:R-:W-:Y:S02]  /*3da0*/  FMUL.FTZ R88, R88, UR6 ;  /* 0x0000000658587c20 */ /* 0x000fe40008410000 */
[----:B------:R-:W5:Y:S01]  /*3db0*/  MUFU.TANH R106, R106 ;  /* 0x0000006a006a7308 */ /* 0x000f620000002400 */
        /* <DEDUP_REMOVED lines=10> */
[----:B------:R-:W5:Y:S08]  /*3e60*/  MUFU.TANH R98, R98 ;  /* 0x0000006200627308 */ /* 0x000f700000002400 */
[----:B------:R-:W5:Y:S08]  /*3e70*/  MUFU.TANH R88, R88 ;  /* 0x0000005800587308 */ /* 0x000f700000002400 */
[----:B------:R-:W5:Y:S08]  /*3e80*/  MUFU.TANH R89, R89 ;  /* 0x0000005900597308 */ /* 0x000f700000002400 */
[----:B------:R-:W5:Y:S01]  /*3e90*/  MUFU.TANH R102, R102 ;  /* 0x0000006600667308 */ /* 0x000f620000002400 */
[----:B------:R-:W-:-:S02]  /*3ea0*/  WARPGROUP.DEPBAR.LE gsb0, 0x0 ;  /* 0x00008000000079c5 */ /* 0x000fc40000010000 */
[----:B------:R-:W-:-:S05]  /*3eb0*/  WARPGROUP.ARRIVE ;  /* 0x00000000000079c5 */ /* 0x000fca0000000000 */
[----:B------:R-:W5:Y:S01]  /*3ec0*/  MUFU.TANH R92, R92 ;  /* 0x0000005c005c7308 */ /* 0x000f620000002400 */
[----:B------:R-:W-:Y:S01]  /*3ed0*/  FMUL.FTZ R72, R72, UR6 ;  /* 0x0000000648487c20 */ /* 0x000fe20008410000 */
[----:B------:R-:W-:Y:S01]  /*3ee0*/  FMUL.FTZ R73, R73, UR6 ;  /* 0x0000000649497c20 */ /* 0x000fe20008410000 */
[----:B------:R-:W-:Y:S01]  /*3ef0*/  FMUL.FTZ R76, R76, UR6 ;  /* 0x000000064c4c7c20 */ /* 0x000fe20008410000 */
[----:B------:R-:W-:Y:S01]  /*3f00*/  FMUL.FTZ R77, R77, UR6 ;  /* 0x000000064d4d7c20 */ /* 0x000fe20008410000 */
[----:B------:R-:W-:Y:S01]  /*3f10*/  HGMMA.64x16x16.F32 R64, gdesc[UR20], R64, gsb0 ;  /* 0x00200000144079f0 */ /* 0x000fe20008000840 */
[----:B------:R-:W-:Y:S01]  /*3f20*/  UIADD3 UR22, UR24, 0x886, URZ ;  /* 0x0000088618167890 */ /* 0x000fe2000fffe03f */
[----:B------:R-:W-:Y:S01]  /*3f30*/  FMUL.FTZ R74, R74, UR6 ;  /* 0x000000064a4a7c20 */ /* 0x000fe20008410000 */
[----:B------:R-:W-:Y:S01]  /*3f40*/  UMOV UR23, 0x40000040 ;  /* 0x4000004000177882 */ /* 0x000fe20000000000 */
[----:B------:R-:W5:Y:S01]  /*3f50*/  MUFU.TANH R93, R93 ;  /* 0x0000005d005d7308 */ /* 0x000f620000002400 */
[----:B------:R-:W-:Y:S01]  /*3f60*/  FMUL.FTZ R75, R75, UR6 ;  /* 0x000000064b4b7c20 */ /* 0x000fe20008410000 */
[----:B------:R-:W-:Y:S01]  /*3f70*/  FMUL.FTZ R78, R78, UR6 ;  /* 0x000000064e4e7c20 */ /* 0x000fe20008410000 */
[----:B------:R-:W-:-:S05]  /*3f80*/  FMUL.FTZ R79, R79, UR6 ;  /* 0x000000064f4f7c20 */ /* 0x000fca0008410000 */
[----:B------:R-:W5:Y:S08]  /*3f90*/  MUFU.TANH R90, R90 ;  /* 0x0000005a005a7308 */ /* 0x000f700000002400 */
[----:B------:R-:W5:Y:S08]  /*3fa0*/  MUFU.TANH R72, R72 ;  /* 0x0000004800487308 */ /* 0x000f700000002400 */
[----:B------:R-:W5:Y:S08]  /*3fb0*/  MUFU.TANH R73, R73 ;  /* 0x0000004900497308 */ /* 0x000f700000002400 */
        /* <DEDUP_REMOVED lines=17> */
[----:B------:R-:W-:Y:S08]  /*40d0*/  MUFU.TANH R64, R69 ;  /* 0x0000004500407308 */ /* 0x000ff00000002400 */
[----:B------:R-:W-:Y:S08]  /*40e0*/  MUFU.TANH R116, R67 ;  /* 0x0000004300747308 */ /* 0x000ff00000002400 */
[----:B------:R-:W5:Y:S08]  /*40f0*/  MUFU.TANH R77, R77 ;  /* 0x0000004d004d7308 */ /* 0x000f700000002400 */
[----:B------:R-:W5:Y:S08]  /*4100*/  MUFU.TANH R74, R74 ;  /* 0x0000004a004a7308 */ /* 0x000f700000002400 */
[----:B------:R-:W5:Y:S01]  /*4110*/  MUFU.TANH R75, R75 ;  /* 0x0000004b004b7308 */ /* 0x000f620000002400 */
[----:B------:R-:W-:-:S02]  /*4120*/  WARPGROUP.DEPBAR.LE gsb0, 0x0 ;  /* 0x00008000000079c5 */ /* 0x000fc40000010000 */
[----:B------:R-:W-:Y:S01]  /*4130*/  WARPGROUP.ARRIVE ;  /* 0x00000000000079c5 */ /* 0x000fe20000000000 */
[----:B0-----:R-:W-:Y:S01]  /*4140*/  FMUL.FTZ R66, R56, UR6 ;  /* 0x0000000638427c20 */ /* 0x001fe20008410000 */
[----:B------:R-:W-:Y:S01]  /*4150*/  FMUL.FTZ R56, R57, UR6 ;  /* 0x0000000639387c20 */ /* 0x000fe20008410000 */
[----:B------:R-:W-:Y:S01]  /*4160*/  FMUL.FTZ R57, R58, UR6 ;  /* 0x000000063a397c20 */ /* 0x000fe20008410000 */
[----:B------:R-:W-:Y:S01]  /*4170*/  FMUL.FTZ R58, R61, UR6 ;  /* 0x000000063d3a7c20 */ /* 0x000fe20008410000 */
[----:B------:R-:W-:Y:S01]  /*4180*/  IMAD.IADD R61, R226, 0x1, R81 ;  /* 0x00000001e23d7824 */ /* 0x000fe200078e0251 */
        /* <DEDUP_REMOVED lines=8> */
[----:B------:R-:W-:Y:S08]  /*4210*/  MUFU.TANH R128, R63 ;  /* 0x0000003f00807308 */ /* 0x000ff00000002400 */
[----:B------:R1:W-:Y:S08]  /*4220*/  MUFU.TANH R126, R59 ;  /* 0x0000003b007e7308 */ /* 0x0003f00000002400 */
[----:B------:R-:W5:Y:S08]  /*4230*/  MUFU.TANH R141, R65 ;  /* 0x00000041008d7308 */ /* 0x000f700000002400 */
[----:B------:R-:W5:Y:S08]  /*4240*/  MUFU.TANH R78, R78 ;  /* 0x0000004e004e7308 */ /* 0x000f700000002400 */
[----:B------:R-:W5:Y:S08]  /*4250*/  MUFU.TANH R68, R68 ;  /* 0x0000004400447308 */ /* 0x000f700000002400 */
[----:B------:R-:W5:Y:S01]  /*4260*/  MUFU.TANH R79, R79 ;  /* 0x0000004f004f7308 */ /* 0x000f620000002400 */
[----:B------:R-:W-:-:S02]  /*4270*/  WARPGROUP.DEPBAR.LE gsb0, 0x0 ;  /* 0x00008000000079c5 */ /* 0x000fc40000010000 */
[----:B------:R-:W-:Y:S01]  /*4280*/  WARPGROUP.ARRIVE ;  /* 0x00000000000079c5 */ /* 0x000fe20000000000 */
[----:B0-----:R-:W-:Y:S01]  /*4290*/  FMUL.FTZ R57, R48, UR6 ;  /* 0x0000000630397c20 */ /* 0x001fe20008410000 */
[----:B------:R-:W-:Y:S02]  /*42a0*/  IMAD R48, R120, -0xb0, R61 ;  /* 0xffffff5078307824 */ /* 0x000fe400078e023d */
[----:B------:R-:W-:Y:S01]  /*42b0*/  FMUL.FTZ R49, R49, UR6 ;  /* 0x0000000631317c20 */ /* 0x000fe20008410000 */
[----:B------:R-:W-:Y:S01]  /*42c0*/  FMUL.FTZ R51, R51, UR6 ;  /* 0x0000000633337c20 */ /* 0x000fe20008410000 */
[----:B------:R-:W-:Y:S01]  /*42d0*/  FMUL.FTZ R53, R53, UR6 ;  /* 0x0000000635357c20 */ /* 0x000fe20008410000 */
[----:B------:R-:W-:Y:S01]  /*42e0*/  HGMMA.64x16x16.F32 R40, gdesc[UR20], R40, gsb0 ;  /* 0x00200000142879f0 */ /* 0x000fe20008000828 */
[C---:B------:R-:W-:Y:S01]  /*42f0*/  ISETP.GT.AND P5, PT, R48.reuse, RZ, PT ;  /* 0x000000ff3000720c */ /* 0x040fe20003fa4270 */
[----:B------:R-:W-:Y:S01]  /*4300*/  UIADD3 UR22, UR24, 0xa06, URZ ;  /* 0x00000a0618167890 */ /* 0x000fe2000fffe03f */
[C---:B------:R-:W-:Y:S01]  /*4310*/  ISETP.GT.AND P4, PT, R48.reuse, 0x1, PT ;  /* 0x000000013000780c */ /* 0x040fe20003f84270 */
[----:B------:R-:W-:Y:S01]  /*4320*/  UMOV UR23, 0x40000040 ;  /* 0x4000004000177882 */ /* 0x000fe20000000000 */
[----:B------:R-:W-:Y:S01]  /*4330*/  ISETP.GT.AND P2, PT, R48, 0x8, PT ;  /* 0x000000083000780c */ /* 0x000fe20003f44270 */
[----:B------:R0:W-:Y:S01]  /*4340*/  MUFU.TANH R161, R49 ;  /* 0x0000003100a17308 */ /* 0x0001e20000002400 */
[----:B------:R-:W-:Y:S01]  /*4350*/  FSEL R91, R12, -INF , P5 ;  /* 0xff8000000c5b7808 */ /* 0x000fe20002800000 */
[----:B-1----:R-:W-:Y:S01]  /*4360*/  FMUL.FTZ R59, R55, UR6 ;  /* 0x00000006373b7c20 */ /* 0x002fe20008410000 */
[----:B------:R-:W-:Y:S01]  /*4370*/  FSEL R95, R14, -INF , P2 ;  /* 0xff8000000e5f7808 */ /* 0x000fe20001000000 */
[----:B------:R-:W-:Y:S01]  /*4380*/  FMUL.FTZ R52, R52, UR6 ;  /* 0x0000000634347c20 */ /* 0x000fe20008410000 */
[----:B------:R-:W-:Y:S01]  /*4390*/  ISETP.GT.AND P3, PT, R48, 0x9, PT ;  /* 0x000000093000780c */ /* 0x000fe20003f64270 */
[----:B------:R-:W-:Y:S01]  /*43a0*/  FMUL.FTZ R50, R50, UR6 ;  /* 0x0000000632327c20 */ /* 0x000fe20008410000 */
[----:B------:R-:W-:Y:S01]  /*43b0*/  ISETP.GT.AND P6, PT, R48, 0x10, PT ;  /* 0x000000103000780c */ /* 0x000fe20003fc4270 */
[----:B------:R-:W-:Y:S01]  /*43c0*/  MUFU.TANH R165, R53 ;  /* 0x0000003500a57308 */ /* 0x000fe20000002400 */
[----:B--2---:R-:W-:Y:S01]  /*43d0*/  FSEL R99, R20, -INF , P3 ;  /* 0xff80000014637808 */ /* 0x004fe20001800000 */
[----:B------:R-:W-:Y:S01]  /*43e0*/  FMUL.FTZ R54, R54, UR6 ;  /* 0x0000000636367c20 */ /* 0x000fe20008410000 */
[----:B---3--:R-:W-:-:S02]  /*43f0*/  FSEL R11, R11, -INF , P5 ;  /* 0xff8000000b0b7808 */ /* 0x008fc40002800000 */
[----:B------:R-:W-:Y:S02]  /*4400*/  ISETP.GT.AND P5, PT, R48, 0x11, PT ;  /* 0x000000113000780c */ /* 0x000fe40003fa4270 */
[----:B----4-:R-:W-:Y:S01]  /*4410*/  FSEL R101, R80, -INF , P6 ;  /* 0xff80000050657808 */ /* 0x010fe20003000000 */
[----:B------:R-:W-:Y:S01]  /*4420*/  MUFU.TANH R159, R57 ;  /* 0x00000039009f7308 */ /* 0x000fe20000002400 */
[----:B------:R-:W-:Y:S01]  /*4430*/  FSEL R12, R15, -INF , P4 ;  /* 0xff8000000f0c7808 */ /* 0x000fe20002000000 */
[----:B------:R-:W-:Y:S01]  /*4440*/  IMAD.MOV.U32 R80, RZ, RZ, R87 ;  /* 0x000000ffff507224 */ /* 0x000fe200078e0057 */
[----:B-----5:R-:W-:Y:S02]  /*4450*/  FSEL R103, R82, -INF , P5 ;  /* 0xff80000052677808 */ /* 0x020fe40002800000 */
[----:B------:R-:W-:Y:S02]  /*4460*/  FSEL R15, R83, -INF , P3 ;  /* 0xff800000530f7808 */ /* 0x000fe40001800000 */
[----:B------:R-:W-:Y:S01]  /*4470*/  ISETP.GT.AND P3, PT, R48, 0x20, PT ;  /* 0x000000203000780c */ /* 0x000fe20003f64270 */
[----:B------:R-:W1:Y:S01]  /*4480*/  MUFU.TANH R56, R56 ;  /* 0x0000003800387308 */ /* 0x000e620000002400 */
[----:B------:R-:W-:-:S02]  /*4490*/  MOV R82, R87 ;  /* 0x0000005700527202 */ /* 0x000fc40000000f00 */
[----:B------:R-:W-:-:S05]  /*44a0*/  FSEL R113, R105, -INF , P3 ;  /* 0xff80000069717808 */ /* 0x000fca0001800000 */
[----:B------:R-:W-:Y:S08]  /*44b0*/  MUFU.TANH R60, R60 ;  /* 0x0000003c003c7308 */ /* 0x000ff00000002400 */
[----:B------:R-:W2:Y:S01]  /*44c0*/  MUFU.TANH R62, R62 ;  /* 0x0000003e003e7308 */ /* 0x000ea20000002400 */
[----:B------:R-:W-:Y:S02]  /*44d0*/  WARPGROUP.DEPBAR.LE gsb0, 0x0 ;  /* 0x00008000000079c5 */ /* 0x000fe40000010000 */
        /* <DEDUP_REMOVED lines=24> */
[----:B------:R-:W-:Y:S01]  /*4660*/  MUFU.TANH R167, R61 ;  /* 0x0000003d00a77308 */ /* 0x000fe20000002400 */
[----:B------:R-:W-:Y:S01]  /*4670*/  FMNMX.FTZ R14, R107, R14, !PT ;  /* 0x0000000e6b0e7209 */ /* 0x000fe20007810000 */
[----:B------:R-:W-:Y:S01]  /*4680*/  FMUL.FTZ R46, R46, UR6 ;  /* 0x000000062e2e7c20 */ /* 0x000fe20008410000 */
[----:B------:R-:W-:Y:S01]  /*4690*/  ISETP.GT.AND P6, PT, R48, 0x21, PT ;  /* 0x000000213000780c */ /* 0x000fe20003fc4270 */
[----:B------:R-:W-:Y:S01]  /*46a0*/  IMAD.MOV.U32 R84, RZ, RZ, R87 ;  /* 0x000000ffff547224 */ /* 0x000fe200078e0057 */
[----:B------:R-:W-:-:S02]  /*46b0*/  FMNMX.FTZ R14, R111, R14, !PT ;  /* 0x0000000e6f0e7209 */ /* 0x000fc40007810000 */
[----:B------:R-:W-:Y:S01]  /*46c0*/  FSEL R41, R86, -INF , P5 ;  /* 0xff80000056297808 */ /* 0x000fe20002800000 */
[----:B------:R-:W-:Y:S01]  /*46d0*/  MUFU.TANH R169, R63 ;  /* 0x0000003f00a97308 */ /* 0x000fe20000002400 */
[----:B------:R-:W-:Y:S01]  /*46e0*/  ISETP.GT.AND P5, PT, R48, 0x28, PT ;  /* 0x000000283000780c */ /* 0x000fe20003fa4270 */
[----:B------:R-:W-:Y:S01]  /*46f0*/  IMAD.MOV.U32 R86, RZ, RZ, R87 ;  /* 0x000000ffff567224 */ /* 0x000fe200078e0057 */
[----:B------:R-:W-:Y:S02]  /*4700*/  FSEL R115, R96, -INF , P6 ;  /* 0xff80000060737808 */ /* 0x000fe40003000000 */
[----:B------:R-:W-:Y:S02]  /*4710*/  FMNMX.FTZ R14, R113, R14, !PT ;  /* 0x0000000e710e7209 */ /* 0x000fe40007810000 */
[----:B------:R-:W-:Y:S01]  /*4720*/  FSEL R43, R110, -INF , P4 ;  /* 0xff8000006e2b7808 */ /* 0x000fe20002000000 */
[----:B------:R-:W4:Y:S01]  /*4730*/  MUFU.TANH R66, R66 ;  /* 0x0000004200427308 */ /* 0x000f220000002400 */
[----:B------:R-:W-:-:S02]  /*4740*/  ISETP.GT.AND P4, PT, R48, 0x29, PT ;  /* 0x000000293000780c */ /* 0x000fc40003f84270 */
[----:B------:R-:W-:Y:S02]  /*4750*/  FSEL R117, R100, -INF , P5 ;  /* 0xff80000064757808 */ /* 0x000fe40002800000 */
[----:B------:R-:W-:Y:S02]  /*4760*/  FMNMX.FTZ R14, R115, R14, !PT ;  /* 0x0000000e730e7209 */ /* 0x000fe40007810000 */
[----:B------:R-:W-:Y:S01]  /*4770*/  FSEL R45, R106, -INF , P2 ;  /* 0xff8000006a2d7808 */ /* 0x000fe20001000000 */
[----:B------:R-:W-:Y:S01]  /*4780*/  MUFU.TANH R118, R71 ;  /* 0x0000004700767308 */ /* 0x000fe20000002400 */
[----:B------:R-:W-:Y:S02]  /*4790*/  ISETP.GT.AND P2, PT, R48, 0x30, PT ;  /* 0x000000303000780c */ /* 0x000fe40003f44270 */
[----:B------:R-:W-:Y:S02]  /*47a0*/  FSEL R119, R119, -INF , P4 ;  /* 0xff80000077777808 */ /* 0x000fe40002000000 */
[----:B------:R-:W-:-:S02]  /*47b0*/  FMNMX.FTZ R14, R117, R14, !PT ;  /* 0x0000000e750e7209 */ /* 0x000fc40007810000 */
[----:B------:R-:W-:Y:S01]  /*47c0*/  FSEL R47, R98, -INF , P3 ;  /* 0xff800000622f7808 */ /* 0x000fe20001800000 */
[----:B------:R-:W-:Y:S01]  /*47d0*/  MUFU.TANH R70, R70 ;  /* 0x0000004600467308 */ /* 0x000fe20000002400 */
[----:B------:R-:W-:Y:S02]  /*47e0*/  ISETP.GT.AND P3, PT, R48, 0x31, PT ;  /* 0x000000313000780c */ /* 0x000fe40003f64270 */
[----:B------:R-:W-:Y:S01]  /*47f0*/  FSEL R121, R88, -INF , P2 ;  /* 0xff80000058797808 */ /* 0x000fe20001000000 */
[----:B------:R-:W-:Y:S02]  /*4800*/  WARPGROUP.DEPBAR.LE gsb0, 0x0 ;  /* 0x00008000000079c5 */ /* 0x000fe40000010000 */
[----:B------:R-:W-:Y:S01]  /*4810*/  FMNMX.FTZ R14, R119, R14, !PT ;  /* 0x0000000e770e7209 */ /* 0x000fe20007810000 */
[----:B------:R-:W-:Y:S01]  /*4820*/  FMUL.FTZ R32, R32, UR6 ;  /* 0x0000000620207c20 */ /* 0x000fe20008410000 */
[----:B0-----:R-:W-:Y:S01]  /*4830*/  FSEL R49, R97, -INF , P6 ;  /* 0xff80000061317808 */ /* 0x001fe20003000000 */
[----:B------:R-:W-:Y:S01]  /*4840*/  WARPGROUP.ARRIVE ;  /* 0x00000000000079c5 */ /* 0x000fe20000000000 */
[----:B------:R-:W-:Y:S01]  /*4850*/  ISETP.GT.AND P6, PT, R48, 0x38, PT ;  /* 0x000000383000780c */ /* 0x000fe20003fc4270 */
[----:B------:R0:W5:Y:S01]  /*4860*/  MUFU.TANH R97, R59 ;  /* 0x0000003b00617308 */ /* 0x0001620000002400 */
[----:B------:R-:W-:Y:S01]  /*4870*/  FSEL R123, R89, -INF , P3 ;  /* 0xff800000597b7808 */ /* 0x000fe20001800000 */
[----:B------:R-:W-:Y:S01]  /*4880*/  FMUL.FTZ R36, R36, UR6 ;  /* 0x0000000624247c20 */ /* 0x000fe20008410000 */
[----:B------:R-:W-:Y:S01]  /*4890*/  FMNMX.FTZ R14, R121, R14, !PT ;  /* 0x0000000e790e7209 */ /* 0x000fe20007810000 */
[----:B------:R-:W-:Y:S01]  /*48a0*/  HGMMA.64x16x16.F32 R24, gdesc[UR20], R24, gsb0 ;  /* 0x00200000141879f0 */ /* 0x000fe20008000818 */
[----:B---3--:R-:W-:Y:S01]  /*48b0*/  FSEL R51, R102, -INF , P5 ;  /* 0xff80000066337808 */ /* 0x008fe20002800000 */
[----:B------:R-:W-:Y:S01]  /*48c0*/  FMUL.FTZ R34, R34, UR6 ;  /* 0x0000000622227c20 */ /* 0x000fe20008410000 */
[----:B------:R-:W-:Y:S01]  /*48d0*/  ISETP.GT.AND P5, PT, R48, 0x39, PT ;  /* 0x000000393000780c */ /* 0x000fe20003fa4270 */
[----:B------:R-:W3:Y:S01]  /*48e0*/  MUFU.TANH R32, R32 ;  /* 0x0000002000207308 */ /* 0x000ee20000002400 */
[----:B------:R-:W-:Y:S01]  /*48f0*/  FSEL R125, R92, -INF , P6 ;  /* 0xff8000005c7d7808 */ /* 0x000fe20003000000 */
[----:B------:R-:W-:Y:S01]  /*4900*/  FMUL.FTZ R38, R38, UR6 ;  /* 0x0000000626267c20 */ /* 0x000fe20008410000 */
[----:B------:R-:W-:Y:S01]  /*4910*/  FMNMX.FTZ R14, R123, R14, !PT ;  /* 0x0000000e7b0e7209 */ /* 0x000fe20007810000 */
[----:B------:R-:W-:Y:S01]  /*4920*/  FMUL.FTZ R39, R39, UR6 ;  /* 0x0000000627277c20 */ /* 0x000fe20008410000 */
[----:B------:R-:W-:Y:S01]  /*4930*/  FSEL R53, R108, -INF , P4 ;  /* 0xff8000006c357808 */ /* 0x000fe20002000000 */
[----:B------:R-:W-:Y:S01]  /*4940*/  IMAD.U32 R88, RZ, RZ, UR7 ;  /* 0x00000007ff587e24 */ /* 0x000fe2000f8e00ff */
[----:B------:R-:W-:Y:S01]  /*4950*/  ISETP.GT.AND P4, PT, R48, 0x40, PT ;  /* 0x000000403000780c */ /* 0x000fe20003f84270 */
[----:B------:R1:W-:Y:S01]  /*4960*/  MUFU.TANH R105, R67 ;  /* 0x0000004300697308 */ /* 0x0003e20000002400 */
[----:B------:R-:W-:-:S02]  /*4970*/  FSEL R127, R93, -INF , P5 ;  /* 0xff8000005d7f7808 */ /* 0x000fc40002800000 */
[----:B------:R-:W-:Y:S02]  /*4980*/  FMNMX.FTZ R14, R125, R14, !PT ;  /* 0x0000000e7d0e7209 */ /* 0x000fe40007810000 */
[----:B------:R-:W-:Y:S02]  /*4990*/  FSEL R55, R90, -INF , P2 ;  /* 0xff8000005a377808 */ /* 0x000fe40001000000 */
[----:B------:R-:W-:Y:S01]  /*49a0*/  ISETP.GT.AND P2, PT, R48, 0x41, PT ;  /* 0x000000413000780c */ /* 0x000fe20003f44270 */
[----:B------:R-:W3:Y:S01]  /*49b0*/  MUFU.TANH R58, R58 ;  /* 0x0000003a003a7308 */ /* 0x000ee20000002400 */
[----:B------:R-:W-:Y:S01]  /*49c0*/  FSEL R129, R72, -INF , P4 ;  /* 0xff80000048817808 */ /* 0x000fe20002000000 */
[----:B------:R-:W-:Y:S01]  /*49d0*/  IMAD.MOV.U32 R72, RZ, RZ, R87 ;  /* 0x000000ffff487224 */ /* 0x000fe200078e0057 */
[----:B------:R-:W-:Y:S02]  /*49e0*/  FMNMX.FTZ R14, R127, R14, !PT ;  /* 0x0000000e7f0e7209 */ /* 0x000fe40007810000 */
[----:B------:R-:W-:-:S02]  /*49f0*/  FSEL R57, R109, -INF , P3 ;  /* 0xff8000006d397808 */ /* 0x000fc40001800000 */
[----:B------:R-:W-:Y:S01]  /*4a00*/  ISETP.GT.AND P3, PT, R48, 0x48, PT ;  /* 0x000000483000780c */ /* 0x000fe20003f64270 */
[----:B------:R2:W-:Y:S01]  /*4a10*/  MUFU.TANH R109, R69 ;  /* 0x00000045006d7308 */ /* 0x0005e20000002400 */
[----:B------:R-:W-:Y:S02]  /*4a20*/  FSEL R131, R73, -INF , P2 ;  /* 0xff80000049837808 */ /* 0x000fe40001000000 */
[----:B------:R-:W-:Y:S02]  /*4a30*/  FMNMX.FTZ R14, R129, R14, !PT ;  /* 0x0000000e810e7209 */ /* 0x000fe40007810000 */
[----:B0-----:R-:W-:Y:S02]  /*4a40*/  FSEL R59, R94, -INF , P6 ;  /* 0xff8000005e3b7808 */ /* 0x001fe40003000000 */
[----:B------:R-:W-:Y:S01]  /*4a50*/  ISETP.GT.AND P6, PT, R48, 0x49, PT ;  /* 0x000000493000780c */ /* 0x000fe20003fc4270 */
[----:B------:R-:W0:Y:S01]  /*4a60*/  MUFU.TANH R52, R52 ;  /* 0x0000003400347308 */ /* 0x000e220000002400 */
[----:B------:R-:W-:Y:S01]  /*4a70*/  FSEL R133, R76, -INF , P3 ;  /* 0xff8000004c857808 */ /* 0x000fe20001800000 */
[----:B------:R-:W-:Y:S01]  /*4a80*/  IMAD.MOV.U32 R76, RZ, RZ, R87 ;  /* 0x000000ffff4c7224 */ /* 0x000fe200078e0057 */
[----:B------:R-:W-:-:S02]  /*4a90*/  FMNMX.FTZ R14, R131, R14, !PT ;  /* 0x0000000e830e7209 */ /* 0x000fc40007810000 */
[----:B------:R-:W-:Y:S02]  /*4aa0*/  FSEL R61, R112, -INF , P5 ;  /* 0xff800000703d7808 */ /* 0x000fe40002800000 */
[----:B------:R-:W-:Y:S01]  /*4ab0*/  ISETP.GT.AND P5, PT, R48, 0x50, PT ;  /* 0x000000503000780c */ /* 0x000fe20003fa4270 */
[----:B------:R-:W0:Y:S01]  /*4ac0*/  MUFU.TANH R50, R50 ;  /* 0x0000003200327308 */ /* 0x000e220000002400 */
[----:B------:R-:W-:Y:S02]  /*4ad0*/  FSEL R135, R77, -INF , P6 ;  /* 0xff8000004d877808 */ /* 0x000fe40003000000 */
[----:B------:R-:W-:Y:S01]  /*4ae0*/  FMNMX.FTZ R20, R133, R14, !PT ;  /* 0x0000000e85147209 */ /* 0x000fe20007810000 */
[----:B------:R-:W-:Y:S01]  /*4af0*/  FMUL.FTZ R14, R33, UR6 ;  /* 0x00000006210e7c20 */ /* 0x000fe20008410000 */
[----:B------:R-:W-:Y:S01]  /*4b00*/  FSEL R63, R74, -INF , P4 ;  /* 0xff8000004a3f7808 */ /* 0x000fe20002000000 */
[----:B------:R-:W-:Y:S01]  /*4b10*/  IMAD.MOV.U32 R74, RZ, RZ, R87 ;  /* 0x000000ffff4a7224 */ /* 0x000fe200078e0057 */
[----:B------:R-:W-:Y:S01]  /*4b20*/  ISETP.GT.AND P4, PT, R48, 0x51, PT ;  /* 0x000000513000780c */ /* 0x000fe20003f84270 */
[----:B------:R-:W0:Y:S01]  /*4b30*/  MUFU.TANH R54, R54 ;  /* 0x0000003600367308 */ /* 0x000e220000002400 */
[----:B------:R-:W-:Y:S01]  /*4b40*/  FSEL R137, R137, -INF , P5 ;  /* 0xff80000089897808 */ /* 0x000fe20002800000 */
[----:B------:R-:W-:-:S02]  /*4b50*/  WARPGROUP.DEPBAR.LE gsb0, 0x0 ;  /* 0x00008000000079c5 */ /* 0x000fc40000010000 */
[----:B------:R-:W-:Y:S01]  /*4b60*/  FMNMX.FTZ R20, R135, R20, !PT ;  /* 0x0000001487147209 */ /* 0x000fe20007810000 */
[----:B------:R-:W-:Y:S01]  /*4b70*/  FMUL.FTZ R24, R24, UR6 ;  /* 0x0000000618187c20 */ /* 0x000fe20008410000 */
[----:B------:R-:W-:Y:S01]  /*4b80*/  FSEL R65, R75, -INF , P2 ;  /* 0xff8000004b417808 */ /* 0x000fe20001000000 */
[----:B------:R-:W-:Y:S01]  /*4b90*/  FMUL.FTZ R28, R28, UR6 ;  /* 0x000000061c1c7c20 */ /* 0x000fe20008410000 */
[----:B------:R-:W-:Y:S01]  /*4ba0*/  ISETP.GT.AND P2, PT, R48, 0x58, PT ;  /* 0x000000583000780c */ /* 0x000fe20003f44270 */
[----:B------:R-:W0:Y:S01]  /*4bb0*/  MUFU.TANH R44, R44 ;  /* 0x0000002c002c7308 */ /* 0x000e220000002400 */
[----:B------:R-:W-:Y:S01]  /*4bc0*/  FSEL R141, R141, -INF , P4 ;  /* 0xff8000008d8d7808 */ /* 0x000fe20002000000 */
[----:B------:R-:W-:Y:S01]  /*4bd0*/  FMUL.FTZ R26, R26, UR6 ;  /* 0x000000061a1a7c20 */ /* 0x000fe20008410000 */
[----:B------:R-:W-:Y:S01]  /*4be0*/  FMNMX.FTZ R20, R137, R20, !PT ;  /* 0x0000001489147209 */ /* 0x000fe20007810000 */
[----:B------:R-:W-:Y:S01]  /*4bf0*/  FMUL.FTZ R30, R30, UR6 ;  /* 0x000000061e1e7c20 */ /* 0x000fe20008410000 */
[----:B------:R-:W-:-:S02]  /*4c00*/  FSEL R71, R114, -INF , P5 ;  /* 0xff80000072477808 */ /* 0x000fc40002800000 */
[----:B------:R-:W-:Y:S01]  /*4c10*/  FSEL R73, R116, -INF , P4 ;  /* 0xff80000074497808 */ /* 0x000fe20002000000 */
[----:B------:R-:W0:Y:S01]  /*4c20*/  MUFU.TANH R130, R130 ;  /* 0x0000008200827308 */ /* 0x000e220000002400 */
[----:B-1----:R-:W-:Y:S01]  /*4c30*/  FSEL R67, R78, -INF , P3 ;  /* 0xff8000004e437808 */ /* 0x002fe20001800000 */
[--C-:B------:R-:W-:Y:S01]  /*4c40*/  IMAD.MOV.U32 R78, RZ, RZ, R87.reuse ;  /* 0x000000ffff4e7224 */ /* 0x100fe200078e0057 */
[C---:B------:R-:W-:Y:S02]  /*4c50*/  ISETP.GT.AND P5, PT, R48.reuse, 0x61, PT ;  /* 0x000000613000780c */ /* 0x040fe40003fa4270 */
[C---:B------:R-:W-:Y:S02]  /*4c60*/  ISETP.GT.AND P4, PT, R48.reuse, 0x68, PT ;  /* 0x000000683000780c */ /* 0x040fe40003f84270 */
[----:B------:R-:W-:Y:S01]  /*4c70*/  ISETP.GT.AND P3, PT, R48, 0x59, PT ;  /* 0x000000593000780c */ /* 0x000fe20003f64270 */
[----:B------:R-:W1:Y:S01]  /*4c80*/  MUFU.TANH R14, R14 ;  /* 0x0000000e000e7308 */ /* 0x000e620000002400 */
[----:B------:R-:W-:Y:S01]  /*4c90*/  FSEL R145, R68, -INF , P2 ;  /* 0xff80000044917808 */ /* 0x000fe20001000000 */
[----:B------:R-:W-:Y:S01]  /*4ca0*/  IMAD.MOV.U32 R68, RZ, RZ, R87 ;  /* 0x000000ffff447224 */ /* 0x000fe200078e0057 */
[----:B------:R-:W-:-:S02]  /*4cb0*/  FMNMX.FTZ R20, R141, R20, !PT ;  /* 0x000000148d147209 */ /* 0x000fc40007810000 */
[----:B--2---:R-:W-:Y:S02]  /*4cc0*/  FSEL R69, R79, -INF , P6 ;  /* 0xff8000004f457808 */ /* 0x004fe40003000000 */
[----:B------:R-:W-:Y:S01]  /*4cd0*/  FSEL R153, R56, -INF , P5 ;  /* 0xff80000038997808 */ /* 0x000fe20002800000 */
[----:B------:R-:W2:Y:S01]  /*4ce0*/  MUFU.TANH R46, R46 ;  /* 0x0000002e002e7308 */ /* 0x000ea20000002400 */
[----:B------:R-:W-:Y:S01]  /*4cf0*/  FSEL R83, R62, -INF , P4 ;  /* 0xff8000003e537808 */ /* 0x000fe20002000000 */
[----:B------:R-:W-:Y:S01]  /*4d00*/  IMAD.MOV.U32 R62, RZ, RZ, R87 ;  /* 0x000000ffff3e7224 */ /* 0x000fe200078e0057 */
[----:B------:R-:W-:Y:S02]  /*4d10*/  FSEL R155, R60, -INF , P4 ;  /* 0xff8000003c9b7808 */ /* 0x000fe40002000000 */
[----:B------:R-:W-:Y:S02]  /*4d20*/  ISETP.GT.AND P6, PT, R48, 0x60, PT ;  /* 0x000000603000780c */ /* 0x000fe40003fc4270 */
[----:B------:R-:W-:Y:S01]  /*4d30*/  FSEL R149, R64, -INF , P3 ;  /* 0xff80000040957808 */ /* 0x000fe20001800000 */
[----:B------:R-:W2:Y:S01]  /*4d40*/  MUFU.TANH R36, R36 ;  /* 0x0000002400247308 */ /* 0x000ea20000002400 */
[----:B------:R-:W-:Y:S01]  /*4d50*/  FMNMX.FTZ R56, R145, R20, !PT ;  /* 0x0000001491387209 */ /* 0x000fe20007810000 */
[----:B------:R-:W-:Y:S01]  /*4d60*/  FMUL.FTZ R20, R35, UR6 ;  /* 0x0000000623147c20 */ /* 0x000fe20008410000 */
[----:B------:R-:W-:-:S02]  /*4d70*/  ISETP.GT.AND P4, PT, R48, 0x79, PT ;  /* 0x000000793000780c */ /* 0x000fc40003f84270 */
[----:B----4-:R-:W-:Y:S01]  /*4d80*/  FSEL R151, R66, -INF , P6 ;  /* 0xff80000042977808 */ /* 0x010fe20003000000 */
[----:B------:R-:W-:Y:S01]  /*4d90*/  IMAD.MOV.U32 R66, RZ, RZ, R87 ;  /* 0x000000ffff427224 */ /* 0x000fe200078e0057 */
[----:B------:R-:W-:Y:S01]  /*4da0*/  FMNMX.FTZ R56, R149, R56, !PT ;  /* 0x0000003895387209 */ /* 0x000fe20007810000 */
[----:B------:R-:W4:Y:S01]  /*4db0*/  MUFU.TANH R132, R132 ;  /* 0x0000008400847308 */ /* 0x000f220000002400 */
[----:B-----5:R-:W-:Y:S02]  /*4dc0*/  FSEL R97, R97, -INF , P4 ;  /* 0xff80000061617808 */ /* 0x020fe40002000000 */
[----:B------:R-:W-:Y:S02]  /*4dd0*/  FSEL R165, R165, -INF , P4 ;  /* 0xff800000a5a57808 */ /* 0x000fe40002000000 */
[----:B------:R-:W-:Y:S02]  /*4de0*/  ISETP.GT.AND P4, PT, R48, 0x90, PT ;  /* 0x000000903000780c */ /* 0x000fe40003f84270 */
[----:B------:R-:W-:Y:S01]  /*4df0*/  FMNMX.FTZ R56, R151, R56, !PT ;  /* 0x0000003897387209 */ /* 0x000fe20007810000 */
[----:B------:R-:W-:Y:S01]  /*4e00*/  MUFU.TANH R34, R34 ;  /* 0x0000002200227308 */ /* 0x000fe20000002400 */
[----:B---3--:R-:W-:-:S02]  /*4e10*/  FSEL R175, R32, -INF , P4 ;  /* 0xff80000020af7808 */ /* 0x008fc40002000000 */
[----:B------:R-:W-:Y:S02]  /*4e20*/  FMNMX.FTZ R32, R11, R12, !PT ;  /* 0x0000000c0b207209 */ /* 0x000fe40007810000 */
[----:B------:R-:W-:Y:S01]  /*4e30*/  FSEL R75, R70, -INF , P2 ;  /* 0xff800000464b7808 */ /* 0x000fe20001000000 */
[----:B------:R-:W-:Y:S01]  /*4e40*/  IMAD.MOV.U32 R70, RZ, RZ, R87 ;  /* 0x000000ffff467224 */ /* 0x000fe200078e0057 */
[----:B------:R-:W-:Y:S01]  /*4e50*/  ISETP.GT.AND P2, PT, R48, 0x69, PT ;  /* 0x000000693000780c */ /* 0x000fe20003f44270 */
[----:B------:R-:W-:Y:S01]  /*4e60*/  MUFU.TANH R24, R24 ;  /* 0x0000001800187308 */ /* 0x000fe20000002400 */
[----:B------:R-:W-:Y:S02]  /*4e70*/  FMNMX.FTZ R56, R153, R56, !PT ;  /* 0x0000003899387209 */ /* 0x000fe40007810000 */
[----:B------:R-:W-:Y:S02]  /*4e80*/  FMNMX.FTZ R32, R13, R32, !PT ;  /* 0x000000200d207209 */ /* 0x000fe40007810000 */
[----:B------:R-:W-:-:S02]  /*4e90*/  FSEL R77, R118, -INF , P3 ;  /* 0xff800000764d7808 */ /* 0x000fc40001800000 */
[----:B------:R-:W-:Y:S01]  /*4ea0*/  ISETP.GT.AND P3, PT, R48, 0x70, PT ;  /* 0x000000703000780c */ /* 0x000fe20003f64270 */
[----:B------:R-:W-:Y:S01]  /*4eb0*/  MUFU.TANH R20, R20 ;  /* 0x0000001400147308 */ /* 0x000fe20000002400 */
[----:B------:R-:W-:Y:S02]  /*4ec0*/  FSEL R157, R58, -INF , P2 ;  /* 0xff8000003a9d7808 */ /* 0x000fe40001000000 */
[----:B------:R-:W-:Y:S02]  /*4ed0*/  FMNMX.FTZ R56, R155, R56, !PT ;  /* 0x000000389b387209 */ /* 0x000fe40007810000 */
[----:B------:R-:W-:Y:S02]  /*4ee0*/  FMNMX.FTZ R32, R15, R32, !PT ;  /* 0x000000200f207209 */ /* 0x000fe40007810000 */
[----:B------:R-:W-:Y:S01]  /*4ef0*/  FSEL R79, R124, -INF , P6 ;  /* 0xff8000007c4f7808 */ /* 0x000fe20003000000 */
[----:B------:R-:W-:Y:S01]  /*4f00*/  MUFU.TANH R38, R38 ;  /* 0x0000002600267308 */ /* 0x000fe20000002400 */
[----:B------:R-:W-:-:S02]  /*4f10*/  ISETP.GT.AND P6, PT, R48, 0x71, PT ;  /* 0x000000713000780c */ /* 0x000fc40003fc4270 */
[----:B------:R-:W-:Y:S02]  /*4f20*/  FSEL R159, R159, -INF , P3 ;  /* 0xff8000009f9f7808 */ /* 0x000fe40001800000 */
[----:B------:R-:W-:Y:S02]  /*4f30*/  FMNMX.FTZ R56, R157, R56, !PT ;  /* 0x000000389d387209 */ /* 0x000fe40007810000 */
[----:B------:R-:W-:Y:S01]  /*4f40*/  FMNMX.FTZ R32, R21, R32, !PT ;  /* 0x0000002015207209 */ /* 0x000fe20007810000 */
[----:B------:R-:W-:Y:S01]  /*4f50*/  MUFU.TANH R28, R28 ;  /* 0x0000001c001c7308 */ /* 0x000fe20000002400 */
[----:B------:R-:W-:Y:S02]  /*4f60*/  FSEL R33, R126, -INF , P5 ;  /* 0xff8000007e217808 */ /* 0x000fe40002800000 */
[----:B------:R-:W-:Y:S02]  /*4f70*/  ISETP.GT.AND P5, PT, R48, 0x78, PT ;  /* 0x000000783000780c */ /* 0x000fe40003fa4270 */
[----:B------:R-:W-:-:S02]  /*4f80*/  FSEL R161, R161, -INF , P6 ;  /* 0xff800000a1a17808 */ /* 0x000fc40003000000 */
[----:B------:R-:W-:Y:S01]  /*4f90*/  FMNMX.FTZ R56, R159, R56, !PT ;  /* 0x000000389f387209 */ /* 0x000fe20007810000 */
[----:B------:R-:W-:Y:S01]  /*4fa0*/  MUFU.TANH R26, R26 ;  /* 0x0000001a001a7308 */ /* 0x000fe20000002400 */
[----:B------:R-:W-:Y:S02]  /*4fb0*/  FMNMX.FTZ R32, R41, R32, !PT ;  /* 0x0000002029207209 */ /* 0x000fe40007810000 */
[----:B0-----:R-:W-:Y:S02]  /*4fc0*/  FSEL R163, R52, -INF , P5 ;  /* 0xff80000034a37808 */ /* 0x001fe40002800000 */
[----:B------:R-:W-:Y:S02]  /*4fd0*/  FMNMX.FTZ R56, R161, R56, !PT ;  /* 0x00000038a1387209 */ /* 0x000fe40007810000 */
[----:B------:R-:W-:Y:S01]  /*4fe0*/  FMNMX.FTZ R32, R43, R32, !PT ;  /* 0x000000202b207209 */ /* 0x000fe20007810000 */
[----:B------:R-:W-:Y:S01]  /*4ff0*/  MUFU.TANH R30, R30 ;  /* 0x0000001e001e7308 */ /* 0x000fe20000002400 */
[----:B------:R-:W-:-:S02]  /*5000*/  FSEL R35, R128, -INF , P2 ;  /* 0xff80000080237808 */ /* 0x000fc40001000000 */
[----:B------:R-:W-:Y:S02]  /*5010*/  ISETP.GT.AND P2, PT, R48, 0x80, PT ;  /* 0x000000803000780c */ /* 0x000fe40003f44270 */
[----:B------:R-:W-:Y:S02]  /*5020*/  FMNMX.FTZ R56, R163, R56, !PT ;  /* 0x00000038a3387209 */ /* 0x000fe40007810000 */
[----:B------:R-:W-:Y:S02]  /*5030*/  FMNMX.FTZ R32, R45, R32, !PT ;  /* 0x000000202d207209 */ /* 0x000fe40007810000 */
[----:B------:R-:W-:Y:S01]  /*5040*/  FSEL R85, R50, -INF , P3 ;  /* 0xff80000032557808 */ /* 0x000fe20001800000 */
[----:B------:R-:W-:Y:S01]  /*5050*/  FMUL.FTZ R50, R37, UR6 ;  /* 0x0000000625327c20 */ /* 0x000fe20008410000 */
[----:B------:R-:W-:Y:S02]  /*5060*/  ISETP.GT.AND P3, PT, R48, 0x81, PT ;  /* 0x000000813000780c */ /* 0x000fe40003f64270 */
[----:B------:R-:W-:-:S02]  /*5070*/  FSEL R167, R167, -INF , P2 ;  /* 0xff800000a7a77808 */ /* 0x000fc40001000000 */
[----:B------:R-:W-:Y:S01]  /*5080*/  FMNMX.FTZ R56, R165, R56, !PT ;  /* 0x00000038a5387209 */ /* 0x000fe20007810000 */
[----:B------:R-:W0:Y:S01]  /*5090*/  MUFU.TANH R50, R50 ;  /* 0x0000003200327308 */ /* 0x000e220000002400 */
[----:B------:R-:W-:Y:S02]  /*50a0*/  FMNMX.FTZ R32, R47, R32, !PT ;  /* 0x000000202f207209 */ /* 0x000fe40007810000 */
[----:B------:R-:W-:Y:S01]  /*50b0*/  FSEL R37, R42, -INF , P6 ;  /* 0xff8000002a257808 */ /* 0x000fe20003000000 */
[----:B------:R-:W-:Y:S01]  /*50c0*/  FMUL.FTZ R42, R25, UR6 ;  /* 0x00000006192a7c20 */ /* 0x000fe20008410000 */
[----:B------:R-:W-:Y:S02]  /*50d0*/  ISETP.GT.AND P6, PT, R48, 0x88, PT ;  /* 0x000000883000780c */ /* 0x000fe40003fc4270 */
[----:B------:R-:W-:Y:S02]  /*50e0*/  FSEL R169, R169, -INF , P3 ;  /* 0xff800000a9a97808 */ /* 0x000fe40001800000 */
[----:B------:R-:W-:Y:S01]  /*50f0*/  FMNMX.FTZ R56, R167, R56, !PT ;  /* 0x00000038a7387209 */ /* 0x000fe20007810000 */
[----:B------:R-:W3:Y:S01]  /*5100*/  MUFU.TANH R42, R42 ;  /* 0x0000002a002a7308 */ /* 0x000ee20000002400 */
[----:B------:R-:W-:-:S02]  /*5110*/  FMNMX.FTZ R32, R49, R32, !PT ;  /* 0x0000002031207209 */ /* 0x000fc40007810000 */
[----:B------:R-:W-:Y:S02]  /*5120*/  FSEL R93, R54, -INF , P5 ;  /* 0xff800000365d7808 */ /* 0x000fe40002800000 */
[----:B------:R-:W-:Y:S02]  /*5130*/  ISETP.GT.AND P5, PT, R48, 0x89, PT ;  /* 0x000000893000780c */ /* 0x000fe40003fa4270 */
[----:B------:R-:W-:Y:S02]  /*5140*/  FSEL R171, R44, -INF , P6 ;  /* 0xff8000002cab7808 */ /* 0x000fe40003000000 */
[----:B------:R-:W-:Y:S02]  /*5150*/  FMNMX.FTZ R56, R169, R56, !PT ;  /* 0x00000038a9387209 */ /* 0x000fe40007810000 */
[----:B------:R-:W-:Y:S02]  /*5160*/  FMNMX.FTZ R32, R51, R32, !PT ;  /* 0x0000002033207209 */ /* 0x000fe40007810000 */
[----:B------:R-:W-:-:S02]  /*5170*/  FSEL R173, R130, -INF , P5 ;  /* 0xff80000082ad7808 */ /* 0x000fc40002800000 */
[----:B------:R-:W-:Y:S02]  /*5180*/  FMNMX.FTZ R56, R171, R56, !PT ;  /* 0x00000038ab387209 */ /* 0x000fe40007810000 */
[----:B------:R-:W-:Y:S02]  /*5190*/  FMNMX.FTZ R32, R53, R32, !PT ;  /* 0x0000002035207209 */ /* 0x000fe40007810000 */
[----:B------:R-:W-:Y:S02]  /*51a0*/  FSEL R109, R109, -INF , P3 ;  /* 0xff8000006d6d7808 */ /* 0x000fe40001800000 */
[----:B------:R-:W-:Y:S02]  /*51b0*/  ISETP.GT.AND P3, PT, R48, 0x91, PT ;  /* 0x000000913000780c */ /* 0x000fe40003f64270 */
[----:B------:R-:W-:Y:S02]  /*51c0*/  FMNMX.FTZ R56, R173, R56, !PT ;  /* 0x00000038ad387209 */ /* 0x000fe40007810000 */
[----:B------:R-:W-:-:S02]  /*51d0*/  FMNMX.FTZ R32, R55, R32, !PT ;  /* 0x0000002037207209 */ /* 0x000fc40007810000 */
[----:B------:R-:W-:Y:S02]  /*51e0*/  FSEL R105, R105, -INF , P2 ;  /* 0xff80000069697808 */ /* 0x000fe40001000000 */
[----:B------:R-:W-:Y:S02]  /*51f0*/  ISETP.GT.AND P2, PT, R48, 0x98, PT ;  /* 0x000000983000780c */ /* 0x000fe40003f44270 */
[----:B-1----:R-:W-:Y:S01]  /*5200*/  FSEL R177, R14, -INF , P3 ;  /* 0xff8000000eb17808 */ /* 0x002fe20001800000 */
[----:B------:R-:W-:Y:S01]  /*5210*/  FMUL.FTZ R14, R29, UR6 ;  /* 0x000000061d0e7c20 */ /* 0x000fe20008410000 */
[----:B------:R-:W-:Y:S02]  /*5220*/  FMNMX.FTZ R56, R175, R56, !PT ;  /* 0x00000038af387209 */ /* 0x000fe40007810000 */
[----:B------:R-:W-:Y:S02]  /*5230*/  FMNMX.FTZ R32, R57, R32, !PT ;  /* 0x0000002039207209 */ /* 0x000fe40007810000 */
[----:B--2---:R-:W-:Y:S01]  /*5240*/  FSEL R25, R46, -INF , P6 ;  /* 0xff8000002e197808 */ /* 0x004fe20003000000 */
[----:B------:R-:W1:Y:S01]  /*5250*/  MUFU.TANH R14, R14 ;  /* 0x0000000e000e7308 */ /* 0x000e620000002400 */
[----:B------:R-:W-:-:S02]  /*5260*/  ISETP.GT.AND P6, PT, R48, 0x99, PT ;  /* 0x000000993000780c */ /* 0x000fc40003fc4270 */
[----:B------:R-:W-:Y:S02]  /*5270*/  FSEL R179, R36, -INF , P2 ;  /* 0xff80000024b37808 */ /* 0x000fe40001000000 */
[----:B------:R-:W-:Y:S02]  /*5280*/  FMNMX.FTZ R56, R177, R56, !PT ;  /* 0x00000038b1387209 */ /* 0x000fe40007810000 */
[----:B------:R-:W-:Y:S02]  /*5290*/  FMNMX.FTZ R32, R59, R32, !PT ;  /* 0x000000203b207209 */ /* 0x000fe40007810000 */
[----:B----4-:R-:W-:Y:S02]  /*52a0*/  FSEL R29, R132, -INF , P5 ;  /* 0xff800000841d7808 */ /* 0x010fe40002800000 */
[----:B------:R-:W-:Y:S02]  /*52b0*/  ISETP.GT.AND P5, PT, R48, 0xa0, PT ;  /* 0x000000a03000780c */ /* 0x000fe40003fa4270 */
[----:B0-----:R-:W-:-:S02]  /*52c0*/  FSEL R181, R50, -INF , P6 ;  /* 0xff80000032b57808 */ /* 0x001fc40003000000 */
[----:B------:R-:W-:Y:S02]  /*52d0*/  FMNMX.FTZ R56, R179, R56, !PT ;  /* 0x00000038b3387209 */ /* 0x000fe40007810000 */
[----:B------:R-:W-:Y:S02]  /*52e0*/  FMNMX.FTZ R32, R61, R32, !PT ;  /* 0x000000203d207209 */ /* 0x000fe40007810000 */
[----:B------:R-:W-:Y:S02]  /*52f0*/  FSEL R139, R34, -INF , P4 ;  /* 0xff800000228b7808 */ /* 0x000fe40002000000 */
[----:B------:R-:W-:Y:S02]  /*5300*/  ISETP.GT.AND P4, PT, R48, 0xa1, PT ;  /* 0x000000a13000780c */ /* 0x000fe40003f84270 */
[----:B------:R-:W-:Y:S02]  /*5310*/  FSEL R183, R24, -INF , P5 ;  /* 0xff80000018b77808 */ /* 0x000fe40002800000 */
[----:B------:R-:W-:-:S02]  /*5320*/  FMNMX.FTZ R56, R181, R56, !PT ;  /* 0x00000038b5387209 */ /* 0x000fc40007810000 */
[----:B------:R-:W-:Y:S02]  /*5330*/  FMNMX.FTZ R32, R63, R32, !PT ;  /* 0x000000203f207209 */ /* 0x000fe40007810000 */
[----:B------:R-:W-:Y:S02]  /*5340*/  FSEL R143, R20, -INF , P3 ;  /* 0xff800000148f7808 */ /* 0x000fe40001800000 */
[----:B------:R-:W-:Y:S01]  /*5350*/  ISETP.GT.AND P3, PT, R48, 0xa8, PT ;  /* 0x000000a83000780c */ /* 0x000fe20003f64270 */
[----:B------:R-:W0:Y:S01]  /*5360*/  MUFU.TANH R20, R39 ;  /* 0x0000002700147308 */ /* 0x000e220000002400 */
[----:B---3--:R-:W-:Y:S02]  /*5370*/  FSEL R185, R42, -INF , P4 ;  /* 0xff8000002ab97808 */ /* 0x008fe40002000000 */
[----:B------:R-:W-:Y:S02]  /*5380*/  FMNMX.FTZ R56, R183, R56, !PT ;  /* 0x00000038b7387209 */ /* 0x000fe40007810000 */
[----:B------:R-:W-:-:S02]  /*5390*/  FMNMX.FTZ R32, R65, R32, !PT ;  /* 0x0000002041207209 */ /* 0x000fc40007810000 */
[----:B------:R-:W-:Y:S02]  /*53a0*/  FSEL R147, R38, -INF , P2 ;  /* 0xff80000026937808 */ /* 0x000fe40001000000 */
[----:B------:R-:W-:Y:S02]  /*53b0*/  ISETP.GT.AND P2, PT, R48, 0xa9, PT ;  /* 0x000000a93000780c */ /* 0x000fe40003f44270 */
[----:B------:R-:W-:Y:S01]  /*53c0*/  FSEL R187, R28, -INF , P3 ;  /* 0xff8000001cbb7808 */ /* 0x000fe20001800000 */
[----:B------:R-:W-:Y:S01]  /*53d0*/  FMUL.FTZ R28, R31, UR6 ;  /* 0x000000061f1c7c20 */ /* 0x000fe20008410000 */
[----:B------:R-:W-:Y:S02]  /*53e0*/  FMNMX.FTZ R56, R185, R56, !PT ;  /* 0x00000038b9387209 */ /* 0x000fe40007810000 */
[----:B------:R-:W-:Y:S02]  /*53f0*/  FMNMX.FTZ R32, R67, R32, !PT ;  /* 0x0000002043207209 */ /* 0x000fe40007810000 */
[----:B-1----:R-:W-:Y:S01]  /*5400*/  FSEL R189, R14, -INF , P2 ;  /* 0xff8000000ebd7808 */ /* 0x002fe20001000000 */
[----:B------:R-:W-:Y:S01]  /*5410*/  MUFU.TANH R28, R28 ;  /* 0x0000001c001c7308 */ /* 0x000fe20000002400 */
[----:B------:R-:W-:-:S02]  /*5420*/  FMNMX.FTZ R56, R187, R56, !PT ;  /* 0x00000038bb387209 */ /* 0x000fc40007810000 */
[----:B------:R-:W-:Y:S02]  /*5430*/  FMNMX.FTZ R32, R69, R32, !PT ;  /* 0x0000002045207209 */ /* 0x000fe40007810000 */
[----:B------:R-:W-:Y:S02]  /*5440*/  FMNMX.FTZ R56, R189, R56, !PT ;  /* 0x00000038bd387209 */ /* 0x000fe40007810000 */
[----:B------:R-:W-:Y:S02]  /*5450*/  FMNMX.FTZ R32, R71, R32, !PT ;  /* 0x0000002047207209 */ /* 0x000fe40007810000 */
[----:B------:R-:W-:Y:S01]  /*5460*/  MOV R64, R87 ;  /* 0x0000005700407202 */ /* 0x000fe20000000f00 */
[----:B------:R-:W1:Y:S01]  /*5470*/  SHFL.BFLY PT, R89, R56, 0x2, 0x1f ;  /* 0x0c401f0038597f89 */ /* 0x000e6200000e0000 */
[----:B------:R-:W-:-:S04]  /*5480*/  FMNMX.FTZ R32, R73, R32, !PT ;  /* 0x0000002049207209 */ /* 0x000fc80007810000 */
[----:B------:R-:W-:-:S04]  /*5490*/  FMNMX.FTZ R32, R75, R32, !PT ;  /* 0x000000204b207209 */ /* 0x000fc80007810000 */
[----:B------:R-:W-:-:S04]  /*54a0*/  FMNMX.FTZ R32, R77, R32, !PT ;  /* 0x000000204d207209 */ /* 0x000fc80007810000 */
[----:B------:R-:W-:-:S04]  /*54b0*/  FMNMX.FTZ R32, R79, R32, !PT ;  /* 0x000000204f207209 */ /* 0x000fc80007810000 */
[----:B------:R-:W-:-:S04]  /*54c0*/  FMNMX.FTZ R32, R33, R32, !PT ;  /* 0x0000002021207209 */ /* 0x000fc80007810000 */
[----:B------:R-:W-:Y:S02]  /*54d0*/  FMNMX.FTZ R32, R83, R32, !PT ;  /* 0x0000002053207209 */ /* 0x000fe40007810000 */
[----:B-1----:R-:W-:Y:S02]  /*54e0*/  FMNMX.FTZ R24, R56, R89, !PT ;  /* 0x0000005938187209 */ /* 0x002fe40007810000 */
[----:B------:R-:W-:-:S03]  /*54f0*/  FMNMX.FTZ R32, R35, R32, !PT ;  /* 0x0000002023207209 */ /* 0x000fc60007810000 */
[----:B------:R-:W1:Y:S01]  /*5500*/  SHFL.BFLY PT, R89, R24, 0x1, 0x1f ;  /* 0x0c201f0018597f89 */ /* 0x000e6200000e0000 */
[----:B------:R-:W-:-:S04]  /*5510*/  FMNMX.FTZ R32, R85, R32, !PT ;  /* 0x0000002055207209 */ /* 0x000fc80007810000 */
[----:B------:R-:W-:-:S04]  /*5520*/  FMNMX.FTZ R32, R37, R32, !PT ;  /* 0x0000002025207209 */ /* 0x000fc80007810000 */
[----:B------:R-:W-:-:S04]  /*5530*/  FMNMX.FTZ R32, R93, R32, !PT ;  /* 0x000000205d207209 */ /* 0x000fc80007810000 */
[----:B------:R-:W-:-:S04]  /*5540*/  FMNMX.FTZ R32, R97, R32, !PT ;  /* 0x0000002061207209 */ /* 0x000fc80007810000 */
[----:B------:R-:W-:-:S04]  /*5550*/  FMNMX.FTZ R32, R105, R32, !PT ;  /* 0x0000002069207209 */ /* 0x000fc80007810000 */
[----:B------:R-:W-:Y:S02]  /*5560*/  FMNMX.FTZ R32, R109, R32, !PT ;  /* 0x000000206d207209 */ /* 0x000fe40007810000 */
[----:B-1----:R-:W-:Y:S01]  /*5570*/  FMNMX.FTZ R89, R24, R89, !PT ;  /* 0x0000005918597209 */ /* 0x002fe20007810000 */
[----:B------:R-:W-:Y:S01]  /*5580*/  FMUL.FTZ R24, R27, UR6 ;  /* 0x000000061b187c20 */ /* 0x000fe20008410000 */
[----:B------:R-:W-:Y:S02]  /*5590*/  FMNMX.FTZ R32, R25, R32, !PT ;  /* 0x0000002019207209 */ /* 0x000fe40007810000 */
[C---:B------:R-:W-:Y:S01]  /*55a0*/  FSETP.NEU.FTZ.AND P0, PT, R89.reuse, -INF , PT ;  /* 0xff8000005900780b */ /* 0x040fe20003f1d000 */
[----:B------:R-:W-:Y:S01]  /*55b0*/  FMUL.FTZ R14, R89, R88 ;  /* 0x00000058590e7220 */ /* 0x000fe20000410000 */
[----:B------:R-:W-:Y:S01]  /*55c0*/  FMNMX.FTZ R32, R29, R32, !PT ;  /* 0x000000201d207209 */ /* 0x000fe20007810000 */
[----:B------:R-:W1:Y:S03]  /*55d0*/  MUFU.TANH R24, R24 ;  /* 0x0000001800187308 */ /* 0x000e660000002400 */
[----:B------:R-:W-:-:S02]  /*55e0*/  FMNMX.FTZ R32, R139, R32, !PT ;  /* 0x000000208b207209 */ /* 0x000fc40007810000 */
[----:B------:R-:W-:Y:S02]  /*55f0*/  FSEL R14, R14, RZ, P0 ;  /* 0x000000ff0e0e7208 */ /* 0x000fe40000000000 */
[----:B------:R-:W-:Y:S02]  /*5600*/  FMNMX.FTZ R32, R143, R32, !PT ;  /* 0x000000208f207209 */ /* 0x000fe40007810000 */
[----:B------:R-:W-:Y:S01]  /*5610*/  ISETP.NE.AND P0, PT, R122, RZ, PT ;  /* 0x000000ff7a00720c */ /* 0x000fe20003f05270 */
[-CC-:B------:R-:W-:Y:S01]  /*5620*/  FFMA.FTZ R190, R125, R88.reuse, -R14.reuse ;  /* 0x000000587dbe7223 */ /* 0x180fe2000001080e */
[----:B0-----:R-:W-:Y:S01]  /*5630*/  FSEL R125, R20, -INF , P6 ;  /* 0xff800000147d7808 */ /* 0x001fe20003000000 */
[--C-:B------:R-:W-:Y:S01]  /*5640*/  FFMA.FTZ R182, R107, R88, -R14.reuse ;  /* 0x000000586bb67223 */ /* 0x100fe2000001080e */
[----:B------:R-:W-:Y:S01]  /*5650*/  FMNMX.FTZ R32, R147, R32, !PT ;  /* 0x0000002093207209 */ /* 0x000fe20007810000 */
[-CC-:B------:R-:W-:Y:S01]  /*5660*/  FFMA.FTZ R107, R127, R88.reuse, -R14.reuse ;  /* 0x000000587f6b7223 */ /* 0x180fe2000001080e */
[----:B------:R-:W-:Y:S01]  /*5670*/  FSEL R127, R26, -INF , P5 ;  /* 0xff8000001a7f7808 */ /* 0x000fe20002800000 */
[--C-:B------:R-:W-:Y:S01]  /*5680*/  FFMA.FTZ R194, R133, R88, -R14.reuse ;  /* 0x0000005885c27223 */ /* 0x100fe2000001080e */
[----:B------:R-:W-:Y:S01]  /*5690*/  FMNMX.FTZ R32, R125, R32, !PT ;  /* 0x000000207d207209 */ /* 0x000fe20007810000 */
[-CC-:B------:R-:W-:Y:S01]  /*56a0*/  FFMA.FTZ R196, R137, R88.reuse, -R14.reuse ;  /* 0x0000005889c47223 */ /* 0x180fe2000001080e */
[----:B-1----:R-:W-:Y:S01]  /*56b0*/  FSEL R133, R24, -INF , P4 ;  /* 0xff80000018857808 */ /* 0x002fe20002000000 */
        /* <DEDUP_REMOVED lines=16> */
[-CC-:B------:R-:W-:Y:S01]  /*57c0*/  FFMA.FTZ R115, R141, R88.reuse, -R14.reuse ;  /* 0x000000588d737223 */ /* 0x180fe2000001080e */
[-CC-:B------:R-:W-:Y:S01]  /*57d0*/  FFMA.FTZ R141, R177, R88.reuse, -R14.reuse ;  /* 0x00000058b18d7223 */ /* 0x180fe2000001080e */
[----:B------:R-:W0:Y:S01]  /*57e0*/  SHFL.BFLY PT, R101, R32, 0x2, 0x1f ;  /* 0x0c401f0020657f89 */ /* 0x000e2200000e0000 */
        /* <DEDUP_REMOVED lines=9> */
[----:B------:R-:W2:Y:S01]  /*5880*/  MUFU.EX2 R178, R178 ;  /* 0x000000b200b27308 */ /* 0x000ea20000000800 */
[-CC-:B------:R-:W-:Y:S01]  /*5890*/  FFMA.FTZ R113, R135, R88.reuse, -R14.reuse ;  /* 0x0000005887717223 */ /* 0x180fe2000001080e */
[-CC-:B------:R-:W-:Y:S01]  /*58a0*/  FFMA.FTZ R198, R145, R88.reuse, -R14.reuse ;  /* 0x0000005891c67223 */ /* 0x180fe2000001080e */
[-CC-:B------:R-:W-:Y:S01]  /*58b0*/  FFMA.FTZ R200, R151, R88.reuse, -R14.reuse ;  /* 0x0000005897c87223 */ /* 0x180fe2000001080e */
[-CC-:B------:R-:W-:Y:S01]  /*58c0*/  FFMA.FTZ R119, R153, R88.reuse, -R14.reuse ;  /* 0x0000005899777223 */ /* 0x180fe2000001080e */
[-CC-:B------:R-:W-:Y:S01]  /*58d0*/  FFMA.FTZ R202, R155, R88.reuse, -R14.reuse ;  /* 0x000000589bca7223 */ /* 0x180fe2000001080e */
[-CC-:B------:R-:W-:Y:S01]  /*58e0*/  FFMA.FTZ R121, R157, R88.reuse, -R14.reuse ;  /* 0x000000589d797223 */ /* 0x180fe2000001080e */
[-CC-:B------:R-:W-:Y:S01]  /*58f0*/  FFMA.FTZ R204, R159, R88.reuse, -R14.reuse ;  /* 0x000000589fcc7223 */ /* 0x180fe2000001080e */
[----:B------:R-:W3:Y:S01]  /*5900*/  MUFU.EX2 R31, R31 ;  /* 0x0000001f001f7308 */ /* 0x000ee20000000800 */
[-CC-:B------:R-:W-:Y:S01]  /*5910*/  FFMA.FTZ R123, R161, R88.reuse, -R14.reuse ;  /* 0x00000058a17b7223 */ /* 0x180fe2000001080e */
[-CC-:B------:R-:W-:Y:S01]  /*5920*/  FFMA.FTZ R206, R163, R88.reuse, -R14.reuse ;  /* 0x00000058a3ce7223 */ /* 0x180fe2000001080e */
[-CC-:B------:R-:W-:Y:S01]  /*5930*/  FFMA.FTZ R129, R165, R88.reuse, -R14.reuse ;  /* 0x00000058a5817223 */ /* 0x180fe2000001080e */
[-CC-:B------:R-:W-:Y:S01]  /*5940*/  FFMA.FTZ R208, R167, R88.reuse, -R14.reuse ;  /* 0x00000058a7d07223 */ /* 0x180fe2000001080e */
[-CC-:B------:R-:W-:Y:S01]  /*5950*/  FFMA.FTZ R131, R169, R88.reuse, -R14.reuse ;  /* 0x00000058a9837223 */ /* 0x180fe2000001080e */
[----:B0-----:R-:W-:Y:S01]  /*5960*/  FMNMX.FTZ R20, R32, R101, !PT ;  /* 0x0000006520147209 */ /* 0x001fe20007810000 */
[-CC-:B------:R-:W-:Y:S01]  /*5970*/  FFMA.FTZ R210, R171, R88.reuse, -R14.reuse ;  /* 0x00000058abd27223 */ /* 0x180fe2000001080e */
[----:B------:R-:W0:Y:S01]  /*5980*/  MUFU.EX2 R180, R180 ;  /* 0x000000b400b47308 */ /* 0x000e220000000800 */
[-CC-:B------:R-:W-:Y:S01]  /*5990*/  FFMA.FTZ R135, R173, R88.reuse, -R14.reuse ;  /* 0x00000058ad877223 */ /* 0x180fe2000001080e */
[-CC-:B------:R-:W-:Y:S01]  /*59a0*/  FFMA.FTZ R212, R175, R88.reuse, -R14.reuse ;  /* 0x00000058afd47223 */ /* 0x180fe2000001080e */
[----:B------:R-:W4:Y:S01]  /*59b0*/  SHFL.BFLY PT, R101, R20, 0x1, 0x1f ;  /* 0x0c201f0014657f89 */ /* 0x000f2200000e0000 */
[-CC-:B------:R-:W-:Y:S01]  /*59c0*/  FFMA.FTZ R145, R181, R88.reuse, -R14.reuse ;  /* 0x00000058b5917223 */ /* 0x180fe2000001080e */
[-CC-:B------:R-:W-:Y:S01]  /*59d0*/  FFMA.FTZ R216, R183, R88.reuse, -R14.reuse ;  /* 0x00000058b7d87223 */ /* 0x180fe2000001080e */
[-CC-:B------:R-:W-:Y:S01]  /*59e0*/  FFMA.FTZ R151, R185, R88.reuse, -R14.reuse ;  /* 0x00000058b9977223 */ /* 0x180fe2000001080e */
[-CC-:B------:R-:W-:Y:S01]  /*59f0*/  FFMA.FTZ R218, R187, R88.reuse, -R14.reuse ;  /* 0x00000058bbda7223 */ /* 0x180fe2000001080e */
[----:B------:R-:W5:Y:S01]  /*5a00*/  MUFU.EX2 R39, R39 ;  /* 0x0000002700277308 */ /* 0x000f620000000800 */
[----:B------:R-:W-:-:S07]  /*5a10*/  FFMA.FTZ R153, R189, R88, -R14 ;  /* 0x00000058bd997223 */ /* 0x000fce000001080e */
[----:B------:R-:W5:Y:S08]  /*5a20*/  MUFU.EX2 R182, R182 ;  /* 0x000000b600b67308 */ /* 0x000f700000000800 */
[----:B------:R-:W5:Y:S01]  /*5a30*/  MUFU.EX2 R91, R91 ;  /* 0x0000005b005b7308 */ /* 0x000f620000000800 */
[----:B----4-:R-:W-:-:S04]  /*5a40*/  FMNMX.FTZ R101, R20, R101, !PT ;  /* 0x0000006514657209 */ /* 0x010fc80007810000 */
[C---:B------:R-:W-:Y:S01]  /*5a50*/  FSETP.NEU.FTZ.AND P2, PT, R101.reuse, -INF , PT ;  /* 0xff8000006500780b */ /* 0x040fe20003f5d000 */
[-C--:B------:R-:W-:Y:S02]  /*5a60*/  FMUL.FTZ R38, R101, R88.reuse ;  /* 0x0000005865267220 */ /* 0x080fe40000410000 */
[----:B------:R-:W4:Y:S03]  /*5a70*/  MUFU.EX2 R184, R184 ;  /* 0x000000b800b87308 */ /* 0x000f260000000800 */
[----:B------:R-:W-:Y:S02]  /*5a80*/  FSEL R38, R38, RZ, P2 ;  /* 0x000000ff26267208 */ /* 0x000fe40001000000 */
[----:B------:R-:W-:Y:S01]  /*5a90*/  ISETP.GE.AND P2, PT, R81, 0xb1, PT ;  /* 0x000000b15100780c */ /* 0x000fe20003f46270 */
[----:B------:R-:W-:Y:S02]  /*5aa0*/  IMAD.MOV.U32 R81, RZ, RZ, R87 ;  /* 0x000000ffff517224 */ /* 0x000fe400078e0057 */
[----:B------:R-:W-:Y:S01]  /*5ab0*/  MUFU.EX2 R95, R95 ;  /* 0x0000005f005f7308 */ /* 0x000fe20000000800 */
[-CC-:B------:R-:W-:Y:S01]  /*5ac0*/  FFMA.FTZ R177, R11, R88.reuse, -R38.reuse ;  /* 0x000000580bb17223 */ /* 0x180fe20000010826 */
[----:B-1----:R-:W-:Y:S01]  /*5ad0*/  FADD.FTZ R11, R176, R27 ;  /* 0x0000001bb00b7221 */ /* 0x002fe20000010000 */
[-CC-:B------:R-:W-:Y:S01]  /*5ae0*/  FFMA.FTZ R12, R12, R88.reuse, -R38.reuse ;  /* 0x000000580c0c7223 */ /* 0x180fe20000010826 */
[-CC-:B------:R-:W-:Y:S01]  /*5af0*/  FFMA.FTZ R179, R13, R88.reuse, -R38.reuse ;  /* 0x000000580db37223 */ /* 0x180fe20000010826 */
[-CC-:B------:R-:W-:Y:S01]  /*5b00*/  FFMA.FTZ R14, R15, R88.reuse, -R38.reuse ;  /* 0x000000580f0e7223 */ /* 0x180fe20000010826 */
[----:B--2---:R-:W-:Y:S01]  /*5b10*/  FADD.FTZ R42, R178, R11 ;  /* 0x0000000bb22a7221 */ /* 0x004fe20000010000 */
[-CC-:B------:R-:W-:Y:S01]  /*5b20*/  FFMA.FTZ R181, R21, R88.reuse, -R38.reuse ;  /* 0x0000005815b57223 */ /* 0x180fe20000010826 */
[----:B------:R-:W-:Y:S01]  /*5b30*/  MUFU.EX2 R177, R177 ;  /* 0x000000b100b17308 */ /* 0x000fe20000000800 */
[-C--:B------:R-:W-:Y:S01]  /*5b40*/  FFMA.FTZ R20, R41, R88.reuse, -R38 ;  /* 0x0000005829147223 */ /* 0x080fe20000010826 */
[----:B---3--:R-:W-:Y:S01]  /*5b50*/  FADD.FTZ R11, R31, R42 ;  /* 0x0000002a1f0b7221 */ /* 0x008fe20000010000 */
[-CC-:B------:R-:W-:Y:S01]  /*5b60*/  FFMA.FTZ R183, R43, R88.reuse, -R38.reuse ;  /* 0x000000582bb77223 */ /* 0x180fe20000010826 */
[-CC-:B------:R-:W-:Y:S01]  /*5b70*/  FFMA.FTZ R24, R45, R88.reuse, -R38.reuse ;  /* 0x000000582d187223 */ /* 0x180fe20000010826 */
[-CC-:B------:R-:W-:Y:S01]  /*5b80*/  FFMA.FTZ R185, R47, R88.reuse, -R38.reuse ;  /* 0x000000582fb97223 */ /* 0x180fe20000010826 */
[----:B0-----:R-:W-:Y:S01]  /*5b90*/  FADD.FTZ R42, R180, R11 ;  /* 0x0000000bb42a7221 */ /* 0x001fe20000010000 */
[-CC-:B------:R-:W-:Y:S01]  /*5ba0*/  FFMA.FTZ R26, R49, R88.reuse, -R38.reuse ;  /* 0x00000058311a7223 */ /* 0x180fe20000010826 */
[----:B------:R-:W0:Y:S01]  /*5bb0*/  MUFU.EX2 R12, R12 ;  /* 0x0000000c000c7308 */ /* 0x000e220000000800 */
[-C--:B------:R-:W-:Y:S01]  /*5bc0*/  FFMA.FTZ R187, R51, R88.reuse, -R38 ;  /* 0x0000005833bb7223 */ /* 0x080fe20000010826 */
[----:B-----5:R-:W-:Y:S01]  /*5bd0*/  FADD.FTZ R11, R39, R42 ;  /* 0x0000002a270b7221 */ /* 0x020fe20000010000 */
[-CC-:B------:R-:W-:Y:S01]  /*5be0*/  FFMA.FTZ R28, R53, R88.reuse, -R38.reuse ;  /* 0x00000058351c7223 */ /* 0x180fe20000010826 */
[-CC-:B------:R-:W-:Y:S01]  /*5bf0*/  FFMA.FTZ R189, R55, R88.reuse, -R38.reuse ;  /* 0x0000005837bd7223 */ /* 0x180fe20000010826 */
[-CC-:B------:R-:W-:Y:S01]  /*5c00*/  FFMA.FTZ R30, R57, R88.reuse, -R38.reuse ;  /* 0x00000058391e7223 */ /* 0x180fe20000010826 */
[----:B------:R-:W-:Y:S01]  /*5c10*/  FADD.FTZ R44, R182, R11 ;  /* 0x0000000bb62c7221 */ /* 0x000fe20000010000 */
[-CC-:B------:R-:W-:Y:S01]  /*5c20*/  FFMA.FTZ R191, R59, R88.reuse, -R38.reuse ;  /* 0x000000583bbf7223 */ /* 0x180fe20000010826 */
[----:B------:R-:W1:Y:S01]  /*5c30*/  MUFU.EX2 R179, R179 ;  /* 0x000000b300b37308 */ /* 0x000e620000000800 */
[-C--:B------:R-:W-:Y:S01]  /*5c40*/  FFMA.FTZ R32, R61, R88.reuse, -R38 ;  /* 0x000000583d207223 */ /* 0x080fe20000010826 */
[----:B------:R-:W-:Y:S01]  /*5c50*/  FADD.FTZ R11, R91, R44 ;  /* 0x0000002c5b0b7221 */ /* 0x000fe20000010000 */
[-CC-:B------:R-:W-:Y:S01]  /*5c60*/  FFMA.FTZ R193, R63, R88.reuse, -R38.reuse ;  /* 0x000000583fc17223 */ /* 0x180fe20000010826 */
[-CC-:B------:R-:W-:Y:S01]  /*5c70*/  FFMA.FTZ R34, R65, R88.reuse, -R38.reuse ;  /* 0x0000005841227223 */ /* 0x180fe20000010826 */
[-CC-:B------:R-:W-:Y:S01]  /*5c80*/  FFMA.FTZ R195, R67, R88.reuse, -R38.reuse ;  /* 0x0000005843c37223 */ /* 0x180fe20000010826 */
[----:B----4-:R-:W-:Y:S01]  /*5c90*/  FADD.FTZ R44, R184, R11 ;  /* 0x0000000bb82c7221 */ /* 0x010fe20000010000 */
[-C--:B------:R-:W-:Y:S01]  /*5ca0*/  FFMA.FTZ R36, R69, R88.reuse, -R38 ;  /* 0x0000005845247223 */ /* 0x080fe20000010826 */
[----:B------:R-:W2:Y:S01]  /*5cb0*/  MUFU.EX2 R186, R186 ;  /* 0x000000ba00ba7308 */ /* 0x000ea20000000800 */
[----:B0-----:R-:W-:Y:S01]  /*5cc0*/  FADD.FTZ R46, R177, R12 ;  /* 0x0000000cb12e7221 */ /* 0x001fe20000010000 */
[----:B------:R-:W-:Y:S01]  /*5cd0*/  FADD.FTZ R13, R95, R44 ;  /* 0x0000002c5f0d7221 */ /* 0x000fe20000010000 */
[-CC-:B------:R-:W-:Y:S01]  /*5ce0*/  FFMA.FTZ R197, R71, R88.reuse, -R38.reuse ;  /* 0x0000005847c57223 */ /* 0x180fe20000010826 */
[-CC-:B------:R-:W-:Y:S01]  /*5cf0*/  FFMA.FTZ R40, R73, R88.reuse, -R38.reuse ;  /* 0x0000005849287223 */ /* 0x180fe20000010826 */
[-CC-:B------:R-:W-:Y:S01]  /*5d00*/  FFMA.FTZ R199, R75, R88.reuse, -R38.reuse ;  /* 0x000000584bc77223 */ /* 0x180fe20000010826 */
[-CC-:B------:R-:W-:Y:S01]  /*5d10*/  FFMA.FTZ R42, R77, R88.reuse, -R38.reuse ;  /* 0x000000584d2a7223 */ /* 0x180fe20000010826 */
[-C--:B------:R-:W-:Y:S01]  /*5d20*/  FFMA.FTZ R201, R79, R88.reuse, -R38 ;  /* 0x000000584fc97223 */ /* 0x080fe20000010826 */
[----:B------:R-:W0:Y:S01]  /*5d30*/  MUFU.EX2 R14, R14 ;  /* 0x0000000e000e7308 */ /* 0x000e220000000800 */
        /* <DEDUP_REMOVED lines=11> */
[-CC-:B------:R-:W-:Y:S01]  /*5df0*/  FFMA.FTZ R25, R25, R88.reuse, -R38.reuse ;  /* 0x0000005819197223 */ /* 0x180fe20000010826 */
[-CC-:B------:R-:W-:Y:S01]  /*5e00*/  FFMA.FTZ R29, R29, R88.reuse, -R38.reuse ;  /* 0x000000581d1d7223 */ /* 0x180fe20000010826 */
[-CC-:B------:R-:W-:Y:S01]  /*5e10*/  FFMA.FTZ R139, R139, R88.reuse, -R38.reuse ;  /* 0x000000588b8b7223 */ /* 0x180fe20000010826 */
[-CC-:B------:R-:W-:Y:S01]  /*5e20*/  FFMA.FTZ R143, R143, R88.reuse, -R38.reuse ;  /* 0x000000588f8f7223 */ /* 0x180fe20000010826 */
[----:B------:R-:W2:Y:S01]  /*5e30*/  MUFU.EX2 R181, R181 ;  /* 0x000000b500b57308 */ /* 0x000ea20000000800 */
[----:B0-----:R-:W-:Y:S01]  /*5e40*/  FADD.FTZ R46, R14, R11 ;  /* 0x0000000b0e2e7221 */ /* 0x001fe20000010000 */
[-CC-:B------:R-:W-:Y:S01]  /*5e50*/  FFMA.FTZ R147, R147, R88.reuse, -R38.reuse ;  /* 0x0000005893937223 */ /* 0x180fe20000010826 */
[-CC-:B------:R-:W-:Y:S01]  /*5e60*/  FFMA.FTZ R125, R125, R88.reuse, -R38.reuse ;  /* 0x000000587d7d7223 */ /* 0x180fe20000010826 */
[-CC-:B------:R-:W-:Y:S01]  /*5e70*/  FFMA.FTZ R127, R127, R88.reuse, -R38.reuse ;  /* 0x000000587f7f7223 */ /* 0x180fe20000010826 */
[-CC-:B------:R-:W-:Y:S01]  /*5e80*/  FFMA.FTZ R133, R133, R88.reuse, -R38.reuse ;  /* 0x0000005885857223 */ /* 0x180fe20000010826 */
[-CC-:B------:R-:W-:Y:S01]  /*5e90*/  FFMA.FTZ R137, R137, R88.reuse, -R38.reuse ;  /* 0x0000005889897223 */ /* 0x180fe20000010826 */
[----:B------:R-:W-:Y:S01]  /*5ea0*/  FFMA.FTZ R149, R149, R88, -R38 ;  /* 0x0000005895957223 */ /* 0x000fe20000010826 */
[----:B------:R-:W0:Y:S01]  /*5eb0*/  MUFU.EX2 R188, R188 ;  /* 0x000000bc00bc7308 */ /* 0x000e220000000800 */
        /* <DEDUP_REMOVED lines=16> */
[----:B0-----:R-:W-:Y:S01]  /*5fc0*/  FADD.FTZ R46, R188, R13 ;  /* 0x0000000dbc2e7221 */ /* 0x001fe20000010000 */
[----:B------:R-:W-:Y:S01]  /*5fd0*/  F2FP.F16.F32.PACK_AB R184, R95, R184 ;  /* 0x000000b85fb8723e */ /* 0x000fe200000000ff */
[--C-:B------:R-:W-:Y:S01]  /*5fe0*/  IMAD.MOV.U32 R69, RZ, RZ, R87.reuse ;  /* 0x000000ffff457224 */ /* 0x100fe200078e0057 */
[----:B------:R-:W-:Y:S01]  /*5ff0*/  F2FP.F16.F32.PACK_AB R186, R99, R186 ;  /* 0x000000ba63ba723e */ /* 0x000fe200000000ff */
[--C-:B------:R-:W-:Y:S01]  /*6000*/  IMAD.MOV.U32 R67, RZ, RZ, R87.reuse ;  /* 0x000000ffff437224 */ /* 0x100fe200078e0057 */
[----:B------:R-:W-:Y:S01]  /*6010*/  MOV R73, R87 ;  /* 0x0000005700497202 */ /* 0x000fe20000000f00 */
[----:B------:R-:W-:Y:S01]  /*6020*/  IMAD.MOV.U32 R65, RZ, RZ, R87 ;  /* 0x000000ffff417224 */ /* 0x000fe200078e0057 */
[----:B------:R-:W0:Y:S01]  /*6030*/  MUFU.EX2 R183, R183 ;  /* 0x000000b700b77308 */ /* 0x000e220000000800 */
[C---:B-1----:R-:W-:Y:S01]  /*6040*/  FADD.FTZ R48, R20.reuse, R11 ;  /* 0x0000000b14307221 */ /* 0x042fe20000010000 */
[----:B------:R-:W-:Y:S01]  /*6050*/  F2FP.F16.F32.PACK_AB R181, R20, R181 ;  /* 0x000000b514b5723e */ /* 0x000fe200000000ff */
[--C-:B------:R-:W-:Y:S01]  /*6060*/  IMAD.MOV.U32 R63, RZ, RZ, R87.reuse ;  /* 0x000000ffff3f7224 */ /* 0x100fe200078e0057 */
[----:B------:R-:W-:Y:S01]  /*6070*/  MOV R55, R87 ;  /* 0x0000005700377202 */ /* 0x000fe20000000f00 */
[----:B------:R-:W-:-:S02]  /*6080*/  IMAD.MOV.U32 R61, RZ, RZ, R87 ;  /* 0x000000ffff3d7224 */ /* 0x000fc400078e0057 */
[--C-:B------:R-:W-:Y:S01]  /*6090*/  IMAD.MOV.U32 R59, RZ, RZ, R87.reuse ;  /* 0x000000ffff3b7224 */ /* 0x100fe200078e0057 */
[----:B------:R-:W1:Y:S01]  /*60a0*/  MUFU.EX2 R190, R190 ;  /* 0x000000be00be7308 */ /* 0x000e620000000800 */
[----:B--2---:R-:W-:Y:S01]  /*60b0*/  FADD.FTZ R13, R103, R46 ;  /* 0x0000002e670d7221 */ /* 0x004fe20000010000 */
[----:B------:R-:W-:Y:S01]  /*60c0*/  FFMA.FTZ R46, R35, R88, -R38 ;  /* 0x00000058232e7223 */ /* 0x000fe20000010826 */
[----:B------:R-:W-:Y:S01]  /*60d0*/  F2FP.F16.F32.PACK_AB R188, R103, R188 ;  /* 0x000000bc67bc723e */ /* 0x000fe200000000ff */
[--C-:B------:R-:W-:Y:S02]  /*60e0*/  IMAD.MOV.U32 R57, RZ, RZ, R87.reuse ;  /* 0x000000ffff397224 */ /* 0x100fe400078e0057 */
[--C-:B------:R-:W-:Y:S02]  /*60f0*/  IMAD.MOV.U32 R53, RZ, RZ, R87.reuse ;  /* 0x000000ffff357224 */ /* 0x100fe400078e0057 */
[----:B------:R-:W2:Y:S01]  /*6100*/  MUFU.EX2 R24, R24 ;  /* 0x0000001800187308 */ /* 0x000ea20000000800 */
[----:B0-----:R-:W-:Y:S01]  /*6110*/  FADD.FTZ R11, R183, R48 ;  /* 0x00000030b70b7221 */ /* 0x001fe20000010000 */
[----:B------:R-:W-:-:S02]  /*6120*/  IMAD.MOV.U32 R51, RZ, RZ, R87 ;  /* 0x000000ffff337224 */ /* 0x000fc400078e0057 */
[--C-:B------:R-:W-:Y:S02]  /*6130*/  IMAD.MOV.U32 R49, RZ, RZ, R87.reuse ;  /* 0x000000ffff317224 */ /* 0x100fe400078e0057 */
[----:B------:R-:W-:Y:S02]  /*6140*/  IMAD.MOV.U32 R47, RZ, RZ, R87 ;  /* 0x000000ffff2f7224 */ /* 0x000fe400078e0057 */
[----:B------:R-:W0:Y:S01]  /*6150*/  MUFU.EX2 R107, R107 ;  /* 0x0000006b006b7308 */ /* 0x000e220000000800 */
[----:B-1----:R-:W-:Y:S01]  /*6160*/  FADD.FTZ R50, R190, R13 ;  /* 0x0000000dbe327221 */ /* 0x002fe20000010000 */
[--C-:B------:R-:W-:Y:S02]  /*6170*/  IMAD.MOV.U32 R45, RZ, RZ, R87.reuse ;  /* 0x000000ffff2d7224 */ /* 0x100fe400078e0057 */
[--C-:B------:R-:W-:Y:S02]  /*6180*/  IMAD.MOV.U32 R43, RZ, RZ, R87.reuse ;  /* 0x000000ffff2b7224 */ /* 0x100fe400078e0057 */
[----:B------:R-:W-:-:S02]  /*6190*/  IMAD.MOV.U32 R41, RZ, RZ, R87 ;  /* 0x000000ffff297224 */ /* 0x000fc400078e0057 */
[----:B------:R-:W1:Y:S01]  /*61a0*/  MUFU.EX2 R185, R185 ;  /* 0x000000b900b97308 */ /* 0x000e620000000800 */
[C---:B--2---:R-:W-:Y:S01]  /*61b0*/  FADD.FTZ R48, R24.reuse, R11 ;  /* 0x0000000b18307221 */ /* 0x044fe20000010000 */
[----:B------:R-:W-:Y:S01]  /*61c0*/  F2FP.F16.F32.PACK_AB R183, R24, R183 ;  /* 0x000000b718b7723e */ /* 0x000fe200000000ff */
[--C-:B------:R-:W-:Y:S02]  /*61d0*/  IMAD.MOV.U32 R39, RZ, RZ, R87.reuse ;  /* 0x000000ffff277224 */ /* 0x100fe400078e0057 */
[--C-:B------:R-:W-:Y:S02]  /*61e0*/  IMAD.MOV.U32 R35, RZ, RZ, R87.reuse ;  /* 0x000000ffff237224 */ /* 0x100fe400078e0057 */
[--C-:B------:R-:W-:Y:S01]  /*61f0*/  IMAD.MOV.U32 R33, RZ, RZ, R87.reuse ;  /* 0x000000ffff217224 */ /* 0x100fe200078e0057 */
[----:B------:R-:W2:Y:S01]  /*6200*/  MUFU.EX2 R192, R192 ;  /* 0x000000c000c07308 */ /* 0x000ea20000000800 */
[C---:B0-----:R-:W-:Y:S01]  /*6210*/  FADD.FTZ R13, R107.reuse, R50 ;  /* 0x000000326b0d7221 */ /* 0x041fe20000010000 */
[----:B------:R-:W-:Y:S01]  /*6220*/  F2FP.F16.F32.PACK_AB R190, R107, R190 ;  /* 0x000000be6bbe723e */ /* 0x000fe200000000ff */
[----:B------:R-:W-:-:S02]  /*6230*/  IMAD.MOV.U32 R31, RZ, RZ, R87 ;  /* 0x000000ffff1f7224 */ /* 0x000fc400078e0057 */
[--C-:B------:R-:W-:Y:S02]  /*6240*/  IMAD.MOV.U32 R27, RZ, RZ, R87.reuse ;  /* 0x000000ffff1b7224 */ /* 0x100fe400078e0057 */
[----:B------:R-:W-:Y:S01]  /*6250*/  IMAD.MOV.U32 R24, RZ, RZ, R87 ;  /* 0x000000ffff187224 */ /* 0x000fe200078e0057 */
[----:B------:R-:W0:Y:S01]  /*6260*/  MUFU.EX2 R26, R26 ;  /* 0x0000001a001a7308 */ /* 0x000e220000000800 */
[----:B-1----:R-:W-:-:S07]  /*6270*/  FADD.FTZ R11, R185, R48 ;  /* 0x00000030b90b7221 */ /* 0x002fce0000010000 */
[----:B------:R-:W1:Y:S01]  /*6280*/  MUFU.EX2 R111, R111 ;  /* 0x0000006f006f7308 */ /* 0x000e620000000800 */
[----:B--2---:R-:W-:-:S07]  /*6290*/  FADD.FTZ R50, R192, R13 ;  /* 0x0000000dc0327221 */ /* 0x004fce0000010000 */
[----:B------:R-:W2:Y:S01]  /*62a0*/  MUFU.EX2 R187, R187 ;  /* 0x000000bb00bb7308 */ /* 0x000ea20000000800 */
[C---:B0-----:R-:W-:Y:S01]  /*62b0*/  FADD.FTZ R48, R26.reuse, R11 ;  /* 0x0000000b1a307221 */ /* 0x041fe20000010000 */
[----:B------:R-:W-:Y:S01]  /*62c0*/  F2FP.F16.F32.PACK_AB R185, R26, R185 ;  /* 0x000000b91ab9723e */ /* 0x000fe200000000ff */
[----:B------:R-:W-:-:S05]  /*62d0*/  IMAD.MOV.U32 R26, RZ, RZ, R87 ;  /* 0x000000ffff1a7224 */ /* 0x000fca00078e0057 */
[----:B------:R-:W0:Y:S01]  /*62e0*/  MUFU.EX2 R194, R194 ;  /* 0x000000c200c27308 */ /* 0x000e220000000800 */
[C---:B-1----:R-:W-:Y:S01]  /*62f0*/  FADD.FTZ R11, R111.reuse, R50 ;  /* 0x000000326f0b7221 */ /* 0x042fe20000010000 */
[----:B------:R-:W-:-:S06]  /*6300*/  F2FP.F16.F32.PACK_AB R192, R111, R192 ;  /* 0x000000c06fc0723e */ /* 0x000fcc00000000ff */
[----:B------:R-:W1:Y:S01]  /*6310*/  MUFU.EX2 R28, R28 ;  /* 0x0000001c001c7308 */ /* 0x000e620000000800 */
[----:B--2---:R-:W-:-:S07]  /*6320*/  FADD.FTZ R13, R187, R48 ;  /* 0x00000030bb0d7221 */ /* 0x004fce0000010000 */
[----:B------:R-:W2:Y:S01]  /*6330*/  MUFU.EX2 R189, R189 ;  /* 0x000000bd00bd7308 */ /* 0x000ea20000000800 */
[----:B0-----:R-:W-:Y:S01]  /*6340*/  FADD.FTZ R50, R194, R11 ;  /* 0x0000000bc2327221 */ /* 0x001fe20000010000 */
[----:B------:R-:W-:-:S04]  /*6350*/  @!P1 PRMT R11, RZ, 0x654, R10 ;  /* 0x00000654ff0b9816 */ /* 0x000fc8000000000a */
[----:B------:R2:W-:Y:S02]  /*6360*/  @!P1 SYNCS.ARRIVE.TRANS64.RED.A1T0 RZ, [R11+URZ], RZ ;  /* 0x000000ff0bff99a7 */ /* 0x0005e4000810043f */
[----:B------:R-:W0:Y:S01]  /*6370*/  MUFU.EX2 R113, R113 ;  /* 0x0000007100717308 */ /* 0x000e220000000800 */
[C---:B-1----:R-:W-:Y:S01]  /*6380*/  FADD.FTZ R48, R28.reuse, R13 ;  /* 0x0000000d1c307221 */ /* 0x042fe20000010000 */
[----:B------:R-:W-:Y:S02]  /*6390*/  F2FP.F16.F32.PACK_AB R187, R28, R187 ;  /* 0x000000bb1cbb723e */ /* 0x000fe400000000ff */
[----:B------:R-:W-:-:S04]  /*63a0*/  MOV R28, R87 ;  /* 0x00000057001c7202 */ /* 0x000fc80000000f00 */
[----:B------:R-:W1:Y:S01]  /*63b0*/  MUFU.EX2 R30, R30 ;  /* 0x0000001e001e7308 */ /* 0x000e620000000800 */
[----:B--2---:R-:W-:-:S07]  /*63c0*/  FADD.FTZ R11, R189, R48 ;  /* 0x00000030bd0b7221 */ /* 0x004fce0000010000 */
[----:B------:R-:W2:Y:S01]  /*63d0*/  MUFU.EX2 R196, R196 ;  /* 0x000000c400c47308 */ /* 0x000ea20000000800 */
[C---:B0-----:R-:W-:Y:S01]  /*63e0*/  FADD.FTZ R13, R113.reuse, R50 ;  /* 0x00000032710d7221 */ /* 0x041fe20000010000 */
[----:B------:R-:W-:-:S06]  /*63f0*/  F2FP.F16.F32.PACK_AB R194, R113, R194 ;  /* 0x000000c271c2723e */ /* 0x000fcc00000000ff */
[----:B------:R-:W0:Y:S01]  /*6400*/  MUFU.EX2 R191, R191 ;  /* 0x000000bf00bf7308 */ /* 0x000e220000000800 */
[C---:B-1----:R-:W-:Y:S01]  /*6410*/  FADD.FTZ R48, R30.reuse, R11 ;  /* 0x0000000b1e307221 */ /* 0x042fe20000010000 */
[----:B------:R-:W-:Y:S01]  /*6420*/  F2FP.F16.F32.PACK_AB R189, R30, R189 ;  /* 0x000000bd1ebd723e */ /* 0x000fe200000000ff */
[----:B------:R-:W-:-:S05]  /*6430*/  IMAD.MOV.U32 R30, RZ, RZ, R87 ;  /* 0x000000ffff1e7224 */ /* 0x000fca00078e0057 */
[----:B------:R-:W1:Y:S01]  /*6440*/  MUFU.EX2 R115, R115 ;  /* 0x0000007300737308 */ /* 0x000e620000000800 */
[----:B--2---:R-:W-:-:S07]  /*6450*/  FADD.FTZ R50, R196, R13 ;  /* 0x0000000dc4327221 */ /* 0x004fce0000010000 */
[----:B------:R-:W2:Y:S01]  /*6460*/  MUFU.EX2 R32, R32 ;  /* 0x0000002000207308 */ /* 0x000ea20000000800 */
[----:B0-----:R-:W-:-:S07]  /*6470*/  FADD.FTZ R11, R191, R48 ;  /* 0x00000030bf0b7221 */ /* 0x001fce0000010000 */
[----:B------:R-:W0:Y:S01]  /*6480*/  MUFU.EX2 R198, R198 ;  /* 0x000000c600c67308 */ /* 0x000e220000000800 */
[C---:B-1----:R-:W-:Y:S01]  /*6490*/  FADD.FTZ R13, R115.reuse, R50 ;  /* 0x00000032730d7221 */ /* 0x042fe20000010000 */
[----:B------:R-:W-:-:S06]  /*64a0*/  F2FP.F16.F32.PACK_AB R196, R115, R196 ;  /* 0x000000c473c4723e */ /* 0x000fcc00000000ff */
[----:B------:R-:W1:Y:S01]  /*64b0*/  MUFU.EX2 R193, R193 ;  /* 0x000000c100c17308 */ /* 0x000e620000000800 */
[C---:B--2---:R-:W-:Y:S01]  /*64c0*/  FADD.FTZ R50, R32.reuse, R11 ;  /* 0x0000000b20327221 */ /* 0x044fe20000010000 */
[----:B------:R-:W-:Y:S01]  /*64d0*/  F2FP.F16.F32.PACK_AB R191, R32, R191 ;  /* 0x000000bf20bf723e */ /* 0x000fe200000000ff */
[----:B------:R-:W-:-:S05]  /*64e0*/  IMAD.MOV.U32 R32, RZ, RZ, R87 ;  /* 0x000000ffff207224 */ /* 0x000fca00078e0057 */
[----:B------:R-:W2:Y:S01]  /*64f0*/  MUFU.EX2 R117, R117 ;  /* 0x0000007500757308 */ /* 0x000ea20000000800 */
[----:B0-----:R-:W-:-:S07]  /*6500*/  FADD.FTZ R52, R198, R13 ;  /* 0x0000000dc6347221 */ /* 0x001fce0000010000 */
[----:B------:R-:W0:Y:S01]  /*6510*/  MUFU.EX2 R34, R34 ;  /* 0x0000002200227308 */ /* 0x000e220000000800 */
[----:B-1----:R-:W-:-:S07]  /*6520*/  FADD.FTZ R11, R193, R50 ;  /* 0x00000032c10b7221 */ /* 0x002fce0000010000 */
[----:B------:R-:W1:Y:S01]  /*6530*/  MUFU.EX2 R200, R200 ;  /* 0x000000c800c87308 */ /* 0x000e620000000800 */
[C---:B--2---:R-:W-:Y:S01]  /*6540*/  FADD.FTZ R13, R117.reuse, R52 ;  /* 0x00000034750d7221 */ /* 0x044fe20000010000 */
[----:B------:R-:W-:-:S06]  /*6550*/  F2FP.F16.F32.PACK_AB R198, R117, R198 ;  /* 0x000000c675c6723e */ /* 0x000fcc00000000ff */
[----:B------:R-:W2:Y:S01]  /*6560*/  MUFU.EX2 R195, R195 ;  /* 0x000000c300c37308 */ /* 0x000ea20000000800 */
[C---:B0-----:R-:W-:Y:S01]  /*6570*/  FADD.FTZ R50, R34.reuse, R11 ;  /* 0x0000000b22327221 */ /* 0x041fe20000010000 */
[----:B------:R-:W-:Y:S01]  /*6580*/  F2FP.F16.F32.PACK_AB R193, R34, R193 ;  /* 0x000000c122c1723e */ /* 0x000fe200000000ff */
[----:B------:R-:W-:-:S05]  /*6590*/  IMAD.MOV.U32 R34, RZ, RZ, R87 ;  /* 0x000000ffff227224 */ /* 0x000fca00078e0057 */
[----:B------:R-:W0:Y:S01]  /*65a0*/  MUFU.EX2 R119, R119 ;  /* 0x0000007700777308 */ /* 0x000e220000000800 */
[----:B-1----:R-:W-:-:S07]  /*65b0*/  FADD.FTZ R52, R200, R13 ;  /* 0x0000000dc8347221 */ /* 0x002fce0000010000 */
        /* <DEDUP_REMOVED lines=51> */
[----:B------:R-:W-:Y:S02]  /*68f0*/  F2FP.F16.F32.PACK_AB R203, R46, R203 ;  /* 0x000000cb2ecb723e */ /* 0x000fe400000000ff */
[----:B------:R-:W-:-:S04]  /*6900*/  MOV R46, R87 ;  /* 0x00000057002e7202 */ /* 0x000fc80000000f00 */
[----:B------:R-:W2:Y:S01]  /*6910*/  MUFU.EX2 R135, R135 ;  /* 0x0000008700877308 */ /* 0x000ea20000000800 */
[----:B0-----:R-:W-:-:S07]  /*6920*/  FADD.FTZ R56, R210, R13 ;  /* 0x0000000dd2387221 */ /* 0x001fce0000010000 */
[----:B------:R0:W3:Y:S01]  /*6930*/  MUFU.EX2 R10, R37 ;  /* 0x00000025000a7308 */ /* 0x0000e20000000800 */
[----:B-1----:R-:W-:-:S07]  /*6940*/  FADD.FTZ R11, R205, R54 ;  /* 0x00000036cd0b7221 */ /* 0x002fce0000010000 */
[----:B------:R-:W1:Y:S01]  /*6950*/  MUFU.EX2 R212, R212 ;  /* 0x000000d400d47308 */ /* 0x000e620000000800 */
[C---:B--2---:R-:W-:Y:S01]  /*6960*/  FADD.FTZ R13, R135.reuse, R56 ;  /* 0x00000038870d7221 */ /* 0x044fe20000010000 */
[----:B------:R-:W-:Y:S02]  /*6970*/  F2FP.F16.F32.PACK_AB R210, R135, R210 ;  /* 0x000000d287d2723e */ /* 0x000fe400000000ff */
[----:B0-----:R-:W-:-:S04]  /*6980*/  MOV R37, R87 ;  /* 0x0000005700257202 */ /* 0x001fc80000000f00 */
[----:B------:R-:W0:Y:S01]  /*6990*/  MUFU.EX2 R93, R93 ;  /* 0x0000005d005d7308 */ /* 0x000e220000000800 */
[C---:B---3--:R-:W-:Y:S01]  /*69a0*/  FADD.FTZ R54, R10.reuse, R11 ;  /* 0x0000000b0a367221 */ /* 0x048fe20000010000 */
[----:B------:R-:W-:-:S06]  /*69b0*/  F2FP.F16.F32.PACK_AB R205, R10, R205 ;  /* 0x000000cd0acd723e */ /* 0x000fcc00000000ff */
[----:B------:R-:W2:Y:S01]  /*69c0*/  MUFU.EX2 R141, R141 ;  /* 0x0000008d008d7308 */ /* 0x000ea20000000800 */
[----:B-1----:R-:W-:-:S07]  /*69d0*/  FADD.FTZ R56, R212, R13 ;  /* 0x0000000dd4387221 */ /* 0x002fce0000010000 */
[----:B------:R-:W1:Y:S01]  /*69e0*/  MUFU.EX2 R48, R97 ;  /* 0x0000006100307308 */ /* 0x000e620000000800 */
[----:B0-----:R-:W-:-:S07]  /*69f0*/  FADD.FTZ R11, R93, R54 ;  /* 0x000000365d0b7221 */ /* 0x001fce0000010000 */
[----:B------:R-:W0:Y:S01]  /*6a00*/  MUFU.EX2 R214, R214 ;  /* 0x000000d600d67308 */ /* 0x000e220000000800 */
[C---:B--2---:R-:W-:Y:S01]  /*6a10*/  FADD.FTZ R13, R141.reuse, R56 ;  /* 0x000000388d0d7221 */ /* 0x044fe20000010000 */
[----:B------:R-:W-:-:S06]  /*6a20*/  F2FP.F16.F32.PACK_AB R212, R141, R212 ;  /* 0x000000d48dd4723e */ /* 0x000fcc00000000ff */
[----:B------:R-:W2:Y:S01]  /*6a30*/  MUFU.EX2 R105, R105 ;  /* 0x0000006900697308 */ /* 0x000ea20000000800 */
[C---:B-1----:R-:W-:Y:S01]  /*6a40*/  FADD.FTZ R56, R48.reuse, R11 ;  /* 0x0000000b30387221 */ /* 0x042fe20000010000 */
[----:B------:R-:W-:Y:S01]  /*6a50*/  F2FP.F16.F32.PACK_AB R207, R48, R93 ;  /* 0x0000005d30cf723e */ /* 0x000fe200000000ff */
[----:B------:R-:W-:-:S05]  /*6a60*/  IMAD.MOV.U32 R48, RZ, RZ, R87 ;  /* 0x000000ffff307224 */ /* 0x000fca00078e0057 */
[----:B------:R-:W1:Y:S01]  /*6a70*/  MUFU.EX2 R145, R145 ;  /* 0x0000009100917308 */ /* 0x000e620000000800 */
[----:B0-----:R-:W-:-:S07]  /*6a80*/  FADD.FTZ R58, R214, R13 ;  /* 0x0000000dd63a7221 */ /* 0x001fce0000010000 */
[----:B------:R-:W0:Y:S01]  /*6a90*/  MUFU.EX2 R50, R109 ;  /* 0x0000006d00327308 */ /* 0x000e220000000800 */
[----:B--2---:R-:W-:-:S07]  /*6aa0*/  FADD.FTZ R11, R105, R56 ;  /* 0x00000038690b7221 */ /* 0x004fce0000010000 */
[----:B------:R-:W2:Y:S01]  /*6ab0*/  MUFU.EX2 R216, R216 ;  /* 0x000000d800d87308 */ /* 0x000ea20000000800 */
[C---:B-1----:R-:W-:Y:S01]  /*6ac0*/  FADD.FTZ R13, R145.reuse, R58 ;  /* 0x0000003a910d7221 */ /* 0x042fe20000010000 */
[----:B------:R-:W-:-:S06]  /*6ad0*/  F2FP.F16.F32.PACK_AB R214, R145, R214 ;  /* 0x000000d691d6723e */ /* 0x000fcc00000000ff */
[----:B------:R-:W1:Y:S01]  /*6ae0*/  MUFU.EX2 R25, R25 ;  /* 0x0000001900197308 */ /* 0x000e620000000800 */
[C---:B0-----:R-:W-:Y:S01]  /*6af0*/  FADD.FTZ R56, R50.reuse, R11 ;  /* 0x0000000b32387221 */ /* 0x041fe20000010000 */
[----:B------:R-:W-:Y:S01]  /*6b00*/  F2FP.F16.F32.PACK_AB R209, R50, R105 ;  /* 0x0000006932d1723e */ /* 0x000fe200000000ff */
[----:B------:R-:W-:-:S05]  /*6b10*/  IMAD.MOV.U32 R50, RZ, RZ, R87 ;  /* 0x000000ffff327224 */ /* 0x000fca00078e0057 */
[----:B------:R-:W0:Y:S01]  /*6b20*/  MUFU.EX2 R151, R151 ;  /* 0x0000009700977308 */ /* 0x000e220000000800 */
[----:B--2---:R-:W-:-:S07]  /*6b30*/  FADD.FTZ R58, R216, R13 ;  /* 0x0000000dd83a7221 */ /* 0x004fce0000010000 */
[----:B------:R2:W3:Y:S01]  /*6b40*/  MUFU.EX2 R38, R29 ;  /* 0x0000001d00267308 */ /* 0x0004e20000000800 */
[----:B-1----:R-:W-:-:S07]  /*6b50*/  FADD.FTZ R11, R25, R56 ;  /* 0x00000038190b7221 */ /* 0x002fce0000010000 */
[----:B------:R-:W1:Y:S01]  /*6b60*/  MUFU.EX2 R218, R218 ;  /* 0x000000da00da7308 */ /* 0x000e620000000800 */
[C---:B0-----:R-:W-:Y:S01]  /*6b70*/  FADD.FTZ R13, R151.reuse, R58 ;  /* 0x0000003a970d7221 */ /* 0x041fe20000010000 */
[----:B------:R-:W-:Y:S01]  /*6b80*/  F2FP.F16.F32.PACK_AB R216, R151, R216 ;  /* 0x000000d897d8723e */ /* 0x000fe200000000ff */
[----:B--2---:R-:W-:-:S05]  /*6b90*/  IMAD.MOV.U32 R29, RZ, RZ, R87 ;  /* 0x000000ffff1d7224 */ /* 0x004fca00078e0057 */
[----:B------:R-:W0:Y:S01]  /*6ba0*/  MUFU.EX2 R139, R139 ;  /* 0x0000008b008b7308 */ /* 0x000e220000000800 */
[C---:B---3--:R-:W-:Y:S01]  /*6bb0*/  FADD.FTZ R58, R38.reuse, R11 ;  /* 0x0000000b263a7221 */ /* 0x048fe20000010000 */
[----:B------:R-:W-:Y:S01]  /*6bc0*/  F2FP.F16.F32.PACK_AB R211, R38, R25 ;  /* 0x0000001926d3723e */ /* 0x000fe200000000ff */
[--C-:B------:R-:W-:Y:S02]  /*6bd0*/  IMAD.MOV.U32 R38, RZ, RZ, R87.reuse ;  /* 0x000000ffff267224 */ /* 0x100fe400078e0057 */
[----:B------:R-:W-:-:S03]  /*6be0*/  IMAD.MOV.U32 R25, RZ, RZ, R87 ;  /* 0x000000ffff197224 */ /* 0x000fc600078e0057 */
[----:B------:R-:W2:Y:S01]  /*6bf0*/  MUFU.EX2 R52, R143 ;  /* 0x0000008f00347308 */ /* 0x000ea20000000800 */
[----:B-1----:R-:W-:-:S07]  /*6c00*/  FADD.FTZ R60, R218, R13 ;  /* 0x0000000dda3c7221 */ /* 0x002fce0000010000 */
[----:B------:R-:W1:Y:S01]  /*6c10*/  MUFU.EX2 R147, R147 ;  /* 0x0000009300937308 */ /* 0x000e620000000800 */
[----:B0-----:R-:W-:Y:S01]  /*6c20*/  FADD.FTZ R13, R139, R58 ;  /* 0x0000003a8b0d7221 */ /* 0x001fe20000010000 */
[----:B------:R-:W-:-:S06]  /*6c30*/  IMAD.MOV.U32 R58, RZ, RZ, R87 ;  /* 0x000000ffff3a7224 */ /* 0x000fcc00078e0057 */
[----:B------:R-:W0:Y:S01]  /*6c40*/  MUFU.EX2 R54, R125 ;  /* 0x0000007d00367308 */ /* 0x000e220000000800 */
[C---:B--2---:R-:W-:Y:S01]  /*6c50*/  FADD.FTZ R12, R52.reuse, R13 ;  /* 0x0000000d340c7221 */ /* 0x044fe20000010000 */
[----:B------:R-:W-:Y:S01]  /*6c60*/  F2FP.F16.F32.PACK_AB R213, R52, R139 ;  /* 0x0000008b34d5723e */ /* 0x000fe200000000ff */
[----:B------:R-:W-:-:S05]  /*6c70*/  IMAD.MOV.U32 R52, RZ, RZ, R87 ;  /* 0x000000ffff347224 */ /* 0x000fca00078e0057 */
[----:B------:R-:W2:Y:S01]  /*6c80*/  MUFU.EX2 R127, R127 ;  /* 0x0000007f007f7308 */ /* 0x000ea20000000800 */
[----:B-1----:R-:W-:-:S07]  /*6c90*/  FADD.FTZ R13, R147, R12 ;  /* 0x0000000c930d7221 */ /* 0x002fce0000010000 */
[----:B------:R-:W1:Y:S01]  /*6ca0*/  MUFU.EX2 R56, R133 ;  /* 0x0000008500387308 */ /* 0x000e620000000800 */
[C---:B0-----:R-:W-:Y:S01]  /*6cb0*/  FADD.FTZ R14, R54.reuse, R13 ;  /* 0x0000000d360e7221 */ /* 0x041fe20000010000 */
[----:B------:R-:W-:Y:S01]  /*6cc0*/  F2FP.F16.F32.PACK_AB R215, R54, R147 ;  /* 0x0000009336d7723e */ /* 0x000fe200000000ff */
[----:B------:R-:W-:-:S05]  /*6cd0*/  IMAD.MOV.U32 R54, RZ, RZ, R87 ;  /* 0x000000ffff367224 */ /* 0x000fca00078e0057 */
[----:B------:R-:W0:Y:S01]  /*6ce0*/  MUFU.EX2 R137, R137 ;  /* 0x0000008900897308 */ /* 0x000e220000000800 */
[----:B--2---:R-:W-:-:S07]  /*6cf0*/  FADD.FTZ R13, R127, R14 ;  /* 0x0000000e7f0d7221 */ /* 0x004fce0000010000 */
[----:B------:R-:W2:Y:S01]  /*6d00*/  MUFU.EX2 R153, R153 ;  /* 0x0000009900997308 */ /* 0x000ea20000000800 */
[C---:B-1----:R-:W-:Y:S01]  /*6d10*/  FADD.FTZ R10, R56.reuse, R13 ;  /* 0x0000000d380a7221 */ /* 0x042fe20000010000 */
[----:B------:R-:W-:Y:S01]  /*6d20*/  F2FP.F16.F32.PACK_AB R217, R56, R127 ;  /* 0x0000007f38d9723e */ /* 0x000fe200000000ff */
[----:B------:R-:W-:-:S05]  /*6d30*/  IMAD.MOV.U32 R56, RZ, RZ, R87 ;  /* 0x000000ffff387224 */ /* 0x000fca00078e0057 */
[----:B------:R-:W1:Y:S01]  /*6d40*/  MUFU.EX2 R12, R149 ;  /* 0x00000095000c7308 */ /* 0x000e620000000800 */
[----:B0-----:R-:W-:Y:S01]  /*6d50*/  FADD.FTZ R13, R137, R10 ;  /* 0x0000000a890d7221 */ /* 0x001fe20000010000 */
[C---:B--2---:R-:W-:Y:S01]  /*6d60*/  FADD.FTZ R11, R153.reuse, R60 ;  /* 0x0000003c990b7221 */ /* 0x044fe20000010000 */
[----:B------:R-:W-:Y:S01]  /*6d70*/  F2FP.F16.F32.PACK_AB R218, R153, R218 ;  /* 0x000000da99da723e */ /* 0x000fe200000000ff */
[----:B------:R-:W-:Y:S02]  /*6d80*/  IMAD.MOV.U32 R60, RZ, RZ, R87 ;  /* 0x000000ffff3c7224 */ /* 0x000fe400078e0057 */
[C---:B-1----:R-:W-:Y:S01]  /*6d90*/  FADD.FTZ R10, R12.reuse, R13 ;  /* 0x0000000d0c0a7221 */ /* 0x042fe20000010000 */
[----:B------:R-:W-:Y:S01]  /*6da0*/  F2FP.F16.F32.PACK_AB R219, R12, R137 ;  /* 0x000000890cdb723e */ /* 0x000fe200000000ff */
[----:B------:R-:W-:Y:S06]  /*6db0*/  @!P2 BRA `(.L_x_264) ;  /* 0x000000580040a947 */ /* 0x000fec0003800000 */
[----:B------:R-:W-:Y:S01]  /*6dc0*/  R2UR UR60, R2 ;  /* 0x00000000023c72ca */ /* 0x000fe200000e0000 */
[----:B------:R-:W-:Y:S01]  /*6dd0*/  VIADD R14, R120, 0xfffffffe ;  /* 0xfffffffe780e7836 */ /* 0x000fe20000000000 */
[----:B------:R-:W-:Y:S01]  /*6de0*/  CS2R R86, SRZ ;  /* 0x0000000000567805 */ /* 0x000fe2000001ff00 */
[----:B------:R-:W-:Y:S01]  /*6df0*/  IMAD.MOV.U32 R13, RZ, RZ, R101 ;  /* 0x000000ffff0d7224 */ /* 0x000fe200078e0065 */
[----:B------:R-:W-:Y:S01]  /*6e00*/  CS2R R84, SRZ ;  /* 0x0000000000547805 */ /* 0x000fe2000001ff00 */
[----:B------:R-:W-:Y:S01]  /*6e10*/  IMAD.MOV.U32 R12, RZ, RZ, R89 ;  /* 0x000000ffff0c7224 */ /* 0x000fe200078e0059 */
[----:B------:R-:W-:Y:S01]  /*6e20*/  CS2R R82, SRZ ;  /* 0x0000000000527805 */ /* 0x000fe2000001ff00 */
[----:B------:R-:W-:Y:S01]  /*6e30*/  IMAD.MOV.U32 R15, RZ, RZ, R16 ;  /* 0x000000ffff0f7224 */ /* 0x000fe200078e0010 */
        /* <DEDUP_REMOVED lines=28> */
[----:B------:R-:W-:Y:S01]  /*7000*/  CS2R R24, SRZ ;  /* 0x0000000000187805 */ /* 0x000fe2000001ff00 */
[----:B------:R-:W-:-:S06]  /*7010*/  ULDC UR7, c[0x0][0x9d8] ;  /* 0x0002760000077ab9 */ /* 0x000fcc0000000800 */
.L_x_273:
[----:B------:R-:W-:Y:S01]  /*7020*/  UIADD3 UR6, UR60, 0x1, URZ ;  /* 0x000000013c067890 */ /* 0x000fe2000fffe03f */
[----:B------:R-:W-:-:S03]  /*7030*/  ISETP.NE.AND P3, PT, RZ, UR61, PT ;  /* 0x0000003dff007c0c */ /* 0x000fc6000bf65270 */
[----:B------:R-:W-:-:S04]  /*7040*/  UISETP.NE.AND UP0, UPT, UR6, 0x2, UPT ;  /* 0x000000020600788c */ /* 0x000fc8000bf05270 */
[----:B------:R-:W-:Y:S02]  /*7050*/  USEL UR10, URZ, 0x1, UP0 ;  /* 0x000000013f0a7887 */ /* 0x000fe40008000000 */
[----:B------:R-:W-:-:S04]  /*7060*/  USEL UR6, UR6, URZ, UP0 ;  /* 0x0000003f06067287 */ /* 0x000fc80008000000 */
[----:B------:R-:W-:Y:S02]  /*7070*/  LOP3.LUT R16, R15, UR10, RZ, 0x3c, !PT ;  /* 0x0000000a0f107c12 */ /* 0x000fe4000f8e3cff */
[----:B------:R-:W-:Y:S01]  /*7080*/  MOV R2, UR6 ;  /* 0x0000000600027c02 */ /* 0x000fe20008000f00 */
[----:B------:R-:W-:Y:S06]  /*7090*/  @P3 BRA `(.L_x_265) ;  /* 0x0000000000343947 */ /* 0x000fec0003800000 */
[----:B------:R-:W-:Y:S05]  /*70a0*/  @!P0 BRA `(.L_x_266) ;  /* 0x0000000000048947 */ /* 0x000fea0003800000 */
[----:B------:R-:W-:Y:S01]  /*70b0*/  BPT.TRAP 0x1 ;  /* 0x000000040000795c */ /* 0x000fe20000300000 */
.L_x_266:
[----:B------:R-:W0:Y:S01]  /*70c0*/  S2UR UR10, SR_CgaCtaId ;  /* 0x00000000000a79c3 */ /* 0x000e220000008800 */
[----:B------:R-:W-:Y:S01]  /*70d0*/  UMOV UR6, 0x400 ;  /* 0x0000040000067882 */ /* 0x000fe20000000000 */
[----:B------:R-:W-:Y:S01]  /*70e0*/  SHF.L.U32 R21, R16, 0x1f, RZ ;  /* 0x0000001f10157819 */ /* 0x000fe200000006ff */
[----:B0-----:R-:W-:-:S06]  /*70f0*/  ULEA UR6, UR10, UR6, 0x18 ;  /* 0x000000060a067291 */ /* 0x001fcc000f8ec03f */
[----:B------:R-:W-:-:S04]  /*7100*/  LEA R0, R2, UR6, 0x3 ;  /* 0x0000000602007c11 */ /* 0x000fc8000f8e18ff */
[----:B------:R0:W1:Y:S01]  /*7110*/  SYNCS.PHASECHK.TRANS64.TRYWAIT P2, [R0+URZ+0x34830], R21 ;  /* 0x03483015000075a7 */ /* 0x000062000804017f */
[----:B------:R-:W-:Y:S05]  /*7120*/  @!P0 BRA `(.L_x_267) ;  /* 0x0000000000048947 */ /* 0x000fea0003800000 */
[----:B------:R-:W-:Y:S01]  /*7130*/  BPT.TRAP 0x1 ;  /* 0x000000040000795c */ /* 0x000fe20000300000 */
.L_x_267:
[----:B-1----:R-:W-:Y:S05]  /*7140*/  @P2 BRA `(.L_x_265) ;  /* 0x0000000000082947 */ /* 0x002fea0003800000 */
[----:B------:R-:W1:Y:S02]  /*7150*/  SYNCS.PHASECHK.TRANS64.TRYWAIT P2, [R0+URZ+0x34830], R21 ;  /* 0x03483015000075a7 */ /* 0x000e64000804017f */
[----:B-1----:R-:W-:Y:S05]  /*7160*/  @!P2 BRA `(.L_x_268) ;  /* 0x000000c800d0a947 */ /* 0x002fea0003800000 */
.L_x_265:
[----:B------:R-:W2:Y:S01]  /*7170*/  S2R R20, SR_TID.X ;  /* 0x0000000000147919 */ /* 0x000ea20000002100 */
[----:B01----:R-:W-:Y:S01]  /*7180*/  IMAD R0, R2, 0xb00, R3 ;  /* 0x00000b0002007824 */ /* 0x003fe200078e0203 */
        /* <DEDUP_REMOVED lines=13> */
[----:B------:R-:W-:Y:S01]  /*7260*/  UMOV UR56, UR14 ;  /* 0x0000000e00387c82 */ /* 0x000fe20008000000 */
[----:B------:R-:W-:Y:S01]  /*7270*/  UMOV UR24, UR14 ;  /* 0x0000000e00187c82 */ /* 0x000fe20008000000 */
[----:B------:R-:W-:Y:S01]  /*7280*/  UMOV UR57, UR15 ;  /* 0x0000000f00397c82 */ /* 0x000fe20008000000 */
[----:B------:R-:W-:Y:S01]  /*7290*/  UMOV UR25, UR15 ;  /* 0x0000000f00197c82 */ /* 0x000fe20008000000 */
[----:B------:R-:W-:Y:S01]  /*72a0*/  UMOV UR58, UR6 ;  /* 0x00000006003a7c82 */ /* 0x000fe20008000000 */
[----:B------:R-:W-:Y:S01]  /*72b0*/  UIADD3 UR26, UR6, 0x80, URZ ;  /* 0x00000080061a7890 */ /* 0x000fe2000fffe03f */
[----:B------:R-:W-:Y:S01]  /*72c0*/  R2UR UR19, R7 ;  /* 0x00000000071372ca */ /* 0x000fe200000e0000 */
        /* <DEDUP_REMOVED lines=11> */
[----:B------:R-:W-:Y:S01]  /*7380*/  VIADD R0, R20, 0x8 ;  /* 0x0000000814007836 */ /* 0x000fe20000000000 */
        /* <DEDUP_REMOVED lines=14> */
[----:B------:R-:W-:Y:S01]  /*7470*/  UIADD3 UR22, UR6, 0x586, URZ ;  /* 0x0000058606167890 */ /* 0x000fe2000fffe03f */
        /* <DEDUP_REMOVED lines=563> */
[----:B0-----:R-:W-:Y:S05]  /*97b0*/  @P3 BRA `(.L_x_269) ;  /* 0x0000000000343947 */ /* 0x001fea0003800000 */
[----:B------:R-:W-:Y:S05]  /*97c0*/  @!P0 BRA `(.L_x_270) ;  /* 0x0000000000048947 */ /* 0x000fea0003800000 */
[----:B------:R-:W-:Y:S01]  /*97d0*/  BPT.TRAP 0x1 ;  /* 0x000000040000795c */ /* 0x000fe20000300000 */
.L_x_270:
[----:B------:R-:W0:Y:S01]  /*97e0*/  S2UR UR10, SR_CgaCtaId ;  /* 0x00000000000a79c3 */ /* 0x000e220000008800 */
[----:B------:R-:W-:Y:S01]  /*97f0*/  UMOV UR6, 0x400 ;  /* 0x0000040000067882 */ /* 0x000fe20000000000 */
[----:B------:R-:W-:Y:S01]  /*9800*/  SHF.L.U32 R0, R15, 0x1f, RZ ;  /* 0x0000001f0f007819 */ /* 0x000fe200000006ff */
[----:B0-----:R-:W-:-:S04]  /*9810*/  ULEA UR6, UR10, UR6, 0x18 ;  /* 0x000000060a067291 */ /* 0x001fc8000f8ec03f */
[----:B------:R-:W-:-:S09]  /*9820*/  ULEA UR6, UR60, UR6, 0x3 ;  /* 0x000000063c067291 */ /* 0x000fd2000f8e183f */
[----:B------:R0:W1:Y:S01]  /*9830*/  SYNCS.PHASECHK.TRANS64.TRYWAIT P2, [UR6+0x34850], R0 ;  /* 0x03485000ff0075a7 */ /* 0x0000620008040146 */
[----:B------:R-:W-:Y:S05]  /*9840*/  @!P0 BRA `(.L_x_271) ;  /* 0x0000000000048947 */ /* 0x000fea0003800000 */
[----:B------:R-:W-:Y:S01]  /*9850*/  BPT.TRAP 0x1 ;  /* 0x000000040000795c */ /* 0x000fe20000300000 */
.L_x_271:
[----:B-1----:R-:W-:Y:S05]  /*9860*/  @P2 BRA `(.L_x_269) ;  /* 0x0000000000082947 */ /* 0x002fea0003800000 */
[----:B------:R-:W1:Y:S02]  /*9870*/  SYNCS.PHASECHK.TRANS64.TRYWAIT P2, [UR6+0x34850], R0 ;  /* 0x03485000ff0075a7 */ /* 0x000e640008040146 */
[----:B-1----:R-:W-:Y:S05]  /*9880*/  @!P2 BRA `(.L_x_272) ;  /* 0x000000a4001ca947 */ /* 0x002fea0003800000 */
.L_x_269:
[----:B------:R-:W2:Y:S01]  /*9890*/  S2UR UR10, SR_CgaCtaId ;  /* 0x00000000000a79c3 */ /* 0x000ea20000008800 */
[----:B------:R-:W-:Y:S01]  /*98a0*/  UMOV UR6, 0x400 ;  /* 0x0000040000067882 */ /* 0x000fe20000000000 */
[----:B------:R-:W-:Y:S01]  /*98b0*/  WARPGROUP.ARRIVE ;  /* 0x00000000000079c5 */ /* 0x000fe20000000000 */
[----:B------:R-:W-:Y:S01]  /*98c0*/  UMOV UR11, 0x40000040 ;  /* 0x40000040000b7882 */ /* 0x000fe20000000000 */
[----:B-1----:R-:W-:Y:S01]  /*98d0*/  FMUL.FTZ R15, R168, UR7 ;  /* 0x00000007a80f7c20 */ /* 0x002fe20008410000 */
[----:B------:R-:W-:Y:S01]  /*98e0*/  FMUL.FTZ R20, R169, UR7 ;  /* 0x00000007a9147c20 */ /* 0x000fe20008410000 */
[----:B------:R-:W-:Y:S01]  /*98f0*/  FMUL.FTZ R169, R172, UR7 ;  /* 0x00000007aca97c20 */ /* 0x000fe20008410000 */
[----:B------:R-:W-:Y:S01]  /*9900*/  FMUL.FTZ R168, R170, UR7 ;  /* 0x00000007aaa87c20 */ /* 0x000fe20008410000 */
[----:B------:R-:W-:Y:S01]  /*9910*/  FMUL.FTZ R170, R173, UR7 ;  /* 0x00000007adaa7c20 */ /* 0x000fe20008410000 */
[----:B------:R-:W-:Y:S01]  /*9920*/  FMUL.FTZ R160, R160, UR7 ;  /* 0x00000007a0a07c20 */ /* 0x000fe20008410000 */
        /* <DEDUP_REMOVED lines=14> */
[----:B--2---:R-:W-:Y:S01]  /*9a10*/  ULEA UR6, UR10, UR6, 0x18 ;  /* 0x000000060a067291 */ /* 0x004fe2000f8ec03f */
[----:B------:R-:W-:Y:S01]  /*9a20*/  FMUL.FTZ R149, R149, UR7 ;  /* 0x0000000795957c20 */ /* 0x000fe20008410000 */
[----:B------:R-:W2:Y:S01]  /*9a30*/  MUFU.TANH R169, R169 ;  /* 0x000000a900a97308 */ /* 0x000ea20000002400 */
[----:B-1----:R-:W-:Y:S01]  /*9a40*/  FMNMX.FTZ R173, R15, R12, !PT ;  /* 0x0000000c0fad7209 */ /* 0x002fe20007810000 */
[----:B------:R-:W-:Y:S01]  /*9a50*/  FMUL.FTZ R136, R136, UR7 ;  /* 0x0000000788887c20 */ /* 0x000fe20008410000 */
[----:B------:R-:W-:Y:S01]  /*9a60*/  FMUL.FTZ R137, R137, UR7 ;  /* 0x0000000789897c20 */ /* 0x000fe20008410000 */
[----:B0-----:R-:W-:-:S02]  /*9a70*/  IMAD.U32 R0, RZ, RZ, UR6 ;  /* 0x00000006ff007e24 */ /* 0x001fc4000f8e00ff */
[----:B------:R-:W-:Y:S01]  /*9a80*/  FMUL.FTZ R140, R140, UR7 ;  /* 0x000000078c8c7c20 */ /* 0x000fe20008410000 */
[----:B------:R-:W-:Y:S01]  /*9a90*/  FMUL.FTZ R172, R175, UR7 ;  /* 0x00000007afac7c20 */ /* 0x000fe20008410000 */
[----:B------:R-:W-:Y:S01]  /*9aa0*/  FMUL.FTZ R141, R141, UR7 ;  /* 0x000000078d8d7c20 */ /* 0x000fe20008410000 */
[----:B------:R-:W0:Y:S01]  /*9ab0*/  MUFU.TANH R170, R170 ;  /* 0x000000aa00aa7308 */ /* 0x000e220000002400 */
[----:B------:R-:W-:Y:S01]  /*9ac0*/  R2UR UR6, R0 ;  /* 0x00000000000672ca */ /* 0x000fe200000e0000 */
[----:B------:R-:W-:Y:S01]  /*9ad0*/  FMUL.FTZ R128, R128, UR7 ;  /* 0x0000000780807c20 */ /* 0x000fe20008410000 */
[----:B---3--:R-:W-:Y:S01]  /*9ae0*/  FMNMX.FTZ R174, R20, R173, !PT ;  /* 0x000000ad14ae7209 */ /* 0x008fe20007810000 */
        /* <DEDUP_REMOVED lines=10> */
[----:B------:R-:W-:Y:S01]  /*9b90*/  UIADD3 UR6, UR6, 0x400, URZ ;  /* 0x0000040006067890 */ /* 0x000fe2000fffe03f */
[----:B------:R-:W-:Y:S01]  /*9ba0*/  FMUL.FTZ R113, R113, UR7 ;  /* 0x0000000771717c20 */ /* 0x000fe20008410000 */
[----:B------:R-:W2:Y:S01]  /*9bb0*/  MUFU.TANH R161, R161 ;  /* 0x000000a100a17308 */ /* 0x000ea20000002400 */
[----:B0-----:R-:W-:Y:S01]  /*9bc0*/  FMNMX.FTZ R173, R170, R173, !PT ;  /* 0x000000adaaad7209 */ /* 0x001fe20007810000 */
[----:B------:R-:W-:Y:S01]  /*9bd0*/  USHF.R.U32.HI UR6, URZ, 0x4, UR6 ;  /* 0x000000043f067899 */ /* 0x000fe20008011606 */
[----:B------:R-:W-:Y:S01]  /*9be0*/  FMUL.FTZ R116, R116, UR7 ;  /* 0x0000000774747c20 */ /* 0x000fe20008410000 */
[----:B------:R-:W-:Y:S01]  /*9bf0*/  FMUL.FTZ R117, R117, UR7 ;  /* 0x0000000775757c20 */ /* 0x000fe20008410000 */
[----:B------:R-:W-:Y:S01]  /*9c00*/  FMUL.FTZ R105, R105, UR7 ;  /* 0x0000000769697c20 */ /* 0x000fe20008410000 */
[----:B------:R-:W-:Y:S01]  /*9c10*/  ULOP3.LUT UR6, UR6, 0x3fff, URZ, 0xc0, !UPT ;  /* 0x00003fff06067892 */ /* 0x000fe2000f8ec03f */
[----:B------:R-:W-:Y:S01]  /*9c20*/  FMUL.FTZ R109, R109, UR7 ;  /* 0x000000076d6d7c20 */ /* 0x000fe20008410000 */
[----:B------:R-:W0:Y:S01]  /*9c30*/  MUFU.TANH R164, R164 ;  /* 0x000000a400a47308 */ /* 0x000e220000002400 */
[----:B-1----:R-:W-:Y:S01]  /*9c40*/  FMNMX.FTZ R174, R160, R173, !PT ;  /* 0x000000ada0ae7209 */ /* 0x002fe20007810000 */
[----:B------:R-:W-:Y:S01]  /*9c50*/  ULOP3.LUT UR6, UR6, 0x5800000, URZ, 0xfc, !UPT ;  /* 0x0580000006067892 */ /* 0x000fe2000f8efc3f */
[----:B------:R-:W-:Y:S01]  /*9c60*/  FMUL.FTZ R97, R97, UR7 ;  /* 0x0000000761617c20 */ /* 0x000fe20008410000 */
[----:B------:R-:W-:Y:S01]  /*9c70*/  FMUL.FTZ R101, R101, UR7 ;  /* 0x0000000765657c20 */ /* 0x000fe20008410000 */
[----:B------:R-:W-:Y:S01]  /*9c80*/  FMUL.FTZ R93, R93, UR7 ;  /* 0x000000075d5d7c20 */ /* 0x000fe20008410000 */
[----:B------:R-:W-:Y:S01]  /*9c90*/  UIMAD UR6, UR60, 0xb00, UR6 ;  /* 0x00000b003c0678a4 */ /* 0x000fe2000f8e0206 */
[----:B------:R-:W-:Y:S01]  /*9ca0*/  FMUL.FTZ R162, R162, UR7 ;  /* 0x00000007a2a27c20 */ /* 0x000fe20008410000 */
[----:B------:R-:W1:Y:S01]  /*9cb0*/  MUFU.TANH R165, R165 ;  /* 0x000000a500a57308 */ /* 0x000e620000002400 */
[----:B--2---:R-:W-:Y:S01]  /*9cc0*/  FMNMX.FTZ R173, R161, R174, !PT ;  /* 0x000000aea1ad7209 */ /* 0x004fe20007810000 */
[----:B------:R-:W-:Y:S01]  /*9cd0*/  FMUL.FTZ R163, R163, UR7 ;  /* 0x00000007a3a37c20 */ /* 0x000fe20008410000 */
[----:B------:R-:W-:Y:S01]  /*9ce0*/  FMUL.FTZ R166, R166, UR7 ;  /* 0x00000007a6a67c20 */ /* 0x000fe20008410000 */
[----:B------:R-:W-:Y:S01]  /*9cf0*/  FMUL.FTZ R167, R167, UR7 ;  /* 0x00000007a7a77c20 */ /* 0x000fe20008410000 */
[----:B------:R-:W-:Y:S01]  /*9d00*/  UMOV UR10, UR6 ;  /* 0x00000006000a7c82 */ /* 0x000fe20008000000 */
[----:B------:R-:W-:Y:S01]  /*9d10*/  FMUL.FTZ R154, R154, UR7 ;  /* 0x000000079a9a7c20 */ /* 0x000fe20008410000 */
[----:B------:R-:W-:Y:S01]  /*9d20*/  HGMMA.64x128x16.F32 R24, R176, gdesc[UR8].tnspB, R24, gsb0 ;  /* 0x41e00008b0187df0 */ /* 0x000fe20008000818 */
[----:B------:R-:W-:Y:S01]  /*9d30*/  UIADD3 UR10, UR6, 0x80, URZ ;  /* 0x00000080060a7890 */ /* 0x000fe2000fffe03f */
[----:B------:R-:W2:Y:S01]  /*9d40*/  MUFU.TANH R152, R152 ;  /* 0x0000009800987308 */ /* 0x000ea20000002400 */
[----:B------:R-:W-:Y:S01]  /*9d50*/  UMOV UR11, 0x40000040 ;  /* 0x40000040000b7882 */ /* 0x000fe20000000000 */
[----:B0-----:R-:W-:Y:S01]  /*9d60*/  FMNMX.FTZ R174, R164, R173, !PT ;  /* 0x000000ada4ae7209 */ /* 0x001fe20007810000 */
[----:B------:R-:W-:Y:S01]  /*9d70*/  FMUL.FTZ R155, R155, UR7 ;  /* 0x000000079b9b7c20 */ /* 0x000fe20008410000 */
[----:B------:R-:W-:Y:S01]  /*9d80*/  FMUL.FTZ R158, R158, UR7 ;  /* 0x000000079e9e7c20 */ /* 0x000fe20008410000 */
[----:B------:R-:W-:Y:S01]  /*9d90*/  FMUL.FTZ R159, R159, UR7 ;  /* 0x000000079f9f7c20 */ /* 0x000fe20008410000 */
[----:B------:R-:W-:Y:S01]  /*9da0*/  FMUL.FTZ R146, R146, UR7 ;  /* 0x0000000792927c20 */ /* 0x000fe20008410000 */
[----:B------:R-:W-:Y:S01]  /*9db0*/  FMUL.FTZ R147, R147, UR7 ;  /* 0x0000000793937c20 */ /* 0x000fe20008410000 */
[----:B------:R-:W0:Y:S01]  /*9dc0*/  MUFU.TANH R153, R153 ;  /* 0x0000009900997308 */ /* 0x000e220000002400 */
        /* <DEDUP_REMOVED lines=16> */
[----:B0-----:R-:W-:Y:S01]  /*9ed0*/  FMNMX.FTZ R173, R153, R174, !PT ;  /* 0x000000ae99ad7209 */ /* 0x001fe20007810000 */
[----:B------:R-:W-:Y:S01]  /*9ee0*/  FMUL.FTZ R126, R126, UR7 ;  /* 0x000000077e7e7c20 */ /* 0x000fe20008410000 */
        /* <DEDUP_REMOVED lines=12> */
[----:B------:R-:W1:Y:S01]  /*9fb0*/  S2R R230, SR_TID.X ;  /* 0x0000000000e67919 */ /* 0x000e620000002100 */
[----:B------:R-:W3:Y:S01]  /*9fc0*/  MUFU.TANH R145, R145 ;  /* 0x0000009100917308 */ /* 0x000ee20000002400 */
[----:B--2---:R-:W-:-:S02]  /*9fd0*/  FMNMX.FTZ R173, R157, R174, !PT ;  /* 0x000000ae9dad7209 */ /* 0x004fc40007810000 */
[C---:B------:R-:W-:Y:S01]  /*9fe0*/  ISETP.GT.AND P2, PT, R14.reuse, RZ, PT ;  /* 0x000000ff0e00720c */ /* 0x040fe20003f44270 */
[----:B------:R-:W-:-:S04]  /*9ff0*/  VIADD R14, R14, 0xffffffff ;  /* 0xffffffff0e0e7836 */ /* 0x000fc80000000000 */
[----:B------:R-:W2:Y:S01]  /*a000*/  MUFU.TANH R148, R148 ;  /* 0x0000009400947308 */ /* 0x000ea20000002400 */
[----:B0-----:R-:W-:Y:S01]  /*a010*/  FMNMX.FTZ R174, R144, R173, !PT ;  /* 0x000000ad90ae7209 */ /* 0x001fe20007810000 */
[----:B------:R-:W-:-:S06]  /*a020*/  FMUL.FTZ R173, R118, UR7 ;  /* 0x0000000776ad7c20 */ /* 0x000fcc0008410000 */
[----:B------:R-:W0:Y:S01]  /*a030*/  MUFU.TANH R149, R149 ;  /* 0x0000009500957308 */ /* 0x000e220000002400 */
[----:B---3--:R-:W-:-:S07]  /*a040*/  FMNMX.FTZ R175, R145, R174, !PT ;  /* 0x000000ae91af7209 */ /* 0x008fce0007810000 */
[----:B------:R-:W3:Y:S01]  /*a050*/  MUFU.TANH R136, R136 ;  /* 0x0000008800887308 */ /* 0x000ee20000002400 */
[----:B--2---:R-:W-:Y:S01]  /*a060*/  FMNMX.FTZ R118, R148, R175, !PT ;  /* 0x000000af94767209 */ /* 0x004fe20007810000 */
[----:B------:R-:W-:Y:S01]  /*a070*/  FMUL.FTZ R175, R104, UR7 ;  /* 0x0000000768af7c20 */ /* 0x000fe20008410000 */
[----:B-1----:R-:W-:-:S05]  /*a080*/  SHF.R.U32.HI R230, RZ, 0x7, R230 ;  /* 0x00000007ffe67819 */ /* 0x002fca00000116e6 */
[----:B------:R-:W1:Y:S08]  /*a090*/  MUFU.TANH R137, R137 ;  /* 0x0000008900897308 */ /* 0x000e700000002400 */
[----:B------:R-:W2:Y:S08]  /*a0a0*/  MUFU.TANH R140, R140 ;  /* 0x0000008c008c7308 */ /* 0x000eb00000002400 */
[----:B------:R-:W4:Y:S08]  /*a0b0*/  MUFU.TANH R141, R141 ;  /* 0x0000008d008d7308 */ /* 0x000f300000002400 */
        /* <DEDUP_REMOVED lines=8> */
[----:B0-----:R-:W-:-:S04]  /*a140*/  FMNMX.FTZ R177, R149, R118, !PT ;  /* 0x0000007695b17209 */ /* 0x001fc80007810000 */
[----:B------:R-:W0:Y:S01]  /*a150*/  MUFU.TANH R124, R124 ;  /* 0x0000007c007c7308 */ /* 0x000e220000002400 */
[----:B---3--:R-:W-:Y:S01]  /*a160*/  FMNMX.FTZ R104, R136, R177, !PT ;  /* 0x000000b188687209 */ /* 0x008fe20007810000 */
[----:B------:R-:W-:Y:S01]  /*a170*/  HGMMA.64x128x16.F32 R24, R180, gdesc[UR8].tnspB, R24, gsb0 ;  /* 0x41e00008b4187df0 */ /* 0x000fe20008000818 */
[----:B------:R-:W-:Y:S01]  /*a180*/  UIADD3 UR10, UR6, 0x100, URZ ;  /* 0x00000100060a7890 */ /* 0x000fe2000fffe03f */
[----:B------:R-:W-:Y:S01]  /*a190*/  UMOV UR11, 0x40000040 ;  /* 0x40000040000b7882 */ /* 0x000fe20000000000 */
[----:B-1----:R-:W-:-:S03]  /*a1a0*/  FMNMX.FTZ R177, R137, R104, !PT ;  /* 0x0000006889b17209 */ /* 0x002fc60007810000 */
[----:B------:R-:W1:Y:S01]  /*a1b0*/  MUFU.TANH R125, R125 ;  /* 0x0000007d007d7308 */ /* 0x000e620000002400 */
[----:B--2---:R-:W-:Y:S01]  /*a1c0*/  FMNMX.FTZ R104, R140, R177, !PT ;  /* 0x000000b18c687209 */ /* 0x004fe20007810000 */
[----:B------:R-:W-:-:S03]  /*a1d0*/  FMUL.FTZ R177, R108, UR7 ;  /* 0x000000076cb17c20 */ /* 0x000fc60008410000 */
[----:B----4-:R-:W-:-:S03]  /*a1e0*/  FMNMX.FTZ R179, R141, R104, !PT ;  /* 0x000000688db37209 */ /* 0x010fc60007810000 */
[----:B------:R-:W2:Y:S01]  /*a1f0*/  MUFU.TANH R112, R112 ;  /* 0x0000007000707308 */ /* 0x000ea20000002400 */
[----:B-----5:R-:W-:-:S04]  /*a200*/  FMNMX.FTZ R104, R128, R179, !PT ;  /* 0x000000b380687209 */ /* 0x020fc80007810000 */
[----:B------:R-:W-:-:S03]  /*a210*/  FMNMX.FTZ R179, R129, R104, !PT ;  /* 0x0000006881b37209 */ /* 0x000fc60007810000 */
[----:B------:R-:W3:Y:S01]  /*a220*/  MUFU.TANH R113, R113 ;  /* 0x0000007100717308 */ /* 0x000ee20000002400 */
[----:B------:R-:W-:Y:S01]  /*a230*/  FMNMX.FTZ R104, R132, R179, !PT ;  /* 0x000000b384687209 */ /* 0x000fe20007810000 */
[----:B------:R-:W-:-:S06]  /*a240*/  FMUL.FTZ R179, R96, UR7 ;  /* 0x0000000760b37c20 */ /* 0x000fcc0008410000 */
        /* <DEDUP_REMOVED lines=17> */
[----:B------:R-:W-:-:S04]  /*a360*/  FMNMX.FTZ R181, R133, R104, !PT ;  /* 0x0000006885b57209 */ /* 0x000fc80007810000 */
[----:B------:R-:W-:Y:S01]  /*a370*/  FMNMX.FTZ R96, R120, R181, !PT ;  /* 0x000000b578607209 */ /* 0x000fe20007810000 */
[----:B------:R-:W-:Y:S01]  /*a380*/  HGMMA.64x128x16.F32 R24, R184, gdesc[UR8].tnspB, R24, gsb0 ;  /* 0x41e00008b8187df0 */ /* 0x000fe20008000818 */
[----:B------:R-:W-:Y:S01]  /*a390*/  UIADD3 UR10, UR6, 0x180, URZ ;  /* 0x00000180060a7890 */ /* 0x000fe2000fffe03f */
[----:B------:R-:W-:Y:S01]  /*a3a0*/  MUFU.TANH R163, R163 ;  /* 0x000000a300a37308 */ /* 0x000fe20000002400 */
[----:B------:R-:W-:Y:S01]  /*a3b0*/  UMOV UR11, 0x40000040 ;  /* 0x40000040000b7882 */ /* 0x000fe20000000000 */
[----:B------:R-:W-:-:S04]  /*a3c0*/  FMNMX.FTZ R181, R121, R96, !PT ;  /* 0x0000006079b57209 */ /* 0x000fc80007810000 */
[----:B0-----:R-:W-:Y:S01]  /*a3d0*/  FMNMX.FTZ R96, R124, R181, !PT ;  /* 0x000000b57c607209 */ /* 0x001fe20007810000 */
[----:B------:R-:W-:Y:S01]  /*a3e0*/  FMUL.FTZ R181, R100, UR7 ;  /* 0x0000000764b57c20 */ /* 0x000fe20008410000 */
[----:B------:R-:W-:Y:S02]  /*a3f0*/  MUFU.TANH R166, R166 ;  /* 0x000000a600a67308 */ /* 0x000fe40000002400 */
[----:B-1----:R-:W-:-:S04]  /*a400*/  FMNMX.FTZ R183, R125, R96, !PT ;  /* 0x000000607db77209 */ /* 0x002fc80007810000 */
[----:B--2---:R-:W-:Y:S02]  /*a410*/  FMNMX.FTZ R96, R112, R183, !PT ;  /* 0x000000b770607209 */ /* 0x004fe40007810000 */
[----:B------:R-:W0:Y:S02]  /*a420*/  MUFU.TANH R181, R181 ;  /* 0x000000b500b57308 */ /* 0x000e240000002400 */
[----:B---3--:R-:W-:-:S04]  /*a430*/  FMNMX.FTZ R183, R113, R96, !PT ;  /* 0x0000006071b77209 */ /* 0x008fc80007810000 */
[----:B----4-:R-:W-:Y:S01]  /*a440*/  FMNMX.FTZ R96, R116, R183, !PT ;  /* 0x000000b774607209 */ /* 0x010fe20007810000 */
[----:B------:R-:W-:Y:S01]  /*a450*/  FMUL.FTZ R183, R88, UR7 ;  /* 0x0000000758b77c20 */ /* 0x000fe20008410000 */
[----:B------:R-:W-:Y:S01]  /*a460*/  MUFU.TANH R167, R167 ;  /* 0x000000a700a77308 */ /* 0x000fe20000002400 */
[----:B------:R-:W1:Y:S01]  /*a470*/  LDC R88, c[0x0][0x988] ;  /* 0x00026200ff587b82 */ /* 0x000e620000000800 */
[----:B-----5:R-:W-:-:S04]  /*a480*/  FMNMX.FTZ R96, R117, R96, !PT ;  /* 0x0000006075607209 */ /* 0x020fc80007810000 */
[----:B------:R-:W-:Y:S02]  /*a490*/  FMNMX.FTZ R96, R175, R96, !PT ;  /* 0x00000060af607209 */ /* 0x000fe40007810000 */
[----:B------:R-:W2:Y:S02]  /*a4a0*/  MUFU.TANH R183, R183 ;  /* 0x000000b700b77308 */ /* 0x000ea40000002400 */
[----:B------:R-:W-:-:S04]  /*a4b0*/  FMNMX.FTZ R96, R105, R96, !PT ;  /* 0x0000006069607209 */ /* 0x000fc80007810000 */
[----:B------:R-:W-:Y:S02]  /*a4c0*/  FMNMX.FTZ R96, R177, R96, !PT ;  /* 0x00000060b1607209 */ /* 0x000fe40007810000 */
[----:B------:R-:W-:Y:S02]  /*a4d0*/  MUFU.TANH R154, R154 ;  /* 0x0000009a009a7308 */ /* 0x000fe40000002400 */
[----:B------:R-:W-:-:S04]  /*a4e0*/  FMNMX.FTZ R96, R109, R96, !PT ;  /* 0x000000606d607209 */ /* 0x000fc80007810000 */
[----:B------:R-:W-:Y:S02]  /*a4f0*/  FMNMX.FTZ R96, R179, R96, !PT ;  /* 0x00000060b3607209 */ /* 0x000fe40007810000 */
[----:B------:R-:W-:Y:S02]  /*a500*/  MUFU.TANH R155, R155 ;  /* 0x0000009b009b7308 */ /* 0x000fe40000002400 */
[----:B------:R-:W-:-:S04]  /*a510*/  FMNMX.FTZ R96, R97, R96, !PT ;  /* 0x0000006061607209 */ /* 0x000fc80007810000 */
[----:B0-----:R-:W-:Y:S02]  /*a520*/  FMNMX.FTZ R96, R181, R96, !PT ;  /* 0x00000060b5607209 */ /* 0x001fe40007810000 */
[----:B------:R-:W-:Y:S02]  /*a530*/  MUFU.TANH R158, R158 ;  /* 0x0000009e009e7308 */ /* 0x000fe40000002400 */
[----:B------:R-:W-:-:S04]  /*a540*/  FMNMX.FTZ R96, R101, R96, !PT ;  /* 0x0000006065607209 */ /* 0x000fc80007810000 */
[----:B--2---:R-:W-:Y:S02]  /*a550*/  FMNMX.FTZ R96, R183, R96, !PT ;  /* 0x00000060b7607209 */ /* 0x004fe40007810000 */
        /* <DEDUP_REMOVED lines=18> */
[----:B------:R-:W0:Y:S08]  /*a680*/  MUFU.TANH R185, R185 ;  /* 0x000000b900b97308 */ /* 0x000e300000002400 */
[----:B------:R-:W2:Y:S08]  /*a690*/  MUFU.TANH R187, R187 ;  /* 0x000000bb00bb7308 */ /* 0x000eb00000002400 */
[----:B------:R-:W-:Y:S01]  /*a6a0*/  MUFU.TANH R134, R134 ;  /* 0x0000008600867308 */ /* 0x000fe20000002400 */
[----:B0-----:R-:W-:-:S07]  /*a6b0*/  FMNMX.FTZ R96, R185, R96, !PT ;  /* 0x00000060b9607209 */ /* 0x001fce0007810000 */
[----:B------:R-:W-:Y:S01]  /*a6c0*/  MUFU.TANH R135, R135 ;  /* 0x0000008700877308 */ /* 0x000fe20000002400 */
[----:B--2---:R-:W-:-:S04]  /*a6d0*/  FMNMX.FTZ R96, R187, R96, !PT ;  /* 0x00000060bb607209 */ /* 0x004fc80007810000 */
[----:B------:R-:W-:-:S03]  /*a6e0*/  FMNMX.FTZ R96, R93, R96, !PT ;  /* 0x000000605d607209 */ /* 0x000fc60007810000 */
[----:B------:R-:W-:Y:S02]  /*a6f0*/  MUFU.TANH R122, R122 ;  /* 0x0000007a007a7308 */ /* 0x000fe40000002400 */
[----:B------:R-:W0:Y:S06]  /*a700*/  SHFL.BFLY PT, R89, R96, 0x2, 0x1f ;  /* 0x0c401f0060597f89 */ /* 0x000e2c00000e0000 */
[----:B------:R-:W-:Y:S08]  /*a710*/  MUFU.TANH R123, R123 ;  /* 0x0000007b007b7308 */ /* 0x000ff00000002400 */
[----:B------:R-:W-:Y:S08]  /*a720*/  MUFU.TANH R126, R126 ;  /* 0x0000007e007e7308 */ /* 0x000ff00000002400 */
[----:B------:R-:W-:Y:S01]  /*a730*/  MUFU.TANH R127, R127 ;  /* 0x0000007f007f7308 */ /* 0x000fe20000002400 */
[----:B0-----:R-:W-:-:S05]  /*a740*/  FMNMX.FTZ R89, R96, R89, !PT ;  /* 0x0000005960597209 */ /* 0x001fca0007810000 */
[----:B------:R-:W0:Y:S02]  /*a750*/  SHFL.BFLY PT, R92, R89, 0x1, 0x1f ;  /* 0x0c201f00595c7f89 */ /* 0x000e2400000e0000 */
[----:B------:R-:W-:Y:S08]  /*a760*/  MUFU.TANH R114, R114 ;  /* 0x0000007200727308 */ /* 0x000ff00000002400 */
[----:B------:R-:W-:Y:S08]  /*a770*/  MUFU.TANH R115, R115 ;  /* 0x0000007300737308 */ /* 0x000ff00000002400 */
[----:B------:R-:W-:Y:S01]  /*a780*/  MUFU.TANH R173, R173 ;  /* 0x000000ad00ad7308 */ /* 0x000fe20000002400 */
[----:B0-----:R-:W-:-:S07]  /*a790*/  FMNMX.FTZ R89, R89, R92, !PT ;  /* 0x0000005c59597209 */ /* 0x001fce0007810000 */
[----:B------:R-:W-:Y:S01]  /*a7a0*/  MUFU.TANH R119, R119 ;  /* 0x0000007700777308 */ /* 0x000fe20000002400 */
[----:B------:R-:W-:-:S04]  /*a7b0*/  FADD.FTZ R231, -R89, R12 ;  /* 0x0000000c59e77221 */ /* 0x000fc80000010100 */
[-C--:B-1----:R-:W-:Y:S01]  /*a7c0*/  FMUL.FTZ R12, R231, R88.reuse ;  /* 0x00000058e70c7220 */ /* 0x082fe20000410000 */
[-C--:B------:R-:W-:Y:S02]  /*a7d0*/  FMUL.FTZ R231, R89, R88.reuse ;  /* 0x0000005859e77220 */ /* 0x080fe40000410000 */
[----:B------:R-:W-:Y:S02]  /*a7e0*/  MUFU.TANH R107, R107 ;  /* 0x0000006b006b7308 */ /* 0x000fe40000002400 */
[-CC-:B------:R-:W-:Y:S01]  /*a7f0*/  FFMA.FTZ R176, R20, R88.reuse, -R231.reuse ;  /* 0x0000005814b07223 */ /* 0x180fe200000108e7 */
[----:B------:R-:W-:Y:S01]  /*a800*/  FMNMX.FTZ R20, R168, R13, !PT ;  /* 0x0000000da8147209 */ /* 0x000fe20007810000 */
[-CC-:B------:R-:W-:Y:S01]  /*a810*/  FFMA.FTZ R178, R169, R88.reuse, -R231.reuse ;  /* 0x00000058a9b27223 */ /* 0x180fe200000108e7 */
[-CC-:B------:R-:W-:Y:S01]  /*a820*/  FFMA.FTZ R15, R15, R88.reuse, -R231.reuse ;  /* 0x000000580f0f7223 */ /* 0x180fe200000108e7 */
[--C-:B------:R-:W-:Y:S01]  /*a830*/  FFMA.FTZ R169, R170, R88, -R231.reuse ;  /* 0x00000058aaa97223 */ /* 0x100fe200000108e7 */
[----:B------:R-:W-:Y:S01]  /*a840*/  FMNMX.FTZ R20, R21, R20, !PT ;  /* 0x0000001415147209 */ /* 0x000fe20007810000 */
[----:B------:R-:W-:Y:S01]  /*a850*/  MUFU.TANH R111, R111 ;  /* 0x0000006f006f7308 */ /* 0x000fe20000002400 */
[-CC-:B------:R-:W-:Y:S01]  /*a860*/  FFMA.FTZ R180, R160, R88.reuse, -R231.reuse ;  /* 0x00000058a0b47223 */ /* 0x180fe200000108e7 */
[-CC-:B------:R-:W-:Y:S01]  /*a870*/  FFMA.FTZ R182, R164, R88.reuse, -R231.reuse ;  /* 0x00000058a4b67223 */ /* 0x180fe200000108e7 */
[-CC-:B------:R-:W-:Y:S01]  /*a880*/  FFMA.FTZ R184, R152, R88.reuse, -R231.reuse ;  /* 0x0000005898b87223 */ /* 0x180fe200000108e7 */
[-CC-:B------:R-:W-:Y:S01]  /*a890*/  FFMA.FTZ R186, R156, R88.reuse, -R231.reuse ;  /* 0x000000589cba7223 */ /* 0x180fe200000108e7 */
[-CC-:B------:R-:W-:Y:S01]  /*a8a0*/  FFMA.FTZ R145, R145, R88.reuse, -R231.reuse ;  /* 0x0000005891917223 */ /* 0x180fe200000108e7 */
[-CC-:B------:R-:W-:Y:S01]  /*a8b0*/  FFMA.FTZ R149, R149, R88.reuse, -R231.reuse ;  /* 0x0000005895957223 */ /* 0x180fe200000108e7 */
[-CC-:B------:R-:W-:Y:S01]  /*a8c0*/  FFMA.FTZ R137, R137, R88.reuse, -R231.reuse ;  /* 0x0000005889897223 */ /* 0x180fe200000108e7 */
        /* <DEDUP_REMOVED lines=11> */
[----:B------:R-:W-:-:S05]  /*a980*/  FFMA.FTZ R187, R187, R88, -R231 ;  /* 0x00000058bbbb7223 */ /* 0x000fca00000108e7 */
[----:B------:R-:W-:Y:S01]  /*a990*/  MUFU.TANH R91, R91 ;  /* 0x0000005b005b7308 */ /* 0x000fe20000002400 */
[----:B------:R-:W-:Y:S02]  /*a9a0*/  WARPGROUP.DEPBAR.LE gsb0, 0x0 ;  /* 0x00008000000079c5 */ /* 0x000fe40000010000 */
[----:B------:R-:W-:Y:S01]  /*a9b0*/  WARPGROUP.ARRIVE ;  /* 0x00000000000079c5 */ /* 0x000fe20000000000 */
[----:B------:R-:W-:Y:S01]  /*a9c0*/  FMUL.FTZ R189, R106, UR7 ;  /* 0x000000076abd7c20 */ /* 0x000fe20008410000 */
[----:B------:R-:W-:-:S03]  /*a9d0*/  FMUL.FTZ R191, R110, UR7 ;  /* 0x000000076ebf7c20 */ /* 0x000fc60008410000 */
[----:B------:R-:W-:Y:S01]  /*a9e0*/  MUFU.TANH R95, R95 ;  /* 0x0000005f005f7308 */ /* 0x000fe20000002400 */
[-CC-:B------:R-:W-:Y:S01]  /*a9f0*/  FFMA.FTZ R188, R144, R88.reuse, -R231.reuse ;  /* 0x0000005890bc7223 */ /* 0x180fe200000108e7 */
[----:B------:R-:W-:Y:S01]  /*aa00*/  FFMA.FTZ R190, R148, R88, -R231 ;  /* 0x0000005894be7223 */ /* 0x000fe200000108e7 */
[----:B------:R-:W-:Y:S01]  /*aa10*/  HGMMA.64x128x16.F32 R24, R192, gdesc[UR8].tnspB, R24, gsb0 ;  /* 0x41e00008c0187df0 */ /* 0x000fe20008000818 */
[----:B------:R-:W-:Y:S01]  /*aa20*/  UIADD3 UR10, UR6, 0x280, URZ ;  /* 0x00000280060a7890 */ /* 0x000fe2000fffe03f */
[----:B------:R-:W-:-:S03]  /*aa30*/  UMOV UR11, 0x40000040 ;  /* 0x40000040000b7882 */ /* 0x000fc60000000000 */
[----:B------:R-:W-:Y:S08]  /*aa40*/  MUFU.TANH R189, R189 ;  /* 0x000000bd00bd7308 */ /* 0x000ff00000002400 */
[----:B------:R-:W-:Y:S08]  /*aa50*/  MUFU.TANH R191, R191 ;  /* 0x000000bf00bf7308 */ /* 0x000ff00000002400 */
[----:B------:R-:W-:Y:S08]  /*aa60*/  MUFU.EX2 R12, R12 ;  /* 0x0000000c000c7308 */ /* 0x000ff00000000800 */
[----:B------:R-:W0:Y:S08]  /*aa70*/  MUFU.EX2 R15, R15 ;  /* 0x0000000f000f7308 */ /* 0x000e300000000800 */
[----:B------:R-:W1:Y:S08]  /*aa80*/  MUFU.EX2 R176, R176 ;  /* 0x000000b000b07308 */ /* 0x000e700000000800 */
[----:B------:R-:W-:Y:S01]  /*aa90*/  MUFU.EX2 R178, R178 ;  /* 0x000000b200b27308 */ /* 0x000fe20000000800 */
[----:B0-----:R-:W-:-:S07]  /*aaa0*/  FFMA.FTZ R11, R12, R11, R15 ;  /* 0x0000000b0c0b7223 */ /* 0x001fce000001000f */
[----:B------:R-:W-:Y:S01]  /*aab0*/  MUFU.EX2 R169, R169 ;  /* 0x000000a900a97308 */ /* 0x000fe20000000800 */
[C---:B-1----:R-:W-:Y:S01]  /*aac0*/  FADD.FTZ R11, R176.reuse, R11 ;  /* 0x0000000bb00b7221 */ /* 0x042fe20000010000 */
[----:B------:R-:W-:-:S06]  /*aad0*/  F2FP.F16.F32.PACK_AB R176, R176, R15 ;  /* 0x0000000fb0b0723e */ /* 0x000fcc00000000ff */
        /* <DEDUP_REMOVED lines=13> */
[----:B------:R-:W-:Y:S01]  /*abb0*/  FMUL.FTZ R193, R98, UR7 ;  /* 0x0000000762c17c20 */ /* 0x000fe20008410000 */
[----:B------:R-:W-:Y:S01]  /*abc0*/  FMUL.FTZ R195, R102, UR7 ;  /* 0x0000000766c37c20 */ /* 0x000fe20008410000 */
[-CC-:B------:R-:W-:Y:S01]  /*abd0*/  FFMA.FTZ R192, R136, R88.reuse, -R231.reuse ;  /* 0x0000005888c07223 */ /* 0x180fe200000108e7 */
[----:B------:R-:W-:Y:S01]  /*abe0*/  FFMA.FTZ R194, R140, R88, -R231 ;  /* 0x000000588cc27223 */ /* 0x000fe200000108e7 */
[----:B------:R-:W-:Y:S01]  /*abf0*/  MUFU.EX2 R125, R125 ;  /* 0x0000007d007d7308 */ /* 0x000fe20000000800 */
[----:B------:R-:W-:Y:S01]  /*ac00*/  HGMMA.64x128x16.F32 R24, R196, gdesc[UR8].tnspB, R24, gsb0 ;  /* 0x41e00008c4187df0 */ /* 0x000fe20008000818 */
[----:B------:R-:W-:Y:S01]  /*ac10*/  UIADD3 UR10, UR6, 0x300, URZ ;  /* 0x00000300060a7890 */ /* 0x000fe2000fffe03f */
[----:B------:R-:W-:-:S05]  /*ac20*/  UMOV UR11, 0x40000040 ;  /* 0x40000040000b7882 */ /* 0x000fca0000000000 */
[----:B------:R-:W0:Y:S08]  /*ac30*/  MUFU.TANH R193, R193 ;  /* 0x000000c100c17308 */ /* 0x000e300000002400 */
[----:B------:R-:W1:Y:S08]  /*ac40*/  MUFU.TANH R195, R195 ;  /* 0x000000c300c37308 */ /* 0x000e700000002400 */
        /* <DEDUP_REMOVED lines=11> */
[-CC-:B------:R-:W-:Y:S01]  /*ad00*/  FFMA.FTZ R90, R157, R88.reuse, -R231.reuse ;  /* 0x000000589d5a7223 */ /* 0x180fe200000108e7 */
[----:B------:R-:W-:Y:S01]  /*ad10*/  FMUL.FTZ R199, R94, UR7 ;  /* 0x000000075ec77c20 */ /* 0x000fe20008410000 */
[-CC-:B------:R-:W-:Y:S01]  /*ad20*/  FFMA.FTZ R196, R128, R88.reuse, -R231.reuse ;  /* 0x0000005880c47223 */ /* 0x180fe200000108e7 */
[----:B------:R-:W-:Y:S01]  /*ad30*/  FFMA.FTZ R198, R132, R88, -R231 ;  /* 0x0000005884c67223 */ /* 0x000fe200000108e7 */
[----:B------:R-:W-:Y:S01]  /*ad40*/  HGMMA.64x128x16.F32 R24, R200, gdesc[UR8].tnspB, R24, gsb0 ;  /* 0x41e00008c8187df0 */ /* 0x000fe20008000818 */
[----:B------:R-:W-:Y:S01]  /*ad50*/  UIADD3 UR10, UR6, 0x380, URZ ;  /* 0x00000380060a7890 */ /* 0x000fe2000fffe03f */
[----:B------:R-:W2:Y:S01]  /*ad60*/  MUFU.TANH R197, R197 ;  /* 0x000000c500c57308 */ /* 0x000ea20000002400 */
[----:B------:R-:W-:-:S07]  /*ad70*/  UMOV UR11, 0x40000040 ;  /* 0x40000040000b7882 */ /* 0x000fce0000000000 */
[----:B------:R-:W3:Y:S08]  /*ad80*/  MUFU.TANH R199, R199 ;  /* 0x000000c700c77308 */ /* 0x000ef00000002400 */
[----:B------:R-:W-:Y:S08]  /*ad90*/  MUFU.EX2 R196, R196 ;  /* 0x000000c400c47308 */ /* 0x000ff00000000800 */
[----:B------:R-:W-:Y:S01]  /*ada0*/  MUFU.EX2 R198, R198 ;  /* 0x000000c600c67308 */ /* 0x000fe20000000800 */
[----:B------:R-:W-:-:S02]  /*adb0*/  WARPGROUP.DEPBAR.LE gsb0, 0x0 ;  /* 0x00008000000079c5 */ /* 0x000fc40000010000 */
[----:B------:R-:W-:Y:S01]  /*adc0*/  WARPGROUP.ARRIVE ;  /* 0x00000000000079c5 */ /* 0x000fe20000000000 */
[-CC-:B------:R-:W-:Y:S01]  /*add0*/  FFMA.FTZ R201, R161, R88.reuse, -R231.reuse ;  /* 0x00000058a1c97223 */ /* 0x180fe200000108e7 */
[-CC-:B------:R-:W-:Y:S01]  /*ade0*/  FFMA.FTZ R161, R165, R88.reuse, -R231.reuse ;  /* 0x00000058a5a17223 */ /* 0x180fe200000108e7 */
[--C-:B------:R-:W-:Y:S01]  /*adf0*/  FFMA.FTZ R165, R153, R88, -R231.reuse ;  /* 0x0000005899a57223 */ /* 0x100fe200000108e7 */
[----:B------:R-:W-:Y:S01]  /*ae00*/  FMNMX.FTZ R153, R171, R20, !PT ;  /* 0x00000014ab997209 */ /* 0x000fe20007810000 */
[-CC-:B------:R-:W-:Y:S01]  /*ae10*/  FFMA.FTZ R200, R120, R88.reuse, -R231.reuse ;  /* 0x0000005878c87223 */ /* 0x180fe200000108e7 */
[----:B------:R-:W-:Y:S01]  /*ae20*/  HGMMA.64x128x16.F32 R24, R204, gdesc[UR8].tnspB, R24, gsb0 ;  /* 0x41e00008cc187df0 */ /* 0x000fe20008000818 */
[----:B------:R-:W-:Y:S01]  /*ae30*/  UIADD3 UR10, UR6, 0x400, URZ ;  /* 0x00000400060a7890 */ /* 0x000fe2000fffe03f */
[----:B------:R-:W-:Y:S01]  /*ae40*/  FMNMX.FTZ R157, R172, R153, !PT ;  /* 0x00000099ac9d7209 */ /* 0x000fe20007810000 */
[----:B------:R-:W-:Y:S01]  /*ae50*/  UMOV UR11, 0x40000040 ;  /* 0x40000040000b7882 */ /* 0x000fe20000000000 */
[----:B------:R4:W-:Y:S01]  /*ae60*/  MUFU.EX2 R153, R90 ;  /* 0x0000005a00997308 */ /* 0x0009e20000000800 */
[----:B------:R-:W-:Y:S01]  /*ae70*/  FFMA.FTZ R202, R124, R88, -R231 ;  /* 0x000000587cca7223 */ /* 0x000fe200000108e7 */
[----:B------:R-:W-:Y:S01]  /*ae80*/  FMNMX.FTZ R20, R162, R157, !PT ;  /* 0x0000009da2147209 */ /* 0x000fe20007810000 */
[----:B------:R-:W-:Y:S01]  /*ae90*/  @!P1 IMAD R120, R2, 0x8, R0 ;  /* 0x0000000802789824 */ /* 0x000fe200078e0200 */
[----:B------:R-:W-:-:S02]  /*aea0*/  IADD3 R124, -R230, 0xb, RZ ;  /* 0x0000000be67c7810 */ /* 0x000fc40007ffe1ff */
[----:B------:R-:W-:Y:S01]  /*aeb0*/  FMNMX.FTZ R157, R163, R20, !PT ;  /* 0x00000014a39d7209 */ /* 0x000fe20007810000 */
[----:B------:R-:W-:Y:S01]  /*aec0*/  @!P1 VIADD R120, R120, 0x34840 ;  /* 0x0003484078789836 */ /* 0x000fe20000000000 */
[----:B------:R-:W-:Y:S02]  /*aed0*/  MUFU.EX2 R201, R201 ;  /* 0x000000c900c97308 */ /* 0x000fe40000000800 */
[----:B------:R-:W-:Y:S02]  /*aee0*/  FMNMX.FTZ R20, R166, R157, !PT ;  /* 0x0000009da6147209 */ /* 0x000fe40007810000 */
[----:B------:R-:W-:Y:S02]  /*aef0*/  @!P1 PRMT R128, RZ, 0x654, R120 ;  /* 0x00000654ff809816 */ /* 0x000fe40000000078 */
[----:B------:R-:W-:Y:S02]  /*af00*/  FMNMX.FTZ R157, R167, R20, !PT ;  /* 0x00000014a79d7209 */ /* 0x000fe40007810000 */
        /* <DEDUP_REMOVED lines=11> */
[----:B------:R-:W-:-:S04]  /*afc0*/  FMNMX.FTZ R157, R151, R20, !PT ;  /* 0x00000014979d7209 */ /* 0x000fc80007810000 */
[----:B------:R-:W-:-:S04]  /*afd0*/  FMNMX.FTZ R20, R138, R157, !PT ;  /* 0x0000009d8a147209 */ /* 0x000fc80007810000 */
[----:B------:R-:W-:-:S04]  /*afe0*/  FMNMX.FTZ R157, R139, R20, !PT ;  /* 0x000000148b9d7209 */ /* 0x000fc80007810000 */
[----:B------:R-:W-:-:S04]  /*aff0*/  FMNMX.FTZ R20, R142, R157, !PT ;  /* 0x0000009d8e147209 */ /* 0x000fc80007810000 */
[----:B------:R-:W-:-:S04]  /*b000*/  FMNMX.FTZ R157, R143, R20, !PT ;  /* 0x000000148f9d7209 */ /* 0x000fc80007810000 */
[----:B------:R-:W-:-:S04]  /*b010*/  FMNMX.FTZ R20, R130, R157, !PT ;  /* 0x0000009d82147209 */ /* 0x000fc80007810000 */
[----:B------:R-:W-:-:S04]  /*b020*/  FMNMX.FTZ R157, R131, R20, !PT ;  /* 0x00000014839d7209 */ /* 0x000fc80007810000 */
[----:B------:R-:W-:Y:S01]  /*b030*/  FMNMX.FTZ R20, R134, R157, !PT ;  /* 0x0000009d86147209 */ /* 0x000fe20007810000 */
[----:B------:R-:W-:-:S03]  /*b040*/  FFMA.FTZ R157, R129, R88, -R231 ;  /* 0x00000058819d7223 */ /* 0x000fc600000108e7 */
[----:B------:R-:W-:-:S03]  /*b050*/  FMNMX.FTZ R129, R135, R20, !PT ;  /* 0x0000001487817209 */ /* 0x000fc60007810000 */
[----:B------:R-:W-:Y:S01]  /*b060*/  MUFU.EX2 R157, R157 ;  /* 0x0000009d009d7308 */ /* 0x000fe20000000800 */
        /* <DEDUP_REMOVED lines=14> */
[----:B0-----:R-:W-:-:S04]  /*b150*/  FMNMX.FTZ R20, R193, R20, !PT ;  /* 0x00000014c1147209 */ /* 0x001fc80007810000 */
[----:B------:R-:W-:Y:S01]  /*b160*/  FMNMX.FTZ R20, R99, R20, !PT ;  /* 0x0000001463147209 */ /* 0x000fe20007810000 */
[----:B------:R-:W-:Y:S02]  /*b170*/  WARPGROUP.DEPBAR.LE gsb0, 0x0 ;  /* 0x00008000000079c5 */ /* 0x000fe40000010000 */
[----:B------:R-:W-:Y:S01]  /*b180*/  WARPGROUP.ARRIVE ;  /* 0x00000000000079c5 */ /* 0x000fe20000000000 */
[----:B-1----:R-:W-:Y:S01]  /*b190*/  FMNMX.FTZ R20, R195, R20, !PT ;  /* 0x00000014c3147209 */ /* 0x002fe20007810000 */
[-CC-:B------:R-:W-:Y:S01]  /*b1a0*/  FFMA.FTZ R204, R112, R88.reuse, -R231.reuse ;  /* 0x0000005870cc7223 */ /* 0x180fe200000108e7 */
[----:B------:R-:W-:Y:S02]  /*b1b0*/  FFMA.FTZ R206, R116, R88, -R231 ;  /* 0x0000005874ce7223 */ /* 0x000fe400000108e7 */
[----:B------:R-:W-:Y:S01]  /*b1c0*/  FMNMX.FTZ R20, R103, R20, !PT ;  /* 0x0000001467147209 */ /* 0x000fe20007810000 */
[----:B------:R-:W-:Y:S01]  /*b1d0*/  HGMMA.64x128x16.F32 R24, R208, gdesc[UR8].tnspB, R24, gsb0 ;  /* 0x41e00008d0187df0 */ /* 0x000fe20008000818 */
[----:B------:R-:W-:Y:S01]  /*b1e0*/  UIADD3 UR10, UR6, 0x480, URZ ;  /* 0x00000480060a7890 */ /* 0x000fe2000fffe03f */
[----:B------:R-:W-:Y:S01]  /*b1f0*/  MUFU.EX2 R204, R204 ;  /* 0x000000cc00cc7308 */ /* 0x000fe20000000800 */
[----:B------:R-:W-:Y:S01]  /*b200*/  UMOV UR11, 0x40000040 ;  /* 0x40000040000b7882 */ /* 0x000fe20000000000 */
[----:B------:R-:W-:Y:S01]  /*b210*/  UIADD3 UR6, UR6, 0x500, URZ ;  /* 0x0000050006067890 */ /* 0x000fe2000fffe03f */
[----:B--2---:R-:W-:-:S04]  /*b220*/  FMNMX.FTZ R20, R197, R20, !PT ;  /* 0x00000014c5147209 */ /* 0x004fc80007810000 */
[----:B------:R-:W-:Y:S01]  /*b230*/  FMNMX.FTZ R20, R91, R20, !PT ;  /* 0x000000145b147209 */ /* 0x000fe20007810000 */
[----:B------:R-:W-:Y:S03]  /*b240*/  MUFU.EX2 R206, R206 ;  /* 0x000000ce00ce7308 */ /* 0x000fe60000000800 */
[----:B---3--:R-:W-:-:S04]  /*b250*/  FMNMX.FTZ R20, R199, R20, !PT ;  /* 0x00000014c7147209 */ /* 0x008fc80007810000 */
[----:B----4-:R-:W-:Y:S01]  /*b260*/  FMNMX.FTZ R90, R95, R20, !PT ;  /* 0x000000145f5a7209 */ /* 0x010fe20007810000 */
[----:B------:R-:W-:-:S04]  /*b270*/  FFMA.FTZ R20, R179, R88, -R231 ;  /* 0x00000058b3147223 */ /* 0x000fc800000108e7 */
[----:B------:R-:W0:Y:S02]  /*b280*/  SHFL.BFLY PT, R133, R90, 0x2, 0x1f ;  /* 0x0c401f005a857f89 */ /* 0x000e2400000e0000 */
[----:B------:R-:W1:Y:S01]  /*b290*/  MUFU.EX2 R20, R20 ;  /* 0x0000001400147308 */ /* 0x000e620000000800 */
[----:B0-----:R-:W-:Y:S01]  /*b2a0*/  FMNMX.FTZ R94, R90, R133, !PT ;  /* 0x000000855a5e7209 */ /* 0x001fe20007810000 */
[-CC-:B------:R-:W-:Y:S01]  /*b2b0*/  FFMA.FTZ R133, R101, R88.reuse, -R231.reuse ;  /* 0x0000005865857223 */ /* 0x180fe200000108e7 */
[----:B------:R-:W-:-:S05]  /*b2c0*/  FFMA.FTZ R90, R181, R88, -R231 ;  /* 0x00000058b55a7223 */ /* 0x000fca00000108e7 */
[----:B------:R-:W-:Y:S08]  /*b2d0*/  MUFU.EX2 R133, R133 ;  /* 0x0000008500857308 */ /* 0x000ff00000000800 */
[----:B------:R-:W0:Y:S01]  /*b2e0*/  MUFU.EX2 R90, R90 ;  /* 0x0000005a005a7308 */ /* 0x000e220000000800 */
[----:B------:R-:W-:Y:S02]  /*b2f0*/  WARPGROUP.DEPBAR.LE gsb0, 0x0 ;  /* 0x00008000000079c5 */ /* 0x000fe40000010000 */
[----:B------:R-:W-:Y:S01]  /*b300*/  WARPGROUP.ARRIVE ;  /* 0x00000000000079c5 */ /* 0x000fe20000000000 */
[-CC-:B------:R-:W-:Y:S01]  /*b310*/  FFMA.FTZ R210, R177, R88.reuse, -R231.reuse ;  /* 0x00000058b1d27223 */ /* 0x180fe200000108e7 */
[-CC-:B------:R-:W-:Y:S01]  /*b320*/  FFMA.FTZ R208, R175, R88.reuse, -R231.reuse ;  /* 0x00000058afd07223 */ /* 0x180fe200000108e7 */
[----:B------:R-:W2:Y:S01]  /*b330*/  SHFL.BFLY PT, R177, R94, 0x1, 0x1f ;  /* 0x0c201f005eb17f89 */ /* 0x000ea200000e0000 */
[-CC-:B------:R-:W-:Y:S01]  /*b340*/  FFMA.FTZ R175, R185, R88.reuse, -R231.reuse ;  /* 0x00000058b9af7223 */ /* 0x180fe200000108e7 */
[----:B------:R-:W-:Y:S01]  /*b350*/  FFMA.FTZ R231, R93, R88, -R231 ;  /* 0x000000585de77223 */ /* 0x000fe200000108e7 */
[----:B------:R-:W-:Y:S01]  /*b360*/  HGMMA.64x128x16.F32 R24, R212, gdesc[UR8].tnspB, R24, gsb0 ;  /* 0x41e00008d4187df0 */ /* 0x000fe20008000818 */
[----:B------:R-:W-:Y:S01]  /*b370*/  UMOV UR10, UR6 ;  /* 0x00000006000a7c82 */ /* 0x000fe20008000000 */
[----:B------:R-:W-:Y:S01]  /*b380*/  UMOV UR11, 0x40000040 ;  /* 0x40000040000b7882 */ /* 0x000fe20000000000 */
[----:B------:R-:W-:Y:S08]  /*b390*/  MUFU.EX2 R208, R208 ;  /* 0x000000d000d07308 */ /* 0x000ff00000000800 */
[----:B------:R-:W-:Y:S08]  /*b3a0*/  MUFU.EX2 R210, R210 ;  /* 0x000000d200d27308 */ /* 0x000ff00000000800 */
[----:B------:R-:W-:Y:S01]  /*b3b0*/  MUFU.EX2 R175, R175 ;  /* 0x000000af00af7308 */ /* 0x000fe20000000800 */
[----:B--2---:R-:W-:-:S05]  /*b3c0*/  FMNMX.FTZ R101, R94, R177, !PT ;  /* 0x000000b15e657209 */ /* 0x004fca0007810000 */
[C---:B------:R-:W-:Y:S01]  /*b3d0*/  FADD.FTZ R93, -R101.reuse, R13 ;  /* 0x0000000d655d7221 */ /* 0x040fe20000010100 */
[-C--:B------:R-:W-:Y:S01]  /*b3e0*/  FMUL.FTZ R181, R101, R88.reuse ;  /* 0x0000005865b57220 */ /* 0x080fe20000410000 */
[----:B------:R2:W-:Y:S02]  /*b3f0*/  MUFU.EX2 R94, R187 ;  /* 0x000000bb005e7308 */ /* 0x0005e40000000800 */
[-C--:B------:R-:W-:Y:S01]  /*b400*/  FMUL.FTZ R93, R93, R88.reuse ;  /* 0x000000585d5d7220 */ /* 0x080fe20000410000 */
[-CC-:B------:R-:W-:Y:S01]  /*b410*/  FFMA.FTZ R96, R168, R88.reuse, -R181.reuse ;  /* 0x00000058a8607223 */ /* 0x180fe200000108b5 */
[-CC-:B------:R-:W-:Y:S01]  /*b420*/  FFMA.FTZ R177, R21, R88.reuse, -R181.reuse ;  /* 0x0000005815b17223 */ /* 0x180fe200000108b5 */
[-CC-:B------:R-:W-:Y:S01]  /*b430*/  FFMA.FTZ R179, R171, R88.reuse, -R181.reuse ;  /* 0x00000058abb37223 */ /* 0x180fe200000108b5 */
[-CC-:B------:R-:W-:Y:S01]  /*b440*/  FFMA.FTZ R116, R172, R88.reuse, -R181.reuse ;  /* 0x00000058ac747223 */ /* 0x180fe200000108b5 */
[-CC-:B------:R-:W-:Y:S01]  /*b450*/  FFMA.FTZ R112, R162, R88.reuse, -R181.reuse ;  /* 0x00000058a2707223 */ /* 0x180fe200000108b5 */
[----:B------:R-:W-:Y:S01]  /*b460*/  MUFU.EX2 R93, R93 ;  /* 0x0000005d005d7308 */ /* 0x000fe20000000800 */
[-CC-:B------:R-:W-:Y:S01]  /*b470*/  FFMA.FTZ R163, R163, R88.reuse, -R181.reuse ;  /* 0x00000058a3a37223 */ /* 0x180fe200000108b5 */
[-CC-:B------:R-:W-:Y:S01]  /*b480*/  FFMA.FTZ R183, R166, R88.reuse, -R181.reuse ;  /* 0x00000058a6b77223 */ /* 0x180fe200000108b5 */
[-CC-:B------:R-:W-:Y:S01]  /*b490*/  FFMA.FTZ R108, R131, R88.reuse, -R181.reuse ;  /* 0x00000058836c7223 */ /* 0x180fe200000108b5 */
[-CC-:B------:R-:W-:Y:S01]  /*b4a0*/  FFMA.FTZ R118, R167, R88.reuse, -R181.reuse ;  /* 0x00000058a7767223 */ /* 0x180fe200000108b5 */
[----:B------:R-:W-:Y:S01]  /*b4b0*/  FFMA.FTZ R131, R135, R88, -R181 ;  /* 0x0000005887837223 */ /* 0x000fe200000108b5 */
[----:B------:R-:W-:-:S02]  /*b4c0*/  IMAD.U32 R135, RZ, RZ, UR60 ;  /* 0x0000003cff877e24 */ /* 0x000fc4000f8e00ff */
[-CC-:B------:R-:W-:Y:S01]  /*b4d0*/  FFMA.FTZ R185, R154, R88.reuse, -R181.reuse ;  /* 0x000000589ab97223 */ /* 0x180fe200000108b5 */
[----:B------:R-:W-:Y:S01]  /*b4e0*/  MUFU.EX2 R96, R96 ;  /* 0x0000006000607308 */ /* 0x000fe20000000800 */
[-CC-:B------:R-:W-:Y:S01]  /*b4f0*/  FFMA.FTZ R21, R130, R88.reuse, -R181.reuse ;  /* 0x0000005882157223 */ /* 0x180fe200000108b5 */
[-CC-:B------:R-:W-:Y:S01]  /*b500*/  FFMA.FTZ R122, R122, R88.reuse, -R181.reuse ;  /* 0x000000587a7a7223 */ /* 0x180fe200000108b5 */
[----:B------:R-:W-:Y:S02]  /*b510*/  @!P1 IMAD R130, R135, 0x8, R0 ;  /* 0x0000000887829824 */ /* 0x000fe400078e0200 */
[-CC-:B------:R-:W-:Y:S01]  /*b520*/  FFMA.FTZ R110, R155, R88.reuse, -R181.reuse ;  /* 0x000000589b6e7223 */ /* 0x180fe200000108b5 */
[-CC-:B--2---:R-:W-:Y:S01]  /*b530*/  FFMA.FTZ R187, R158, R88.reuse, -R181.reuse ;  /* 0x000000589ebb7223 */ /* 0x184fe200000108b5 */
[-CC-:B------:R-:W-:Y:S01]  /*b540*/  FFMA.FTZ R106, R159, R88.reuse, -R181.reuse ;  /* 0x000000589f6a7223 */ /* 0x180fe200000108b5 */
[-CC-:B------:R-:W-:Y:S01]  /*b550*/  FFMA.FTZ R205, R114, R88.reuse, -R181.reuse ;  /* 0x0000005872cd7223 */ /* 0x180fe200000108b5 */
[----:B------:R-:W-:Y:S01]  /*b560*/  MUFU.EX2 R177, R177 ;  /* 0x000000b100b17308 */ /* 0x000fe20000000800 */
[-CC-:B------:R-:W-:Y:S01]  /*b570*/  FFMA.FTZ R104, R146, R88.reuse, -R181.reuse ;  /* 0x0000005892687223 */ /* 0x180fe200000108b5 */
[-CC-:B------:R-:W-:Y:S01]  /*b580*/  FFMA.FTZ R203, R126, R88.reuse, -R181.reuse ;  /* 0x000000587ecb7223 */ /* 0x180fe200000108b5 */
[----:B------:R-:W-:Y:S01]  /*b590*/  FFMA.FTZ R155, R147, R88, -R181 ;  /* 0x00000058939b7223 */ /* 0x000fe200000108b5 */
[----:B------:R-:W-:-:S02]  /*b5a0*/  @!P1 VIADD R130, R130, 0x34860 ;  /* 0x0003486082829836 */ /* 0x000fc40000000000 */
[-CC-:B------:R-:W-:Y:S01]  /*b5b0*/  FFMA.FTZ R102, R150, R88.reuse, -R181.reuse ;  /* 0x0000005896667223 */ /* 0x180fe200000108b5 */
[-CC-:B------:R-:W-:Y:S01]  /*b5c0*/  FFMA.FTZ R147, R151, R88.reuse, -R181.reuse ;  /* 0x0000005897937223 */ /* 0x180fe200000108b5 */
[-CC-:B------:R-:W-:Y:S01]  /*b5d0*/  FFMA.FTZ R127, R127, R88.reuse, -R181.reuse ;  /* 0x000000587f7f7223 */ /* 0x180fe200000108b5 */
[----:B------:R-:W-:Y:S01]  /*b5e0*/  MUFU.EX2 R179, R179 ;  /* 0x000000b300b37308 */ /* 0x000fe20000000800 */
[----:B------:R-:W-:Y:S01]  /*b5f0*/  @!P1 PRMT R130, RZ, 0x654, R130 ;  /* 0x00000654ff829816 */ /* 0x000fe20000000082 */
[-CC-:B------:R-:W-:Y:S01]  /*b600*/  FFMA.FTZ R100, R138, R88.reuse, -R181.reuse ;  /* 0x000000588a647223 */ /* 0x180fe200000108b5 */
        /* <DEDUP_REMOVED lines=9> */
[----:B------:R-:W-:Y:S01]  /*b6a0*/  FFMA.FTZ R95, R95, R88, -R181 ;  /* 0x000000585f5f7223 */ /* 0x000fe200000108b5 */
[----:B------:R-:W-:-:S03]  /*b6b0*/  R2UR UR60, R2 ;  /* 0x00000000023c72ca */ /* 0x000fc600000e0000 */
        /* <DEDUP_REMOVED lines=11> */
[----:B-1----:R-:W-:Y:S02]  /*b770*/  F2FP.F16.F32.PACK_AB R212, R97, R20 ;  /* 0x0000001461d4723e */ /* 0x002fe400000000ff */
[----:B0-----:R-:W-:Y:S02]  /*b780*/  F2FP.F16.F32.PACK_AB R214, R133, R90 ;  /* 0x0000005a85d6723e */ /* 0x001fe400000000ff */
[----:B------:R-:W0:Y:S01]  /*b790*/  MUFU.EX2 R155, R155 ;  /* 0x0000009b009b7308 */ /* 0x000e220000000800 */
[----:B------:R-:W-:Y:S07]  /*b7a0*/  HGMMA.64x128x16.F32 R24, R216, gdesc[UR8].tnspB, R24, gsb0 ;  /* 0x41e00008d8187df0 */ /* 0x000fee0008000818 */
[----:B------:R-:W-:Y:S08]  /*b7b0*/  MUFU.EX2 R102, R102 ;  /* 0x0000006600667308 */ /* 0x000ff00000000800 */
[----:B------:R-:W1:Y:S01]  /*b7c0*/  MUFU.EX2 R147, R147 ;  /* 0x0000009300937308 */ /* 0x000e620000000800 */
[----:B0-----:R-:W-:-:S07]  /*b7d0*/  F2FP.F16.F32.PACK_AB R189, R155, R104 ;  /* 0x000000689bbd723e */ /* 0x001fce00000000ff */
[----:B------:R-:W-:Y:S08]  /*b7e0*/  MUFU.EX2 R100, R100 ;  /* 0x0000006400647308 */ /* 0x000ff00000000800 */
        /* <DEDUP_REMOVED lines=14> */
[----:B------:R-:W0:Y:S01]  /*b8d0*/  MUFU.EX2 R13, R231 ;  /* 0x000000e7000d7308 */ /* 0x000e220000000800 */
[----:B------:R-:W-:-:S02]  /*b8e0*/  WARPGROUP.DEPBAR.LE gsb0, 0x0 ;  /* 0x00008000000079c5 */ /* 0x000fc40000010000 */
[----:B------:R1:W-:Y:S06]  /*b8f0*/  BAR.ARV R124, 0x100 ;  /* 0x0004007c0000751d */ /* 0x0003ec0000002000 */
[----:B------:R2:W-:Y:S01]  /*b900*/  @!P1 SYNCS.ARRIVE.TRANS64.RED.A1T0 RZ, [R128+URZ], RZ ;  /* 0x000000ff80ff99a7 */ /* 0x0005e2000810043f */
[----:B------:R-:W-:Y:S01]  /*b910*/  MUFU.EX2 R95, R95 ;  /* 0x0000005f005f7308 */ /* 0x000fe20000000800 */
[----:B-1----:R-:W-:Y:S01]  /*b920*/  FADD.FTZ R124, R178, R11 ;  /* 0x0000000bb27c7221 */ /* 0x002fe20000010000 */
[----:B------:R-:W-:Y:S01]  /*b930*/  FFMA.FTZ R11, R123, R88, -R181 ;  /* 0x000000587b0b7223 */ /* 0x000fe200000108b5 */
[----:B0-----:R-:W-:Y:S01]  /*b940*/  F2FP.F16.F32.PACK_AB R218, R13, R94 ;  /* 0x0000005e0dda723e */ /* 0x001fe200000000ff */
[-C--:B------:R-:W-:Y:S01]  /*b950*/  FMUL.FTZ R24, R24, R12.reuse ;  /* 0x0000000c18187220 */ /* 0x080fe20000410000 */
[----:B------:R-:W-:Y:S01]  /*b960*/  FADD.FTZ R135, R169, R124 ;  /* 0x0000007ca9877221 */ /* 0x000fe20000010000 */
[----:B------:R-:W-:Y:S01]  /*b970*/  FMUL.FTZ R25, R25, R12 ;  /* 0x0000000c19197220 */ /* 0x000fe20000410000 */
[----:B--2---:R-:W-:Y:S01]  /*b980*/  FFMA.FTZ R128, R93, R10, R96 ;  /* 0x0000000a5d807223 */ /* 0x004fe20000010060 */
[----:B------:R0:W-:Y:S01]  /*b990*/  @!P1 SYNCS.ARRIVE.TRANS64.RED.A1T0 RZ, [R130+URZ], RZ ;  /* 0x000000ff82ff99a7 */ /* 0x0001e2000810043f */
[----:B------:R1:W-:Y:S01]  /*b9a0*/  MUFU.EX2 R10, R122 ;  /* 0x0000007a000a7308 */ /* 0x0003e20000000800 */
[----:B------:R-:W-:Y:S01]  /*b9b0*/  FMUL.FTZ R28, R28, R12 ;  /* 0x0000000c1c1c7220 */ /* 0x000fe20000410000 */
[C---:B------:R-:W-:Y:S01]  /*b9c0*/  FADD.FTZ R128, R177.reuse, R128 ;  /* 0x00000080b1807221 */ /* 0x040fe20000010000 */
[----:B------:R-:W-:Y:S01]  /*b9d0*/  F2FP.F16.F32.PACK_AB R177, R177, R96 ;  /* 0x00000060b1b1723e */ /* 0x000fe200000000ff */
[-C--:B------:R-:W-:Y:S01]  /*b9e0*/  FMUL.FTZ R29, R29, R12.reuse ;  /* 0x0000000c1d1d7220 */ /* 0x080fe20000410000 */
[----:B------:R-:W-:Y:S01]  /*b9f0*/  FMUL.FTZ R32, R32, R12 ;  /* 0x0000000c20207220 */ /* 0x000fe20000410000 */
[----:B------:R-:W-:Y:S01]  /*ba00*/  FADD.FTZ R123, R179, R128 ;  /* 0x00000080b37b7221 */ /* 0x000fe20000010000 */
[----:B------:R-:W-:Y:S01]  /*ba10*/  F2FP.F16.F32.PACK_AB R179, R116, R179 ;  /* 0x000000b374b3723e */ /* 0x000fe200000000ff */
[----:B------:R-:W2:Y:S01]  /*ba20*/  MUFU.EX2 R11, R11 ;  /* 0x0000000b000b7308 */ /* 0x000ea20000000800 */
[----:B-1----:R-:W-:Y:S01]  /*ba30*/  FADD.FTZ R122, R180, R135 ;  /* 0x00000087b47a7221 */ /* 0x002fe20000010000 */
[----:B------:R-:W-:Y:S01]  /*ba40*/  FADD.FTZ R123, R116, R123 ;  /* 0x0000007b747b7221 */ /* 0x000fe20000010000 */
[----:B------:R-:W-:Y:S01]  /*ba50*/  F2FP.F16.F32.PACK_AB R180, R201, R180 ;  /* 0x000000b4c9b4723e */ /* 0x000fe200000000ff */
[-C--:B------:R-:W-:Y:S01]  /*ba60*/  FMUL.FTZ R33, R33, R12.reuse ;  /* 0x0000000c21217220 */ /* 0x080fe20000410000 */
[----:B------:R-:W-:Y:S01]  /*ba70*/  FMUL.FTZ R36, R36, R12 ;  /* 0x0000000c24247220 */ /* 0x000fe20000410000 */
[----:B------:R-:W-:Y:S01]  /*ba80*/  FADD.FTZ R124, R112, R123 ;  /* 0x0000007b707c7221 */ /* 0x000fe20000010000 */
[----:B------:R-:W-:Y:S01]  /*ba90*/  FADD.FTZ R123, R201, R122 ;  /* 0x0000007ac97b7221 */ /* 0x000fe20000010000 */
[----:B------:R-:W-:Y:S01]  /*baa0*/  FFMA.FTZ R122, R115, R88, -R181 ;  /* 0x00000058737a7223 */ /* 0x000fe200000108b5 */
[-C--:B------:R-:W-:Y:S01]  /*bab0*/  FMUL.FTZ R37, R37, R12.reuse ;  /* 0x0000000c25257220 */ /* 0x080fe20000410000 */
[----:B------:R-:W-:Y:S01]  /*bac0*/  FADD.FTZ R124, R163, R124 ;  /* 0x0000007ca37c7221 */ /* 0x000fe20000010000 */
[----:B------:R-:W-:Y:S01]  /*bad0*/  FADD.FTZ R114, R182, R123 ;  /* 0x0000007bb6727221 */ /* 0x000fe20000010000 */
[-C--:B------:R-:W-:Y:S01]  /*bae0*/  FMUL.FTZ R40, R40, R12.reuse ;  /* 0x0000000c28287220 */ /* 0x080fe20000410000 */
[----:B------:R-:W-:Y:S01]  /*baf0*/  FMUL.FTZ R41, R41, R12 ;  /* 0x0000000c29297220 */ /* 0x000fe20000410000 */
[----:B------:R-:W-:Y:S01]  /*bb00*/  FADD.FTZ R115, R183, R124 ;  /* 0x0000007cb7737221 */ /* 0x000fe20000010000 */
[----:B------:R-:W-:Y:S01]  /*bb10*/  FADD.FTZ R123, R161, R114 ;  /* 0x00000072a17b7221 */ /* 0x000fe20000010000 */
[-C--:B------:R-:W-:Y:S01]  /*bb20*/  FFMA.FTZ R124, R119, R88.reuse, -R181 ;  /* 0x00000058777c7223 */ /* 0x080fe200000108b5 */
[----:B------:R1:W3:Y:S01]  /*bb30*/  MUFU.EX2 R114, R127 ;  /* 0x0000007f00727308 */ /* 0x0002e20000000800 */
[----:B------:R-:W-:Y:S01]  /*bb40*/  FADD.FTZ R126, R118, R115 ;  /* 0x00000073767e7221 */ /* 0x000fe20000010000 */
[----:B------:R-:W-:Y:S01]  /*bb50*/  FADD.FTZ R128, R184, R123 ;  /* 0x0000007bb8807221 */ /* 0x000fe20000010000 */
[-CC-:B------:R-:W-:Y:S01]  /*bb60*/  FFMA.FTZ R123, R111, R88.reuse, -R181.reuse ;  /* 0x000000586f7b7223 */ /* 0x180fe200000108b5 */
[-CC-:B------:R-:W-:Y:S01]  /*bb70*/  FFMA.FTZ R119, R99, R88.reuse, -R181.reuse ;  /* 0x0000005863777223 */ /* 0x180fe200000108b5 */
[----:B------:R-:W-:Y:S01]  /*bb80*/  FADD.FTZ R115, R185, R126 ;  /* 0x0000007eb9737221 */ /* 0x000fe20000010000 */
[-C--:B------:R-:W-:Y:S01]  /*bb90*/  FFMA.FTZ R126, R107, R88.reuse, -R181 ;  /* 0x000000586b7e7223 */ /* 0x080fe200000108b5 */
[----:B------:R-:W-:Y:S01]  /*bba0*/  FADD.FTZ R107, R165, R128 ;  /* 0x00000080a56b7221 */ /* 0x000fe20000010000 */
[----:B------:R-:W4:Y:S01]  /*bbb0*/  MUFU.EX2 R122, R122 ;  /* 0x0000007a007a7308 */ /* 0x000f220000000800 */
[C---:B------:R-:W-:Y:S01]  /*bbc0*/  FADD.FTZ R128, R110.reuse, R115 ;  /* 0x000000736e807221 */ /* 0x040fe20000010000 */
[----:B------:R-:W-:Y:S01]  /*bbd0*/  F2FP.F16.F32.PACK_AB R185, R110, R185 ;  /* 0x000000b96eb9723e */ /* 0x000fe200000000ff */
[----:B0-----:R-:W-:Y:S01]  /*bbe0*/  FADD.FTZ R130, R186, R107 ;  /* 0x0000006bba827221 */ /* 0x001fe20000010000 */
[-C--:B------:R-:W-:Y:S01]  /*bbf0*/  FFMA.FTZ R107, R193, R88.reuse, -R181 ;  /* 0x00000058c16b7223 */ /* 0x080fe200000108b5 */
[----:B------:R-:W-:Y:S01]  /*bc00*/  FADD.FTZ R111, R187, R128 ;  /* 0x00000080bb6f7221 */ /* 0x000fe20000010000 */
[C---:B------:R-:W-:Y:S01]  /*bc10*/  F2FP.F16.F32.PACK_AB R187, R106.reuse, R187 ;  /* 0x000000bb6abb723e */ /* 0x040fe200000000ff */
[----:B------:R-:W-:Y:S01]  /*bc20*/  FADD.FTZ R115, R153, R130 ;  /* 0x0000008299737221 */ /* 0x000fe20000010000 */
[----:B------:R0:W-:Y:S01]  /*bc30*/  MUFU.EX2 R110, R123 ;  /* 0x0000007b006e7308 */ /* 0x0001e20000000800 */
[----:B-1----:R-:W-:Y:S01]  /*bc40*/  FADD.FTZ R127, R106, R111 ;  /* 0x0000006f6a7f7221 */ /* 0x002fe20000010000 */
[-C--:B------:R-:W-:Y:S01]  /*bc50*/  FFMA.FTZ R111, R195, R88.reuse, -R181 ;  /* 0x00000058c36f7223 */ /* 0x080fe200000108b5 */
[----:B------:R-:W-:Y:S01]  /*bc60*/  FADD.FTZ R128, R188, R115 ;  /* 0x00000073bc807221 */ /* 0x000fe20000010000 */
[----:B------:R-:W-:Y:S01]  /*bc70*/  FFMA.FTZ R115, R197, R88, -R181 ;  /* 0x00000058c5737223 */ /* 0x000fe200000108b5 */
[----:B------:R-:W-:Y:S01]  /*bc80*/  FADD.FTZ R130, R104, R127 ;  /* 0x0000007f68827221 */ /* 0x000fe20000010000 */
[----:B------:R-:W-:Y:S01]  /*bc90*/  F2FP.F16.F32.PACK_AB R193, R139, R100 ;  /* 0x000000648bc1723e */ /* 0x000fe200000000ff */
[----:B------:R-:W-:Y:S01]  /*bca0*/  FADD.FTZ R99, R145, R128 ;  /* 0x0000008091637221 */ /* 0x000fe20000010000 */
[----:B------:R-:W1:Y:S01]  /*bcb0*/  MUFU.EX2 R124, R124 ;  /* 0x0000007c007c7308 */ /* 0x000e620000000800 */
[----:B------:R-:W-:Y:S01]  /*bcc0*/  FADD.FTZ R127, R155, R130 ;  /* 0x000000829b7f7221 */ /* 0x000fe20000010000 */
[----:B------:R-:W-:Y:S01]  /*bcd0*/  F2FP.F16.F32.PACK_AB R195, R143, R98 ;  /* 0x000000628fc3723e */ /* 0x000fe200000000ff */
[----:B------:R-:W-:Y:S01]  /*bce0*/  FADD.FTZ R128, R190, R99 ;  /* 0x00000063be807221 */ /* 0x000fe20000010000 */
[-C--:B------:R-:W-:Y:S01]  /*bcf0*/  FFMA.FTZ R99, R91, R88.reuse, -R181 ;  /* 0x000000585b637223 */ /* 0x080fe200000108b5 */
[----:B------:R-:W-:Y:S01]  /*bd00*/  FADD.FTZ R130, R102, R127 ;  /* 0x0000007f66827221 */ /* 0x000fe20000010000 */
[----:B------:R-:W-:Y:S01]  /*bd10*/  FFMA.FTZ R91, R199, R88, -R181 ;  /* 0x00000058c75b7223 */ /* 0x000fe200000108b5 */
[----:B------:R-:W-:Y:S01]  /*bd20*/  FADD.FTZ R127, R149, R128 ;  /* 0x00000080957f7221 */ /* 0x000fe20000010000 */
[----:B------:R-:W-:Y:S01]  /*bd30*/  F2FP.F16.F32.PACK_AB R181, R163, R112 ;  /* 0x00000070a3b5723e */ /* 0x000fe200000000ff */
[----:B------:R-:W-:Y:S01]  /*bd40*/  FADD.FTZ R135, R147, R130 ;  /* 0x0000008293877221 */ /* 0x000fe20000010000 */
[----:B------:R-:W5:Y:S01]  /*bd50*/  MUFU.EX2 R96, R126 ;  /* 0x0000007e00607308 */ /* 0x000f620000000800 */
[----:B------:R-:W-:Y:S01]  /*bd60*/  FADD.FTZ R128, R192, R127 ;  /* 0x0000007fc0807221 */ /* 0x000fe20000010000 */
[----:B------:R-:W-:Y:S01]  /*bd70*/  F2FP.F16.F32.PACK_AB R197, R108, R21 ;  /* 0x000000156cc5723e */ /* 0x000fe200000000ff */
[----:B------:R-:W-:Y:S01]  /*bd80*/  FADD.FTZ R130, R100, R135 ;  /* 0x0000008764827221 */ /* 0x000fe20000010000 */
[----:B--2---:R-:W-:Y:S01]  /*bd90*/  F2FP.F16.F32.PACK_AB R201, R11, R10 ;  /* 0x0000000a0bc9723e */ /* 0x004fe200000000ff */
        /* <DEDUP_REMOVED lines=35> */
[----:B------:R2:W5:Y:S01]  /*bfd0*/  MUFU.EX2 R106, R107 ;  /* 0x0000006b006a7308 */ /* 0x0005620000000800 */
[----:B------:R-:W-:Y:S01]  /*bfe0*/  FADD.FTZ R104, R202, R15 ;  /* 0x0000000fca687221 */ /* 0x000fe20000010000 */
[-C--:B------:R-:W-:Y:S01]  /*bff0*/  FMUL.FTZ R73, R73, R12.reuse ;  /* 0x0000000c49497220 */ /* 0x080fe20000410000 */
[----:B------:R-:W-:Y:S01]  /*c000*/  FADD.FTZ R15, R203, R112 ;  /* 0x00000070cb0f7221 */ /* 0x000fe20000010000 */
[-C--:B------:R-:W-:Y:S01]  /*c010*/  FMUL.FTZ R76, R76, R12.reuse ;  /* 0x0000000c4c4c7220 */ /* 0x080fe20000410000 */
[----:B0-----:R-:W-:Y:S01]  /*c020*/  FADD.FTZ R123, R125, R104 ;  /* 0x000000687d7b7221 */ /* 0x001fe20000010000 */
[-C--:B------:R-:W-:Y:S01]  /*c030*/  FMUL.FTZ R77, R77, R12.reuse ;  /* 0x0000000c4d4d7220 */ /* 0x080fe20000410000 */
[----:B---3--:R-:W-:Y:S01]  /*c040*/  FADD.FTZ R102, R114, R15 ;  /* 0x0000000f72667221 */ /* 0x008fe20000010000 */
[-C--:B------:R-:W-:Y:S01]  /*c050*/  FMUL.FTZ R80, R80, R12.reuse ;  /* 0x0000000c50507220 */ /* 0x080fe20000410000 */
[----:B------:R-:W-:Y:S01]  /*c060*/  FADD.FTZ R100, R204, R123 ;  /* 0x0000007bcc647221 */ /* 0x000fe20000010000 */
[-C--:B------:R-:W-:Y:S01]  /*c070*/  FMUL.FTZ R81, R81, R12.reuse ;  /* 0x0000000c51517220 */ /* 0x080fe20000410000 */
[----:B------:R-:W-:Y:S01]  /*c080*/  FADD.FTZ R15, R205, R102 ;  /* 0x00000066cd0f7221 */ /* 0x000fe20000010000 */
[-C--:B------:R-:W-:Y:S01]  /*c090*/  FMUL.FTZ R84, R84, R12.reuse ;  /* 0x0000000c54547220 */ /* 0x080fe20000410000 */
[----:B--2---:R-:W-:Y:S01]  /*c0a0*/  FADD.FTZ R107, R113, R100 ;  /* 0x00000064716b7221 */ /* 0x004fe20000010000 */
[----:B------:R-:W0:Y:S01]  /*c0b0*/  MUFU.EX2 R102, R111 ;  /* 0x0000006f00667308 */ /* 0x000e220000000800 */
[----:B----4-:R-:W-:Y:S01]  /*c0c0*/  FADD.FTZ R98, R122, R15 ;  /* 0x0000000f7a627221 */ /* 0x010fe20000010000 */
[----:B------:R-:W-:Y:S01]  /*c0d0*/  FMUL.FTZ R85, R85, R12 ;  /* 0x0000000c55557220 */ /* 0x000fe20000410000 */
[----:B------:R-:W-:Y:S01]  /*c0e0*/  FADD.FTZ R100, R206, R107 ;  /* 0x0000006bce647221 */ /* 0x000fe20000010000 */
[----:B------:R-:W-:Y:S01]  /*c0f0*/  F2FP.F16.F32.PACK_AB R178, R169, R178 ;  /* 0x000000b2a9b2723e */ /* 0x000fe200000000ff */
[----:B------:R-:W-:Y:S01]  /*c100*/  FADD.FTZ R15, R207, R98 ;  /* 0x00000062cf0f7221 */ /* 0x000fe20000010000 */
[----:B------:R-:W-:Y:S01]  /*c110*/  F2FP.F16.F32.PACK_AB R182, R161, R182 ;  /* 0x000000b6a1b6723e */ /* 0x000fe200000000ff */
[----:B------:R-:W-:Y:S01]  /*c120*/  FADD.FTZ R21, R117, R100 ;  /* 0x0000006475157221 */ /* 0x000fe20000010000 */
[----:B------:R-:W-:Y:S01]  /*c130*/  F2FP.F16.F32.PACK_AB R183, R118, R183 ;  /* 0x000000b776b7723e */ /* 0x000fe200000000ff */
[----:B-1----:R-:W-:Y:S01]  /*c140*/  FADD.FTZ R98, R124, R15 ;  /* 0x0000000f7c627221 */ /* 0x002fe20000010000 */
[----:B------:R-:W-:Y:S01]  /*c150*/  F2FP.F16.F32.PACK_AB R184, R165, R184 ;  /* 0x000000b8a5b8723e */ /* 0x000fe200000000ff */
[----:B------:R-:W-:Y:S01]  /*c160*/  FADD.FTZ R100, R208, R21 ;  /* 0x00000015d0647221 */ /* 0x000fe20000010000 */
[----:B------:R-:W-:Y:S01]  /*c170*/  F2FP.F16.F32.PACK_AB R186, R153, R186 ;  /* 0x000000ba99ba723e */ /* 0x000fe200000000ff */
[----:B------:R-:W-:Y:S01]  /*c180*/  FADD.FTZ R15, R209, R98 ;  /* 0x00000062d10f7221 */ /* 0x000fe20000010000 */
[----:B------:R-:W-:Y:S01]  /*c190*/  F2FP.F16.F32.PACK_AB R188, R145, R188 ;  /* 0x000000bc91bc723e */ /* 0x000fe200000000ff */
[----:B------:R-:W-:Y:S01]  /*c1a0*/  FADD.FTZ R11, R105, R100 ;  /* 0x00000064690b7221 */ /* 0x000fe20000010000 */
[----:B------:R-:W-:Y:S01]  /*c1b0*/  F2FP.F16.F32.PACK_AB R190, R149, R190 ;  /* 0x000000be95be723e */ /* 0x000fe200000000ff */
[----:B-----5:R-:W-:Y:S01]  /*c1c0*/  FADD.FTZ R10, R96, R15 ;  /* 0x0000000f600a7221 */ /* 0x020fe20000010000 */
[----:B------:R-:W1:Y:S01]  /*c1d0*/  MUFU.EX2 R100, R115 ;  /* 0x0000007300647308 */ /* 0x000e620000000800 */
[----:B------:R-:W-:Y:S01]  /*c1e0*/  FADD.FTZ R98, R210, R11 ;  /* 0x0000000bd2627221 */ /* 0x000fe20000010000 */
[----:B------:R-:W-:Y:S01]  /*c1f0*/  F2FP.F16.F32.PACK_AB R192, R137, R192 ;  /* 0x000000c089c0723e */ /* 0x000fe200000000ff */
[----:B------:R-:W-:Y:S01]  /*c200*/  FADD.FTZ R11, R211, R10 ;  /* 0x0000000ad30b7221 */ /* 0x000fe20000010000 */
[----:B------:R-:W-:Y:S01]  /*c210*/  F2FP.F16.F32.PACK_AB R194, R141, R194 ;  /* 0x000000c28dc2723e */ /* 0x000fe200000000ff */
[----:B------:R-:W-:Y:S01]  /*c220*/  FADD.FTZ R15, R109, R98 ;  /* 0x000000626d0f7221 */ /* 0x000fe20000010000 */
[----:B------:R-:W-:Y:S01]  /*c230*/  F2FP.F16.F32.PACK_AB R196, R157, R196 ;  /* 0x000000c49dc4723e */ /* 0x000fe200000000ff */
[----:B------:R-:W-:Y:S01]  /*c240*/  FADD.FTZ R11, R110, R11 ;  /* 0x0000000b6e0b7221 */ /* 0x000fe20000010000 */
[----:B------:R-:W2:Y:S01]  /*c250*/  MUFU.EX2 R98, R91 ;  /* 0x0000005b00627308 */ /* 0x000ea20000000800 */
[----:B------:R-:W-:Y:S01]  /*c260*/  FADD.FTZ R10, R20, R15 ;  /* 0x0000000f140a7221 */ /* 0x000fe20000010000 */
[----:B------:R-:W-:Y:S01]  /*c270*/  F2FP.F16.F32.PACK_AB R198, R129, R198 ;  /* 0x000000c681c6723e */ /* 0x000fe200000000ff */
        /* <DEDUP_REMOVED lines=8> */
[----:B0-----:R-:W-:Y:S01]  /*c300*/  FADD.FTZ R11, R102, R11 ;  /* 0x0000000b660b7221 */ /* 0x001fe20000010000 */
[----:B------:R-:W-:Y:S01]  /*c310*/  F2FP.F16.F32.PACK_AB R204, R113, R204 ;  /* 0x000000cc71cc723e */ /* 0x000fe200000000ff */
        /* <DEDUP_REMOVED lines=14> */
[----:B--2---:R-:W-:Y:S01]  /*c400*/  FADD.FTZ R15, R98, R11 ;  /* 0x0000000b620f7221 */ /* 0x004fe20000010000 */
[----:B------:R-:W-:Y:S01]  /*c410*/  F2FP.F16.F32.PACK_AB R213, R119, R106 ;  /* 0x0000006a77d5723e */ /* 0x000fe200000000ff */
[----:B------:R-:W-:Y:S01]  /*c420*/  FADD.FTZ R11, R13, R10 ;  /* 0x0000000a0d0b7221 */ /* 0x000fe20000010000 */
[----:B------:R-:W-:Y:S01]  /*c430*/  F2FP.F16.F32.PACK_AB R215, R103, R102 ;  /* 0x0000006667d7723e */ /* 0x000fe200000000ff */
[----:B------:R-:W-:Y:S01]  /*c440*/  FADD.FTZ R10, R95, R15 ;  /* 0x0000000f5f0a7221 */ /* 0x000fe20000010000 */
        /* <DEDUP_REMOVED lines=35> */
[----:B------:R-:W-:Y:S01]  /*c680*/  MOV R15, R16 ;  /* 0x00000010000f7202 */ /* 0x000fe20000000f00 */
[----:B------:R-:W-:-:S02]  /*c690*/  IMAD.MOV.U32 R13, RZ, RZ, R101 ;  /* 0x000000ffff0d7224 */ /* 0x000fc400078e0065 */
[----:B------:R-:W-:Y:S01]  /*c6a0*/  IMAD.MOV.U32 R12, RZ, RZ, R89 ;  /* 0x000000ffff0c7224 */ /* 0x000fe200078e0059 */
[----:B------:R-:W-:Y:S06]  /*c6b0*/  @P2 BRA `(.L_x_273) ;  /* 0xffffffa800582947 */ /* 0x000fec000383ffff */
.L_x_264:
[----:B------:R-:W-:Y:S06]  /*c6c0*/  BAR.ARV 0x8, 0x120 ;  /* 0x0204800000007b1d */ /* 0x000fec0000002000 */
[----:B------:R-:W-:Y:S05]  /*c6d0*/  @!P0 BRA `(.L_x_274) ;  /* 0x0000000000048947 */ /* 0x000fea0003800000 */
[----:B------:R-:W-:Y:S01]  /*c6e0*/  BPT.TRAP 0x1 ;  /* 0x000000040000795c */ /* 0x000fe20000300000 */
.L_x_274:
[----:B------:R-:W-:Y:S01]  /*c6f0*/  IMAD R8, R2, 0x8, R0 ;  /* 0x0000000802087824 */ /* 0x000fe200078e0200 */
[----:B------:R-:W-:-:S04]  /*c700*/  SHF.L.U32 R3, R16, 0x1f, RZ ;  /* 0x0000001f10037819 */ /* 0x000fc800000006ff */
[----:B------:R0:W1:Y:S01]  /*c710*/  SYNCS.PHASECHK.TRANS64.TRYWAIT P2, [R8+URZ+0x34850], R3 ;  /* 0x03485003080075a7 */ /* 0x000062000804017f */
[----:B------:R-:W-:Y:S05]  /*c720*/  @!P0 BRA `(.L_x_275) ;  /* 0x0000000000048947 */ /* 0x000fea0003800000 */
[----:B------:R-:W-:Y:S01]  /*c730*/  BPT.TRAP 0x1 ;  /* 0x000000040000795c */ /* 0x000fe20000300000 */
.L_x_275:
[----:B-1----:R-:W-:Y:S05]  /*c740*/  @P2 BRA `(.L_x_276) ;  /* 0x0000000000082947 */ /* 0x002fea0003800000 */
[----:B------:R-:W1:Y:S02]  /*c750*/  SYNCS.PHASECHK.TRANS64.TRYWAIT P0, [R8+URZ+0x34850], R3 ;  /* 0x03485003080075a7 */ /* 0x000e64000800017f */
[----:B-1----:R-:W-:Y:S05]  /*c760*/  @!P0 BRA `(.L_x_277) ;  /* 0x00000074007c8947 */ /* 0x002fea0003800000 */
.L_x_276:
[----:B------:R-:W-:Y:S05]  /*c770*/  WARPSYNC.ALL ;  /* 0x0000000000007948 */ /* 0x000fea0003800000 */
[----:B------:R-:W-:Y:S01]  /*c780*/  VIADD R0, R0, 0x400 ;  /* 0x0000040000007836 */ /* 0x000fe20000000000 */
[----:B------:R-:W-:Y:S01]  /*c790*/  WARPGROUP.ARRIVE ;  /* 0x00000000000079c5 */ /* 0x000fe20000000000 */
[----:B------:R-:W-:Y:S01]  /*c7a0*/  IMAD.MOV.U32 R7, RZ, RZ, 0x40000040 ;  /* 0x40000040ff077424 */ /* 0x000fe200078e00ff */
[----:B01----:R-:W-:Y:S01]  /*c7b0*/  SHFL.BFLY PT, R3, R10, 0x2, 0x1f ;  /* 0x0c401f000a037f89 */ /* 0x003fe200000e0000 */
[----:B------:R-:W-:Y:S01]  /*c7c0*/  IMAD.MOV.U32 R9, RZ, RZ, RZ ;  /* 0x000000ffff097224 */ /* 0x000fe200078e00ff */
[----:B------:R-:W-:Y:S01]  /*c7d0*/  SHF.R.U32.HI R0, RZ, 0x4, R0 ;  /* 0x00000004ff007819 */ /* 0x000fe20000011600 */
[----:B------:R-:W-:-:S03]  /*c7e0*/  VIADD R223, R223, 0x1 ;  /* 0x00000001dfdf7836 */ /* 0x000fc60000000000 */
[----:B------:R-:W-:-:S04]  /*c7f0*/  LOP3.LUT R0, R0, 0x3fff, RZ, 0xc0, !PT ;  /* 0x00003fff00007812 */ /* 0x000fc800078ec0ff */
[----:B------:R-:W-:Y:S02]  /*c800*/  LOP3.LUT R5, R0, 0x5800000, RZ, 0xfc, !PT ;  /* 0x0580000000057812 */ /* 0x000fe400078efcff */
[----:B------:R-:W0:Y:S03]  /*c810*/  SHFL.BFLY PT, R0, R11, 0x2, 0x1f ;  /* 0x0c401f000b007f89 */ /* 0x000e2600000e0000 */
[----:B------:R-:W-:Y:S02]  /*c820*/  IMAD R4, R2, 0xb00, R5 ;  /* 0x00000b0002047824 */ /* 0x000fe400078e0205 */
[----:B------:R-:W-:Y:S02]  /*c830*/  IMAD.MOV.U32 R5, RZ, RZ, 0x40000040 ;  /* 0x40000040ff057424 */ /* 0x000fe400078e00ff */
[C---:B------:R-:W-:Y:S01]  /*c840*/  VIADD R6, R4.reuse, 0x80 ;  /* 0x0000008004067836 */ /* 0x040fe20000000000 */
[----:B------:R-:W-:-:S02]  /*c850*/  R2UR UR6, R4 ;  /* 0x00000000040672ca */ /* 0x000fc400000e0000 */
[----:B------:R-:W-:Y:S01]  /*c860*/  R2UR UR7, R5 ;  /* 0x00000000050772ca */ /* 0x000fe200000e0000 */
[----:B------:R-:W-:-:S12]  /*c870*/  IMAD.MOV.U32 R5, RZ, RZ, 0x40000040 ;  /* 0x40000040ff057424 */ /* 0x000fd800078e00ff */
[----:B------:R-:W-:Y:S01]  /*c880*/  HGMMA.64x128x16.F32 R24, R176, gdesc[UR4].tnspB, R24, gsb0 ;  /* 0x41e00004b0187df0 */ /* 0x000fe20008000818 */
[----:B------:R-:W-:Y:S01]  /*c890*/  R2UR UR6, R6 ;  /* 0x00000000060672ca */ /* 0x000fe200000e0000 */
[----:B------:R-:W-:Y:S01]  /*c8a0*/  VIADD R6, R4, 0x100 ;  /* 0x0000010004067836 */ /* 0x000fe20000000000 */
[----:B------:R-:W-:Y:S01]  /*c8b0*/  R2UR UR7, R7 ;  /* 0x00000000070772ca */ /* 0x000fe200000e0000 */
[----:B0-----:R-:W-:Y:S01]  /*c8c0*/  FADD.FTZ R0, R0, R11 ;  /* 0x0000000b00007221 */ /* 0x001fe20000010000 */
[----:B------:R-:W-:Y:S01]  /*c8d0*/  MOV R7, 0x40000040 ;  /* 0x4000004000077802 */ /* 0x000fe20000000f00 */
[----:B------:R-:W-:Y:S01]  /*c8e0*/  VIADD R11, R2, 0x1 ;  /* 0x00000001020b7836 */ /* 0x000fe20000000000 */
[----:B------:R-:W-:-:S04]  /*c8f0*/  MOV R2, RZ ;  /* 0x000000ff00027202 */ /* 0x000fc80000000f00 */
[----:B------:R-:W-:Y:S01]  /*c900*/  ISETP.NE.AND P2, PT, R11, 0x2, PT ;  /* 0x000000020b00780c */ /* 0x000fe20003f45270 */
[----:B------:R-:W-:Y:S02]  /*c910*/  WARPGROUP.DEPBAR.LE gsb0, 0x0 ;  /* 0x00008000000079c5 */ /* 0x000fe40000010000 */
[----:B------:R-:W-:-:S06]  /*c920*/  WARPGROUP.ARRIVE ;  /* 0x00000000000079c5 */ /* 0x000fcc0000000000 */
[----:B------:R-:W-:Y:S01]  /*c930*/  HGMMA.64x128x16.F32 R24, R180, gdesc[UR4].tnspB, R24, gsb0 ;  /* 0x41e00004b4187df0 */ /* 0x000fe20008000818 */
[----:B------:R-:W-:Y:S01]  /*c940*/  R2UR UR6, R6 ;  /* 0x00000000060672ca */ /* 0x000fe200000e0000 */
[----:B------:R-:W-:Y:S01]  /*c950*/  VIADD R6, R4, 0x180 ;  /* 0x0000018004067836 */ /* 0x000fe20000000000 */
[----:B------:R-:W-:Y:S01]  /*c960*/  R2UR UR7, R7 ;  /* 0x00000000070772ca */ /* 0x000fe200000e0000 */
[----:B------:R-:W-:Y:S01]  /*c970*/  IMAD.MOV.U32 R7, RZ, RZ, 0x40000040 ;  /* 0x40000040ff077424 */ /* 0x000fe200078e00ff */
[----:B------:R-:W-:Y:S02]  /*c980*/  WARPGROUP.DEPBAR.LE gsb0, 0x0 ;  /* 0x00008000000079c5 */ /* 0x000fe40000010000 */
[----:B------:R-:W-:-:S09]  /*c990*/  WARPGROUP.ARRIVE ;  /* 0x00000000000079c5 */ /* 0x000fd20000000000 */
        /* <DEDUP_REMOVED lines=22> */
[----:B------:R-:W-:Y:S02]  /*cb00*/  R2UR UR6, R6 ;  /* 0x00000000060672ca */ /* 0x000fe400000e0000 */
[----:B------:R-:W-:Y:S01]  /*cb10*/  R2UR UR7, R7 ;  /* 0x00000000070772ca */ /* 0x000fe200000e0000 */
[----:B------:R-:W-:Y:S01]  /*cb20*/  IMAD.MOV.U32 R7, RZ, RZ, 0x40000040 ;  /* 0x40000040ff077424 */ /* 0x000fe200078e00ff */
[----:B------:R-:W-:Y:S01]  /*cb30*/  IADD3 R6, R4, 0x380, RZ ;  /* 0x0000038004067810 */ /* 0x000fe20007ffe0ff */
[----:B------:R-:W-:Y:S02]  /*cb40*/  WARPGROUP.DEPBAR.LE gsb0, 0x0 ;  /* 0x00008000000079c5 */ /* 0x000fe40000010000 */
[----:B------:R-:W-:-:S08]  /*cb50*/  WARPGROUP.ARRIVE ;  /* 0x00000000000079c5 */ /* 0x000fd00000000000 */
        /* <DEDUP_REMOVED lines=9> */
[C---:B------:R-:W-:Y:S01]  /*cbf0*/  VIADD R6, R4.reuse, 0x480 ;  /* 0x0000048004067836 */ /* 0x040fe20000000000 */
[----:B------:R-:W-:Y:S01]  /*cc00*/  R2UR UR7, R7 ;  /* 0x00000000070772ca */ /* 0x000fe200000e0000 */
[----:B------:R-:W-:Y:S02]  /*cc10*/  IMAD.MOV.U32 R7, RZ, RZ, 0x40000040 ;  /* 0x40000040ff077424 */ /* 0x000fe400078e00ff */
[----:B------:R-:W-:Y:S01]  /*cc20*/  VIADD R4, R4, 0x500 ;  /* 0x0000050004047836 */ /* 0x000fe20000000000 */
[----:B------:R-:W-:Y:S02]  /*cc30*/  WARPGROUP.DEPBAR.LE gsb0, 0x0 ;  /* 0x00008000000079c5 */ /* 0x000fe40000010000 */
[----:B------:R-:W-:-:S07]  /*cc40*/  WARPGROUP.ARRIVE ;  /* 0x00000000000079c5 */ /* 0x000fce0000000000 */
[----:B------:R-:W-:Y:S01]  /*cc50*/  HGMMA.64x128x16.F32 R24, R208, gdesc[UR4].tnspB, R24, gsb0 ;  /* 0x41e00004d0187df0 */ /* 0x000fe20008000818 */
[----:B------:R-:W-:Y:S02]  /*cc60*/  R2UR UR6, R6 ;  /* 0x00000000060672ca */ /* 0x000fe400000e0000 */
[----:B------:R-:W-:Y:S01]  /*cc70*/  R2UR UR7, R7 ;  /* 0x00000000070772ca */ /* 0x000fe200000e0000 */
[----:B------:R-:W-:-:S05]  /*cc80*/  @!P1 VIADD R7, R8, 0x34860 ;  /* 0x0003486008079836 */ /* 0x000fca0000000000 */
[----:B------:R-:W-:Y:S01]  /*cc90*/  @!P1 PRMT R7, RZ, 0x654, R7 ;  /* 0x00000654ff079816 */ /* 0x000fe20000000007 */
[----:B------:R-:W-:Y:S02]  /*cca0*/  WARPGROUP.DEPBAR.LE gsb0, 0x0 ;  /* 0x00008000000079c5 */ /* 0x000fe40000010000 */
[----:B------:R-:W-:-:S06]  /*ccb0*/  WARPGROUP.ARRIVE ;  /* 0x00000000000079c5 */ /* 0x000fcc0000000000 */
[----:B------:R-:W-:Y:S01]  /*ccc0*/  HGMMA.64x128x16.F32 R24, R212, gdesc[UR4].tnspB, R24, gsb0 ;  /* 0x41e00004d4187df0 */ /* 0x000fe20008000818 */
[----:B------:R-:W-:Y:S01]  /*ccd0*/  R2UR UR6, R4 ;  /* 0x00000000040672ca */ /* 0x000fe200000e0000 */
[----:B------:R-:W-:Y:S01]  /*cce0*/  FADD.FTZ R4, R3, R10 ;  /* 0x0000000a03047221 */ /* 0x000fe20000010000 */
[----:B------:R-:W-:Y:S01]  /*ccf0*/  R2UR UR7, R5 ;  /* 0x00000000050772ca */ /* 0x000fe200000e0000 */
[----:B------:R-:W0:Y:S04]  /*cd00*/  SHFL.BFLY PT, R3, R0, 0x1, 0x1f ;  /* 0x0c201f0000037f89 */ /* 0x000e2800000e0000 */
[----:B------:R-:W1:Y:S01]  /*cd10*/  SHFL.BFLY PT, R5, R4, 0x1, 0x1f ;  /* 0x0c201f0004057f89 */ /* 0x000e6200000e0000 */
[----:B0-----:R-:W-:Y:S01]  /*cd20*/  FADD.FTZ R12, R0, R3 ;  /* 0x00000003000c7221 */ /* 0x001fe20000010000 */
[----:B------:R-:W-:Y:S01]  /*cd30*/  SEL R3, RZ, 0x1, P2 ;  /* 0x00000001ff037807 */ /* 0x000fe20001000000 */
[----:B------:R-:W-:-:S02]  /*cd40*/  IMAD.MOV.U32 R0, RZ, RZ, -0x800000 ;  /* 0xff800000ff007424 */ /* 0x000fc400078e00ff */
[----:B-1----:R-:W-:Y:S01]  /*cd50*/  FADD.FTZ R13, R4, R5 ;  /* 0x00000005040d7221 */ /* 0x002fe20000010000 */
[----:B------:R-:W-:Y:S02]  /*cd60*/  FSETP.NE.FTZ.AND P0, PT, R12, RZ, PT ;  /* 0x000000ff0c00720b */ /* 0x000fe40003f15000 */
[----:B------:R-:W-:Y:S01]  /*cd70*/  LOP3.LUT R16, R16, R3, RZ, 0x3c, !PT ;  /* 0x0000000310107212 */ /* 0x000fe200078e3cff */
[----:B------:R-:W-:Y:S01]  /*cd80*/  IMAD.MOV.U32 R3, RZ, RZ, -0x800000 ;  /* 0xff800000ff037424 */ /* 0x000fe200078e00ff */
[----:B------:R-:W-:-:S09]  /*cd90*/  FSETP.NE.FTZ.AND P3, PT, R13, RZ, PT ;  /* 0x000000ff0d00720b */ /* 0x000fd20003f75000 */
[----:B------:R-:W0:Y:S01]  /*cda0*/  @P0 MUFU.LG2 R5, R12 ;  /* 0x0000000c00050308 */ /* 0x000e220000000c00 */
[----:B------:R-:W-:-:S03]  /*cdb0*/  @P0 FMUL.FTZ R4, R88, 0.69314718246459960938 ;  /* 0x3f31721858040820 */ /* 0x000fc60000410000 */
[----:B------:R-:W-:-:S04]  /*cdc0*/  @P3 FMUL.FTZ R15, R88, 0.69314718246459960938 ;  /* 0x3f317218580f3820 */ /* 0x000fc80000410000 */
[----:B------:R-:W1:Y:S08]  /*cdd0*/  @P3 MUFU.LG2 R6, R13 ;  /* 0x0000000d00063308 */ /* 0x000e700000000c00 */
[----:B------:R-:W2:Y:S01]  /*cde0*/  @P0 MUFU.RCP R2, R12 ;  /* 0x0000000c00020308 */ /* 0x000ea20000001000 */
[----:B0-----:R-:W-:-:S04]  /*cdf0*/  @P0 FMUL.FTZ R5, R5, 0.69314718246459960938 ;  /* 0x3f31721805050820 */ /* 0x001fc80000410000 */
[----:B------:R-:W-:Y:S01]  /*ce00*/  @P0 FFMA.FTZ R0, R4, R89, R5 ;  /* 0x0000005904000223 */ /* 0x000fe20000010005 */
[----:B------:R-:W-:Y:S02]  /*ce10*/  PLOP3.LUT P0, PT, PT, PT, PT, 0x8, 0x0 ;  /* 0x000000000000781c */ /* 0x000fe40003f0e170 */
[----:B------:R-:W0:Y:S01]  /*ce20*/  @P3 MUFU.RCP R9, R13 ;  /* 0x0000000d00093308 */ /* 0x000e220000001000 */
[----:B-1----:R-:W-:-:S04]  /*ce30*/  @P3 FMUL.FTZ R6, R6, 0.69314718246459960938 ;  /* 0x3f31721806063820 */ /* 0x002fc80000410000 */
[----:B------:R-:W-:Y:S01]  /*ce40*/  @P3 FFMA.FTZ R3, R15, R101, R6 ;  /* 0x000000650f033223 */ /* 0x000fe20000010006 */
[----:B------:R-:W-:Y:S02]  /*ce50*/  WARPGROUP.DEPBAR.LE gsb0, 0x0 ;  /* 0x00008000000079c5 */ /* 0x000fe40000010000 */
[----:B------:R-:W-:-:S06]  /*ce60*/  WARPGROUP.ARRIVE ;  /* 0x00000000000079c5 */ /* 0x000fcc0000000000 */
[----:B------:R-:W-:Y:S03]  /*ce70*/  HGMMA.64x128x16.F32 R24, R216, gdesc[UR4].tnspB, R24, gsb0 ;  /* 0x41e00004d8187df0 */ /* 0x000fe60008000818 */
[----:B------:R-:W-:Y:S02]  /*ce80*/  WARPGROUP.DEPBAR.LE gsb0, 0x0 ;  /* 0x00008000000079c5 */ /* 0x000fe40000010000 */
[-C--:B--2---:R-:W-:Y:S01]  /*ce90*/  FMUL.FTZ R6, R29, R2.reuse ;  /* 0x000000021d067220 */ /* 0x084fe20000410000 */
        /* <DEDUP_REMOVED lines=20> */
[----:B------:R1:W-:Y:S01]  /*cfe0*/  @!P1 SYNCS.ARRIVE.TRANS64.RED.A1T0 RZ, [R7+URZ], RZ ;  /* 0x000000ff07ff99a7 */ /* 0x0003e2000810043f */
        /* <DEDUP_REMOVED lines=11> */
[-C--:B0-----:R-:W-:Y:S01]  /*d0a0*/  FMUL.FTZ R102, R34, R9.reuse ;  /* 0x0000000922667220 */ /* 0x081fe20000410000 */
        /* <DEDUP_REMOVED lines=13> */
[-C--:B-1----:R-:W-:Y:S01]  /*d180*/  FMUL.FTZ R7, R31, R9.reuse ;  /* 0x000000091f077220 */ /* 0x082fe20000410000 */
        /* <DEDUP_REMOVED lines=17> */
[----:B------:R-:W-:-:S07]  /*d2a0*/  SEL R2, R11, RZ, P2 ;  /* 0x000000ff0b027207 */ /* 0x000fce0001000000 */
.L_x_256:
[----:B------:R-:W0:Y:S01]  /*d2b0*/  S2R R5, SR_CgaCtaId ;  /* 0x0000000000057919 */ /* 0x000e220000008800 */
[----:B------:R-:W-:Y:S01]  /*d2c0*/  MOV R28, 0x400 ;  /* 0x00000400001c7802 */ /* 0x000fe20000000f00 */
[----:B------:R-:W-:Y:S01]  /*d2d0*/  BSSY B0, `(.L_x_278) ;  /* 0x00001e6000007945 */ /* 0x000fe20003800000 */
[----:B------:R-:W-:Y:S02]  /*d2e0*/  BAR.SYNC.DEFER_BLOCKING 0x5, 0x120 ;  /* 0x0144800000007b1d */ /* 0x000fe40000010000 */
[----:B0-----:R-:W-:-:S05]  /*d2f0*/  LEA R28, R5, R28, 0x18 ;  /* 0x0000001c051c7211 */ /* 0x001fca00078ec0ff */
[----:B------:R0:W1:Y:S01]  /*d300*/  LDS.128 R48, [R28+0x348d0] ;  /* 0x0348d0001c307984 */ /* 0x0000620000000c00 */
[----:B------:R-:W-:Y:S06]  /*d310*/  BAR.ARV 0x4, 0x120 ;  /* 0x0104800000007b1d */ /* 0x000fec0000002000 */
[----:B------:R-:W-:Y:S05]  /*d320*/  @P0 BRA `(.L_x_279) ;  /* 0x0000001000e40947 */ /* 0x000fea0003800000 */
[----:B------:R-:W2:Y:S01]  /*d330*/  S2R R5, SR_SWINHI ;  /* 0x0000000000057919 */ /* 0x000ea20000002f00 */
[----:B------:R-:W-:Y:S01]  /*d340*/  F2FP.F16.F32.PACK_AB R7, R7, R8 ;  /* 0x000000080707723e */ /* 0x000fe200000000ff */
[----:B------:R-:W-:Y:S01]  /*d350*/  ULDC.64 UR4, c[0x0][0xbe0] ;  /* 0x0002f80000047ab9 */ /* 0x000fe20000000a00 */
[----:B------:R-:W-:Y:S01]  /*d360*/  F2FP.F16.F32.PACK_AB R6, R6, R105 ;  /* 0x000000690606723e */ /* 0x000fe200000000ff */
[----:B------:R-:W-:Y:S01]  /*d370*/  ULDC.64 UR6, c[0x0][0x208] ;  /* 0x0000820000067ab9 */ /* 0x000fe20000000a00 */
[----:B------:R-:W-:Y:S02]  /*d380*/  F2FP.F16.F32.PACK_AB R60, R57, R60 ;  /* 0x0000003c393c723e */ /* 0x000fe400000000ff */
[----:B------:R-:W-:Y:S02]  /*d390*/  F2FP.F16.F32.PACK_AB R52, R45, R52 ;  /* 0x000000342d34723e */ /* 0x000fe400000000ff */
[----:B------:R-:W-:Y:S02]  /*d3a0*/  F2FP.F16.F32.PACK_AB R40, R37, R40 ;  /* 0x000000282528723e */ /* 0x000fe400000000ff */
[----:B------:R-:W-:-:S02]  /*d3b0*/  MOV R20, R28 ;  /* 0x0000001c00147202 */ /* 0x000fc40000000f00 */
[----:B--2---:R-:W-:-:S03]  /*d3c0*/  MOV R21, R5 ;  /* 0x0000000500157202 */ /* 0x004fc60000000f00 */
[----:B------:R-:W-:-:S03]  /*d3d0*/  IMAD.WIDE R4, R228, 0x2, R20 ;  /* 0x00000002e4047825 */ /* 0x000fc600078e0214 */
[C---:B------:R-:W-:Y:S02]  /*d3e0*/  LOP3.LUT R9, R4.reuse, 0x380, RZ, 0xc0, !PT ;  /* 0x0000038004097812 */ /* 0x040fe400078ec0ff */
[C---:B------:R-:W-:Y:S02]  /*d3f0*/  IADD3 R63, P6, R4.reuse, 0x20, RZ ;  /* 0x00000020043f7810 */ /* 0x040fe40007fde0ff */
[----:B------:R-:W-:Y:S02]  /*d400*/  SHF.R.U64 R9, R9, 0x3, RZ ;  /* 0x0000000309097819 */ /* 0x000fe400000012ff */
[C---:B------:R-:W-:Y:S01]  /*d410*/  IADD3 R67, P5, R4.reuse, 0x40, RZ ;  /* 0x0000004004437810 */ /* 0x040fe20007fbe0ff */
[--C-:B------:R-:W-:Y:S01]  /*d420*/  IMAD.X R27, RZ, RZ, R5.reuse, P6 ;  /* 0x000000ffff1b7224 */ /* 0x100fe200030e0605 */
[C---:B------:R-:W-:Y:S02]  /*d430*/  IADD3 R71, P4, R4.reuse, 0x60, RZ ;  /* 0x0000006004477810 */ /* 0x040fe40007f9e0ff */
[C---:B------:R-:W-:Y:S01]  /*d440*/  IADD3 R75, P3, R4.reuse, 0x4000, RZ ;  /* 0x00004000044b7810 */ /* 0x040fe20007f7e0ff */
[--C-:B------:R-:W-:Y:S01]  /*d450*/  IMAD.X R25, RZ, RZ, R5.reuse, P5 ;  /* 0x000000ffff197224 */ /* 0x100fe200028e0605 */
[C---:B------:R-:W-:Y:S01]  /*d460*/  IADD3 R79, P2, R4.reuse, 0x4020, RZ ;  /* 0x00004020044f7810 */ /* 0x040fe20007f5e0ff */
[--C-:B------:R-:W-:Y:S01]  /*d470*/  IMAD.X R15, RZ, RZ, R5.reuse, P4 ;  /* 0x000000ffff0f7224 */ /* 0x100fe200020e0605 */
[C---:B------:R-:W-:Y:S01]  /*d480*/  IADD3 R81, P1, R4.reuse, 0x4040, RZ ;  /* 0x0000404004517810 */ /* 0x040fe20007f3e0ff */
[----:B------:R-:W-:Y:S01]  /*d490*/  BAR.SYNC.DEFER_BLOCKING 0x1, 0x100 ;  /* 0x0044000000007b1d */ /* 0x000fe20000010000 */
[----:B------:R-:W-:Y:S01]  /*d4a0*/  IADD3 R83, P0, R4, 0x4060, RZ ;  /* 0x0000406004537810 */ /* 0x000fe20007f1e0ff */
[--C-:B------:R-:W-:Y:S01]  /*d4b0*/  IMAD.X R11, RZ, RZ, R5.reuse, P2 ;  /* 0x000000ffff0b7224 */ /* 0x100fe200010e0605 */
[----:B------:R-:W-:Y:S01]  /*d4c0*/  LOP3.LUT R4, R9, R4, RZ, 0x3c, !PT ;  /* 0x0000000409047212 */ /* 0x000fe200078e3cff */
[--C-:B------:R-:W-:Y:S01]  /*d4d0*/  IMAD.X R9, RZ, RZ, R5.reuse, P1 ;  /* 0x000000ffff097224 */ /* 0x100fe200008e0605 */
[----:B------:R-:W-:Y:S01]  /*d4e0*/  IADD3.X R13, RZ, R5, RZ, P3, !PT ;  /* 0x00000005ff0d7210 */ /* 0x000fe20001ffe4ff */
[----:B------:R-:W-:Y:S01]  /*d4f0*/  IMAD.X R31, RZ, RZ, R5, P0 ;  /* 0x000000ffff1f7224 */ /* 0x000fe200000e0605 */
[----:B------:R-:W-:-:S02]  /*d500*/  LOP3.LUT R14, R67, 0x380, RZ, 0xc0, !PT ;  /* 0x00000380430e7812 */ /* 0x000fc400078ec0ff */
[----:B------:R-:W-:Y:S02]  /*d510*/  MOV R62, R4 ;  /* 0x00000004003e7202 */ /* 0x000fe40000000f00 */
[----:B------:R-:W-:Y:S02]  /*d520*/  LOP3.LUT R30, R71, 0x380, RZ, 0xc0, !PT ;  /* 0x00000380471e7812 */ /* 0x000fe400078ec0ff */
[----:B------:R-:W-:Y:S02]  /*d530*/  F2FP.F16.F32.PACK_AB R5, R10, R107 ;  /* 0x0000006b0a05723e */ /* 0x000fe400000000ff */
[----:B------:R-:W-:Y:S02]  /*d540*/  LOP3.LUT R10, R79, 0x380, RZ, 0xc0, !PT ;  /* 0x000003804f0a7812 */ /* 0x000fe400078ec0ff */
[----:B------:R-:W-:Y:S02]  /*d550*/  SHF.R.U64 R14, R14, 0x3, RZ ;  /* 0x000000030e0e7819 */ /* 0x000fe400000012ff */
[----:B------:R-:W-:-:S02]  /*d560*/  SHF.R.U64 R30, R30, 0x3, RZ ;  /* 0x000000031e1e7819 */ /* 0x000fc400000012ff */
[----:B------:R-:W-:Y:S02]  /*d570*/  SHF.R.U64 R10, R10, 0x3, RZ ;  /* 0x000000030a0a7819 */ /* 0x000fe400000012ff */
[----:B------:R-:W-:Y:S02]  /*d580*/  LOP3.LUT R24, R14, R67, RZ, 0x3c, !PT ;  /* 0x000000430e187212 */ /* 0x000fe400078e3cff */
[----:B------:R-:W-:Y:S02]  /*d590*/  LOP3.LUT R14, R30, R71, RZ, 0x3c, !PT ;  /* 0x000000471e0e7212 */ /* 0x000fe400078e3cff */
[----:B------:R-:W-:Y:S02]  /*d5a0*/  LOP3.LUT R30, R81, 0x380, RZ, 0xc0, !PT ;  /* 0x00000380511e7812 */ /* 0x000fe400078ec0ff */
[----:B------:R-:W-:Y:S02]  /*d5b0*/  LOP3.LUT R10, R10, R79, RZ, 0x3c, !PT ;  /* 0x0000004f0a0a7212 */ /* 0x000fe400078e3cff */
[----:B------:R-:W-:Y:S01]  /*d5c0*/  LOP3.LUT R12, R63, 0x380, RZ, 0xc0, !PT ;  /* 0x000003803f0c7812 */ /* 0x000fe200078ec0ff */
[----:B------:R-:W2:Y:S01]  /*d5d0*/  LDC.64 R78, c[0x0][0xbd8] ;  /* 0x0002f600ff4e7b82 */ /* 0x000ea20000000a00 */
[----:B-1----:R-:W-:-:S02]  /*d5e0*/  LOP3.LUT R48, R75, 0x380, RZ, 0xc0, !PT ;  /* 0x000003804b307812 */ /* 0x002fc400078ec0ff */
[----:B------:R-:W-:Y:S02]  /*d5f0*/  SHF.R.U64 R30, R30, 0x3, RZ ;  /* 0x000000031e1e7819 */ /* 0x000fe400000012ff */
[----:B------:R-:W-:Y:S02]  /*d600*/  SHF.R.U64 R12, R12, 0x3, RZ ;  /* 0x000000030c0c7819 */ /* 0x000fe400000012ff */
[----:B------:R-:W-:Y:S02]  /*d610*/  SHF.R.U64 R48, R48, 0x3, RZ ;  /* 0x0000000330307819 */ /* 0x000fe400000012ff */
[----:B------:R-:W-:Y:S02]  /*d620*/  F2FP.F16.F32.PACK_AB R4, R106, R109 ;  /* 0x0000006d6a04723e */ /* 0x000fe400000000ff */
[----:B------:R-:W-:Y:S02]  /*d630*/  LOP3.LUT R8, R30, R81, RZ, 0x3c, !PT ;  /* 0x000000511e087212 */ /* 0x000fe400078e3cff */
[----:B------:R-:W-:Y:S01]  /*d640*/  LOP3.LUT R26, R12, R63, RZ, 0x3c, !PT ;  /* 0x0000003f0c1a7212 */ /* 0x000fe200078e3cff */
[----:B------:R1:W-:Y:S01]  /*d650*/  STSM.16.M88.4 [R62], R4 ;  /* 0x000000043e007844 */ /* 0x0003e20000000200 */
[----:B------:R-:W-:-:S02]  /*d660*/  LOP3.LUT R12, R48, R75, RZ, 0x3c, !PT ;  /* 0x0000004b300c7212 */ /* 0x000fc400078e3cff */
[----:B------:R-:W-:Y:S02]  /*d670*/  MOV R67, R10 ;  /* 0x0000000a00437202 */ /* 0x000fe40000000f00 */
[----:B------:R-:W-:Y:S02]  /*d680*/  MOV R66, R8 ;  /* 0x0000000800427202 */ /* 0x000fe40000000f00 */
[----:B------:R-:W-:Y:S02]  /*d690*/  LOP3.LUT R48, R83, 0x380, RZ, 0xc0, !PT ;  /* 0x0000038053307812 */ /* 0x000fe400078ec0ff */
[----:B------:R-:W-:Y:S02]  /*d6a0*/  MOV R74, R26 ;  /* 0x0000001a004a7202 */ /* 0x000fe40000000f00 */
[----:B------:R-:W-:Y:S02]  /*d6b0*/  F2FP.F16.F32.PACK_AB R8, R103, R104 ;  /* 0x000000686708723e */ /* 0x000fe400000000ff */
[----:B------:R-:W-:-:S02]  /*d6c0*/  F2FP.F16.F32.PACK_AB R9, R101, R102 ;  /* 0x000000666509723e */ /* 0x000fc400000000ff */
[----:B------:R-:W-:Y:S02]  /*d6d0*/  F2FP.F16.F32.PACK_AB R10, R99, R100 ;  /* 0x00000064630a723e */ /* 0x000fe400000000ff */
[----:B------:R-:W-:Y:S02]  /*d6e0*/  F2FP.F16.F32.PACK_AB R11, R84, R85 ;  /* 0x00000055540b723e */ /* 0x000fe400000000ff */
[----:B------:R-:W-:Y:S02]  /*d6f0*/  MOV R71, R24 ;  /* 0x0000001800477202 */ /* 0x000fe40000000f00 */
[----:B-1----:R-:W-:Y:S01]  /*d700*/  F2FP.F16.F32.PACK_AB R4, R97, R98 ;  /* 0x000000626104723e */ /* 0x002fe200000000ff */
[----:B------:R-:W-:Y:S01]  /*d710*/  STSM.16.M88.4 [R74], R8 ;  /* 0x000000084a007844 */ /* 0x000fe20000000200 */
[----:B------:R-:W-:Y:S02]  /*d720*/  F2FP.F16.F32.PACK_AB R5, R77, R80 ;  /* 0x000000504d05723e */ /* 0x000fe400000000ff */
[----:B------:R-:W-:-:S02]  /*d730*/  F2FP.F16.F32.PACK_AB R6, R95, R96 ;  /* 0x000000605f06723e */ /* 0x000fc400000000ff */
[----:B------:R-:W-:Y:S02]  /*d740*/  F2FP.F16.F32.PACK_AB R7, R73, R76 ;  /* 0x0000004c4907723e */ /* 0x000fe400000000ff */
[----:B------:R-:W-:Y:S02]  /*d750*/  SHF.R.U64 R48, R48, 0x3, RZ ;  /* 0x0000000330307819 */ /* 0x000fe400000012ff */
[----:B------:R-:W-:Y:S01]  /*d760*/  MOV R70, R14 ;  /* 0x0000000e00467202 */ /* 0x000fe20000000f00 */
[----:B------:R1:W-:Y:S01]  /*d770*/  STSM.16.M88.4 [R71], R4 ;  /* 0x0000000447007844 */ /* 0x0003e20000000200 */
[----:B------:R-:W-:Y:S02]  /*d780*/  LOP3.LUT R30, R48, R83, RZ, 0x3c, !PT ;  /* 0x00000053301e7212 */ /* 0x000fe400078e3cff */
[----:B------:R-:W-:Y:S02]  /*d790*/  MOV R48, R12 ;  /* 0x0000000c00307202 */ /* 0x000fe40000000f00 */
[----:B------:R-:W-:-:S02]  /*d7a0*/  F2FP.F16.F32.PACK_AB R12, R93, R94 ;  /* 0x0000005e5d0c723e */ /* 0x000fc400000000ff */
[----:B------:R-:W-:Y:S02]  /*d7b0*/  F2FP.F16.F32.PACK_AB R13, R69, R72 ;  /* 0x00000048450d723e */ /* 0x000fe400000000ff */
[----:B------:R-:W-:Y:S02]  /*d7c0*/  F2FP.F16.F32.PACK_AB R14, R91, R92 ;  /* 0x0000005c5b0e723e */ /* 0x000fe400000000ff */
[----:B------:R-:W-:Y:S02]  /*d7d0*/  F2FP.F16.F32.PACK_AB R15, R65, R68 ;  /* 0x00000044410f723e */ /* 0x000fe400000000ff */
[----:B------:R-:W-:Y:S02]  /*d7e0*/  F2FP.F16.F32.PACK_AB R24, R89, R90 ;  /* 0x0000005a5918723e */ /* 0x000fe400000000ff */
[----:B------:R-:W-:Y:S01]  /*d7f0*/  F2FP.F16.F32.PACK_AB R25, R59, R64 ;  /* 0x000000403b19723e */ /* 0x000fe200000000ff */
[----:B-1----:R-:W-:Y:S01]  /*d800*/  IMAD.SHL.U32 R5, R23, 0x4, RZ ;  /* 0x0000000417057824 */ /* 0x002fe200078e00ff */
[----:B------:R-:W-:Y:S01]  /*d810*/  F2FP.F16.F32.PACK_AB R26, R61, R88 ;  /* 0x000000583d1a723e */ /* 0x000fe200000000ff */
[----:B------:R-:W-:Y:S01]  /*d820*/  STSM.16.M88.4 [R70], R12 ;  /* 0x0000000c46007844 */ /* 0x000fe20000000200 */
[----:B------:R-:W-:-:S02]  /*d830*/  F2FP.F16.F32.PACK_AB R27, R55, R58 ;  /* 0x0000003a371b723e */ /* 0x000fc400000000ff */
[----:B------:R-:W-:Y:S02]  /*d840*/  F2FP.F16.F32.PACK_AB R61, R47, R54 ;  /* 0x000000362f3d723e */ /* 0x000fe400000000ff */
[----:B------:R-:W-:Y:S01]  /*d850*/  F2FP.F16.F32.PACK_AB R62, R53, R56 ;  /* 0x00000038353e723e */ /* 0x000fe200000000ff */
[----:B------:R1:W-:Y:S01]  /*d860*/  STSM.16.M88.4 [R48], R24 ;  /* 0x0000001830007844 */ /* 0x0003e20000000200 */
[----:B------:R-:W-:Y:S02]  /*d870*/  F2FP.F16.F32.PACK_AB R63, R43, R46 ;  /* 0x0000002e2b3f723e */ /* 0x000fe400000000ff */
[----:B------:R-:W-:Y:S02]  /*d880*/  SHF.L.U64.HI R8, R23, 0x2, R222 ;  /* 0x0000000217087819 */ /* 0x000fe400000102de */
[----:B--2---:R-:W-:Y:S01]  /*d890*/  IADD3 R6, P1, R5, R78, RZ ;  /* 0x0000004e05067210 */ /* 0x004fe20007f3e0ff */
[----:B------:R2:W-:Y:S01]  /*d8a0*/  STSM.16.M88.4 [R67], R60 ;  /* 0x0000003c43007844 */ /* 0x0005e20000000200 */
[----:B------:R-:W-:-:S02]  /*d8b0*/  F2FP.F16.F32.PACK_AB R53, R39, R42 ;  /* 0x0000002a2735723e */ /* 0x000fc400000000ff */
[----:B------:R-:W-:Y:S01]  /*d8c0*/  F2FP.F16.F32.PACK_AB R54, R41, R44 ;  /* 0x0000002c2936723e */ /* 0x000fe200000000ff */
[----:B------:R-:W-:Y:S01]  /*d8d0*/  IMAD.X R7, R8, 0x1, R79, P1 ;  /* 0x0000000108077824 */ /* 0x000fe200008e064f */
[----:B------:R-:W-:Y:S02]  /*d8e0*/  F2FP.F16.F32.PACK_AB R55, R35, R38 ;  /* 0x000000262337723e */ /* 0x000fe400000000ff */
[----:B------:R-:W-:Y:S01]  /*d8f0*/  MOV R31, R30 ;  /* 0x0000001e001f7202 */ /* 0x000fe20000000f00 */
[----:B------:R-:W-:Y:S01]  /*d900*/  IMAD.MOV.U32 R30, RZ, RZ, RZ ;  /* 0x000000ffff1e7224 */ /* 0x000fe200078e00ff */
[----:B------:R-:W-:Y:S01]  /*d910*/  F2FP.F16.F32.PACK_AB R41, R33, R34 ;  /* 0x000000222129723e */ /* 0x000fe200000000ff */
[----:B------:R2:W-:Y:S01]  /*d920*/  STSM.16.M88.4 [R66], R52 ;  /* 0x0000003442007844 */ /* 0x0005e20000000200 */
[----:B------:R-:W-:Y:S02]  /*d930*/  F2FP.F16.F32.PACK_AB R42, R29, R36 ;  /* 0x000000241d2a723e */ /* 0x000fe400000000ff */
[----:B------:R-:W-:-:S02]  /*d940*/  F2FP.F16.F32.PACK_AB R43, R87, R32 ;  /* 0x00000020572b723e */ /* 0x000fc400000000ff */
[----:B------:R-:W-:Y:S01]  /*d950*/  ISETP.NE.U32.AND P1, PT, RZ, UR4, PT ;  /* 0x00000004ff007c0c */ /* 0x000fe2000bf25070 */
[----:B-1----:R-:W1:Y:S01]  /*d960*/  LDC R48, c[0x0][0xa88] ;  /* 0x0002a200ff307b82 */ /* 0x002e620000000800 */
[----:B------:R-:W-:Y:S01]  /*d970*/  ISETP.NE.U32.AND P0, PT, R78, RZ, PT ;  /* 0x000000ff4e00720c */ /* 0x000fe20003f05070 */
[----:B------:R2:W-:Y:S06]  /*d980*/  STSM.16.M88.4 [R31], R40 ;  /* 0x000000281f007844 */ /* 0x0005ec0000000200 */
[----:B------:R-:W-:Y:S01]  /*d990*/  BAR.SYNC.DEFER_BLOCKING 0x1, 0x100 ;  /* 0x0044000000007b1d */ /* 0x000fe20000010000 */
[----:B------:R-:W-:-:S02]  /*d9a0*/  ISETP.NE.AND.EX P1, PT, RZ, UR5, PT, P1 ;  /* 0x00000005ff007c0c */ /* 0x000fc4000bf25310 */
[----:B------:R-:W-:Y:S01]  /*d9b0*/  ISETP.NE.AND.EX P0, PT, R79, RZ, PT, P0 ;  /* 0x000000ff4f00720c */ /* 0x000fe20003f05300 */
[----:B------:R-:W-:-:S10]  /*d9c0*/  IMAD R9, R18, 0x40, R17 ;  /* 0x0000004012097824 */ /* 0x000fd400078e0211 */
[----:B------:R-:W-:-:S04]  /*d9d0*/  @P1 IADD3 R4, P2, R5, UR4, RZ ;  /* 0x0000000405041c10 */ /* 0x000fc8000ff5e0ff */
[----:B------:R-:W-:Y:S01]  /*d9e0*/  @P1 IADD3.X R5, R8, UR5, RZ, P2, !PT ;  /* 0x0000000508051c10 */ /* 0x000fe200097fe4ff */
[----:B------:R-:W-:Y:S01]  /*d9f0*/  IMAD.WIDE R20, R9, 0x2, R20 ;  /* 0x0000000209147825 */ /* 0x000fe200078e0214 */
[----:B------:R2:W5:Y:S04]  /*da00*/  @P0 LDG.E R30, desc[UR6][R6.64] ;  /* 0x00000006061e0981 */ /* 0x000568000c1e1900 */
[----:B-1----:R2:W5:Y:S01]  /*da10*/  @P1 LDG.E R48, desc[UR6][R4.64] ;  /* 0x0000000604301981 */ /* 0x002562000c1e1900 */
[----:B------:R-:W-:Y:S05]  /*da20*/  @P1 BRA `(.L_x_280) ;  /* 0x0000000000141947 */ /* 0x000fea0003800000 */
[----:B------:R-:W-:Y:S05]  /*da30*/  @!P0 BRA `(.L_x_280) ;  /* 0x0000000000108947 */ /* 0x000fea0003800000 */
[----:B------:R-:W-:Y:S02]  /*da40*/  ULDC.64 UR4, c[0x0][0x208] ;  /* 0x0000820000047ab9 */ /* 0x000fe40000000a00 */
[----:B--2---:R-:W2:Y:S04]  /*da50*/  LDG.E R5, desc[UR4][R6.64] ;  /* 0x0000000406057981 */ /* 0x004ea8000c1e1900 */
[----:B-----5:R-:W2:Y:S02]  /*da60*/  LDG.E R48, desc[UR4][R6.64+0x4] ;  /* 0x0000040406307981 */ /* 0x020ea4000c1e1900 */
[----:B--2---:R-:W-:-:S07]  /*da70*/  IMAD.IADD R48, R48, 0x1, -R5 ;  /* 0x0000000130307824 */ /* 0x004fce00078e0a05 */
.L_x_280:
[----:B------:R-:W-:Y:S01]  /*da80*/  SHF.R.S32.HI R19, RZ, 0x1f, R220 ;  /* 0x0000001fff137819 */ /* 0x000fe200000114dc */
[----:B------:R-:W-:Y:S01]  /*da90*/  ULDC.64 UR4, c[0x0][0xb70] ;  /* 0x0002dc0000047ab9 */ /* 0x000fe20000000a00 */
[--C-:B--2--5:R-:W-:Y:S01]  /*daa0*/  SHF.R.S32.HI R31, RZ, 0x1f, R30.reuse ;  /* 0x0000001fff1f7819 */ /* 0x124fe2000001141e */
[----:B------:R-:W-:Y:S01]  /*dab0*/  IMAD R11, R221, 0x80, R227 ;  /* 0x00000080dd0b7824 */ /* 0x000fe200078e02e3 */
[----:B------:R-:W-:Y:S01]  /*dac0*/  SEL R222, R222, RZ, !P0 ;  /* 0x000000ffdede7207 */ /* 0x000fe20004000000 */
[----:B------:R-:W-:Y:S01]  /*dad0*/  IMAD R5, R19, UR4, RZ ;  /* 0x0000000413057c24 */ /* 0x000fe2000f8e02ff */
[----:B------:R-:W-:Y:S01]  /*dae0*/  SEL R29, R23, RZ, !P0 ;  /* 0x000000ff171d7207 */ /* 0x000fe20004000000 */
[----:B------:R-:W-:Y:S01]  /*daf0*/  ULDC.64 UR6, c[0x0][0x208] ;  /* 0x0000820000067ab9 */ /* 0x000fe20000000a00 */
[----:B------:R-:W-:Y:S01]  /*db00*/  IADD3 R13, P2, R20, 0x2000, RZ ;  /* 0x00002000140d7810 */ /* 0x000fe20007f5e0ff */
[----:B------:R-:W-:Y:S01]  /*db10*/  IMAD R7, R220, UR5, R5 ;  /* 0x00000005dc077c24 */ /* 0x000fe2000f8e0205 */
[----:B------:R-:W-:Y:S01]  /*db20*/  IADD3 R33, P3, R20, 0x1000, RZ ;  /* 0x0000100014217810 */ /* 0x000fe20007f7e0ff */
[----:B------:R-:W-:Y:S01]  /*db30*/  IMAD.WIDE.U32 R4, R220, UR4, R30 ;  /* 0x00000004dc047c25 */ /* 0x000fe2000f8e001e */
[----:B------:R-:W-:Y:S01]  /*db40*/  ULDC.64 UR4, c[0x0][0xb78] ;  /* 0x0002de0000047ab9 */ /* 0x000fe20000000a00 */
[----:B------:R-:W-:-:S02]  /*db50*/  LOP3.LUT R12, R13, 0x380, RZ, 0xc0, !PT ;  /* 0x000003800d0c7812 */ /* 0x000fc400078ec0ff */
[----:B------:R-:W-:Y:S02]  /*db60*/  IADD3 R9, P1, R20, 0x3000, RZ ;  /* 0x0000300014097810 */ /* 0x000fe40007f3e0ff */
[----:B------:R-:W-:Y:S01]  /*db70*/  IADD3 R5, R5, R7, RZ ;  /* 0x0000000705057210 */ /* 0x000fe20007ffe0ff */
[----:B------:R-:W-:Y:S01]  /*db80*/  IMAD R7, R222, UR4, RZ ;  /* 0x00000004de077c24 */ /* 0x000fe2000f8e02ff */
[----:B------:R-:W-:Y:S02]  /*db90*/  LOP3.LUT R32, R33, 0x380, RZ, 0xc0, !PT ;  /* 0x0000038021207812 */ /* 0x000fe400078ec0ff */
[----:B------:R-:W-:Y:S01]  /*dba0*/  SHF.R.U64 R12, R12, 0x3, RZ ;  /* 0x000000030c0c7819 */ /* 0x000fe200000012ff */
[----:B------:R-:W-:Y:S01]  /*dbb0*/  IMAD.WIDE.U32 R4, R29, UR4, R4 ;  /* 0x000000041d047c25 */ /* 0x000fe2000f8e0004 */
[----:B------:R-:W-:Y:S02]  /*dbc0*/  LOP3.LUT R6, R9, 0x380, RZ, 0xc0, !PT ;  /* 0x0000038009067812 */ /* 0x000fe400078ec0ff */
[----:B------:R-:W-:Y:S01]  /*dbd0*/  SHF.R.U64 R32, R32, 0x3, RZ ;  /* 0x0000000320207819 */ /* 0x000fe200000012ff */
[----:B------:R-:W-:Y:S01]  /*dbe0*/  IMAD R10, R29, UR5, R7 ;  /* 0x000000051d0a7c24 */ /* 0x000fe2000f8e0207 */
[----:B------:R-:W-:Y:S01]  /*dbf0*/  SHF.R.S32.HI R7, RZ, 0x1f, R11 ;  /* 0x0000001fff077819 */ /* 0x000fe2000001140b */
[----:B------:R-:W-:Y:S01]  /*dc00*/  ULDC.64 UR4, c[0x0][0xb40] ;  /* 0x0002d00000047ab9 */ /* 0x000fe20000000a00 */
[----:B------:R-:W-:-:S02]  /*dc10*/  IADD3 R8, P0, R11, R4, RZ ;  /* 0x000000040b087210 */ /* 0x000fc40007f1e0ff */
[----:B------:R-:W-:Y:S01]  /*dc20*/  LOP3.LUT R12, R12, R13, RZ, 0x3c, !PT ;  /* 0x0000000d0c0c7212 */ /* 0x000fe200078e3cff */
[----:B------:R-:W-:Y:S01]  /*dc30*/  IMAD.X R13, RZ, RZ, R21, P2 ;  /* 0x000000ffff0d7224 */ /* 0x000fe200010e0615 */
[----:B------:R-:W-:Y:S01]  /*dc40*/  IADD3.X R7, R7, R5, R10, P0, !PT ;  /* 0x0000000507077210 */ /* 0x000fe200007fe40a */
[----:B------:R-:W-:Y:S01]  /*dc50*/  VIADD R5, R11, 0x8 ;  /* 0x000000080b057836 */ /* 0x000fe20000000000 */
[----:B------:R-:W-:Y:S02]  /*dc60*/  LEA R54, P0, R8, UR4, 0x2 ;  /* 0x0000000408367c11 */ /* 0x000fe4000f8010ff */
[----:B------:R-:W-:Y:S02]  /*dc70*/  SHF.R.U64 R6, R6, 0x3, RZ ;  /* 0x0000000306067819 */ /* 0x000fe400000012ff */
[----:B------:R-:W-:Y:S01]  /*dc80*/  LEA.HI.X R55, R8, UR5, R7, 0x2, P0 ;  /* 0x0000000508377c11 */ /* 0x000fe200080f1407 */
[----:B------:R-:W-:Y:S01]  /*dc90*/  ULDC.64 UR4, c[0x0][0xaa0] ;  /* 0x0002a80000047ab9 */ /* 0x000fe20000000a00 */
[----:B------:R-:W-:-:S02]  /*dca0*/  IADD3 R45, P6, R20, 0x4000, RZ ;  /* 0x00004000142d7810 */ /* 0x000fc40007fde0ff */
[C---:B------:R-:W-:Y:S02]  /*dcb0*/  IADD3 R37, P5, R20.reuse, 0x5000, RZ ;  /* 0x0000500014257810 */ /* 0x040fe40007fbe0ff */
[----:B------:R-:W-:Y:S02]  /*dcc0*/  IADD3 R25, P4, R20, 0x6000, RZ ;  /* 0x0000600014197810 */ /* 0x000fe40007f9e0ff */
[----:B------:R-:W-:Y:S02]  /*dcd0*/  LOP3.LUT P0, RZ, R224, 0x3, RZ, 0xc0, !PT ;  /* 0x00000003e0ff7812 */ /* 0x000fe4000780c0ff */
[----:B------:R-:W-:Y:S02]  /*dce0*/  IADD3 R7, P2, R20, 0x7000, RZ ;  /* 0x0000700014077810 */ /* 0x000fe40007f5e0ff */
[----:B------:R-:W-:Y:S01]  /*dcf0*/  LOP3.LUT R32, R32, R33, RZ, 0x3c, !PT ;  /* 0x0000002120207212 */ /* 0x000fe200078e3cff */
[----:B------:R-:W-:Y:S01]  /*dd00*/  IMAD.X R33, RZ, RZ, R21, P3 ;  /* 0x000000ffff217224 */ /* 0x000fe200018e0615 */
[----:B------:R-:W-:-:S02]  /*dd10*/  LOP3.LUT R4, R6, R9, RZ, 0x3c, !PT ;  /* 0x0000000906047212 */ /* 0x000fc400078e3cff */
[----:B------:R-:W-:Y:S02]  /*dd20*/  LOP3.LUT R44, R45, 0x380, RZ, 0xc0, !PT ;  /* 0x000003802d2c7812 */ /* 0x000fe400078ec0ff */
[----:B------:R-:W-:Y:S02]  /*dd30*/  LOP3.LUT R36, R37, 0x380, RZ, 0xc0, !PT ;  /* 0x0000038025247812 */ /* 0x000fe400078ec0ff */
[----:B------:R-:W-:Y:S02]  /*dd40*/  LOP3.LUT R24, R25, 0x380, RZ, 0xc0, !PT ;  /* 0x0000038019187812 */ /* 0x000fe400078ec0ff */
[-C--:B------:R-:W-:Y:S02]  /*dd50*/  ISETP.GE.OR P3, PT, R11, R48.reuse, P0 ;  /* 0x000000300b00720c */ /* 0x080fe40000766670 */
[----:B------:R-:W-:Y:S02]  /*dd60*/  LOP3.LUT R9, R20, 0x380, RZ, 0xc0, !PT ;  /* 0x0000038014097812 */ /* 0x000fe400078ec0ff */
[----:B------:R-:W-:Y:S01]  /*dd70*/  ISETP.GE.OR P0, PT, R5, R48, P0 ;  /* 0x000000300500720c */ /* 0x000fe20000706670 */
[----:B------:R-:W-:Y:S01]  /*dd80*/  IMAD.X R5, RZ, RZ, R21, P1 ;  /* 0x000000ffff057224 */ /* 0x000fe200008e0615 */
[----:B------:R-:W-:-:S02]  /*dd90*/  LOP3.LUT R6, R7, 0x380, RZ, 0xc0, !PT ;  /* 0x0000038007067812 */ /* 0x000fc400078ec0ff */
[----:B------:R-:W-:Y:S02]  /*dda0*/  SHF.R.U64 R44, R44, 0x3, RZ ;  /* 0x000000032c2c7819 */ /* 0x000fe400000012ff */
[----:B------:R-:W-:Y:S02]  /*ddb0*/  SHF.R.U64 R36, R36, 0x3, RZ ;  /* 0x0000000324247819 */ /* 0x000fe400000012ff */
[----:B------:R-:W-:Y:S01]  /*ddc0*/  SHF.R.U64 R24, R24, 0x3, RZ ;  /* 0x0000000318187819 */ /* 0x000fe200000012ff */
[----:B------:R-:W-:Y:S01]  /*ddd0*/  @!P3 STG.E desc[UR6][R54.64], R0 ;  /* 0x000000003600b986 */ /* 0x000fe2000c101906 */
[----:B------:R-:W-:Y:S02]  /*dde0*/  SHF.R.U64 R9, R9, 0x3, RZ ;  /* 0x0000000309097819 */ /* 0x000fe400000012ff */
[----:B------:R-:W-:Y:S01]  /*ddf0*/  SHF.R.U64 R6, R6, 0x3, RZ ;  /* 0x0000000306067819 */ /* 0x000fe200000012ff */
[----:B------:R1:W-:Y:S01]  /*de00*/  @!P0 STG.E desc[UR6][R54.64+0x20], R3 ;  /* 0x0000200336008986 */ /* 0x0003e2000c101906 */
[----:B------:R-:W-:Y:S01]  /*de10*/  LOP3.LUT R44, R44, R45, RZ, 0x3c, !PT ;  /* 0x0000002d2c2c7212 */ /* 0x000fe200078e3cff */
[--C-:B------:R-:W-:Y:S01]  /*de20*/  IMAD.X R45, RZ, RZ, R21.reuse, P6 ;  /* 0x000000ffff2d7224 */ /* 0x100fe200030e0615 */
[----:B------:R-:W-:Y:S01]  /*de30*/  LOP3.LUT R36, R36, R37, RZ, 0x3c, !PT ;  /* 0x0000002524247212 */ /* 0x000fe200078e3cff */
[--C-:B------:R-:W-:Y:S01]  /*de40*/  IMAD.X R37, RZ, RZ, R21.reuse, P5 ;  /* 0x000000ffff257224 */ /* 0x100fe200028e0615 */
[----:B------:R-:W-:Y:S01]  /*de50*/  LOP3.LUT R24, R24, R25, RZ, 0x3c, !PT ;  /* 0x0000001918187212 */ /* 0x000fe200078e3cff */
[----:B------:R-:W-:Y:S01]  /*de60*/  IMAD.X R25, RZ, RZ, R21, P4 ;  /* 0x000000ffff197224 */ /* 0x000fe200020e0615 */
[----:B------:R-:W-:Y:S01]  /*de70*/  LOP3.LUT R20, R9, R20, RZ, 0x3c, !PT ;  /* 0x0000001409147212 */ /* 0x000fe200078e3cff */
[----:B------:R-:W5:Y:S01]  /*de80*/  LD.E.128 R32, desc[UR6][R32.64] ;  /* 0x0000000620207980 */ /* 0x000f62000c101d00 */
[----:B------:R-:W-:-:S02]  /*de90*/  IADD3.X R9, RZ, R21, RZ, P2, !PT ;  /* 0x00000015ff097210 */ /* 0x000fc400017fe4ff */
[----:B------:R-:W-:Y:S01]  /*dea0*/  LOP3.LUT R8, R6, R7, RZ, 0x3c, !PT ;  /* 0x0000000706087212 */ /* 0x000fe200078e3cff */
[----:B------:R2:W5:Y:S01]  /*deb0*/  LD.E.128 R40, desc[UR6][R20.64] ;  /* 0x0000000614287980 */ /* 0x000562000c101d00 */
[--C-:B------:R-:W-:Y:S01]  /*dec0*/  SHF.R.S32.HI R53, RZ, 0x1f, R17.reuse ;  /* 0x0000001fff357819 */ /* 0x100fe20000011411 */
[----:B-1----:R-:W-:Y:S02]  /*ded0*/  IMAD R3, R31, UR4, RZ ;  /* 0x000000041f037c24 */ /* 0x002fe4000f8e02ff */
[----:B------:R-:W5:Y:S01]  /*dee0*/  LD.E.128 R12, desc[UR6][R12.64] ;  /* 0x000000060c0c7980 */ /* 0x000f62000c101d00 */
[----:B------:R-:W-:-:S03]  /*def0*/  IMAD.MOV.U32 R52, RZ, RZ, R17 ;  /* 0x000000ffff347224 */ /* 0x000fc600078e0011 */
[----:B------:R-:W5:Y:S04]  /*df00*/  LD.E.128 R4, desc[UR6][R4.64] ;  /* 0x0000000604047980 */ /* 0x000f68000c101d00 */
[----:B------:R-:W5:Y:S04]  /*df10*/  LD.E.128 R44, desc[UR6][R44.64] ;  /* 0x000000062c2c7980 */ /* 0x000f68000c101d00 */
[----:B------:R-:W5:Y:S04]  /*df20*/  LD.E.128 R36, desc[UR6][R36.64] ;  /* 0x0000000624247980 */ /* 0x000f68000c101d00 */
[----:B------:R-:W5:Y:S04]  /*df30*/  LD.E.128 R24, desc[UR6][R24.64] ;  /* 0x0000000618187980 */ /* 0x000f68000c101d00 */
[----:B------:R-:W5:Y:S01]  /*df40*/  LD.E.128 R8, desc[UR6][R8.64] ;  /* 0x0000000608087980 */ /* 0x000f62000c101d00 */
[----:B------:R-:W-:Y:S01]  /*df50*/  @!PT LDS RZ, [RZ] ;  /* 0x00000000fffff984 */ /* 0x000fe20000000800 */
[----:B------:R-:W-:Y:S01]  /*df60*/  @!PT LDS RZ, [RZ] ;  /* 0x00000000fffff984 */ /* 0x000fe20000000800 */
[----:B------:R-:W-:Y:S01]  /*df70*/  @!PT LDS RZ, [RZ] ;  /* 0x00000000fffff984 */ /* 0x000fe20000000800 */
[----:B------:R-:W-:Y:S01]  /*df80*/  @!PT LDS RZ, [RZ] ;  /* 0x00000000fffff984 */ /* 0x000fe20000000800 */
[----:B------:R1:W-:Y:S06]  /*df90*/  MEMBAR.ALL.CTA ;  /* 0x0000000000007992 */ /* 0x0003ec0000008000 */
[----:B-1----:R-:W1:Y:S01]  /*dfa0*/  FENCE.VIEW.ASYNC.S ;  /* 0x00000000000073c6 */ /* 0x002e620000000000 */
[----:B--2---:R-:W-:-:S04]  /*dfb0*/  IMAD.WIDE.U32 R20, R30, UR4, R52 ;  /* 0x000000041e147c25 */ /* 0x004fc8000f8e0034 */
[----:B------:R-:W-:Y:S01]  /*dfc0*/  IMAD R3, R30, UR5, R3 ;  /* 0x000000051e037c24 */ /* 0x000fe2000f8e0203 */
[----:B------:R-:W-:Y:S01]  /*dfd0*/  ULDC.64 UR4, c[0x0][0xae0] ;  /* 0x0002b80000047ab9 */ /* 0x000fe20000000a00 */
[----:B------:R-:W-:Y:S02]  /*dfe0*/  IMAD R48, R221, -0x80, R48 ;  /* 0xffffff80dd307824 */ /* 0x000fe400078e0230 */
[----:B------:R-:W-:Y:S02]  /*dff0*/  IMAD.IADD R21, R21, 0x1, R3 ;  /* 0x0000000115157824 */ /* 0x000fe400078e0203 */
[----:B------:R-:W-:Y:S02]  /*e000*/  IMAD R23, R19, UR4, RZ ;  /* 0x0000000413177c24 */ /* 0x000fe4000f8e02ff */
[C---:B------:R-:W-:Y:S01]  /*e010*/  VIADD R0, R18.reuse, 0x20 ;  /* 0x0000002012007836 */ /* 0x040fe20000000000 */
[----:B------:R-:W-:Y:S01]  /*e020*/  ISETP.GE.AND P2, PT, R18, R48, PT ;  /* 0x000000301200720c */ /* 0x000fe20003f46270 */
[----:B------:R-:W-:-:S02]  /*e030*/  IMAD R23, R220, UR5, R23 ;  /* 0x00000005dc177c24 */ /* 0x000fc4000f8e0217 */
[----:B------:R-:W-:Y:S01]  /*e040*/  IMAD.WIDE.U32 R20, R220, UR4, R20 ;  /* 0x00000004dc147c25 */ /* 0x000fe2000f8e0014 */
[----:B------:R-:W-:Y:S01]  /*e050*/  ULDC.64 UR4, c[0x0][0xae8] ;  /* 0x0002ba0000047ab9 */ /* 0x000fe20000000a00 */
[-C--:B------:R-:W-:Y:S02]  /*e060*/  ISETP.GE.AND P4, PT, R0, R48.reuse, PT ;  /* 0x000000300000720c */ /* 0x080fe40003f86270 */
[----:B------:R-:W-:Y:S02]  /*e070*/  VIADD R3, R18, 0x40 ;  /* 0x0000004012037836 */ /* 0x000fe40000000000 */
[----:B------:R-:W-:Y:S02]  /*e080*/  IMAD R0, R222, UR4, RZ ;  /* 0x00000004de007c24 */ /* 0x000fe4000f8e02ff */
[----:B0-----:R-:W-:Y:S02]  /*e090*/  VIADD R28, R28, 0x34820 ;  /* 0x000348201c1c7836 */ /* 0x001fe40000000000 */
[----:B------:R-:W-:Y:S01]  /*e0a0*/  VIADD R19, R18, 0x60 ;  /* 0x0000006012137836 */ /* 0x000fe20000000000 */
[----:B------:R-:W-:Y:S01]  /*e0b0*/  ISETP.GE.AND P0, PT, R3, R48, PT ;  /* 0x000000300300720c */ /* 0x000fe20003f06270 */
[----:B------:R-:W-:-:S02]  /*e0c0*/  IMAD.IADD R21, R21, 0x1, R23 ;  /* 0x0000000115157824 */ /* 0x000fc400078e0217 */
[----:B------:R-:W-:Y:S01]  /*e0d0*/  IMAD R3, R29, UR5, R0 ;  /* 0x000000051d037c24 */ /* 0x000fe2000f8e0200 */
[----:B------:R-:W-:Y:S02]  /*e0e0*/  PRMT R0, RZ, 0x654, R28 ;  /* 0x00000654ff007816 */ /* 0x000fe4000000001c */
[----:B------:R-:W-:Y:S01]  /*e0f0*/  ISETP.GE.AND P1, PT, R19, R48, PT ;  /* 0x000000301300720c */ /* 0x000fe20003f26270 */
[----:B------:R-:W-:Y:S01]  /*e100*/  IMAD.WIDE.U32 R30, R29, UR4, R20 ;  /* 0x000000041d1e7c25 */ /* 0x000fe2000f8e0014 */
[--C-:B------:R-:W-:Y:S01]  /*e110*/  SHF.R.S32.HI R19, RZ, 0x1f, R18.reuse ;  /* 0x0000001fff137819 */ /* 0x100fe20000011412 */
[----:B-1----:R0:W-:Y:S01]  /*e120*/  SYNCS.ARRIVE.TRANS64.RED.A1T0 RZ, [R0+URZ], RZ ;  /* 0x000000ff00ff79a7 */ /* 0x0021e2000810043f */
[----:B------:R-:W-:Y:S01]  /*e130*/  BSSY B1, `(.L_x_281) ;  /* 0x0000015000017945 */ /* 0x000fe20003800000 */
[----:B------:R-:W-:Y:S02]  /*e140*/  IMAD.IADD R23, R31, 0x1, R3 ;  /* 0x000000011f177824 */ /* 0x000fe400078e0203 */
[----:B------:R-:W-:Y:S01]  /*e150*/  IMAD.WIDE R28, R221, 0x80, R18 ;  /* 0x00000080dd1c7825 */ /* 0x000fe200078e0212 */
[----:B------:R-:W-:Y:S06]  /*e160*/  @P2 BRA `(.L_x_282) ;  /* 0x0000000000442947 */ /* 0x000fec0003800000 */
[----:B------:R-:W-:Y:S01]  /*e170*/  ULDC.64 UR4, c[0x0][0xad8] ;  /* 0x0002b60000047ab9 */ /* 0x000fe20000000a00 */
[----:B------:R-:W-:Y:S01]  /*e180*/  IMAD.MOV.U32 R20, RZ, RZ, R30 ;  /* 0x000000ffff147224 */ /* 0x000fe200078e001e */
[----:B0-----:R-:W-:Y:S01]  /*e190*/  IADD3 R0, R17, 0x40, RZ ;  /* 0x0000004011007810 */ /* 0x001fe20007ffe0ff */
[----:B------:R-:W-:Y:S01]  /*e1a0*/  IMAD.MOV.U32 R21, RZ, RZ, R23 ;  /* 0x000000ffff157224 */ /* 0x000fe200078e0017 */
[----:B------:R-:W-:Y:S01]  /*e1b0*/  ULDC.64 UR6, c[0x0][0xa80] ;  /* 0x0002a00000067ab9 */ /* 0x000fe20000000a00 */
[----:B------:R-:W-:Y:S01]  /*e1c0*/  IMAD R3, R29, UR4, RZ ;  /* 0x000000041d037c24 */ /* 0x000fe2000f8e02ff */
[----:B------:R-:W-:Y:S01]  /*e1d0*/  ULDC.64 UR8, c[0x0][0x208] ;  /* 0x0000820000087ab9 */ /* 0x000fe20000000a00 */
[C---:B------:R-:W-:Y:S01]  /*e1e0*/  IMAD.WIDE.U32 R20, R28.reuse, UR4, R20 ;  /* 0x000000041c147c25 */ /* 0x040fe2000f8e0014 */
[----:B------:R-:W-:Y:S02]  /*e1f0*/  ULDC UR4, c[0x0][0xa8c] ;  /* 0x0002a30000047ab9 */ /* 0x000fe40000000800 */
[----:B------:R-:W-:Y:S01]  /*e200*/  ISETP.GE.AND P2, PT, R17, UR4, PT ;  /* 0x0000000411007c0c */ /* 0x000fe2000bf46270 */
[----:B------:R-:W-:Y:S01]  /*e210*/  IMAD R3, R28, UR5, R3 ;  /* 0x000000051c037c24 */ /* 0x000fe2000f8e0203 */
[----:B------:R-:W-:-:S02]  /*e220*/  ISETP.GE.AND P3, PT, R0, UR4, PT ;  /* 0x0000000400007c0c */ /* 0x000fc4000bf66270 */
[----:B------:R-:W-:Y:S01]  /*e230*/  LEA R52, P5, R20, UR6, 0x1 ;  /* 0x0000000614347c11 */ /* 0x000fe2000f8a08ff */
[----:B------:R-:W-:-:S05]  /*e240*/  IMAD.IADD R3, R21, 0x1, R3 ;  /* 0x0000000115037824 */ /* 0x000fca00078e0203 */
[----:B------:R-:W-:-:S05]  /*e250*/  LEA.HI.X R53, R20, UR7, R3, 0x1, P5 ;  /* 0x0000000714357c11 */ /* 0x000fca000a8f0c03 */
[----:B-----5:R1:W-:Y:S04]  /*e260*/  @!P2 STG.E.128 desc[UR8][R52.64], R40 ;  /* 0x000000283400a986 */ /* 0x0203e8000c101d08 */
[----:B------:R1:W-:Y:S02]  /*e270*/  @!P3 STG.E.128 desc[UR8][R52.64+0x80], R44 ;  /* 0x0000802c3400b986 */ /* 0x0003e4000c101d08 */
.L_x_282:
[----:B------:R-:W-:Y:S05]  /*e280*/  BSYNC B1 ;  /* 0x0000000000017941 */ /* 0x000fea0003800000 */
.L_x_281:
[----:B------:R-:W-:Y:S04]  /*e290*/  BSSY B1, `(.L_x_283) ;  /* 0x0000015000017945 */ /* 0x000fe80003800000 */
[----:B------:R-:W-:Y:S05]  /*e2a0*/  @P4 BRA `(.L_x_284) ;  /* 0x00000000004c4947 */ /* 0x000fea0003800000 */
[----:B------:R-:W-:Y:S01]  /*e2b0*/  IADD3 R3, P2, R28, 0x20, RZ ;  /* 0x000000201c037810 */ /* 0x000fe20007f5e0ff */
[----:B------:R-:W-:Y:S01]  /*e2c0*/  ULDC.64 UR4, c[0x0][0xad8] ;  /* 0x0002b60000047ab9 */ /* 0x000fe20000000a00 */
[----:B------:R-:W-:Y:S01]  /*e2d0*/  IMAD.MOV.U32 R20, RZ, RZ, R30 ;  /* 0x000000ffff147224 */ /* 0x000fe200078e001e */
[----:B------:R-:W-:Y:S01]  /*e2e0*/  ULDC.64 UR6, c[0x0][0xa80] ;  /* 0x0002a00000067ab9 */ /* 0x000fe20000000a00 */
[----:B------:R-:W-:Y:S01]  /*e2f0*/  IMAD.MOV.U32 R21, RZ, RZ, R23 ;  /* 0x000000ffff157224 */ /* 0x000fe200078e0017 */
[----:B------:R-:W-:Y:S01]  /*e300*/  ULDC.64 UR8, c[0x0][0x208] ;  /* 0x0000820000087ab9 */ /* 0x000fe20000000a00 */
[----:B0-----:R-:W-:Y:S02]  /*e310*/  IMAD.X R0, RZ, RZ, R29, P2 ;  /* 0x000000ffff007224 */ /* 0x001fe400010e061d */
[----:B-1---5:R-:W-:Y:S02]  /*e320*/  VIADD R40, R17, 0x40 ;  /* 0x0000004011287836 */ /* 0x022fe40000000000 */
[----:B------:R-:W-:-:S02]  /*e330*/  IMAD R0, R0, UR4, RZ ;  /* 0x0000000400007c24 */ /* 0x000fc4000f8e02ff */
[----:B------:R-:W-:Y:S01]  /*e340*/  IMAD.WIDE.U32 R20, R3, UR4, R20 ;  /* 0x0000000403147c25 */ /* 0x000fe2000f8e0014 */
[----:B------:R-:W-:Y:S02]  /*e350*/  ULDC UR4, c[0x0][0xa8c] ;  /* 0x0002a30000047ab9 */ /* 0x000fe40000000800 */
[----:B------:R-:W-:Y:S01]  /*e360*/  ISETP.GE.AND P3, PT, R17, UR4, PT ;  /* 0x0000000411007c0c */ /* 0x000fe2000bf66270 */
[----:B------:R-:W-:Y:S01]  /*e370*/  IMAD R3, R3, UR5, R0 ;  /* 0x0000000503037c24 */ /* 0x000fe2000f8e0200 */
[----:B------:R-:W-:Y:S02]  /*e380*/  ISETP.GE.AND P4, PT, R40, UR4, PT ;  /* 0x0000000428007c0c */ /* 0x000fe4000bf86270 */
[----:B------:R-:W-:Y:S01]  /*e390*/  LEA R40, P2, R20, UR6, 0x1 ;  /* 0x0000000614287c11 */ /* 0x000fe2000f8408ff */
[----:B------:R-:W-:-:S05]  /*e3a0*/  IMAD.IADD R3, R21, 0x1, R3 ;  /* 0x0000000115037824 */ /* 0x000fca00078e0203 */
[----:B------:R-:W-:-:S05]  /*e3b0*/  LEA.HI.X R41, R20, UR7, R3, 0x1, P2 ;  /* 0x0000000714297c11 */ /* 0x000fca00090f0c03 */
[----:B------:R2:W-:Y:S04]  /*e3c0*/  @!P3 STG.E.128 desc[UR8][R40.64], R32 ;  /* 0x000000202800b986 */ /* 0x0005e8000c101d08 */
[----:B------:R2:W-:Y:S02]  /*e3d0*/  @!P4 STG.E.128 desc[UR8][R40.64+0x80], R36 ;  /* 0x000080242800c986 */ /* 0x0005e4000c101d08 */
.L_x_284:
[----:B------:R-:W-:Y:S05]  /*e3e0*/  BSYNC B1 ;  /* 0x0000000000017941 */ /* 0x000fea0003800000 */
.L_x_283:
[----:B------:R-:W-:Y:S04]  /*e3f0*/  BSSY B1, `(.L_x_285) ;  /* 0x0000015000017945 */ /* 0x000fe80003800000 */
[----:B------:R-:W-:Y:S05]  /*e400*/  @P0 BRA `(.L_x_286) ;  /* 0x00000000004c0947 */ /* 0x000fea0003800000 */
[----:B------:R-:W-:Y:S01]  /*e410*/  IADD3 R3, P0, R28, 0x40, RZ ;  /* 0x000000401c037810 */ /* 0x000fe20007f1e0ff */
[----:B------:R-:W-:Y:S01]  /*e420*/  ULDC.64 UR4, c[0x0][0xad8] ;  /* 0x0002b60000047ab9 */ /* 0x000fe20000000a00 */
[----:B------:R-:W-:Y:S01]  /*e430*/  IMAD.MOV.U32 R20, RZ, RZ, R30 ;  /* 0x000000ffff147224 */ /* 0x000fe200078e001e */
[----:B------:R-:W-:Y:S01]  /*e440*/  ULDC.64 UR6, c[0x0][0xa80] ;  /* 0x0002a00000067ab9 */ /* 0x000fe20000000a00 */
[----:B0-----:R-:W-:Y:S01]  /*e450*/  IADD3.X R0, RZ, R29, RZ, P0, !PT ;  /* 0x0000001dff007210 */ /* 0x001fe200007fe4ff */
[----:B------:R-:W-:Y:S01]  /*e460*/  IMAD.MOV.U32 R21, RZ, RZ, R23 ;  /* 0x000000ffff157224 */ /* 0x000fe200078e0017 */
[----:B------:R-:W-:Y:S01]  /*e470*/  ULDC.64 UR8, c[0x0][0x208] ;  /* 0x0000820000087ab9 */ /* 0x000fe20000000a00 */
[----:B--2--5:R-:W-:Y:S02]  /*e480*/  VIADD R32, R17, 0x40 ;  /* 0x0000004011207836 */ /* 0x024fe40000000000 */
[----:B------:R-:W-:Y:S02]  /*e490*/  IMAD R0, R0, UR4, RZ ;  /* 0x0000000400007c24 */ /* 0x000fe4000f8e02ff */
[----:B------:R-:W-:Y:S01]  /*e4a0*/  IMAD.WIDE.U32 R20, R3, UR4, R20 ;  /* 0x0000000403147c25 */ /* 0x000fe2000f8e0014 */
[----:B------:R-:W-:-:S02]  /*e4b0*/  ULDC UR4, c[0x0][0xa8c] ;  /* 0x0002a30000047ab9 */ /* 0x000fc40000000800 */
        /* <DEDUP_REMOVED lines=8> */
.L_x_286:
[----:B------:R-:W-:Y:S05]  /*e540*/  BSYNC B1 ;  /* 0x0000000000017941 */ /* 0x000fea0003800000 */
.L_x_285:
[----:B------:R-:W-:Y:S05]  /*e550*/  @P1 BRA `(.L_x_287) ;  /* 0x0000000800f41947 */ /* 0x000fea0003800000 */
[----:B------:R-:W-:Y:S01]  /*e560*/  IADD3 R3, P0, R28, 0x60, RZ ;  /* 0x000000601c037810 */ /* 0x000fe20007f1e0ff */
[----:B------:R-:W-:Y:S01]  /*e570*/  ULDC.64 UR6, c[0x0][0xad8] ;  /* 0x0002b60000067ab9 */ /* 0x000fe20000000a00 */
[----:B---3-5:R-:W-:Y:S01]  /*e580*/  IMAD.MOV.U32 R12, RZ, RZ, R30 ;  /* 0x000000ffff0c7224 */ /* 0x028fe200078e001e */
[C---:B0-----:R-:W-:Y:S01]  /*e590*/  IADD3 R0, R17.reuse, 0x40, RZ ;  /* 0x0000004011007810 */ /* 0x041fe20007ffe0ff */
[----:B------:R-:W-:Y:S01]  /*e5a0*/  IMAD.MOV.U32 R13, RZ, RZ, R23 ;  /* 0x000000ffff0d7224 */ /* 0x000fe200078e0017 */
[----:B------:R-:W-:Y:S01]  /*e5b0*/  ULDC UR4, c[0x0][0xa8c] ;  /* 0x0002a30000047ab9 */ /* 0x000fe20000000800 */
[----:B------:R-:W-:Y:S01]  /*e5c0*/  IMAD.X R28, RZ, RZ, R29, P0 ;  /* 0x000000ffff1c7224 */ /* 0x000fe200000e061d */
[----:B------:R-:W-:Y:S01]  /*e5d0*/  ISETP.GE.AND P1, PT, R17, UR4, PT ;  /* 0x0000000411007c0c */ /* 0x000fe2000bf26270 */
[----:B------:R-:W-:Y:S01]  /*e5e0*/  IMAD.WIDE.U32 R12, R3, UR6, R12 ;  /* 0x00000006030c7c25 */ /* 0x000fe2000f8e000c */
[----:B------:R-:W-:-:S03]  /*e5f0*/  ULDC.64 UR8, c[0x0][0x208] ;  /* 0x0000820000087ab9 */ /* 0x000fc60000000a00 */
[----:B------:R-:W-:-:S04]  /*e600*/  IMAD R28, R28, UR6, RZ ;  /* 0x000000061c1c7c24 */ /* 0x000fc8000f8e02ff */
[----:B------:R-:W-:Y:S01]  /*e610*/  IMAD R3, R3, UR7, R28 ;  /* 0x0000000703037c24 */ /* 0x000fe2000f8e021c */
[----:B------:R-:W-:Y:S02]  /*e620*/  ULDC.64 UR6, c[0x0][0xa80] ;  /* 0x0002a00000067ab9 */ /* 0x000fe40000000a00 */
[----:B------:R-:W-:Y:S01]  /*e630*/  LEA R14, P0, R12, UR6, 0x1 ;  /* 0x000000060c0e7c11 */ /* 0x000fe2000f8008ff */
[----:B------:R-:W-:-:S05]  /*e640*/  IMAD.IADD R3, R13, 0x1, R3 ;  /* 0x000000010d037824 */ /* 0x000fca00078e0203 */
[----:B------:R-:W-:Y:S02]  /*e650*/  LEA.HI.X R15, R12, UR7, R3, 0x1, P0 ;  /* 0x000000070c0f7c11 */ /* 0x000fe400080f0c03 */
[----:B------:R-:W-:-:S03]  /*e660*/  ISETP.GE.AND P0, PT, R0, UR4, PT ;  /* 0x0000000400007c0c */ /* 0x000fc6000bf06270 */
[----:B------:R4:W-:Y:S10]  /*e670*/  @!P1 STG.E.128 desc[UR8][R14.64], R4 ;  /* 0x000000040e009986 */ /* 0x0009f4000c101d08 */
[----:B------:R-:W-:Y:S05]  /*e680*/  @P0 BRA `(.L_x_287) ;  /* 0x0000000800a80947 */ /* 0x000fea0003800000 */
[----:B------:R-:W-:Y:S02]  /*e690*/  ULDC.64 UR4, c[0x0][0x208] ;  /* 0x0000820000047ab9 */ /* 0x000fe40000000a00 */
[----:B------:R0:W-:Y:S01]  /*e6a0*/  STG.E.128 desc[UR4][R14.64+0x80], R8 ;  /* 0x000080080e007986 */ /* 0x0001e2000c101d04 */
[----:B------:R-:W-:Y:S05]  /*e6b0*/  BRA `(.L_x_287) ;  /* 0x00000008009c7947 */ /* 0x000fea0003800000 */
.L_x_279:
[----:B------:R-:W2:Y:S01]  /*e6c0*/  LDC.64 R6, c[0x0][0xbd8] ;  /* 0x0002f600ff067b82 */ /* 0x000ea20000000a00 */
[C---:B------:R-:W-:Y:S01]  /*e6d0*/  IMAD.SHL.U32 R5, R23.reuse, 0x4, RZ ;  /* 0x0000000417057824 */ /* 0x040fe200078e00ff */
[----:B------:R-:W-:Y:S01]  /*e6e0*/  SHF.L.U64.HI R8, R23, 0x2, R222 ;  /* 0x0000000217087819 */ /* 0x000fe200000102de */
[----:B------:R-:W-:Y:S01]  /*e6f0*/  ULDC.64 UR4, c[0x0][0xbe0] ;  /* 0x0002f80000047ab9 */ /* 0x000fe20000000a00 */
[----:B------:R-:W-:Y:S01]  /*e700*/  IMAD.MOV.U32 R3, RZ, RZ, RZ ;  /* 0x000000ffff037224 */ /* 0x000fe200078e00ff */
[----:B------:R-:W-:-:S03]  /*e710*/  ULDC.64 UR6, c[0x0][0x208] ;  /* 0x0000820000067ab9 */ /* 0x000fc60000000a00 */
[----:B------:R-:W3:Y:S01]  /*e720*/  LDC R0, c[0x0][0xa88] ;  /* 0x0002a200ff007b82 */ /* 0x000ee20000000800 */
[----:B--2---:R-:W-:Y:S02]  /*e730*/  ISETP.NE.U32.AND P0, PT, R6, RZ, PT ;  /* 0x000000ff0600720c */ /* 0x004fe40003f05070 */
[----:B------:R-:W-:Y:S02]  /*e740*/  IADD3 R6, P1, R5, R6, RZ ;  /* 0x0000000605067210 */ /* 0x000fe40007f3e0ff */
[----:B------:R-:W-:-:S03]  /*e750*/  ISETP.NE.AND.EX P0, PT, R7, RZ, PT, P0 ;  /* 0x000000ff0700720c */ /* 0x000fc60003f05300 */
[----:B------:R-:W-:Y:S01]  /*e760*/  IMAD.X R7, R8, 0x1, R7, P1 ;  /* 0x0000000108077824 */ /* 0x000fe200008e0607 */
[----:B------:R-:W-:-:S04]  /*e770*/  ISETP.NE.U32.AND P1, PT, RZ, UR4, PT ;  /* 0x00000004ff007c0c */ /* 0x000fc8000bf25070 */
[----:B------:R-:W-:-:S05]  /*e780*/  ISETP.NE.AND.EX P1, PT, RZ, UR5, PT, P1 ;  /* 0x00000005ff007c0c */ /* 0x000fca000bf25310 */
[----:B------:R2:W5:Y:S08]  /*e790*/  @P0 LDG.E R3, desc[UR6][R6.64] ;  /* 0x0000000606030981 */ /* 0x000570000c1e1900 */
[----:B------:R-:W-:-:S04]  /*e7a0*/  @P1 IADD3 R4, P2, R5, UR4, RZ ;  /* 0x0000000405041c10 */ /* 0x000fc8000ff5e0ff */
[----:B------:R-:W-:Y:S02]  /*e7b0*/  @P1 IADD3.X R5, R8, UR5, RZ, P2, !PT ;  /* 0x0000000508051c10 */ /* 0x000fe400097fe4ff */
[----:B------:R-:W-:-:S03]  /*e7c0*/  ISETP.GE.AND P2, PT, R229, 0x80, PT ;  /* 0x00000080e500780c */ /* 0x000fc60003f46270 */
[----:B---3--:R2:W5:Y:S01]  /*e7d0*/  @P1 LDG.E R0, desc[UR6][R4.64] ;  /* 0x0000000604001981 */ /* 0x008562000c1e1900 */
[----:B------:R-:W-:Y:S09]  /*e7e0*/  @P1 BRA `(.L_x_288) ;  /* 0x0000000000141947 */ /* 0x000ff20003800000 */
[----:B------:R-:W-:Y:S05]  /*e7f0*/  @!P0 BRA `(.L_x_288) ;  /* 0x0000000000108947 */ /* 0x000fea0003800000 */
[----:B------:R-:W-:Y:S02]  /*e800*/  ULDC.64 UR4, c[0x0][0x208] ;  /* 0x0000820000047ab9 */ /* 0x000fe40000000a00 */
[----:B--2---:R-:W2:Y:S04]  /*e810*/  LDG.E R5, desc[UR4][R6.64] ;  /* 0x0000000406057981 */ /* 0x004ea8000c1e1900 */
[----:B-----5:R-:W2:Y:S02]  /*e820*/  LDG.E R0, desc[UR4][R6.64+0x4] ;  /* 0x0000040406007981 */ /* 0x020ea4000c1e1900 */
[----:B--2---:R-:W-:-:S07]  /*e830*/  IMAD.IADD R0, R0, 0x1, -R5 ;  /* 0x0000000100007824 */ /* 0x004fce00078e0a05 */
.L_x_288:
[----:B------:R-:W-:Y:S01]  /*e840*/  BSSY B1, `(.L_x_289) ;  /* 0x000001e000017945 */ /* 0x000fe20003800000 */
[----:B------:R-:W-:Y:S02]  /*e850*/  SHF.R.S32.HI R9, RZ, 0x1f, R220 ;  /* 0x0000001fff097819 */ /* 0x000fe400000114dc */
[----:B------:R-:W-:Y:S02]  /*e860*/  SHF.R.S32.HI R10, RZ, 0x1f, R17 ;  /* 0x0000001fff0a7819 */ /* 0x000fe40000011411 */
[----:B------:R-:W-:Y:S02]  /*e870*/  SEL R23, R23, RZ, !P0 ;  /* 0x000000ff17177207 */ /* 0x000fe40004000000 */
[----:B------:R-:W-:Y:S02]  /*e880*/  SEL R222, R222, RZ, !P0 ;  /* 0x000000ffdede7207 */ /* 0x000fe40004000000 */
[----:B-----5:R-:W-:Y:S01]  /*e890*/  SHF.R.S32.HI R8, RZ, 0x1f, R3 ;  /* 0x0000001fff087819 */ /* 0x020fe20000011403 */
[----:B------:R-:W-:Y:S06]  /*e8a0*/  @P2 BRA `(.L_x_290) ;  /* 0x00000000005c2947 */ /* 0x000fec0003800000 */
[----:B--2---:R-:W2:Y:S02]  /*e8b0*/  S2R R4, SR_TID.X ;  /* 0x0000000000047919 */ /* 0x004ea40000002100 */
[----:B--2---:R-:W-:-:S04]  /*e8c0*/  IMAD R4, R221, 0x80, R4 ;  /* 0x00000080dd047824 */ /* 0x004fc800078e0204 */
[----:B------:R-:W-:-:S05]  /*e8d0*/  VIADD R5, R4, 0xffffff80 ;  /* 0xffffff8004057836 */ /* 0x000fca0000000000 */
[----:B------:R-:W-:-:S13]  /*e8e0*/  ISETP.GE.AND P0, PT, R5, R0, PT ;  /* 0x000000000500720c */ /* 0x000fda0003f06270 */
[----:B------:R-:W-:Y:S05]  /*e8f0*/  @P0 BRA `(.L_x_290) ;  /* 0x0000000000480947 */ /* 0x000fea0003800000 */
[----:B------:R-:W-:Y:S01]  /*e900*/  IADD3 R4, P0, R5, R3, RZ ;  /* 0x0000000305047210 */ /* 0x000fe20007f1e0ff */
[----:B------:R-:W-:Y:S01]  /*e910*/  ULDC.64 UR4, c[0x0][0xb70] ;  /* 0x0002dc0000047ab9 */ /* 0x000fe20000000a00 */
[----:B------:R-:W-:Y:S01]  /*e920*/  ULDC.64 UR6, c[0x0][0x208] ;  /* 0x0000820000067ab9 */ /* 0x000fe20000000a00 */
[----:B------:R-:W-:Y:S01]  /*e930*/  IMAD R7, R9, UR4, RZ ;  /* 0x0000000409077c24 */ /* 0x000fe2000f8e02ff */
[----:B------:R-:W-:-:S03]  /*e940*/  LEA.HI.X.SX32 R5, R5, R8, 0x1, P0 ;  /* 0x0000000805057211 */ /* 0x000fc600000f0eff */
[C---:B------:R-:W-:Y:S02]  /*e950*/  IMAD R7, R220.reuse, UR5, R7 ;  /* 0x00000005dc077c24 */ /* 0x040fe4000f8e0207 */
[----:B------:R-:W-:Y:S01]  /*e960*/  IMAD.WIDE.U32 R4, R220, UR4, R4 ;  /* 0x00000004dc047c25 */ /* 0x000fe2000f8e0004 */
[----:B------:R-:W-:-:S03]  /*e970*/  ULDC.64 UR4, c[0x0][0xb78] ;  /* 0x0002de0000047ab9 */ /* 0x000fc60000000a00 */
[----:B------:R-:W-:Y:S02]  /*e980*/  IMAD R6, R222, UR4, RZ ;  /* 0x00000004de067c24 */ /* 0x000fe4000f8e02ff */
[----:B------:R-:W-:Y:S02]  /*e990*/  IMAD.IADD R5, R5, 0x1, R7 ;  /* 0x0000000105057824 */ /* 0x000fe400078e0207 */
[C---:B------:R-:W-:Y:S02]  /*e9a0*/  IMAD R7, R23.reuse, UR5, R6 ;  /* 0x0000000517077c24 */ /* 0x040fe4000f8e0206 */
[----:B------:R-:W-:Y:S01]  /*e9b0*/  IMAD.WIDE.U32 R4, R23, UR4, R4 ;  /* 0x0000000417047c25 */ /* 0x000fe2000f8e0004 */
[----:B------:R-:W-:-:S03]  /*e9c0*/  ULDC.64 UR4, c[0x0][0xb40] ;  /* 0x0002d00000047ab9 */ /* 0x000fc60000000a00 */
[----:B------:R-:W-:Y:S01]  /*e9d0*/  IMAD.IADD R5, R5, 0x1, R7 ;  /* 0x0000000105057824 */ /* 0x000fe200078e0207 */
[----:B------:R-:W-:-:S04]  /*e9e0*/  LEA R6, P0, R4, UR4, 0x2 ;  /* 0x0000000404067c11 */ /* 0x000fc8000f8010ff */
[----:B------:R-:W-:Y:S02]  /*e9f0*/  LEA.HI.X R7, R4, UR5, R5, 0x2, P0 ;  /* 0x0000000504077c11 */ /* 0x000fe400080f1405 */
[----:B------:R-:W-:-:S05]  /*ea00*/  MOV R5, 0xff800000 ;  /* 0xff80000000057802 */ /* 0x000fca0000000f00 */
[----:B------:R3:W-:Y:S02]  /*ea10*/  STG.E desc[UR6][R6.64], R5 ;  /* 0x0000000506007986 */ /* 0x0007e4000c101906 */
.L_x_290:
[----:B------:R-:W-:Y:S05]  /*ea20*/  BSYNC B1 ;  /* 0x0000000000017941 */ /* 0x000fea0003800000 */
.L_x_289:
[----:B------:R-:W-:Y:S01]  /*ea30*/  ULDC.64 UR4, c[0x0][0xaa0] ;  /* 0x0002a80000047ab9 */ /* 0x000fe20000000a00 */
[----:B--2---:R-:W-:Y:S01]  /*ea40*/  IMAD.MOV.U32 R4, RZ, RZ, R17 ;  /* 0x000000ffff047224 */ /* 0x004fe200078e0011 */
[----:B------:R-:W-:Y:S01]  /*ea50*/  BSSY B1, `(.L_x_291) ;  /* 0x000002d000017945 */ /* 0x000fe20003800000 */
[----:B---3--:R-:W-:Y:S02]  /*ea60*/  IMAD.MOV.U32 R5, RZ, RZ, R10 ;  /* 0x000000ffff057224 */ /* 0x008fe400078e000a */
[----:B------:R-:W-:Y:S02]  /*ea70*/  IMAD R6, R8, UR4, RZ ;  /* 0x0000000408067c24 */ /* 0x000fe4000f8e02ff */
[----:B------:R-:W-:-:S04]  /*ea80*/  IMAD.WIDE.U32 R4, R3, UR4, R4 ;  /* 0x0000000403047c25 */ /* 0x000fc8000f8e0004 */
[----:B------:R-:W-:Y:S01]  /*ea90*/  IMAD R3, R3, UR5, R6 ;  /* 0x0000000503037c24 */ /* 0x000fe2000f8e0206 */
[----:B------:R-:W-:Y:S01]  /*eaa0*/  ULDC.64 UR4, c[0x0][0xae0] ;  /* 0x0002b80000047ab9 */ /* 0x000fe20000000a00 */
[----:B------:R-:W-:Y:S02]  /*eab0*/  IMAD R7, R221, -0x80, R0 ;  /* 0xffffff80dd077824 */ /* 0x000fe400078e0200 */
[----:B------:R-:W-:Y:S02]  /*eac0*/  IMAD.IADD R5, R5, 0x1, R3 ;  /* 0x0000000105057824 */ /* 0x000fe400078e0203 */
[----:B------:R-:W-:Y:S01]  /*ead0*/  IMAD R3, R9, UR4, RZ ;  /* 0x0000000409037c24 */ /* 0x000fe2000f8e02ff */
[C---:B------:R-:W-:Y:S01]  /*eae0*/  ISETP.GE.AND P2, PT, R18.reuse, R7, PT ;  /* 0x000000071200720c */ /* 0x040fe20003f46270 */
[C---:B------:R-:W-:Y:S01]  /*eaf0*/  VIADD R6, R18.reuse, 0x20 ;  /* 0x0000002012067836 */ /* 0x040fe20000000000 */
[----:B------:R-:W-:Y:S01]  /*eb00*/  SHF.R.S32.HI R9, RZ, 0x1f, R18 ;  /* 0x0000001fff097819 */ /* 0x000fe20000011412 */
[----:B------:R-:W-:-:S02]  /*eb10*/  VIADD R0, R18, 0x40 ;  /* 0x0000004012007836 */ /* 0x000fc40000000000 */
[----:B------:R-:W-:Y:S01]  /*eb20*/  IMAD R3, R220, UR5, R3 ;  /* 0x00000005dc037c24 */ /* 0x000fe2000f8e0203 */
[-C--:B------:R-:W-:Y:S01]  /*eb30*/  ISETP.GE.AND P3, PT, R6, R7.reuse, PT ;  /* 0x000000070600720c */ /* 0x080fe20003f66270 */
[----:B------:R-:W-:Y:S01]  /*eb40*/  IMAD.WIDE.U32 R4, R220, UR4, R4 ;  /* 0x00000004dc047c25 */ /* 0x000fe2000f8e0004 */
[----:B------:R-:W-:Y:S01]  /*eb50*/  ULDC.64 UR4, c[0x0][0xae8] ;  /* 0x0002ba0000047ab9 */ /* 0x000fe20000000a00 */
[-C--:B------:R-:W-:Y:S02]  /*eb60*/  ISETP.GE.AND P1, PT, R0, R7.reuse, PT ;  /* 0x000000070000720c */ /* 0x080fe40003f26270 */
[----:B------:R-:W-:Y:S02]  /*eb70*/  VIADD R6, R18, 0x60 ;  /* 0x0000006012067836 */ /* 0x000fe40000000000 */
[----:B------:R-:W-:Y:S02]  /*eb80*/  IMAD.IADD R5, R5, 0x1, R3 ;  /* 0x0000000105057824 */ /* 0x000fe400078e0203 */
[----:B------:R-:W-:Y:S01]  /*eb90*/  IMAD R0, R222, UR4, RZ ;  /* 0x00000004de007c24 */ /* 0x000fe2000f8e02ff */
[----:B------:R-:W-:Y:S01]  /*eba0*/  ISETP.GE.AND P0, PT, R6, R7, PT ;  /* 0x000000070600720c */ /* 0x000fe20003f06270 */
[----:B------:R-:W-:-:S04]  /*ebb0*/  IMAD.WIDE.U32 R6, R23, UR4, R4 ;  /* 0x0000000417067c25 */ /* 0x000fc8000f8e0004 */
[----:B------:R-:W-:Y:S02]  /*ebc0*/  IMAD R3, R23, UR5, R0 ;  /* 0x0000000517037c24 */ /* 0x000fe4000f8e0200 */
[----:B------:R-:W-:-:S03]  /*ebd0*/  IMAD.MOV.U32 R8, RZ, RZ, R18 ;  /* 0x000000ffff087224 */ /* 0x000fc600078e0012 */
[----:B------:R-:W-:Y:S01]  /*ebe0*/  IADD3 R11, R7, R3, RZ ;  /* 0x00000003070b7210 */ /* 0x000fe20007ffe0ff */
[----:B------:R-:W-:Y:S01]  /*ebf0*/  IMAD.WIDE R8, R221, 0x80, R8 ;  /* 0x00000080dd087825 */ /* 0x000fe200078e0208 */
[----:B------:R-:W-:Y:S06]  /*ec00*/  @P2 BRA `(.L_x_292) ;  /* 0x0000000000442947 */ /* 0x000fec0003800000 */
[----:B------:R-:W-:Y:S01]  /*ec10*/  ULDC.64 UR4, c[0x0][0xad8] ;  /* 0x0002b60000047ab9 */ /* 0x000fe20000000a00 */
[----:B------:R-:W-:Y:S01]  /*ec20*/  IMAD.MOV.U32 R4, RZ, RZ, R6 ;  /* 0x000000ffff047224 */ /* 0x000fe200078e0006 */
[----:B------:R-:W-:Y:S01]  /*ec30*/  ULDC.64 UR6, c[0x0][0xa80] ;  /* 0x0002a00000067ab9 */ /* 0x000fe20000000a00 */
[----:B------:R-:W-:Y:S01]  /*ec40*/  IMAD.MOV.U32 R5, RZ, RZ, R11 ;  /* 0x000000ffff057224 */ /* 0x000fe200078e000b */
[----:B------:R-:W-:Y:S01]  /*ec50*/  ULDC.64 UR8, c[0x0][0x208] ;  /* 0x0000820000087ab9 */ /* 0x000fe20000000a00 */
[----:B------:R-:W-:Y:S02]  /*ec60*/  IMAD R3, R9, UR4, RZ ;  /* 0x0000000409037c24 */ /* 0x000fe4000f8e02ff */
[----:B------:R-:W-:Y:S02]  /*ec70*/  VIADD R0, R17, 0x40 ;  /* 0x0000004011007836 */ /* 0x000fe40000000000 */
        /* <DEDUP_REMOVED lines=8> */
[----:B------:R2:W-:Y:S04]  /*ed00*/  @!P4 STG.E.128 desc[UR8][R12.64], RZ ;  /* 0x000000ff0c00c986 */ /* 0x0005e8000c101d08 */
[----:B------:R2:W-:Y:S02]  /*ed10*/  @!P5 STG.E.128 desc[UR8][R12.64+0x80], RZ ;  /* 0x000080ff0c00d986 */ /* 0x0005e4000c101d08 */
.L_x_292:
[----:B------:R-:W-:Y:S05]  /*ed20*/  BSYNC B1 ;  /* 0x0000000000017941 */ /* 0x000fea0003800000 */
.L_x_291:
        /* <DEDUP_REMOVED lines=8> */
[----:B------:R-:W-:Y:S02]  /*edb0*/  IMAD.X R0, RZ, RZ, R9, P2 ;  /* 0x000000ffff007224 */ /* 0x000fe400010e0609 */
[----:B------:R-:W-:Y:S02]  /*edc0*/  VIADD R10, R17, 0x40 ;  /* 0x00000040110a7836 */ /* 0x000fe40000000000 */
[----:B------:R-:W-:-:S02]  /*edd0*/  IMAD R0, R0, UR4, RZ ;  /* 0x0000000400007c24 */ /* 0x000fc4000f8e02ff */
[----:B------:R-:W-:Y:S01]  /*ede0*/  IMAD.WIDE.U32 R4, R3, UR4, R4 ;  /* 0x0000000403047c25 */ /* 0x000fe2000f8e0004 */
[----:B------:R-:W-:Y:S02]  /*edf0*/  ULDC UR4, c[0x0][0xa8c] ;  /* 0x0002a30000047ab9 */ /* 0x000fe40000000800 */
[----:B------:R-:W-:Y:S01]  /*ee00*/  ISETP.GE.AND P3, PT, R17, UR4, PT ;  /* 0x0000000411007c0c */ /* 0x000fe2000bf66270 */
[----:B------:R-:W-:Y:S01]  /*ee10*/  IMAD R3, R3, UR5, R0 ;  /* 0x0000000503037c24 */ /* 0x000fe2000f8e0200 */
[----:B------:R-:W-:Y:S02]  /*ee20*/  ISETP.GE.AND P4, PT, R10, UR4, PT ;  /* 0x000000040a007c0c */ /* 0x000fe4000bf86270 */
[----:B--2---:R-:W-:Y:S02]  /*ee30*/  LEA R12, P2, R4, UR6, 0x1 ;  /* 0x00000006040c7c11 */ /* 0x004fe4000f8408ff */
[----:B------:R-:W-:-:S04]  /*ee40*/  IADD3 R3, R5, R3, RZ ;  /* 0x0000000305037210 */ /* 0x000fc80007ffe0ff */
[----:B------:R-:W-:-:S05]  /*ee50*/  LEA.HI.X R13, R4, UR7, R3, 0x1, P2 ;  /* 0x00000007040d7c11 */ /* 0x000fca00090f0c03 */
[----:B------:R3:W-:Y:S04]  /*ee60*/  @!P3 STG.E.128 desc[UR8][R12.64], RZ ;  /* 0x000000ff0c00b986 */ /* 0x0007e8000c101d08 */
[----:B------:R3:W-:Y:S02]  /*ee70*/  @!P4 STG.E.128 desc[UR8][R12.64+0x80], RZ ;  /* 0x000080ff0c00c986 */ /* 0x0007e4000c101d08 */
.L_x_294:
[----:B------:R-:W-:Y:S05]  /*ee80*/  BSYNC B1 ;  /* 0x0000000000017941 */ /* 0x000fea0003800000 */
.L_x_293:
        /* <DEDUP_REMOVED lines=16> */
[----:B--23--:R-:W-:Y:S01]  /*ef90*/  LEA R12, P1, R4, UR6, 0x1 ;  /* 0x00000006040c7c11 */ /* 0x00cfe2000f8208ff */
[----:B------:R-:W-:-:S05]  /*efa0*/  IMAD.IADD R3, R5, 0x1, R3 ;  /* 0x0000000105037824 */ /* 0x000fca00078e0203 */
[----:B------:R-:W-:-:S05]  /*efb0*/  LEA.HI.X R13, R4, UR7, R3, 0x1, P1 ;  /* 0x00000007040d7c11 */ /* 0x000fca00088f0c03 */
[----:B------:R4:W-:Y:S04]  /*efc0*/  @!P2 STG.E.128 desc[UR8][R12.64], RZ ;  /* 0x000000ff0c00a986 */ /* 0x0009e8000c101d08 */
[----:B------:R4:W-:Y:S02]  /*efd0*/  @!P3 STG.E.128 desc[UR8][R12.64+0x80], RZ ;  /* 0x000080ff0c00b986 */ /* 0x0009e4000c101d08 */
.L_x_296:
[----:B------:R-:W-:Y:S05]  /*efe0*/  BSYNC B1 ;  /* 0x0000000000017941 */ /* 0x000fea0003800000 */
.L_x_295:
[----:B------:R-:W-:Y:S05]  /*eff0*/  @P0 BRA `(.L_x_287) ;  /* 0x00000000004c0947 */ /* 0x000fea0003800000 */
[----:B------:R-:W-:Y:S01]  /*f000*/  IADD3 R3, P0, R8, 0x60, RZ ;  /* 0x0000006008037810 */ /* 0x000fe20007f1e0ff */
[----:B------:R-:W-:Y:S01]  /*f010*/  ULDC.64 UR4, c[0x0][0xad8] ;  /* 0x0002b60000047ab9 */ /* 0x000fe20000000a00 */
[----:B------:R-:W-:Y:S01]  /*f020*/  IMAD.MOV.U32 R4, RZ, RZ, R6 ;  /* 0x000000ffff047224 */ /* 0x000fe200078e0006 */
[----:B------:R-:W-:Y:S01]  /*f030*/  IADD3 R0, R17, 0x40, RZ ;  /* 0x0000004011007810 */ /* 0x000fe20007ffe0ff */
[----:B------:R-:W-:Y:S01]  /*f040*/  IMAD.MOV.U32 R5, RZ, RZ, R11 ;  /* 0x000000ffff057224 */ /* 0x000fe200078e000b */
[----:B------:R-:W-:Y:S01]  /*f050*/  ULDC.64 UR6, c[0x0][0xa80] ;  /* 0x0002a00000067ab9 */ /* 0x000fe20000000a00 */
[----:B------:R-:W-:Y:S01]  /*f060*/  IMAD.X R8, RZ, RZ, R9, P0 ;  /* 0x000000ffff087224 */ /* 0x000fe200000e0609 */
[----:B------:R-:W-:Y:S01]  /*f070*/  ULDC.64 UR8, c[0x0][0x208] ;  /* 0x0000820000087ab9 */ /* 0x000fe20000000a00 */
[----:B------:R-:W-:-:S04]  /*f080*/  IMAD.WIDE.U32 R4, R3, UR4, R4 ;  /* 0x0000000403047c25 */ /* 0x000fc8000f8e0004 */
[----:B------:R-:W-:Y:S01]  /*f090*/  IMAD R8, R8, UR4, RZ ;  /* 0x0000000408087c24 */ /* 0x000fe2000f8e02ff */
[----:B------:R-:W-:Y:S01]  /*f0a0*/  ULDC UR4, c[0x0][0xa8c] ;  /* 0x0002a30000047ab9 */ /* 0x000fe20000000800 */
[----:B------:R-:W-:Y:S02]  /*f0b0*/  LEA R6, P0, R4, UR6, 0x1 ;  /* 0x0000000604067c11 */ /* 0x000fe4000f8008ff */
[----:B------:R-:W-:Y:S01]  /*f0c0*/  IMAD R3, R3, UR5, R8 ;  /* 0x0000000503037c24 */ /* 0x000fe2000f8e0208 */
[----:B------:R-:W-:Y:S02]  /*f0d0*/  ISETP.GE.AND P1, PT, R17, UR4, PT ;  /* 0x0000000411007c0c */ /* 0x000fe4000bf26270 */
[----:B------:R-:W-:Y:S01]  /*f0e0*/  ISETP.GE.AND P2, PT, R0, UR4, PT ;  /* 0x0000000400007c0c */ /* 0x000fe2000bf46270 */
[----:B------:R-:W-:-:S05]  /*f0f0*/  IMAD.IADD R3, R5, 0x1, R3 ;  /* 0x0000000105037824 */ /* 0x000fca00078e0203 */
[----:B------:R-:W-:-:S05]  /*f100*/  LEA.HI.X R7, R4, UR7, R3, 0x1, P0 ;  /* 0x0000000704077c11 */ /* 0x000fca00080f0c03 */
[----:B------:R0:W-:Y:S04]  /*f110*/  @!P1 STG.E.128 desc[UR8][R6.64], RZ ;  /* 0x000000ff06009986 */ /* 0x0001e8000c101d08 */
[----:B------:R0:W-:Y:S02]  /*f120*/  @!P2 STG.E.128 desc[UR8][R6.64+0x80], RZ ;  /* 0x000080ff0600a986 */ /* 0x0001e4000c101d08 */
.L_x_287:
[----:B------:R-:W-:Y:S05]  /*f130*/  BSYNC B0 ;  /* 0x0000000000007941 */ /* 0x000fea0003800000 */
.L_x_278:
[----:B------:R-:W-:Y:S02]  /*f140*/  ULDC UR4, c[0x0][0xc14] ;  /* 0x0003050000047ab9 */ /* 0x000fe40000000800 */
[----:B-1----:R-:W-:-:S13]  /*f150*/  ISETP.GE.AND P0, PT, R51, UR4, PT ;  /* 0x0000000433007c0c */ /* 0x002fda000bf06270 */
[----:B------:R-:W-:Y:S05]  /*f160*/  @!P0 BRA `(.L_x_297) ;  /* 0xffffff1c00048947 */ /* 0x000fea000383ffff */
[----:B------:R-:W-:Y:S05]  /*f170*/  EXIT ;  /* 0x000000000000794d */ /* 0x000fea0003800000 */
.L_x_253:
[----:B------:R-:W-:-:S08]  /*f180*/  NOP ;  /* 0x0000000000007918 */ /* 0x000fd00000000000 */
[----:B--2---:R-:W0:-:S00]  /*f190*/  USETMAXREG.DEALLOC.CTAPOOL 0x18 ;  /* 0x00000018000079c8 */ /* 0x004e0000080e0500 */
[----:B0-----:R-:W-:-:S06]  /*f1a0*/  LOP3.LUT R0, R0, 0x3, RZ, 0xc0, !PT ;  /* 0x0000000300007812 */ /* 0x001fcc00078ec0ff */
[----:B------:R-:W0:Y:S02]  /*f1b0*/  SHFL.IDX PT, R0, R0, RZ, 0x1f ;  /* 0x00001fff00007589 */ /* 0x000e2400000e0000 */
[----:B0-----:R-:W-:-:S13]  /*f1c0*/  ISETP.NE.AND P0, PT, R0, RZ, PT ;  /* 0x000000ff0000720c */ /* 0x001fda0003f05270 */
[----:B------:R-:W-:Y:S05]  /*f1d0*/  @P0 EXIT ;  /* 0x000000000000094d */ /* 0x000fea0003800000 */
[----:B------:R-:W0:Y:S01]  /*f1e0*/  S2R R2, SR_TID.X ;  /* 0x0000000000027919 */ /* 0x000e220000002100 */
[----:B------:R-:W-:Y:S01]  /*f1f0*/  LOP3.LUT R4, R4, 0xffffffdf, RZ, 0xc0, !PT ;  /* 0xffffffdf04047812 */ /* 0x000fe200078ec0ff */
[----:B------:R-:W-:Y:S01]  /*f200*/  ULDC UR5, c[0x0][0xc14] ;  /* 0x0003050000057ab9 */ /* 0x000fe20000000800 */
[----:B------:R-:W-:Y:S01]  /*f210*/  IMAD.MOV.U32 R0, RZ, RZ, RZ ;  /* 0x000000ffff007224 */ /* 0x000fe200078e00ff */
[----:B------:R-:W-:Y:S01]  /*f220*/  ULDC.64 UR6, c[0x0][0x208] ;  /* 0x0000820000067ab9 */ /* 0x000fe20000000a00 */
[----:B------:R-:W-:Y:S01]  /*f230*/  ULDC UR4, c[0x0][0xc10] ;  /* 0x0003040000047ab9 */ /* 0x000fe20000000800 */
[----:B0-----:R-:W-:-:S04]  /*f240*/  LOP3.LUT R8, R2, 0x1f, RZ, 0xc0, !PT ;  /* 0x0000001f02087812 */ /* 0x001fc800078ec0ff */
[----:B------:R-:W-:-:S13]  /*f250*/  ISETP.NE.AND P0, PT, R8, 0x1f, PT ;  /* 0x0000001f0800780c */ /* 0x000fda0003f05270 */
[----:B------:R-:W-:Y:S02]  /*f260*/  @P0 LOP3.LUT R4, R4, 0x20, RZ, 0xfc, !PT ;  /* 0x0000002004040812 */ /* 0x000fe400078efcff */
[----:B------:R-:W-:-:S13]  /*f270*/  ISETP.GE.OR P0, PT, R8, UR5, !P0 ;  /* 0x0000000508007c0c */ /* 0x000fda000c706670 */
[----:B------:R-:W0:Y:S02]  /*f280*/  @!P0 LDC.64 R2, c[0x0][0xc58] ;  /* 0x00031600ff028b82 */ /* 0x000e240000000a00 */
[----:B0-----:R-:W-:-:S05]  /*f290*/  @!P0 IMAD.WIDE.U32 R2, R8, 0x4, R2 ;  /* 0x0000000408028825 */ /* 0x001fca00078e0002 */
[----:B------:R-:W2:Y:S01]  /*f2a0*/  @!P0 LDG.E R0, desc[UR6][R2.64] ;  /* 0x0000000602008981 */ /* 0x000ea2000c1e1900 */
[C---:B------:R-:W-:Y:S01]  /*f2b0*/  ISETP.NE.AND P1, PT, R8.reuse, RZ, PT ;  /* 0x000000ff0800720c */ /* 0x040fe20003f25270 */
[----:B------:R-:W0:Y:S01]  /*f2c0*/  S2UR UR6, SR_CTAID.X ;  /* 0x00000000000679c3 */ /* 0x000e220000002500 */
[----:B------:R-:W-:Y:S01]  /*f2d0*/  ISETP.GE.U32.AND P0, PT, R8, 0x2, PT ;  /* 0x000000020800780c */ /* 0x000fe20003f06070 */
[----:B------:R-:W-:Y:S01]  /*f2e0*/  IMAD.MOV.U32 R16, RZ, RZ, RZ ;  /* 0x000000ffff107224 */ /* 0x000fe200078e00ff */
[----:B------:R-:W-:Y:S02]  /*f2f0*/  LOP3.LUT R4, R4, 0xfffffffe, RZ, 0xc0, !PT ;  /* 0xfffffffe04047812 */ /* 0x000fe400078ec0ff */
[----:B------:R-:W-:-:S07]  /*f300*/  MOV R19, RZ ;  /* 0x000000ff00137202 */ /* 0x000fce0000000f00 */
[----:B------:R-:W-:-:S04]  /*f310*/  @P1 LOP3.LUT R4, R4, 0x1, RZ, 0xfc, !PT ;  /* 0x0000000104041812 */ /* 0x000fc800078efcff */
[----:B------:R-:W-:-:S04]  /*f320*/  LOP3.LUT R4, R4, 0xffffffef, RZ, 0xc0, !PT ;  /* 0xffffffef04047812 */ /* 0x000fc800078ec0ff */
[----:B------:R-:W-:-:S04]  /*f330*/  @P0 LOP3.LUT R4, R4, 0x10, RZ, 0xfc, !PT ;  /* 0x0000001004040812 */ /* 0x000fc800078efcff */
[----:B------:R-:W-:Y:S01]  /*f340*/  LOP3.LUT R4, R4, 0xfffffff7, RZ, 0xc0, !PT ;  /* 0xfffffff704047812 */ /* 0x000fe200078ec0ff */
[----:B--2---:R-:W1:Y:S02]  /*f350*/  SHFL.UP PT, R5, R0, 0x1, RZ ;  /* 0x0420000000057989 */ /* 0x004e6400000e00ff */
[----:B-1----:R-:W-:-:S05]  /*f360*/  SEL R5, R5, RZ, P1 ;  /* 0x000000ff05057207 */ /* 0x002fca0000800000 */
[----:B------:R-:W-:-:S05]  /*f370*/  IMAD.IADD R5, R0, 0x1, R5 ;  /* 0x0000000100057824 */ /* 0x000fca00078e0205 */
[----:B------:R-:W1:Y:S02]  /*f380*/  SHFL.UP PT, R6, R5, 0x2, RZ ;  /* 0x0440000005067989 */ /* 0x000e6400000e00ff */
[----:B-1----:R-:W-:Y:S02]  /*f390*/  SEL R6, R6, RZ, P0 ;  /* 0x000000ff06067207 */ /* 0x002fe40000000000 */
[----:B------:R-:W-:-:S03]  /*f3a0*/  ISETP.GE.U32.AND P0, PT, R8, 0x4, PT ;  /* 0x000000040800780c */ /* 0x000fc60003f06070 */
[----:B------:R-:W-:-:S05]  /*f3b0*/  IMAD.IADD R6, R5, 0x1, R6 ;  /* 0x0000000105067824 */ /* 0x000fca00078e0206 */
[----:B------:R-:W1:Y:S05]  /*f3c0*/  SHFL.UP PT, R7, R6, 0x4, RZ ;  /* 0x0480000006077989 */ /* 0x000e6a00000e00ff */
[----:B------:R-:W-:-:S04]  /*f3d0*/  @P0 LOP3.LUT R4, R4, 0x8, RZ, 0xfc, !PT ;  /* 0x0000000804040812 */ /* 0x000fc800078efcff */
[----:B------:R-:W-:Y:S02]  /*f3e0*/  LOP3.LUT R4, R4, 0xfffffffb, RZ, 0xc0, !PT ;  /* 0xfffffffb04047812 */ /* 0x000fe400078ec0ff */
        /* <DEDUP_REMOVED lines=10> */
[----:B------:R-:W-:Y:S02]  /*f490*/  @P0 LOP3.LUT R4, R4, 0x2, RZ, 0xfc, !PT ;  /* 0x0000000204040812 */ /* 0x000fe400078efcff */
[----:B-1----:R-:W-:-:S05]  /*f4a0*/  SEL R2, R2, RZ, P0 ;  /* 0x000000ff02027207 */ /* 0x002fca0000000000 */
[----:B------:R-:W-:-:S05]  /*f4b0*/  IMAD.IADD R2, R3, 0x1, R2 ;  /* 0x0000000103027824 */ /* 0x000fca00078e0202 */
[----:B------:R-:W1:Y:S02]  /*f4c0*/  SHFL.IDX PT, R5, R2, 0x1f, 0x1f ;  /* 0x03e01f0002057f89 */ /* 0x000e6400000e0000 */
[----:B-1----:R-:W-:-:S04]  /*f4d0*/  IMAD R5, R5, UR4, RZ ;  /* 0x0000000405057c24 */ /* 0x002fc8000f8e02ff */
[----:B------:R-:W-:Y:S01]  /*f4e0*/  IMAD.MOV.U32 R6, RZ, RZ, R5 ;  /* 0x000000ffff067224 */ /* 0x000fe200078e0005 */
[----:B0-----:R-:W-:-:S13]  /*f4f0*/  ISETP.GT.AND P0, PT, R5, UR6, PT ;  /* 0x0000000605007c0c */ /* 0x001fda000bf04270 */
[----:B------:R-:W-:Y:S05]  /*f500*/  @P0 BRA `(.L_x_298) ;  /* 0x0000000000c40947 */ /* 0x000fea0003800000 */
[----:B------:R-:W-:Y:S01]  /*f510*/  IMAD.MOV.U32 R5, RZ, RZ, R6 ;  /* 0x000000ffff057224 */ /* 0x000fe200078e0006 */
[----:B------:R-:W-:Y:S01]  /*f520*/  ULDC UR5, c[0x0][0xc14] ;  /* 0x0003050000057ab9 */ /* 0x000fe20000000800 */
[----:B------:R-:W-:Y:S01]  /*f530*/  IMAD.MOV.U32 R19, RZ, RZ, RZ ;  /* 0x000000ffff137224 */ /* 0x000fe200078e00ff */
[----:B------:R-:W-:Y:S01]  /*f540*/  ULDC UR7, c[0x0][0xc14] ;  /* 0x0003050000077ab9 */ /* 0x000fe20000000800 */
[----:B------:R-:W-:-:S05]  /*f550*/  ULDC UR4, c[0x0][0xc10] ;  /* 0x0003040000047ab9 */ /* 0x000fca0000000800 */
.L_x_302:
[----:B------:R-:W-:Y:S02]  /*f560*/  VIADD R0, R19, 0x1f ;  /* 0x0000001f13007836 */ /* 0x000fe40000000000 */
[----:B------:R-:W-:-:S03]  /*f570*/  IMAD.U32 R19, RZ, RZ, UR7 ;  /* 0x00000007ff137e24 */ /* 0x000fc6000f8e00ff */
[----:B------:R-:W-:-:S13]  /*f580*/  ISETP.GE.AND P0, PT, R0, UR5, PT ;  /* 0x0000000500007c0c */ /* 0x000fda000bf06270 */
[----:B------:R-:W-:Y:S05]  /*f590*/  @P0 BRA `(.L_x_299) ;  /* 0x0000000400440947 */ /* 0x000fea0003800000 */
[----:B------:R-:W0:Y:S01]  /*f5a0*/  S2R R2, SR_TID.X ;  /* 0x0000000000027919 */ /* 0x000e220000002100 */
[----:B------:R-:W-:Y:S01]  /*f5b0*/  IMAD.MOV.U32 R19, RZ, RZ, R0 ;  /* 0x000000ffff137224 */ /* 0x000fe200078e0000 */
[----:B------:R-:W-:Y:S01]  /*f5c0*/  BSSY B0, `(.L_x_300) ;  /* 0x000000b000007945 */ /* 0x000fe20003800000 */
[----:B------:R-:W-:Y:S01]  /*f5d0*/  IMAD.MOV.U32 R0, RZ, RZ, RZ ;  /* 0x000000ffff007224 */ /* 0x000fe200078e00ff */
[----:B0-----:R-:W-:-:S04]  /*f5e0*/  LOP3.LUT R8, R2, 0x1f, RZ, 0xc0, !PT ;  /* 0x0000001f02087812 */ /* 0x001fc800078ec0ff */
[C---:B------:R-:W-:Y:S01]  /*f5f0*/  ISETP.NE.AND P1, PT, R8.reuse, 0x1f, PT ;  /* 0x0000001f0800780c */ /* 0x040fe20003f25270 */
[----:B------:R-:W-:-:S05]  /*f600*/  IMAD.IADD R7, R8, 0x1, R19 ;  /* 0x0000000108077824 */ /* 0x000fca00078e0213 */
[----:B------:R-:W-:-:S13]  /*f610*/  ISETP.GE.OR P0, PT, R7, UR5, !P1 ;  /* 0x0000000507007c0c */ /* 0x000fda000cf06670 */
[----:B------:R-:W-:Y:S05]  /*f620*/  @P0 BRA `(.L_x_301) ;  /* 0x0000000000100947 */ /* 0x000fea0003800000 */
[----:B------:R-:W0:Y:S01]  /*f630*/  LDC.64 R2, c[0x0][0xc58] ;  /* 0x00031600ff027b82 */ /* 0x000e220000000a00 */
[----:B------:R-:W-:Y:S01]  /*f640*/  ULDC.64 UR8, c[0x0][0x208] ;  /* 0x0000820000087ab9 */ /* 0x000fe20000000a00 */
[----:B0-----:R-:W-:-:S05]  /*f650*/  IMAD.WIDE R2, R7, 0x4, R2 ;  /* 0x0000000407027825 */ /* 0x001fca00078e0202 */
[----:B------:R0:W5:Y:S02]  /*f660*/  LDG.E R0, desc[UR8][R2.64] ;  /* 0x0000000802007981 */ /* 0x000164000c1e1900 */
.L_x_301:
[----:B------:R-:W-:Y:S05]  /*f670*/  BSYNC B0 ;  /* 0x0000000000007941 */ /* 0x000fea0003800000 */
.L_x_300:
[----:B0----5:R-:W0:Y:S01]  /*f680*/  SHFL.UP PT, R2, R0, 0x1, RZ ;  /* 0x0420000000027989 */ /* 0x021e2200000e00ff */
[C---:B------:R-:W-:Y:S02]  /*f690*/  ISETP.NE.AND P0, PT, R8.reuse, RZ, PT ;  /* 0x000000ff0800720c */ /* 0x040fe40003f05270 */
[----:B------:R-:W-:Y:S02]  /*f6a0*/  ISETP.GE.U32.AND P1, PT, R8, 0x2, PT ;  /* 0x000000020800780c */ /* 0x000fe40003f26070 */
[----:B0-----:R-:W-:Y:S02]  /*f6b0*/  SEL R3, R2, RZ, P0 ;  /* 0x000000ff02037207 */ /* 0x001fe40000000000 */
[----:B------:R-:W-:Y:S02]  /*f6c0*/  ISETP.GE.U32.AND P0, PT, R8, 0x4, PT ;  /* 0x000000040800780c */ /* 0x000fe40003f06070 */
[----:B------:R-:W-:-:S05]  /*f6d0*/  IADD3 R3, R0, R3, RZ ;  /* 0x0000000300037210 */ /* 0x000fca0007ffe0ff */
[----:B------:R-:W0:Y:S02]  /*f6e0*/  SHFL.UP PT, R2, R3, 0x2, RZ ;  /* 0x0440000003027989 */ /* 0x000e2400000e00ff */
[----:B0-----:R-:W-:Y:S02]  /*f6f0*/  SEL R2, R2, RZ, P1 ;  /* 0x000000ff02027207 */ /* 0x001fe40000800000 */
[----:B------:R-:W-:-:S03]  /*f700*/  ISETP.GE.U32.AND P1, PT, R8, 0x8, PT ;  /* 0x000000080800780c */ /* 0x000fc60003f26070 */
[----:B------:R-:W-:-:S05]  /*f710*/  IMAD.IADD R2, R3, 0x1, R2 ;  /* 0x0000000103027824 */ /* 0x000fca00078e0202 */
[----:B------:R-:W0:Y:S02]  /*f720*/  SHFL.UP PT, R6, R2, 0x4, RZ ;  /* 0x0480000002067989 */ /* 0x000e2400000e00ff */
[----:B0-----:R-:W-:Y:S02]  /*f730*/  SEL R7, R6, RZ, P0 ;  /* 0x000000ff06077207 */ /* 0x001fe40000000000 */
[----:B------:R-:W-:-:S03]  /*f740*/  ISETP.GE.U32.AND P0, PT, R8, 0x10, PT ;  /* 0x000000100800780c */ /* 0x000fc60003f06070 */
[----:B------:R-:W-:-:S05]  /*f750*/  IMAD.IADD R7, R2, 0x1, R7 ;  /* 0x0000000102077824 */ /* 0x000fca00078e0207 */
[----:B------:R-:W0:Y:S02]  /*f760*/  SHFL.UP PT, R6, R7, 0x8, RZ ;  /* 0x0500000007067989 */ /* 0x000e2400000e00ff */
[----:B0-----:R-:W-:-:S05]  /*f770*/  SEL R6, R6, RZ, P1 ;  /* 0x000000ff06067207 */ /* 0x001fca0000800000 */
[----:B------:R-:W-:-:S05]  /*f780*/  IMAD.IADD R6, R7, 0x1, R6 ;  /* 0x0000000107067824 */ /* 0x000fca00078e0206 */
[----:B------:R-:W0:Y:S02]  /*f790*/  SHFL.UP PT, R8, R6, 0x10, RZ ;  /* 0x0600000006087989 */ /* 0x000e2400000e00ff */
[----:B0-----:R-:W-:-:S05]  /*f7a0*/  SEL R9, R8, RZ, P0 ;  /* 0x000000ff08097207 */ /* 0x001fca0000000000 */
[----:B------:R-:W-:-:S05]  /*f7b0*/  IMAD.IADD R9, R6, 0x1, R9 ;  /* 0x0000000106097824 */ /* 0x000fca00078e0209 */
[----:B------:R-:W0:Y:S02]  /*f7c0*/  SHFL.IDX PT, R3, R9, 0x1f, 0x1f ;  /* 0x03e01f0009037f89 */ /* 0x000e2400000e0000 */
[----:B0-----:R-:W-:-:S04]  /*f7d0*/  IMAD R6, R3, UR4, RZ ;  /* 0x0000000403067c24 */ /* 0x001fc8000f8e02ff */
[----:B------:R-:W-:-:S05]  /*f7e0*/  IMAD.IADD R5, R6, 0x1, R5 ;  /* 0x0000000106057824 */ /* 0x000fca00078e0205 */
[----:B------:R-:W-:-:S13]  /*f7f0*/  ISETP.GT.AND P0, PT, R5, UR6, PT ;  /* 0x0000000605007c0c */ /* 0x000fda000bf04270 */
[----:B------:R-:W-:Y:S05]  /*f800*/  @!P0 BRA `(.L_x_302) ;  /* 0xfffffffc00548947 */ /* 0x000fea000383ffff */
[----:B------:R-:W-:-:S07]  /*f810*/  IMAD.MOV.U32 R2, RZ, RZ, R9 ;  /* 0x000000ffff027224 */ /* 0x000fce00078e0009 */
.L_x_298:
[----:B------:R-:W-:-:S04]  /*f820*/  IMAD.IADD R7, R5, 0x1, -R6 ;  /* 0x0000000105077824 */ /* 0x000fc800078e0a06 */
[----:B------:R-:W-:-:S05]  /*f830*/  IMAD R3, R2, UR4, R7 ;  /* 0x0000000402037c24 */ /* 0x000fca000f8e0207 */
[----:B------:R-:W-:-:S13]  /*f840*/  ISETP.GT.AND P0, PT, R3, UR6, PT ;  /* 0x0000000603007c0c */ /* 0x000fda000bf04270 */
[----:B------:R-:W-:-:S04]  /*f850*/  VOTE.ANY R8, PT, !P0 ;  /* 0x0000000000087806 */ /* 0x000fc800040e0100 */
[----:B------:R-:W0:Y:S01]  /*f860*/  POPC R5, R8 ;  /* 0x0000000800057309 */ /* 0x000e220000000000 */
[----:B------:R-:W-:Y:S01]  /*f870*/  ISETP.NE.AND P0, PT, R8, RZ, PT ;  /* 0x000000ff0800720c */ /* 0x000fe20003f05270 */
[----:B0-----:R-:W0:Y:S02]  /*f880*/  SHFL.IDX PT, R0, R0, R5, 0x1f ;  /* 0x00001f0500007589 */ /* 0x001e2400000e0000 */
[----:B0-----:R-:W-:-:S04]  /*f890*/  IABS R6, R0 ;  /* 0x0000000000067213 */ /* 0x001fc80000000000 */
[----:B------:R-:W0:Y:S08]  /*f8a0*/  I2F.RP R9, R6 ;  /* 0x0000000600097306 */ /* 0x000e300000209400 */
[----:B0-----:R-:W0:Y:S02]  /*f8b0*/  MUFU.RCP R9, R9 ;  /* 0x0000000900097308 */ /* 0x001e240000001000 */
[----:B0-----:R-:W-:-:S06]  /*f8c0*/  VIADD R3, R9, 0xffffffe ;  /* 0x0ffffffe09037836 */ /* 0x001fcc0000000000 */
[----:B------:R-:W0:Y:S02]  /*f8d0*/  F2I.FTZ.U32.TRUNC.NTZ R3, R3 ;  /* 0x0000000300037305 */ /* 0x000e24000021f000 */
[----:B0-----:R-:W-:Y:S01]  /*f8e0*/  IADD3 R11, RZ, -R3, RZ ;  /* 0x80000003ff0b7210 */ /* 0x001fe20007ffe0ff */
[----:B------:R-:W-:Y:S06]  /*f8f0*/  @!P0 BRA `(.L_x_303) ;  /* 0x0000000000088947 */ /* 0x000fec0003800000 */
[----:B------:R-:W-:-:S05]  /*f900*/  VIADD R9, R5, 0xffffffff ;  /* 0xffffffff05097836 */ /* 0x000fca0000000000 */
[----:B------:R0:W1:Y:S02]  /*f910*/  SHFL.IDX PT, R16, R2, R9, 0x1f ;  /* 0x00001f0902107589 */ /* 0x00006400000e0000 */
.L_x_303:
[----:B-1----:R-:W-:Y:S01]  /*f920*/  IMAD R16, R16, UR4, R7 ;  /* 0x0000000410107c24 */ /* 0x002fe2000f8e0207 */
[----:B------:R-:W-:Y:S01]  /*f930*/  IADD3 R19, R5, R19, RZ ;  /* 0x0000001305137210 */ /* 0x000fe20007ffe0ff */
[----:B------:R-:W-:Y:S02]  /*f940*/  IMAD R7, R11, R6, RZ ;  /* 0x000000060b077224 */ /* 0x000fe400078e02ff */
[----:B0-----:R-:W-:Y:S01]  /*f950*/  IMAD.MOV.U32 R2, RZ, RZ, RZ ;  /* 0x000000ffff027224 */ /* 0x001fe200078e00ff */
[----:B------:R-:W-:-:S03]  /*f960*/  IADD3 R17, -R16, UR6, RZ ;  /* 0x0000000610117c10 */ /* 0x000fc6000fffe1ff */
[----:B------:R-:W-:Y:S01]  /*f970*/  IMAD.HI.U32 R2, R3, R7, R2 ;  /* 0x0000000703027227 */ /* 0x000fe200078e0002 */
[----:B------:R-:W-:Y:S02]  /*f980*/  IABS R7, R0 ;  /* 0x0000000000077213 */ /* 0x000fe40000000000 */
[----:B------:R-:W-:-:S03]  /*f990*/  IABS R3, R17 ;  /* 0x0000001100037213 */ /* 0x000fc60000000000 */
[----:B------:R-:W-:Y:S02]  /*f9a0*/  IMAD.MOV R7, RZ, RZ, -R7 ;  /* 0x000000ffff077224 */ /* 0x000fe400078e0a07 */
[----:B------:R-:W-:-:S04]  /*f9b0*/  IMAD.HI.U32 R2, R2, R3, RZ ;  /* 0x0000000302027227 */ /* 0x000fc800078e00ff */
[----:B------:R-:W-:-:S05]  /*f9c0*/  IMAD R3, R2, R7, R3 ;  /* 0x0000000702037224 */ /* 0x000fca00078e0203 */
[----:B------:R-:W-:-:S13]  /*f9d0*/  ISETP.GT.U32.AND P0, PT, R6, R3, PT ;  /* 0x000000030600720c */ /* 0x000fda0003f04070 */
[----:B------:R-:W-:Y:S02]  /*f9e0*/  @!P0 IMAD.IADD R3, R3, 0x1, -R6 ;  /* 0x0000000103038824 */ /* 0x000fe400078e0a06 */
[----:B------:R-:W-:-:S03]  /*f9f0*/  @!P0 VIADD R2, R2, 0x1 ;  /* 0x0000000102028836 */ /* 0x000fc60000000000 */
[----:B------:R-:W-:Y:S02]  /*fa00*/  ISETP.GE.U32.AND P0, PT, R3, R6, PT ;  /* 0x000000060300720c */ /* 0x000fe40003f06070 */
[----:B------:R-:W-:-:S11]  /*fa10*/  LOP3.LUT R3, R17, R0, RZ, 0x3c, !PT ;  /* 0x0000000011037212 */ /* 0x000fd600078e3cff */
[----:B------:R-:W-:Y:S01]  /*fa20*/  @P0 VIADD R2, R2, 0x1 ;  /* 0x0000000102020836 */ /* 0x000fe20000000000 */
[----:B------:R-:W-:-:S13]  /*fa30*/  ISETP.GE.AND P0, PT, R3, RZ, PT ;  /* 0x000000ff0300720c */ /* 0x000fda0003f06270 */
[----:B------:R-:W-:Y:S01]  /*fa40*/  @!P0 IMAD.MOV R2, RZ, RZ, -R2 ;  /* 0x000000ffff028224 */ /* 0x000fe200078e0a02 */
[----:B------:R-:W-:-:S13]  /*fa50*/  ISETP.NE.AND P0, PT, R0, RZ, PT ;  /* 0x000000ff0000720c */ /* 0x000fda0003f05270 */
[----:B------:R-:W-:-:S05]  /*fa60*/  @!P0 LOP3.LUT R2, RZ, R0, RZ, 0x33, !PT ;  /* 0x00000000ff028212 */ /* 0x000fca00078e33ff */
[--C-:B------:R-:W-:Y:S02]  /*fa70*/  IMAD.MOV R3, RZ, RZ, -R2.reuse ;  /* 0x000000ffff037224 */ /* 0x100fe400078e0a02 */
[----:B------:R-:W-:Y:S02]  /*fa80*/  IMAD.MOV.U32 R18, RZ, RZ, R2 ;  /* 0x000000ffff127224 */ /* 0x000fe400078e0002 */
[----:B------:R-:W-:Y:S01]  /*fa90*/  IMAD R17, R0, R3, R17 ;  /* 0x0000000300117224 */ /* 0x000fe200078e0211 */
[----:B------:R-:W-:Y:S06]  /*faa0*/  BRA `(.L_x_304) ;  /* 0x00000000000c7947 */ /* 0x000fec0003800000 */
.L_x_299:
[----:B------:R-:W-:Y:S02]  /*fab0*/  IMAD.MOV.U32 R17, RZ, RZ, RZ ;  /* 0x000000ffff117224 */ /* 0x000fe400078e00ff */
[----:B------:R-:W-:Y:S02]  /*fac0*/  IMAD.U32 R16, RZ, RZ, UR6 ;  /* 0x00000006ff107e24 */ /* 0x000fe4000f8e00ff */
[----:B------:R-:W-:-:S07]  /*fad0*/  IMAD.MOV.U32 R18, RZ, RZ, RZ ;  /* 0x000000ffff127224 */ /* 0x000fce00078e00ff */
.L_x_304:
[----:B------:R-:W0:Y:S01]  /*fae0*/  S2R R0, SR_TID.X ;  /* 0x0000000000007919 */ /* 0x000e220000002100 */
[----:B------:R-:W-:Y:S01]  /*faf0*/  STL [R1+0x28], RZ ;  /* 0x000028ff01007387 */ /* 0x000fe20000100800 */
[----:B0-----:R-:W-:-:S04]  /*fb00*/  LOP3.LUT R0, R0, 0x1f, RZ, 0xc0, !PT ;  /* 0x0000001f00007812 */ /* 0x001fc800078ec0ff */
[----:B------:R-:W-:-:S13]  /*fb10*/  ISETP.NE.AND P0, PT, R0, RZ, PT ;  /* 0x000000ff0000720c */ /* 0x000fda0003f05270 */
[----:B------:R-:W0:Y:S01]  /*fb20*/  @!P0 S2R R3, SR_CgaCtaId ;  /* 0x0000000000038919 */ /* 0x000e220000008800 */
[----:B------:R-:W-:-:S04]  /*fb30*/  @!P0 MOV R0, 0x400 ;  /* 0x0000040000008802 */ /* 0x000fc80000000f00 */
[----:B0-----:R-:W-:-:S05]  /*fb40*/  @!P0 LEA R0, R3, R0, 0x18 ;  /* 0x0000000003008211 */ /* 0x001fca00078ec0ff */
[----:B------:R0:W-:Y:S01]  /*fb50*/  @!P0 STS.128 [R0+0x348d0], R16 ;  /* 0x0348d01000008388 */ /* 0x0001e20000000c00 */
[----:B------:R-:W-:Y:S06]  /*fb60*/  BAR.ARV 0x5, 0x120 ;  /* 0x0144800000007b1d */ /* 0x000fec0000002000 */
[----:B------:R-:W-:Y:S01]  /*fb70*/  ISETP.GE.AND P0, PT, R19, UR5, PT ;  /* 0x0000000513007c0c */ /* 0x000fe2000bf06270 */
[----:B0-----:R-:W-:-:S05]  /*fb80*/  IMAD.MOV.U32 R0, RZ, RZ, 0x1 ;  /* 0x00000001ff007424 */ /* 0x001fca00078e00ff */
[----:B------:R0:W-:Y:S04]  /*fb90*/  STL [R1+0x8], R0 ;  /* 0x0000080001007387 */ /* 0x0001e80000100800 */
[----:B------:R0:W-:Y:S03]  /*fba0*/  STL [R1], RZ ;  /* 0x000000ff01007387 */ /* 0x0001e60000100800 */
[----:B------:R-:W-:Y:S05]  /*fbb0*/  @P0 BRA `(.L_x_305) ;  /* 0x0000003c00200947 */ /* 0x000fea0003800000 */
[----:B0-----:R-:W-:Y:S01]  /*fbc0*/  IMAD.MOV.U32 R0, RZ, RZ, 0x1 ;  /* 0x00000001ff007424 */ /* 0x001fe200078e00ff */
[----:B------:R0:W-:Y:S01]  /*fbd0*/  STL [R1], RZ ;  /* 0x000000ff01007387 */ /* 0x0001e20000100800 */
[----:B------:R-:W-:Y:S01]  /*fbe0*/  ULDC UR38, c[0x0][0xc] ;  /* 0x0000030000267ab9 */ /* 0x000fe20000000800 */
[----:B------:R-:W-:Y:S02]  /*fbf0*/  ULDC.64 UR36, c[0x0][0x198] ;  /* 0x0000660000247ab9 */ /* 0x000fe40000000a00 */
[----:B------:R0:W-:Y:S04]  /*fc00*/  STL [R1+0x8], R0 ;  /* 0x0000080001007387 */ /* 0x0001e80000100800 */
[----:B------:R0:W-:Y:S02]  /*fc10*/  STL [R1+0x28], RZ ;  /* 0x000028ff01007387 */ /* 0x0001e40000100800 */
.L_x_369:
[----:B-1----:R-:W1:Y:S01]  /*fc20*/  LDC.64 R2, c[0x0][0xc60] ;  /* 0x00031800ff027b82 */ /* 0x002e620000000a00 */
[----:B------:R-:W-:Y:S01]  /*fc30*/  ULDC.64 UR4, c[0x0][0x208] ;  /* 0x0000820000047ab9 */ /* 0x000fe20000000a00 */
[----:B-1----:R-:W-:-:S05]  /*fc40*/  IMAD.WIDE R2, R19, 0x4, R2 ;  /* 0x0000000413027825 */ /* 0x002fca00078e0202 */
[----:B------:R-:W2:Y:S01]  /*fc50*/  LDG.E R5, desc[UR4][R2.64] ;  /* 0x0000000402057981 */ /* 0x000ea2000c1e1900 */
[----:B------:R-:W-:Y:S05]  /*fc60*/  YIELD ;  /* 0x0000000000007946 */ /* 0x000fea0003800000 */
[----:B------:R-:W-:Y:S01]  /*fc70*/  ULDC.64 UR4, c[0x0][0xa28] ;  /* 0x00028a0000047ab9 */ /* 0x000fe20000000a00 */
[----:B0-----:R-:W-:Y:S01]  /*fc80*/  IMAD.MOV.U32 R0, RZ, RZ, RZ ;  /* 0x000000ffff007224 */ /* 0x001fe200078e00ff */
[----:B------:R-:W-:Y:S01]  /*fc90*/  ISETP.NE.U32.AND P0, PT, RZ, UR4, PT ;  /* 0x00000004ff007c0c */ /* 0x000fe2000bf05070 */
[----:B------:R-:W-:-:S03]  /*fca0*/  ULDC.64 UR6, c[0x0][0x208] ;  /* 0x0000820000067ab9 */ /* 0x000fc60000000a00 */
[----:B------:R-:W-:Y:S01]  /*fcb0*/  ISETP.NE.AND.EX P0, PT, RZ, UR5, PT, P0 ;  /* 0x00000005ff007c0c */ /* 0x000fe2000bf05300 */
[----:B------:R-:W-:Y:S01]  /*fcc0*/  IMAD.MOV.U32 R6, RZ, RZ, RZ ;  /* 0x000000ffff067224 */ /* 0x000fe200078e00ff */
[----:B--2---:R-:W-:Y:S01]  /*fcd0*/  SHF.R.S32.HI R4, RZ, 0x1f, R5 ;  /* 0x0000001fff047819 */ /* 0x004fe20000011405 */
[----:B------:R-:W-:Y:S10]  /*fce0*/  STL [R1+0x14], R5 ;  /* 0x0000140501007387 */ /* 0x000ff40000100800 */
[----:B------:R-:W-:-:S04]  /*fcf0*/  @P0 LEA R2, P1, R5, UR4, 0x2 ;  /* 0x0000000405020c11 */ /* 0x000fc8000f8210ff */
[----:B------:R-:W-:Y:S01]  /*fd00*/  @P0 LEA.HI.X R3, R5, UR5, R4, 0x2, P1 ;  /* 0x0000000505030c11 */ /* 0x000fe200088f1404 */
[----:B------:R-:W-:-:S04]  /*fd10*/  ULDC.64 UR4, c[0x0][0xa00] ;  /* 0x0002800000047ab9 */ /* 0x000fc80000000a00 */
[----:B------:R0:W5:Y:S01]  /*fd20*/  @P0 LDG.E R0, desc[UR6][R2.64] ;  /* 0x0000000602000981 */ /* 0x000162000c1e1900 */
[----:B------:R-:W-:-:S04]  /*fd30*/  ISETP.NE.U32.AND P0, PT, RZ, UR4, PT ;  /* 0x00000004ff007c0c */ /* 0x000fc8000bf05070 */
[----:B------:R-:W-:-:S13]  /*fd40*/  ISETP.NE.AND.EX P0, PT, RZ, UR5, PT, P0 ;  /* 0x00000005ff007c0c */ /* 0x000fda000bf05300 */
[----:B0-----:R-:W-:-:S04]  /*fd50*/  @P0 LEA R2, P1, R5, UR4, 0x2 ;  /* 0x0000000405020c11 */ /* 0x001fc8000f8210ff */
[----:B------:R-:W-:Y:S01]  /*fd60*/  @P0 LEA.HI.X R3, R5, UR5, R4, 0x2, P1 ;  /* 0x0000000505030c11 */ /* 0x000fe200088f1404 */
[----:B------:R-:W-:-:S04]  /*fd70*/  ULDC.64 UR4, c[0x0][0xa20] ;  /* 0x0002880000047ab9 */ /* 0x000fc80000000a00 */
[----:B------:R-:W2:Y:S01]  /*fd80*/  @P0 LDG.E R6, desc[UR6][R2.64] ;  /* 0x0000000602060981 */ /* 0x000ea2000c1e1900 */
[----:B------:R-:W-:Y:S02]  /*fd90*/  ISETP.NE.U32.AND P0, PT, RZ, UR4, PT ;  /* 0x00000004ff007c0c */ /* 0x000fe4000bf05070 */
[C---:B------:R-:W-:Y:S02]  /*fda0*/  SHF.L.U32 R7, R5.reuse, 0x2, RZ ;  /* 0x0000000205077819 */ /* 0x040fe400000006ff */
[----:B------:R-:W-:Y:S01]  /*fdb0*/  ISETP.NE.AND.EX P0, PT, RZ, UR5, PT, P0 ;  /* 0x00000005ff007c0c */ /* 0x000fe2000bf05300 */
[----:B--2---:R0:W-:Y:S04]  /*fdc0*/  STL [R1+0x2c], R6 ;  /* 0x00002c0601007387 */ /* 0x0041e80000100800 */
[----:B------:R1:W-:Y:S01]  /*fdd0*/  STL [R1+0x1c], R7 ;  /* 0x00001c0701007387 */ /* 0x0003e20000100800 */
[----:B0-----:R-:W-:-:S07]  /*fde0*/  SHF.L.U64.HI R6, R5, 0x2, R4 ;  /* 0x0000000205067819 */ /* 0x001fce0000010204 */
[C---:B------:R-:W-:Y:S01]  /*fdf0*/  @P0 IADD3 R4, P1, R7.reuse, UR4, RZ ;  /* 0x0000000407040c10 */ /* 0x040fe2000ff3e0ff */
[----:B------:R0:W-:Y:S03]  /*fe00*/  STL [R1+0x20], R6 ;  /* 0x0000200601007387 */ /* 0x0001e60000100800 */
[----:B------:R-:W-:Y:S01]  /*fe10*/  @P0 IADD3.X R5, R6, UR5, RZ, P1, !PT ;  /* 0x0000000506050c10 */ /* 0x000fe20008ffe4ff */
[----:B------:R-:W-:Y:S02]  /*fe20*/  ULDC.64 UR4, c[0x0][0xa08] ;  /* 0x0002820000047ab9 */ /* 0x000fe40000000a00 */
[----:B------:R-:W-:Y:S01]  /*fe30*/  IADD3 R2, P1, R7, UR4, RZ ;  /* 0x0000000407027c10 */ /* 0x000fe2000ff3e0ff */
[----:B-1----:R-:W-:-:S03]  /*fe40*/  IMAD.MOV.U32 R7, RZ, RZ, RZ ;  /* 0x000000ffff077224 */ /* 0x002fc600078e00ff */
[----:B------:R-:W-:Y:S02]  /*fe50*/  IADD3.X R3, R6, UR5, RZ, P1, !PT ;  /* 0x0000000506037c10 */ /* 0x000fe40008ffe4ff */
[----:B------:R-:W-:-:S04]  /*fe60*/  ISETP.NE.U32.AND P1, PT, RZ, UR4, PT ;  /* 0x00000004ff007c0c */ /* 0x000fc8000bf25070 */
[----:B------:R-:W-:Y:S01]  /*fe70*/  ISETP.NE.AND.EX P1, PT, RZ, UR5, PT, P1 ;  /* 0x00000005ff007c0c */ /* 0x000fe2000bf25310 */
[----:B------:R-:W-:Y:S02]  /*fe80*/  ULDC.64 UR4, c[0x0][0x3f8] ;  /* 0x0000fe0000047ab9 */ /* 0x000fe40000000a00 */
[----:B------:R-:W-:-:S03]  /*fe90*/  UISETP.NE.U32.AND UP0, UPT, UR4, URZ, UPT ;  /* 0x0000003f0400728c */ /* 0x000fc6000bf05070 */
[----:B------:R-:W-:Y:S01]  /*fea0*/  ULDC UR4, c[0x0][0x404] ;  /* 0x0001010000047ab9 */ /* 0x000fe20000000800 */
[----:B------:R-:W-:-:S03]  /*feb0*/  UISETP.NE.AND.EX UP0, UPT, UR5, URZ, UPT, UP0 ;  /* 0x0000003f0500728c */ /* 0x000fc6000bf05300 */
[----:B------:R-:W-:Y:S01]  /*fec0*/  ULDC UR5, c[0x0][0x2e0] ;  /* 0x0000b80000057ab9 */ /* 0x000fe20000000800 */
[----:B------:R-:W-:Y:S02]  /*fed0*/  USEL UR4, UR4, 0x1, UP0 ;  /* 0x0000000104047887 */ /* 0x000fe40008000000 */
[----:B------:R1:W5:Y:S02]  /*fee0*/  @P1 LDG.E R7, desc[UR6][R2.64] ;  /* 0x0000000602071981 */ /* 0x000364000c1e1900 */
[----:B------:R-:W-:-:S06]  /*fef0*/  UIMAD UR4, UR4, UR5, URZ ;  /* 0x00000005040472a4 */ /* 0x000fcc000f8e023f */
[----:B0-----:R-:W-:-:S06]  /*ff00*/  IMAD.U32 R6, RZ, RZ, UR4 ;  /* 0x00000004ff067e24 */ /* 0x001fcc000f8e00ff */
[----:B------:R1:W5:Y:S01]  /*ff10*/  @P0 LDG.E R6, desc[UR6][R4.64] ;  /* 0x0000000604060981 */ /* 0x000362000c1e1900 */
[----:B------:R-:W-:Y:S05]  /*ff20*/  @P0 BRA `(.L_x_306) ;  /* 0x0000000000140947 */ /* 0x000fea0003800000 */
[----:B------:R-:W-:Y:S05]  /*ff30*/  @!P1 BRA `(.L_x_306) ;  /* 0x0000000000109947 */ /* 0x000fea0003800000 */
[----:B------:R-:W-:Y:S02]  /*ff40*/  ULDC.64 UR4, c[0x0][0x208] ;  /* 0x0000820000047ab9 */ /* 0x000fe40000000a00 */
[----:B-----5:R-:W2:Y:S04]  /*ff50*/  LDG.E R6, desc[UR4][R2.64] ;  /* 0x0000000402067981 */ /* 0x020ea8000c1e1900 */
[----:B-1----:R-:W2:Y:S02]  /*ff60*/  LDG.E R5, desc[UR4][R2.64+0x4] ;  /* 0x0000040402057981 */ /* 0x002ea4000c1e1900 */
[----:B--2---:R-:W-:-:S07]  /*ff70*/  IMAD.IADD R6, R5, 0x1, -R6 ;  /* 0x0000000105067824 */ /* 0x004fce00078e0a06 */
.L_x_306:
[--C-:B-1---5:R-:W-:Y:S01]  /*ff80*/  IMAD.IADD R2, R6, 0x1, -R0.reuse ;  /* 0x0000000106027824 */ /* 0x122fe200078e0a00 */
[----:B------:R-:W-:Y:S01]  /*ff90*/  BSSY B6, `(.L_x_307) ;  /* 0x00002eb000067945 */ /* 0x000fe20003800000 */
[----:B------:R-:W-:Y:S02]  /*ffa0*/  IMAD.IADD R3, R7, 0x1, R0 ;  /* 0x0000000107037824 */ /* 0x000fe400078e0200 */
[C---:B------:R-:W-:Y:S01]  /*ffb0*/  VIADD R0, R2.reuse, 0xaf ;  /* 0x000000af02007836 */ /* 0x040fe20000000000 */
[----:B------:R-:W-:Y:S01]  /*ffc0*/  STL [R1+0x24], R2 ;  /* 0x0000240201007387 */ /* 0x000fe20000100800 */
[----:B------:R-:W-:Y:S02]  /*ffd0*/  ISETP.GT.AND P0, PT, R2, RZ, PT ;  /* 0x000000ff0200720c */ /* 0x000fe40003f04270 */
[----:B------:R-:W-:Y:S01]  /*ffe0*/  IMAD.HI R0, R0, 0x2e8ba2e9, RZ ;  /* 0x2e8ba2e900007827 */ /* 0x000fe200078e02ff */
[----:B------:R0:W-:Y:S04]  /*fff0*/  STL [R1+0x4], R3 ;  /* 0x0000040301007387 */ /* 0x0001e80000100800 */
[----:B0-----:R-:W-:-:S04]  /*10000*/  SHF.R.U32.HI R3, RZ, 0x1f, R0 ;  /* 0x0000001fff037819 */ /* 0x001fc80000011600 */
[----:B------:R-:W-:-:S05]  /*10010*/  LEA.HI.SX32 R0, R0, R3, 0x1b ;  /* 0x0000000300007211 */ /* 0x000fca00078fdaff */
[----:B------:R0:W-:Y:S01]  /*10020*/  STL [R1+0x18], R0 ;  /* 0x0000180001007387 */ /* 0x0001e20000100800 */
[----:B------:R-:W-:Y:S05]  /*10030*/  @P0 BRA `(.L_x_308) ;  /* 0x0000000000480947 */ /* 0x000fea0003800000 */
[----:B------:R-:W1:Y:S02]  /*10040*/  S2R R2, SR_TID.X ;  /* 0x0000000000027919 */ /* 0x000e640000002100 */
[----:B-1----:R-:W-:-:S04]  /*10050*/  LOP3.LUT R2, R2, 0x1f, RZ, 0xc0, !PT ;  /* 0x0000001f02027812 */ /* 0x002fc800078ec0ff */
[----:B------:R-:W-:-:S13]  /*10060*/  ISETP.NE.AND P1, PT, R2, RZ, PT ;  /* 0x000000ff0200720c */ /* 0x000fda0003f25270 */
[----:B------:R-:W-:Y:S05]  /*10070*/  @P1 BRA `(.L_x_309) ;  /* 0x0000002c00701947 */ /* 0x000fea0003800000 */
[----:B------:R-:W1:Y:S01]  /*10080*/  S2R R7, SR_LANEID ;  /* 0x0000000000077919 */ /* 0x000e620000000000 */
[----:B------:R-:W-:Y:S01]  /*10090*/  VOTEU.ANY UR4, UPT, PT ;  /* 0x0000000000047886 */ /* 0x000fe200038e0100 */
[----:B------:R-:W2:Y:S01]  /*100a0*/  LDC.64 R2, c[0x0][0xc38] ;  /* 0x00030e00ff027b82 */ /* 0x000ea20000000a00 */
[----:B0-----:R-:W1:Y:S01]  /*100b0*/  FLO.U32 R0, UR4 ;  /* 0x0000000400007d00 */ /* 0x001e6200080e0000 */
[----:B------:R-:W-:-:S07]  /*100c0*/  ULDC.64 UR6, c[0x0][0x208] ;  /* 0x0000820000067ab9 */ /* 0x000fce0000000a00 */
[----:B------:R-:W2:Y:S01]  /*100d0*/  POPC R5, UR4 ;  /* 0x0000000400057d09 */ /* 0x000ea20008000000 */
[----:B-1----:R-:W-:-:S13]  /*100e0*/  ISETP.EQ.U32.AND P0, PT, R0, R7, PT ;  /* 0x000000070000720c */ /* 0x002fda0003f02070 */
[----:B--2---:R-:W2:Y:S01]  /*100f0*/  @P0 ATOMG.E.ADD.STRONG.GPU PT, R3, desc[UR6][R2.64], R5 ;  /* 0x00000005020309a8 */ /* 0x004ea200081ee1c6 */
[----:B------:R-:W0:Y:S02]  /*10100*/  S2R R4, SR_LTMASK ;  /* 0x0000000000047919 */ /* 0x000e240000003900 */
[----:B0-----:R-:W-:-:S04]  /*10110*/  LOP3.LUT R4, R4, UR4, RZ, 0xc0, !PT ;  /* 0x0000000404047c12 */ /* 0x001fc8000f8ec0ff */
[----:B------:R-:W0:Y:S01]  /*10120*/  POPC R7, R4 ;  /* 0x0000000400077309 */ /* 0x000e220000000000 */
[----:B--2---:R-:W0:Y:S02]  /*10130*/  SHFL.IDX PT, R0, R3, R0, 0x1f ;  /* 0x00001f0003007589 */ /* 0x004e2400000e0000 */
[----:B0-----:R-:W-:Y:S01]  /*10140*/  IADD3 R16, R0, UR38, R7 ;  /* 0x0000002600107c10 */ /* 0x001fe2000fffe007 */
[----:B------:R-:W-:Y:S06]  /*10150*/  BRA `(.L_x_309) ;  /* 0x0000002c00387947 */ /* 0x000fec0003800000 */
.L_x_308:
[----:B------:R-:W1:Y:S01]  /*10160*/  S2R R3, SR_CgaCtaId ;  /* 0x0000000000037919 */ /* 0x000e620000008800 */
[----:B0-----:R-:W-:-:S04]  /*10170*/  MOV R0, 0x400 ;  /* 0x0000040000007802 */ /* 0x001fc80000000f00 */
[----:B-1----:R-:W-:-:S05]  /*10180*/  LEA R2, R3, R0, 0x18 ;  /* 0x0000000003027211 */ /* 0x002fca00078ec0ff */
[----:B------:R0:W-:Y:S01]  /*10190*/  STL [R1+0x10], R2 ;  /* 0x0000100201007387 */ /* 0x0001e20000100800 */
[----:B------:R-:W-:-:S05]  /*101a0*/  VIADD R0, R2, 0x1e400 ;  /* 0x0001e40002007836 */ /* 0x000fca0000000000 */
[----:B------:R-:W-:-:S13]  /*101b0*/  LOP3.LUT P0, RZ, R0, 0x3ff, RZ, 0xc0, !PT ;  /* 0x000003ff00ff7812 */ /* 0x000fda000780c0ff */
[----:B0-----:R-:W-:Y:S05]  /*101c0*/  @!P0 BRA `(.L_x_310) ;  /* 0x0000000000408947 */ /* 0x001fea0003800000 */
[----:B------:R-:W-:Y:S01]  /*101d0*/  MOV R2, 0x0 ;  /* 0x0000000000027802 */ /* 0x000fe20000000f00 */
[----:B------:R-:W-:Y:S01]  /*101e0*/  ULDC.64 UR6, c[0x4][0xa0] ;  /* 0x0100280000067ab9 */ /* 0x000fe20000000a00 */
[----:B------:R-:W-:Y:S01]  /*101f0*/  ULDC.64 UR8, c[0x4][0xa8] ;  /* 0x01002a0000087ab9 */ /* 0x000fe20000000a00 */
[----:B------:R-:W-:Y:S01]  /*10200*/  ULDC.64 UR4, c[0x4][0x28] ;  /* 0x01000a0000047ab9 */ /* 0x000fe20000000a00 */
[----:B------:R-:W-:Y:S01]  /*10210*/  IMAD.U32 R4, RZ, RZ, UR6 ;  /* 0x00000006ff047e24 */ /* 0x000fe2000f8e00ff */
[----:B------:R-:W-:Y:S01]  /*10220*/  MOV R5, UR7 ;  /* 0x0000000700057c02 */ /* 0x000fe20008000f00 */
[----:B------:R-:W0:Y:S01]  /*10230*/  LDC.64 R2, c[0x4][R2] ;  /* 0x0100000002027b82 */ /* 0x000e220000000a00 */
        /* <DEDUP_REMOVED lines=8> */
[----:B0-----:R-:W-:Y:S05]  /*102c0*/  CALL.ABS.NOINC R2 ;  /* 0x0000000002007343 */ /* 0x001fea0003c00000 */
.L_x_310:
        /* <DEDUP_REMOVED lines=8> */
[----:B------:R0:W1:Y:S01]  /*10350*/  LDC.64 R2, c[0x4][R0] ;  /* 0x0100000000027b82 */ /* 0x0000620000000a00 */
[----:B------:R-:W-:Y:S01]  /*10360*/  MOV R4, UR6 ;  /* 0x0000000600047c02 */ /* 0x000fe20008000f00 */
[----:B------:R-:W-:Y:S02]  /*10370*/  IMAD.U32 R5, RZ, RZ, UR7 ;  /* 0x00000007ff057e24 */ /* 0x000fe4000f8e00ff */
[----:B------:R-:W-:Y:S02]  /*10380*/  IMAD.U32 R6, RZ, RZ, UR8 ;  /* 0x00000008ff067e24 */ /* 0x000fe4000f8e00ff */
[----:B------:R-:W-:-:S02]  /*10390*/  IMAD.U32 R7, RZ, RZ, UR9 ;  /* 0x00000009ff077e24 */ /* 0x000fc4000f8e00ff */
[----:B------:R-:W-:Y:S02]  /*103a0*/  IMAD.U32 R10, RZ, RZ, UR4 ;  /* 0x00000004ff0a7e24 */ /* 0x000fe4000f8e00ff */
[----:B------:R-:W-:Y:S02]  /*103b0*/  IMAD.U32 R11, RZ, RZ, UR5 ;  /* 0x00000005ff0b7e24 */ /* 0x000fe4000f8e00ff */
[----:B------:R-:W-:Y:S02]  /*103c0*/  IMAD.MOV.U32 R8, RZ, RZ, 0x70 ;  /* 0x00000070ff087424 */ /* 0x000fe400078e00ff */
[----:B------:R-:W-:Y:S02]  /*103d0*/  IMAD.MOV.U32 R12, RZ, RZ, 0x1 ;  /* 0x00000001ff0c7424 */ /* 0x000fe400078e00ff */
[----:B0-----:R-:W-:-:S07]  /*103e0*/  IMAD.MOV.U32 R13, RZ, RZ, RZ ;  /* 0x000000ffff0d7224 */ /* 0x001fce00078e00ff */
[----:B------:R-:W-:-:S07]  /*103f0*/  LEPC R20, `(.L_x_312) ;  /* 0x000000001014794e */ /* 0x000fce0000000000 */
[----:B-1----:R-:W-:Y:S05]  /*10400*/  CALL.ABS.NOINC R2 ;  /* 0x0000000002007343 */ /* 0x002fea0003c00000 */
.L_x_312:
[----:B------:R-:W-:Y:S01]  /*10410*/  MOV R2, 0x0 ;  /* 0x0000000000027802 */ /* 0x000fe20000000f00 */
[----:B------:R-:W-:Y:S01]  /*10420*/  ULDC.64 UR6, c[0x4][0xa0] ;  /* 0x0100280000067ab9 */ /* 0x000fe20000000a00 */
[----:B------:R-:W-:Y:S01]  /*10430*/  ULDC.64 UR8, c[0x4][0xa8] ;  /* 0x01002a0000087ab9 */ /* 0x000fe20000000a00 */
[----:B------:R-:W-:Y:S01]  /*10440*/  ULDC.64 UR4, c[0x4][0x38] ;  /* 0x01000e0000047ab9 */ /* 0x000fe20000000a00 */
[----:B------:R-:W-:Y:S01]  /*10450*/  MOV R4, UR6 ;  /* 0x0000000600047c02 */ /* 0x000fe20008000f00 */
[----:B------:R-:W-:Y:S01]  /*10460*/  IMAD.U32 R5, RZ, RZ, UR7 ;  /* 0x00000007ff057e24 */ /* 0x000fe2000f8e00ff */
        /* <DEDUP_REMOVED lines=10> */
.L_x_311:
[----:B------:R-:W2:Y:S01]  /*10510*/  LDL.LU R2, [R1+0x1c] ;  /* 0x00001c0001027983 */ /* 0x000ea20000300800 */
[----:B------:R-:W-:-:S03]  /*10520*/  ULDC.64 UR4, c[0x0][0x9f8] ;  /* 0x00027e0000047ab9 */ /* 0x000fc60000000a00 */
[----:B------:R-:W3:Y:S04]  /*10530*/  LDL.LU R0, [R1+0x20] ;  /* 0x0000200001007983 */ /* 0x000ee80000300800 */
[----:B------:R-:W4:Y:S04]  /*10540*/  LDL.LU R4, [R1+0x2c] ;  /* 0x00002c0001047983 */ /* 0x000f280000300800 */
[----:B------:R-:W4:Y:S01]  /*10550*/  LDL.LU R8, [R1+0x14] ;  /* 0x0000140001087983 */ /* 0x000f220000300800 */
[----:B------:R-:W-:Y:S01]  /*10560*/  ISETP.NE.U32.AND P0, PT, RZ, UR4, PT ;  /* 0x00000004ff007c0c */ /* 0x000fe2000bf05070 */
[----:B------:R-:W-:-:S03]  /*10570*/  ULDC.64 UR6, c[0x0][0x208] ;  /* 0x0000820000067ab9 */ /* 0x000fc60000000a00 */
[----:B------:R-:W-:Y:S01]  /*10580*/  ISETP.NE.AND.EX P0, PT, RZ, UR5, PT, P0 ;  /* 0x00000005ff007c0c */ /* 0x000fe2000bf05300 */
[----:B------:R-:W0:Y:S02]  /*10590*/  S2R R9, SR_TID.X ;  /* 0x0000000000097919 */ /* 0x000e240000002100 */
[----:B0-----:R-:W-:-:S04]  /*105a0*/  LOP3.LUT R9, R9, 0x1f, RZ, 0xc0, !PT ;  /* 0x0000001f09097812 */ /* 0x001fc800078ec0ff */
[----:B------:R-:W-:-:S13]  /*105b0*/  ISETP.NE.AND P6, PT, R9, RZ, PT ;  /* 0x000000ff0900720c */ /* 0x000fda0003fc5270 */
[----:B------:R-:W-:-:S05]  /*105c0*/  VOTEU.ALL UP1, P6 ;  /* 0x00000000003f7886 */ /* 0x000fca0003020000 */
[----:B------:R-:W-:-:S04]  /*105d0*/  @!UP1 UIADD3 UR8, UP0, UR36, 0x270, URZ ;  /* 0x0000027024089890 */ /* 0x000fc8000ff1e03f */
[----:B------:R-:W-:-:S03]  /*105e0*/  @!UP1 UIADD3.X UR9, URZ, UR37, URZ, UP0, !UPT ;  /* 0x000000253f099290 */ /* 0x000fc600087fe43f */
[----:B------:R-:W-:Y:S01]  /*105f0*/  VOTEU.ALL UP0, P6 ;  /* 0x00000000003f7886 */ /* 0x000fe20003000000 */
[----:B--2---:R-:W-:-:S04]  /*10600*/  @P0 IADD3 R2, P1, R2, UR4, RZ ;  /* 0x0000000402020c10 */ /* 0x004fc8000ff3e0ff */
[----:B---3--:R-:W-:Y:S01]  /*10610*/  @P0 IADD3.X R3, R0, UR5, RZ, P1, !PT ;  /* 0x0000000500030c10 */ /* 0x008fe20008ffe4ff */
[----:B------:R-:W-:Y:S01]  /*10620*/  ULDC.64 UR4, c[0x0][0xa00] ;  /* 0x0002800000047ab9 */ /* 0x000fe20000000a00 */
[----:B----4-:R-:W-:Y:S02]  /*10630*/  IMAD R17, R17, 0x80, R4 ;  /* 0x0000008011117824 */ /* 0x010fe400078e0204 */
[----:B------:R-:W0:Y:S01]  /*10640*/  LDC R4, c[0x0][0x428] ;  /* 0x00010a00ff047b82 */ /* 0x000e220000000800 */
[----:B------:R-:W-:-:S06]  /*10650*/  MOV R0, R8 ;  /* 0x0000000800007202 */ /* 0x000fcc0000000f00 */
[----:B------:R1:W5:Y:S01]  /*10660*/  @P0 LDG.E R0, desc[UR6][R2.64] ;  /* 0x0000000602000981 */ /* 0x000362000c1e1900 */
[----:B------:R-:W-:Y:S02]  /*10670*/  PLOP3.LUT P1, PT, P6, PT, PT, 0x8, 0x0 ;  /* 0x000000000000781c */ /* 0x000fe4000372e170 */
[----:B0-----:R-:W-:Y:S01]  /*10680*/  ISETP.NE.AND P0, PT, R4, 0x1, PT ;  /* 0x000000010400780c */ /* 0x001fe20003f05270 */
[----:B------:R-:W-:-:S12]  /*10690*/  IMAD.MOV.U32 R4, RZ, RZ, R18 ;  /* 0x000000ffff047224 */ /* 0x000fd800078e0012 */
[----:B------:R-:W0:Y:S08]  /*106a0*/  @P0 LDC R7, c[0x0][0x42c] ;  /* 0x00010b00ff070b82 */ /* 0x000e300000000800 */
[----:B------:R-:W2:Y:S01]  /*106b0*/  @P0 LDC R5, c[0x0][0x430] ;  /* 0x00010c00ff050b82 */ /* 0x000ea20000000800 */
[----:B0-----:R-:W-:-:S05]  /*106c0*/  @P0 IMAD.HI.U32 R6, R18, R7, RZ ;  /* 0x0000000712060227 */ /* 0x001fca00078e00ff */
[----:B--2---:R-:W-:Y:S02]  /*106d0*/  @P0 SHF.R.U32.HI R4, RZ, R5, R6 ;  /* 0x00000005ff040219 */ /* 0x004fe40000011606 */
[----:B------:R-:W-:-:S04]  /*106e0*/  ISETP.NE.U32.AND P0, PT, RZ, UR4, PT ;  /* 0x00000004ff007c0c */ /* 0x000fc8000bf05070 */
[----:B------:R-:W-:-:S04]  /*106f0*/  ISETP.NE.AND.EX P0, PT, RZ, UR5, PT, P0 ;  /* 0x00000005ff007c0c */ /* 0x000fc8000bf05300 */
[----:B-1----:R-:W-:-:S09]  /*10700*/  SEL R6, R8, RZ, !P0 ;  /* 0x000000ff08067207 */ /* 0x002fd20004000000 */
.L_x_313:
[----:B------:R-:W-:Y:S02]  /*10710*/  PLOP3.LUT P0, PT, P0, P1, PT, 0xa2, 0x0 ;  /* 0x000000000000781c */ /* 0x000fe40000703472 */
[----:B------:R-:W-:Y:S01]  /*10720*/  @P1 R2UR P0, UR7, R6 ;  /* 0x00000000060712ca */ /* 0x000fe20000000000 */
[----:B------:R-:W-:-:S07]  /*10730*/  UMOV UR4, URZ ;  /* 0x0000003f00047c82 */ /* 0x000fce0008000000 */
[----:B------:R-:W-:Y:S02]  /*10740*/  PLOP3.LUT P0, PT, P0, P1, PT, 0xa2, 0x0 ;  /* 0x000000000000781c */ /* 0x000fe40000703472 */
[----:B------:R-:W-:-:S08]  /*10750*/  @P1 R2UR.OR P0, UR6, R18 ;  /* 0x00000000120612ca */ /* 0x000fd00000100000 */
[----:B------:R-:W-:Y:S02]  /*10760*/  PLOP3.LUT P0, PT, P0, P1, PT, 0xa2, 0x0 ;  /* 0x000000000000781c */ /* 0x000fe40000703472 */
[----:B------:R-:W-:-:S08]  /*10770*/  @P1 R2UR.OR P0, UR5, R17 ;  /* 0x00000000110512ca */ /* 0x000fd00000100000 */
[----:B------:R-:W-:-:S05]  /*10780*/  @P1 PLOP3.LUT P1, PT, P0, PT, PT, 0x80, 0x0 ;  /* 0x000000000000181c */ /* 0x000fca000072f070 */
[----:B------:R0:W-:Y:S08]  /*10790*/  @!UP0 UTMAPF.L2.4D [UR4], [UR8] ;  /* 0x00000004080085b8 */ /* 0x0001f00008018000 */
[----:B0-----:R-:W-:Y:S05]  /*107a0*/  @P1 BRA.U.ANY `(.L_x_313) ;  /* 0xfffffffd00d81947 */ /* 0x001fea000393ffff */
[----:B------:R-:W0:Y:S01]  /*107b0*/  S2R R2, SR_TID.X ;  /* 0x0000000000027919 */ /* 0x000e220000002100 */
[----:B------:R-:W-:Y:S01]  /*107c0*/  UMOV UR4, 0x40 ;  /* 0x0000004000047882 */ /* 0x000fe20000000000 */
[----:B0-----:R-:W-:-:S04]  /*107d0*/  LOP3.LUT R2, R2, 0x1f, RZ, 0xc0, !PT ;  /* 0x0000001f02027812 */ /* 0x001fc800078ec0ff */
[----:B------:R-:W-:-:S04]  /*107e0*/  ISETP.NE.AND P2, PT, R2, RZ, PT ;  /* 0x000000ff0200720c */ /* 0x000fc80003f45270 */
[----:B------:R-:W-:-:S09]  /*107f0*/  PLOP3.LUT P1, PT, P2, PT, PT, 0x8, 0x0 ;  /* 0x000000000000781c */ /* 0x000fd2000172e170 */
[----:B------:R-:W-:-:S05]  /*10800*/  VOTEU.ALL UP0, P2 ;  /* 0x00000000003f7886 */ /* 0x000fca0001000000 */
.L_x_314:
[----:B------:R-:W-:Y:S02]  /*10810*/  PLOP3.LUT P0, PT, P0, P1, PT, 0xa2, 0x0 ;  /* 0x000000000000781c */ /* 0x000fe40000703472 */
[----:B------:R-:W-:-:S08]  /*10820*/  @P1 R2UR P0, UR7, R6 ;  /* 0x00000000060712ca */ /* 0x000fd00000000000 */
[----:B------:R-:W-:Y:S02]  /*10830*/  PLOP3.LUT P0, PT, P0, P1, PT, 0xa2, 0x0 ;  /* 0x000000000000781c */ /* 0x000fe40000703472 */
[----:B------:R-:W-:-:S08]  /*10840*/  @P1 R2UR.OR P0, UR6, R18 ;  /* 0x00000000120612ca */ /* 0x000fd00000100000 */
[----:B------:R-:W-:Y:S02]  /*10850*/  PLOP3.LUT P0, PT, P0, P1, PT, 0xa2, 0x0 ;  /* 0x000000000000781c */ /* 0x000fe40000703472 */
[----:B------:R-:W-:-:S08]  /*10860*/  @P1 R2UR.OR P0, UR5, R17 ;  /* 0x00000000110512ca */ /* 0x000fd00000100000 */
[----:B------:R-:W-:-:S05]  /*10870*/  @P1 PLOP3.LUT P1, PT, P0, PT, PT, 0x80, 0x0 ;  /* 0x000000000000181c */ /* 0x000fca000072f070 */
[----:B------:R0:W-:Y:S08]  /*10880*/  @!UP0 UTMAPF.L2.4D [UR4], [UR8] ;  /* 0x00000004080085b8 */ /* 0x0001f00008018000 */
[----:B0-----:R-:W-:Y:S05]  /*10890*/  @P1 BRA.U.ANY `(.L_x_314) ;  /* 0xfffffffd00dc1947 */ /* 0x001fea000393ffff */
[----:B------:R-:W0:Y:S01]  /*108a0*/  LDC.64 R2, c[0x0][0x3f8] ;  /* 0x0000fe00ff027b82 */ /* 0x000e220000000a00 */
[----:B------:R-:W-:Y:S02]  /*108b0*/  ULDC.64 UR4, c[0x0][0xa08] ;  /* 0x0002820000047ab9 */ /* 0x000fe40000000a00 */
[----:B0-----:R-:W-:Y:S01]  /*108c0*/  LOP3.LUT P0, RZ, R2, UR4, RZ, 0xfc, !PT ;  /* 0x0000000402ff7c12 */ /* 0x001fe2000f80fcff */
[----:B------:R-:W-:-:S03]  /*108d0*/  UMOV UR4, 0xffffffff ;  /* 0xffffffff00047882 */ /* 0x000fc60000000000 */
[----:B------:R-:W-:-:S04]  /*108e0*/  LOP3.LUT P0, RZ, R3, UR5, RZ, 0xfc, P0 ;  /* 0x0000000503ff7c12 */ /* 0x000fc8000800fcff */
[----:B-----5:R-:W-:Y:S01]  /*108f0*/  SEL R5, R0, RZ, !P0 ;  /* 0x000000ff00057207 */ /* 0x020fe20004000000 */
[----:B------:R-:W-:Y:S08]  /*10900*/  BRA.DIV UR4, `(.L_x_315) ;  /* 0x0000003604287947 */ /* 0x000ff0000b800000 */
.L_x_385:
[----:B------:R-:W2:Y:S01]  /*10910*/  LDL R7, [R1+0x18] ;  /* 0x0000180001077983 */ /* 0x000ea20000100800 */
[----:B------:R-:W-:Y:S01]  /*10920*/  UMOV UR4, 0xffffffff ;  /* 0xffffffff00047882 */ /* 0x000fe20000000000 */
[----:B------:R-:W-:Y:S01]  /*10930*/  SHF.R.S32.HI R12, RZ, 0x1f, R0 ;  /* 0x0000001fff0c7819 */ /* 0x000fe20000011400 */
[----:B--2---:R-:W-:Y:S01]  /*10940*/  VIADD R7, R7, 0xffffffff ;  /* 0xffffffff07077836 */ /* 0x004fe20000000000 */
[----:B------:R-:W-:Y:S06]  /*10950*/  BRA.DIV UR4, `(.L_x_316) ;  /* 0x0000003604487947 */ /* 0x000fec000b800000 */
[----:B------:R-:W-:-:S13]  /*10960*/  ELECT P6, URZ, PT ;  /* 0x00000000003f782f */ /* 0x000fda00038c0000 */
.L_x_388:
[----:B------:R-:W-:Y:S05]  /*10970*/  @!P6 BRA `(.L_x_317) ;  /* 0x000000040020e947 */ /* 0x000fea0003800000 */
[----:B------:R0:W-:Y:S01]  /*10980*/  STL [R1+0xc], R7 ;  /* 0x00000c0701007387 */ /* 0x0001e20000100800 */
[----:B------:R-:W-:-:S04]  /*10990*/  ISETP.NE.U32.AND P0, PT, R2, RZ, PT ;  /* 0x000000ff0200720c */ /* 0x000fc80003f05070 */
[----:B------:R-:W-:-:S13]  /*109a0*/  ISETP.NE.AND.EX P0, PT, R3, RZ, PT, P0 ;  /* 0x000000ff0300720c */ /* 0x000fda0003f05300 */
[----:B0-----:R-:W-:Y:S05]  /*109b0*/  @!P0 BRA `(.L_x_318) ;  /* 0x0000000000508947 */ /* 0x001fea0003800000 */
[----:B------:R-:W0:Y:S01]  /*109c0*/  LDC R10, c[0x0][0x41c] ;  /* 0x00010700ff0a7b82 */ /* 0x000e220000000800 */
[----:B------:R-:W-:Y:S01]  /*109d0*/  IMAD.MOV.U32 R5, RZ, RZ, R7 ;  /* 0x000000ffff057224 */ /* 0x000fe200078e0007 */
[----:B------:R-:W-:Y:S01]  /*109e0*/  ULDC.64 UR4, c[0x0][0x408] ;  /* 0x0001020000047ab9 */ /* 0x000fe20000000a00 */
[----:B------:R-:W-:Y:S01]  /*109f0*/  ULDC.64 UR6, c[0x0][0x208] ;  /* 0x0000820000067ab9 */ /* 0x000fe20000000a00 */
[----:B0-----:R-:W-:-:S13]  /*10a00*/  ISETP.NE.AND P0, PT, R10, 0x1, PT ;  /* 0x000000010a00780c */ /* 0x001fda0003f05270 */
[----:B------:R-:W0:Y:S02]  /*10a10*/  @P0 LDC.64 R8, c[0x0][0x420] ;  /* 0x00010800ff080b82 */ /* 0x000e240000000a00 */
[----:B0-----:R-:W-:-:S05]  /*10a20*/  @P0 IMAD.HI.U32 R8, R7, R8, RZ ;  /* 0x0000000807080227 */ /* 0x001fca00078e00ff */
[----:B------:R-:W-:-:S05]  /*10a30*/  @P0 SHF.R.U32.HI R5, RZ, R9, R8 ;  /* 0x00000009ff050219 */ /* 0x000fca0000011608 */
[----:B------:R-:W-:-:S04]  /*10a40*/  IMAD.MOV R8, RZ, RZ, -R5 ;  /* 0x000000ffff087224 */ /* 0x000fc800078e0a05 */
[----:B------:R-:W-:Y:S02]  /*10a50*/  IMAD R9, R10, R8, R7 ;  /* 0x000000080a097224 */ /* 0x000fe400078e0207 */
[----:B------:R-:W-:-:S03]  /*10a60*/  IMAD R8, R12, UR4, RZ ;  /* 0x000000040c087c24 */ /* 0x000fc6000f8e02ff */
[----:B------:R0:W-:Y:S01]  /*10a70*/  STL [R1+0xc], R9 ;  /* 0x00000c0901007387 */ /* 0x0001e20000100800 */
[----:B------:R-:W-:Y:S02]  /*10a80*/  IMAD R10, R0, UR5, R8 ;  /* 0x00000005000a7c24 */ /* 0x000fe4000f8e0208 */
[--C-:B------:R-:W-:Y:S01]  /*10a90*/  IMAD.MOV.U32 R8, RZ, RZ, R5.reuse ;  /* 0x000000ffff087224 */ /* 0x100fe200078e0005 */
[----:B0-----:R-:W-:-:S03]  /*10aa0*/  SHF.R.S32.HI R9, RZ, 0x1f, R5 ;  /* 0x0000001fff097819 */ /* 0x001fc60000011405 */
[----:B------:R-:W-:-:S04]  /*10ab0*/  IMAD.WIDE.U32 R8, R0, UR4, R8 ;  /* 0x0000000400087c25 */ /* 0x000fc8000f8e0008 */
[----:B------:R-:W-:Y:S01]  /*10ac0*/  IMAD.IADD R5, R9, 0x1, R10 ;  /* 0x0000000109057824 */ /* 0x000fe200078e020a */
[----:B------:R-:W-:-:S04]  /*10ad0*/  LEA R10, P0, R8, R2, 0x2 ;  /* 0x00000002080a7211 */ /* 0x000fc800078010ff */
[----:B------:R-:W-:-:S05]  /*10ae0*/  LEA.HI.X R11, R8, R3, R5, 0x2, P0 ;  /* 0x00000003080b7211 */ /* 0x000fca00000f1405 */
[----:B------:R0:W5:Y:S04]  /*10af0*/  LDG.E R5, desc[UR6][R10.64] ;  /* 0x000000060a057981 */ /* 0x000168000c1e1900 */
.L_x_318:
[----:B------:R-:W2:Y:S01]  /*10b00*/  LDL R8, [R1] ;  /* 0x0000000001087983 */ /* 0x000ea20000100800 */
[----:B0-----:R-:W-:-:S03]  /*10b10*/  MOV R10, 0x400 ;  /* 0x00000400000a7802 */ /* 0x001fc60000000f00 */
[----:B------:R-:W3:Y:S01]  /*10b20*/  LDL R9, [R1+0x8] ;  /* 0x0000080001097983 */ /* 0x000ee20000100800 */
[----:B------:R-:W0:Y:S02]  /*10b30*/  S2R R11, SR_CgaCtaId ;  /* 0x00000000000b7919 */ /* 0x000e240000008800 */
[----:B0-----:R-:W-:-:S05]  /*10b40*/  LEA R10, R11, R10, 0x18 ;  /* 0x0000000a0b0a7211 */ /* 0x001fca00078ec0ff */
[----:B--2---:R-:W-:Y:S01]  /*10b50*/  IMAD R8, R8, 0x8, R10 ;  /* 0x0000000808087824 */ /* 0x004fe200078e020a */
[----:B---3--:R-:W-:-:S04]  /*10b60*/  SHF.L.U32 R9, R9, 0x1f, RZ ;  /* 0x0000001f09097819 */ /* 0x008fc800000006ff */
[----:B------:R-:W0:Y:S02]  /*10b70*/  SYNCS.PHASECHK.TRANS64.TRYWAIT P0, [R8+URZ+0x34840], R9 ;  /* 0x03484009080075a7 */ /* 0x000e24000800017f */
[----:B0-----:R-:W-:Y:S05]  /*10b80*/  @!P0 BRA `(.L_x_319) ;  /* 0x0000003000dc8947 */ /* 0x001fea0003800000 */
.L_x_389:
[----:B------:R-:W1:Y:S02]  /*10b90*/  S2R R10, SR_TID.X ;  /* 0x00000000000a7919 */ /* 0x000e640000002100 */
[----:B-1----:R-:W-:-:S04]  /*10ba0*/  LOP3.LUT R10, R10, 0x7f, RZ, 0xc0, !PT ;  /* 0x0000007f0a0a7812 */ /* 0x002fc800078ec0ff */
[----:B------:R-:W-:-:S13]  /*10bb0*/  ISETP.NE.AND P0, PT, R10, RZ, PT ;  /* 0x000000ff0a00720c */ /* 0x000fda0003f05270 */
[----:B------:R-:W-:Y:S05]  /*10bc0*/  @P0 BRA `(.L_x_320) ;  /* 0x00000000001c0947 */ /* 0x000fea0003800000 */
[----:B------:R-:W1:Y:S01]  /*10bd0*/  S2R R10, SR_TID.X ;  /* 0x00000000000a7919 */ /* 0x000e620000002100 */
[----:B0-----:R-:W-:-:S04]  /*10be0*/  MOV R9, 0xb000 ;  /* 0x0000b00000097802 */ /* 0x001fc80000000f00 */
[----:B------:R2:W-:Y:S01]  /*10bf0*/  SYNCS.ARRIVE.TRANS64 RZ, [R8+URZ+0x34830], R9 ;  /* 0x0348300908ff79a7 */ /* 0x0005e2000800003f */
[----:B-1----:R-:W-:-:S04]  /*10c00*/  LOP3.LUT R10, R10, 0x1f, RZ, 0xc0, !PT ;  /* 0x0000001f0a0a7812 */ /* 0x002fc800078ec0ff */
[----:B------:R-:W-:-:S13]  /*10c10*/  ISETP.NE.AND P1, PT, R10, RZ, PT ;  /* 0x000000ff0a00720c */ /* 0x000fda0003f25270 */
[----:B--2---:R-:W-:Y:S05]  /*10c20*/  @!P1 BRA `(.L_x_320) ;  /* 0x0000000000049947 */ /* 0x004fea0003800000 */
[----:B------:R-:W-:Y:S01]  /*10c30*/  BPT.TRAP 0x1 ;  /* 0x000000040000795c */ /* 0x000fe20000300000 */
.L_x_320:
[----:B------:R-:W2:Y:S01]  /*10c40*/  LDL R11, [R1] ;  /* 0x00000000010b7983 */ /* 0x000ea20000100800 */
[----:B------:R-:W-:-:S03]  /*10c50*/  MOV R13, 0x400 ;  /* 0x00000400000d7802 */ /* 0x000fc60000000f00 */
[----:B------:R-:W3:Y:S04]  /*10c60*/  LDL R10, [R1+0xc] ;  /* 0x00000c00010a7983 */ /* 0x000ee80000100800 */
[----:B0-----:R-:W4:Y:S01]  /*10c70*/  LDL R9, [R1+0x4] ;  /* 0x0000040001097983 */ /* 0x001f220000100800 */
[----:B------:R-:W0:Y:S01]  /*10c80*/  S2R R14, SR_CgaCtaId ;  /* 0x00000000000e7919 */ /* 0x000e220000008800 */
[----:B------:R-:W-:Y:S01]  /*10c90*/  R2UR UR9, R8 ;  /* 0x00000000080972ca */ /* 0x000fe200000e0000 */
[----:B------:R-:W-:Y:S01]  /*10ca0*/  UIADD3 UR4, UP0, UR36, 0x370, URZ ;  /* 0x0000037024047890 */ /* 0x000fe2000ff1e03f */
[----:B------:R-:W-:Y:S02]  /*10cb0*/  R2UR UR12, R4 ;  /* 0x00000000040c72ca */ /* 0x000fe400000e0000 */
[----:B-----5:R-:W-:-:S02]  /*10cc0*/  R2UR UR13, R5 ;  /* 0x00000000050d72ca */ /* 0x020fc400000e0000 */
[----:B0-----:R-:W-:-:S07]  /*10cd0*/  LEA R13, R14, R13, 0x18 ;  /* 0x0000000d0e0d7211 */ /* 0x001fce00078ec0ff */
[----:B------:R-:W-:Y:S01]  /*10ce0*/  UIADD3 UR9, UR9, 0x34830, URZ ;  /* 0x0003483009097890 */ /* 0x000fe2000fffe03f */
[----:B------:R-:W-:Y:S01]  /*10cf0*/  UMOV UR10, URZ ;  /* 0x0000003f000a7c82 */ /* 0x000fe20008000000 */
[----:B------:R-:W-:Y:S01]  /*10d00*/  UMOV UR7, 0x14f00000 ;  /* 0x14f0000000077882 */ /* 0x000fe20000000000 */
[----:B------:R-:W-:Y:S01]  /*10d10*/  UMOV UR15, 0x40 ;  /* 0x00000040000f7882 */ /* 0x000fe20000000000 */
[----:B--2---:R-:W-:Y:S01]  /*10d20*/  IMAD R8, R11, 0xb000, R13 ;  /* 0x0000b0000b087824 */ /* 0x004fe200078e020d */
[----:B---3--:R-:W-:-:S04]  /*10d30*/  R2UR UR11, R10 ;  /* 0x000000000a0b72ca */ /* 0x008fc800000e0000 */
[----:B------:R-:W-:Y:S02]  /*10d40*/  R2UR UR6, R8 ;  /* 0x00000000080672ca */ /* 0x000fe400000e0000 */
[----:B----4-:R-:W-:-:S11]  /*10d50*/  R2UR UR5, R9 ;  /* 0x00000000090572ca */ /* 0x010fd600000e0000 */
[----:B------:R-:W-:Y:S02]  /*10d60*/  UIADD3 UR8, UR6, 0x1e400, URZ ;  /* 0x0001e40006087890 */ /* 0x000fe4000fffe03f */
[----:B------:R-:W-:Y:S02]  /*10d70*/  UIMAD UR11, UR11, 0xb0, UR5 ;  /* 0x000000b00b0b78a4 */ /* 0x000fe4000f8e0205 */
[----:B------:R-:W-:Y:S02]  /*10d80*/  UIADD3.X UR5, URZ, UR37, URZ, UP0, !UPT ;  /* 0x000000253f057290 */ /* 0x000fe400087fe43f */
[----:B------:R-:W-:-:S03]  /*10d90*/  UIADD3 UR14, UR6, 0x23c00, URZ ;  /* 0x00023c00060e7890 */ /* 0x000fc6000fffe03f */
[----:B------:R-:W-:-:S04]  /*10da0*/  UMOV UR6, 0x0 ;  /* 0x0000000000067882 */ /* 0x000fc80000000000 */
[----:B------:R0:W-:Y:S02]  /*10db0*/  UTMALDG.4D [UR8], [UR4], desc[UR6] ;  /* 0x00000608040075b4 */ /* 0x0001e40008019000 */
[----:B0-----:R-:W-:Y:S01]  /*10dc0*/  UMOV UR8, UR14 ;  /* 0x0000000e00087c82 */ /* 0x001fe20008000000 */
[----:B------:R-:W-:Y:S02]  /*10dd0*/  UMOV UR10, UR15 ;  /* 0x0000000f000a7c82 */ /* 0x000fe40008000000 */
[----:B------:R0:W-:Y:S02]  /*10de0*/  UTMALDG.4D [UR8], [UR4], desc[UR6] ;  /* 0x00000608040075b4 */ /* 0x0001e40008019000 */
[----:B0-----:R-:W-:Y:S01]  /*10df0*/  NOP ;  /* 0x0000000000007918 */ /* 0x001fe20000000000 */
.L_x_317:
[----:B------:R-:W2:Y:S01]  /*10e00*/  LDL.LU R11, [R1+0x28] ;  /* 0x00002800010b7983 */ /* 0x000ea20000300800 */
[----:B------:R-:W-:Y:S01]  /*10e10*/  MOV R9, 0x400 ;  /* 0x0000040000097802 */ /* 0x000fe20000000f00 */
[----:B------:R-:W-:Y:S05]  /*10e20*/  WARPSYNC.ALL ;  /* 0x0000000000007948 */ /* 0x000fea0003800000 */
[----:B------:R-:W0:Y:S01]  /*10e30*/  S2R R10, SR_CgaCtaId ;  /* 0x00000000000a7919 */ /* 0x000e220000008800 */
[----:B------:R-:W-:-:S13]  /*10e40*/  ELECT P0, URZ, PT ;  /* 0x00000000003f782f */ /* 0x000fda0003800000 */
[----:B------:R-:W-:Y:S01]  /*10e50*/  @P0 R2UR UR13, R6 ;  /* 0x00000000060d02ca */ /* 0x000fe200000e0000 */
[----:B------:R-:W-:Y:S01]  /*10e60*/  UIADD3 UR4, UP0, UR36, 0x270, URZ ;  /* 0x0000027024047890 */ /* 0x000fe2000ff1e03f */
[----:B------:R-:W-:Y:S01]  /*10e70*/  @P0 R2UR UR12, R18 ;  /* 0x00000000120c02ca */ /* 0x000fe200000e0000 */
[----:B------:R-:W-:Y:S01]  /*10e80*/  UMOV UR6, 0x0 ;  /* 0x0000000000067882 */ /* 0x000fe20000000000 */
[----:B------:R-:W-:Y:S01]  /*10e90*/  @P0 R2UR UR11, R17 ;  /* 0x00000000110b02ca */ /* 0x000fe200000e0000 */
[----:B------:R-:W-:Y:S01]  /*10ea0*/  UIADD3.X UR5, URZ, UR37, URZ, UP0, !UPT ;  /* 0x000000253f057290 */ /* 0x000fe200087fe43f */
[----:B------:R-:W-:Y:S01]  /*10eb0*/  BSSY B0, `(.L_x_321) ;  /* 0x000001b000007945 */ /* 0x000fe20003800000 */
[----:B------:R-:W-:Y:S01]  /*10ec0*/  UMOV UR7, 0x12f00000 ;  /* 0x12f0000000077882 */ /* 0x000fe20000000000 */
[----:B------:R-:W-:Y:S01]  /*10ed0*/  UMOV UR10, URZ ;  /* 0x0000003f000a7c82 */ /* 0x000fe20008000000 */
[----:B------:R-:W-:Y:S01]  /*10ee0*/  UMOV UR14, 0x0 ;  /* 0x00000000000e7882 */ /* 0x000fe20000000000 */
[----:B------:R-:W-:Y:S01]  /*10ef0*/  UMOV UR15, 0x12f00000 ;  /* 0x12f00000000f7882 */ /* 0x000fe20000000000 */
[----:B------:R-:W-:Y:S01]  /*10f00*/  @P0 IMAD.MOV.U32 R8, RZ, RZ, 0x8000 ;  /* 0x00008000ff080424 */ /* 0x000fe200078e00ff */
[----:B0-----:R-:W-:Y:S01]  /*10f10*/  LEA R9, R10, R9, 0x18 ;  /* 0x000000090a097211 */ /* 0x001fe200078ec0ff */
[----:B------:R-:W-:Y:S03]  /*10f20*/  BAR.SYNC.DEFER_BLOCKING 0x8, 0x120 ;  /* 0x0204800000007b1d */ /* 0x000fe60000010000 */
[----:B------:R-:W-:-:S13]  /*10f30*/  R2UR UR16, R9 ;  /* 0x00000000091072ca */ /* 0x000fda00000e0000 */
[----:B------:R-:W-:Y:S02]  /*10f40*/  UIADD3 UR8, UR16, 0x16400, URZ ;  /* 0x0001640010087890 */ /* 0x000fe4000fffe03f */
[----:B------:R-:W-:Y:S01]  /*10f50*/  UIADD3 UR9, UR16, 0x34800, URZ ;  /* 0x0003480010097890 */ /* 0x000fe2000fffe03f */
[----:B------:R0:W-:Y:S08]  /*10f60*/  @P0 SYNCS.ARRIVE.TRANS64 RZ, [R9+URZ+0x34800], R8 ;  /* 0x0348000809ff09a7 */ /* 0x0001f0000800003f */
[----:B------:R1:W-:Y:S02]  /*10f70*/  UTMALDG.4D [UR8], [UR4], desc[UR6] ;  /* 0x00000608040075b4 */ /* 0x0003e40008019000 */
[----:B-1----:R-:W-:Y:S01]  /*10f80*/  @P0 R2UR UR13, R6 ;  /* 0x00000000060d02ca */ /* 0x002fe200000e0000 */
[----:B------:R-:W-:Y:S01]  /*10f90*/  UIADD3 UR8, UR16, 0x1a400, URZ ;  /* 0x0001a40010087890 */ /* 0x000fe2000fffe03f */
[----:B------:R-:W-:Y:S01]  /*10fa0*/  @P0 R2UR UR12, R18 ;  /* 0x00000000120c02ca */ /* 0x000fe200000e0000 */
[----:B------:R-:W-:Y:S01]  /*10fb0*/  UMOV UR10, 0x40 ;  /* 0x00000040000a7882 */ /* 0x000fe20000000000 */
[----:B------:R-:W-:-:S13]  /*10fc0*/  @P0 R2UR UR11, R17 ;  /* 0x00000000110b02ca */ /* 0x000fda00000e0000 */
[----:B------:R0:W-:Y:S01]  /*10fd0*/  UTMALDG.4D [UR8], [UR4], desc[UR14] ;  /* 0x00000e08040075b4 */ /* 0x0001e20008019000 */
[----:B--2---:R-:W-:-:S05]  /*10fe0*/  VIADD R11, R11, 0x1 ;  /* 0x000000010b0b7836 */ /* 0x004fca0000000000 */
[----:B------:R-:W-:Y:S01]  /*10ff0*/  LEA.HI R6, R11, R11, RZ, 0x1 ;  /* 0x0000000b0b067211 */ /* 0x000fe200078f08ff */
[----:B------:R0:W-:Y:S03]  /*11000*/  STL [R1+0x28], R11 ;  /* 0x0000280b01007387 */ /* 0x0001e60000100800 */
[----:B------:R-:W-:-:S05]  /*11010*/  LOP3.LUT R6, R6, 0xfffffffe, RZ, 0xc0, !PT ;  /* 0xfffffffe06067812 */ /* 0x000fca00078ec0ff */
[----:B------:R-:W-:-:S05]  /*11020*/  IMAD.IADD R6, R11, 0x1, -R6 ;  /* 0x000000010b067824 */ /* 0x000fca00078e0a06 */
[----:B------:R-:W-:-:S04]  /*11030*/  SHF.L.U32 R6, R6, 0x1f, RZ ;  /* 0x0000001f06067819 */ /* 0x000fc800000006ff */
[----:B------:R-:W1:Y:S02]  /*11040*/  SYNCS.PHASECHK.TRANS64.TRYWAIT P0, [R9+URZ+0x34820], R6 ;  /* 0x03482006090075a7 */ /* 0x000e64000800017f */
[----:B01----:R-:W-:Y:S05]  /*11050*/  @!P0 BRA `(.L_x_322) ;  /* 0x0000002c00bc8947 */ /* 0x003fea0003800000 */
.L_x_390:
[----:B------:R-:W-:Y:S05]  /*11060*/  BSYNC B0 ;  /* 0x0000000000007941 */ /* 0x000fea0003800000 */
.L_x_321:
[----:B0-----:R-:W2:Y:S01]  /*11070*/  LDL.LU R8, [R1+0x24] ;  /* 0x0000240001087983 */ /* 0x001ea20000300800 */
[----:B------:R-:W-:Y:S01]  /*11080*/  BSSY B0, `(.L_x_323) ;  /* 0x000018c000007945 */ /* 0x000fe20003800000 */
[----:B--2---:R-:W-:-:S13]  /*11090*/  ISETP.GE.AND P0, PT, R8, 0xb1, PT ;  /* 0x000000b10800780c */ /* 0x004fda0003f06270 */
[----:B------:R-:W-:Y:S05]  /*110a0*/  @!P0 BRA `(.L_x_324) ;  /* 0x0000001800248947 */ /* 0x000fea0003800000 */
[----:B------:R-:W2:Y:S01]  /*110b0*/  LDL R8, [R1+0x18] ;  /* 0x0000180001087983 */ /* 0x000ea20000100800 */
[----:B------:R-:W-:Y:S01]  /*110c0*/  IMAD.MOV.U32 R6, RZ, RZ, 0x1 ;  /* 0x00000001ff067424 */ /* 0x000fe200078e00ff */
[----:B------:R-:W-:Y:S01]  /*110d0*/  BSSY B1, `(.L_x_325) ;  /* 0x000008b000017945 */ /* 0x000fe20003800000 */
[----:B--2---:R-:W-:-:S05]  /*110e0*/  IMAD.MOV R14, RZ, RZ, -R8 ;  /* 0x000000ffff0e7224 */ /* 0x004fca00078e0a08 */
[----:B------:R-:W-:-:S05]  /*110f0*/  VIADDMNMX R14, R14, R6, 0xffffffff, !PT ;  /* 0xffffffff0e0e7446 */ /* 0x000fca0007800106 */
[----:B------:R-:W-:-:S05]  /*11100*/  IMAD.IADD R6, R8, 0x1, R14 ;  /* 0x0000000108067824 */ /* 0x000fca00078e020e */
[----:B------:R-:W-:-:S04]  /*11110*/  LOP3.LUT R6, R6, 0x1, RZ, 0xc0, !PT ;  /* 0x0000000106067812 */ /* 0x000fc800078ec0ff */
[----:B------:R-:W-:Y:S01]  /*11120*/  ISETP.NE.U32.AND P0, PT, R6, 0x1, PT ;  /* 0x000000010600780c */ /* 0x000fe20003f05070 */
[----:B------:R-:W-:-:S12]  /*11130*/  VIADD R6, R8, 0xfffffffe ;  /* 0xfffffffe08067836 */ /* 0x000fd80000000000 */
[----:B------:R-:W-:Y:S05]  /*11140*/  @P0 BRA `(.L_x_326) ;  /* 0x00000008000c0947 */ /* 0x000fea0003800000 */
[----:B------:R-:W2:Y:S04]  /*11150*/  LDL R9, [R1] ;  /* 0x0000000001097983 */ /* 0x000ea80000100800 */
[----:B------:R-:W3:Y:S01]  /*11160*/  LDL R8, [R1+0x8] ;  /* 0x0000080001087983 */ /* 0x000ee20000100800 */
[----:B------:R-:W-:Y:S01]  /*11170*/  BSSY B2, `(.L_x_327) ;  /* 0x000007c000027945 */ /* 0x000fe20003800000 */
[----:B--2---:R-:W-:-:S05]  /*11180*/  VIADD R13, R9, 0x1 ;  /* 0x00000001090d7836 */ /* 0x004fca0000000000 */
[----:B------:R-:W-:-:S04]  /*11190*/  ISETP.NE.AND P0, PT, R13, 0x2, PT ;  /* 0x000000020d00780c */ /* 0x000fc80003f05270 */
[----:B------:R-:W-:Y:S02]  /*111a0*/  SEL R15, RZ, 0x1, P0 ;  /* 0x00000001ff0f7807 */ /* 0x000fe40000000000 */
[----:B------:R-:W-:Y:S02]  /*111b0*/  SEL R13, R13, RZ, P0 ;  /* 0x000000ff0d0d7207 */ /* 0x000fe40000000000 */
[----:B---3--:R-:W-:Y:S01]  /*111c0*/  LOP3.LUT R15, R8, R15, RZ, 0x3c, !PT ;  /* 0x0000000f080f7212 */ /* 0x008fe200078e3cff */
[----:B------:R-:W-:Y:S06]  /*111d0*/  @!P6 BRA `(.L_x_328) ;  /* 0x0000000400d4e947 */ /* 0x000fec0003800000 */
[----:B------:R-:W-:Y:S02]  /*111e0*/  ISETP.NE.U32.AND P0, PT, R2, RZ, PT ;  /* 0x000000ff0200720c */ /* 0x000fe40003f05070 */
[----:B------:R-:W-:Y:S02]  /*111f0*/  MOV R8, R5 ;  /* 0x0000000500087202 */ /* 0x000fe40000000f00 */
[----:B------:R-:W-:-:S13]  /*11200*/  ISETP.NE.AND.EX P0, PT, R3, RZ, PT, P0 ;  /* 0x000000ff0300720c */ /* 0x000fda0003f05300 */
[----:B------:R-:W-:Y:S05]  /*11210*/  @!P0 BRA `(.L_x_329) ;  /* 0x0000000000488947 */ /* 0x000fea0003800000 */
[----:B------:R-:W0:Y:S01]  /*11220*/  LDC R18, c[0x0][0x41c] ;  /* 0x00010700ff127b82 */ /* 0x000e220000000800 */
[----:B------:R-:W-:Y:S01]  /*11230*/  ULDC.64 UR4, c[0x0][0x408] ;  /* 0x0001020000047ab9 */ /* 0x000fe20000000a00 */
[----:B------:R-:W-:Y:S01]  /*11240*/  ULDC.64 UR6, c[0x0][0x208] ;  /* 0x0000820000067ab9 */ /* 0x000fe20000000a00 */
[----:B0-----:R-:W-:-:S13]  /*11250*/  ISETP.NE.AND P0, PT, R18, 0x1, PT ;  /* 0x000000011200780c */ /* 0x001fda0003f05270 */
[----:B------:R-:W0:Y:S02]  /*11260*/  @P0 LDC.64 R8, c[0x0][0x420] ;  /* 0x00010800ff080b82 */ /* 0x000e240000000a00 */
[----:B0-----:R-:W-:-:S04]  /*11270*/  @P0 IMAD.HI.U32 R10, R6, R8, RZ ;  /* 0x00000008060a0227 */ /* 0x001fc800078e00ff */
[----:B------:R-:W-:Y:S01]  /*11280*/  IMAD.MOV.U32 R8, RZ, RZ, R6 ;  /* 0x000000ffff087224 */ /* 0x000fe200078e0006 */
[----:B------:R-:W-:Y:S01]  /*11290*/  @P0 SHF.R.U32.HI R8, RZ, R9, R10 ;  /* 0x00000009ff080219 */ /* 0x000fe2000001160a */
[----:B------:R-:W-:-:S03]  /*112a0*/  IMAD R10, R12, UR4, RZ ;  /* 0x000000040c0a7c24 */ /* 0x000fc6000f8e02ff */
[----:B------:R-:W-:Y:S01]  /*112b0*/  SHF.R.S32.HI R9, RZ, 0x1f, R8 ;  /* 0x0000001fff097819 */ /* 0x000fe20000011408 */
[C---:B------:R-:W-:Y:S02]  /*112c0*/  IMAD R17, R0.reuse, UR5, R10 ;  /* 0x0000000500117c24 */ /* 0x040fe4000f8e020a */
[----:B------:R-:W-:-:S04]  /*112d0*/  IMAD.WIDE.U32 R10, R0, UR4, R8 ;  /* 0x00000004000a7c25 */ /* 0x000fc8000f8e0008 */
[----:B------:R-:W-:Y:S01]  /*112e0*/  IMAD.IADD R17, R17, 0x1, R11 ;  /* 0x0000000111117824 */ /* 0x000fe200078e020b */
[----:B------:R-:W-:Y:S01]  /*112f0*/  LEA R2, P0, R10, R2, 0x2 ;  /* 0x000000020a027211 */ /* 0x000fe200078010ff */
[----:B------:R-:W-:-:S03]  /*11300*/  IMAD.MOV R8, RZ, RZ, -R8 ;  /* 0x000000ffff087224 */ /* 0x000fc600078e0a08 */
[----:B------:R-:W-:Y:S01]  /*11310*/  LEA.HI.X R3, R10, R3, R17, 0x2, P0 ;  /* 0x000000030a037211 */ /* 0x000fe200000f1411 */
[----:B------:R-:W-:-:S04]  /*11320*/  IMAD R6, R18, R8, R6 ;  /* 0x0000000812067224 */ /* 0x000fc800078e0206 */
[----:B------:R0:W5:Y:S04]  /*11330*/  LDG.E R8, desc[UR6][R2.64] ;  /* 0x0000000602087981 */ /* 0x000168000c1e1900 */
.L_x_329:
[----:B0-----:R-:W0:Y:S01]  /*11340*/  S2R R3, SR_CgaCtaId ;  /* 0x0000000000037919 */ /* 0x001e220000008800 */
[----:B------:R-:W-:-:S04]  /*11350*/  MOV R2, 0x400 ;  /* 0x0000040000027802 */ /* 0x000fc80000000f00 */
[----:B0-----:R-:W-:Y:S02]  /*11360*/  LEA R2, R3, R2, 0x18 ;  /* 0x0000000203027211 */ /* 0x001fe400078ec0ff */
[----:B------:R-:W-:-:S03]  /*11370*/  SHF.L.U32 R3, R15, 0x1f, RZ ;  /* 0x0000001f0f037819 */ /* 0x000fc600000006ff */
[----:B------:R-:W-:-:S04]  /*11380*/  IMAD R2, R13, 0x8, R2 ;  /* 0x000000080d027824 */ /* 0x000fc800078e0202 */
[----:B------:R-:W0:Y:S02]  /*11390*/  SYNCS.PHASECHK.TRANS64.TRYWAIT P0, [R2+URZ+0x34840], R3 ;  /* 0x03484003020075a7 */ /* 0x000e24000800017f */
[----:B0-----:R-:W-:Y:S05]  /*113a0*/  @!P0 BRA `(.L_x_330) ;  /* 0x0000002c00088947 */ /* 0x001fea0003800000 */
.L_x_391:
[----:B------:R-:W1:Y:S02]  /*113b0*/  S2R R9, SR_TID.X ;  /* 0x0000000000097919 */ /* 0x000e640000002100 */
[----:B-1----:R-:W-:-:S04]  /*113c0*/  LOP3.LUT R9, R9, 0x7f, RZ, 0xc0, !PT ;  /* 0x0000007f09097812 */ /* 0x002fc800078ec0ff */
[----:B------:R-:W-:-:S13]  /*113d0*/  ISETP.NE.AND P1, PT, R9, RZ, PT ;  /* 0x000000ff0900720c */ /* 0x000fda0003f25270 */
[----:B------:R-:W-:Y:S05]  /*113e0*/  @P1 BRA `(.L_x_331) ;  /* 0x00000000001c1947 */ /* 0x000fea0003800000 */
[----:B------:R-:W1:Y:S01]  /*113f0*/  S2R R9, SR_TID.X ;  /* 0x0000000000097919 */ /* 0x000e620000002100 */
[----:B0-----:R-:W-:-:S04]  /*11400*/  IMAD.MOV.U32 R3, RZ, RZ, 0xb000 ;  /* 0x0000b000ff037424 */ /* 0x001fc800078e00ff */
[----:B------:R2:W-:Y:S01]  /*11410*/  SYNCS.ARRIVE.TRANS64 RZ, [R2+URZ+0x34830], R3 ;  /* 0x0348300302ff79a7 */ /* 0x0005e2000800003f */
[----:B-1----:R-:W-:-:S04]  /*11420*/  LOP3.LUT R9, R9, 0x1f, RZ, 0xc0, !PT ;  /* 0x0000001f09097812 */ /* 0x002fc800078ec0ff */
[----:B------:R-:W-:-:S13]  /*11430*/  ISETP.NE.AND P0, PT, R9, RZ, PT ;  /* 0x000000ff0900720c */ /* 0x000fda0003f05270 */
[----:B--2---:R-:W-:Y:S05]  /*11440*/  @!P0 BRA `(.L_x_331) ;  /* 0x0000000000048947 */ /* 0x004fea0003800000 */
[----:B------:R-:W-:Y:S01]  /*11450*/  BPT.TRAP 0x1 ;  /* 0x000000040000795c */ /* 0x000fe20000300000 */
.L_x_331:
[----:B------:R-:W2:Y:S01]  /*11460*/  LDL R17, [R1+0x4] ;  /* 0x0000040001117983 */ /* 0x000ea20000100800 */
[----:B0-----:R-:W-:-:S03]  /*11470*/  MOV R3, 0x400 ;  /* 0x0000040000037802 */ /* 0x001fc60000000f00 */
[----:B------:R-:W3:Y:S04]  /*11480*/  LDL.LU R10, [R1+0x8] ;  /* 0x00000800010a7983 */ /* 0x000ee80000300800 */
[----:B------:R-:W4:Y:S01]  /*11490*/  LDL R9, [R1] ;  /* 0x0000000001097983 */ /* 0x000f220000100800 */
[----:B------:R-:W0:Y:S01]  /*114a0*/  S2R R11, SR_CgaCtaId ;  /* 0x00000000000b7919 */ /* 0x000e220000008800 */
[----:B------:R-:W-:Y:S02]  /*114b0*/  R2UR UR14, R2 ;  /* 0x00000000020e72ca */ /* 0x000fe400000e0000 */
[----:B------:R-:W-:Y:S01]  /*114c0*/  R2UR UR11, R6 ;  /* 0x00000000060b72ca */ /* 0x000fe200000e0000 */
[----:B------:R-:W-:Y:S01]  /*114d0*/  UIADD3 UR4, UP0, UR36, 0x370, URZ ;  /* 0x0000037024047890 */ /* 0x000fe2000ff1e03f */
[----:B------:R-:W-:-:S02]  /*114e0*/  R2UR UR12, R4 ;  /* 0x00000000040c72ca */ /* 0x000fc400000e0000 */
[----:B-----5:R-:W-:Y:S01]  /*114f0*/  R2UR UR13, R8 ;  /* 0x00000000080d72ca */ /* 0x020fe200000e0000 */
[----:B------:R-:W-:Y:S01]  /*11500*/  UIADD3.X UR5, URZ, UR37, URZ, UP0, !UPT ;  /* 0x000000253f057290 */ /* 0x000fe200087fe43f */
[----:B0-----:R-:W-:-:S05]  /*11510*/  LEA R3, R11, R3, 0x18 ;  /* 0x000000030b037211 */ /* 0x001fca00078ec0ff */
[----:B------:R-:W-:-:S05]  /*11520*/  IMAD R2, R13, 0xb000, R3 ;  /* 0x0000b0000d027824 */ /* 0x000fca00078e0203 */
[----:B------:R-:W-:Y:S01]  /*11530*/  R2UR UR8, R2 ;  /* 0x00000000020872ca */ /* 0x000fe200000e0000 */
[----:B------:R-:W-:Y:S01]  /*11540*/  VIADD R3, R3, 0x34800 ;  /* 0x0003480003037836 */ /* 0x000fe20000000000 */
[----:B------:R-:W-:Y:S01]  /*11550*/  UMOV UR10, URZ ;  /* 0x0000003f000a7c82 */ /* 0x000fe20008000000 */
[----:B------:R-:W-:Y:S01]  /*11560*/  UMOV UR6, 0x0 ;  /* 0x0000000000067882 */ /* 0x000fe20000000000 */
[----:B------:R-:W-:Y:S01]  /*11570*/  UMOV UR7, 0x14f00000 ;  /* 0x14f0000000077882 */ /* 0x000fe20000000000 */
[----:B------:R-:W-:-:S08]  /*11580*/  UMOV UR16, 0x40 ;  /* 0x0000004000107882 */ /* 0x000fd00000000000 */
[----:B------:R-:W-:Y:S01]  /*11590*/  UIADD3 UR15, UR8, 0x23c00, URZ ;  /* 0x00023c00080f7890 */ /* 0x000fe2000fffe03f */
[----:B--2---:R-:W-:-:S13]  /*115a0*/  R2UR UR9, R17 ;  /* 0x00000000110972ca */ /* 0x004fda00000e0000 */
[----:B------:R-:W-:Y:S02]  /*115b0*/  UIMAD UR11, UR11, 0xb0, UR9 ;  /* 0x000000b00b0b78a4 */ /* 0x000fe4000f8e0209 */
[----:B------:R-:W-:Y:S02]  /*115c0*/  UIADD3 UR9, UR14, 0x34830, URZ ;  /* 0x000348300e097890 */ /* 0x000fe4000fffe03f */
[----:B------:R-:W-:Y:S01]  /*115d0*/  UIADD3 UR14, UR8, 0x1e400, URZ ;  /* 0x0001e400080e7890 */ /* 0x000fe2000fffe03f */
[----:B---3--:R-:W-:Y:S01]  /*115e0*/  SHF.L.U32 R2, R10, 0x1f, RZ ;  /* 0x0000001f0a027819 */ /* 0x008fe200000006ff */
[----:B----4-:R-:W-:-:S05]  /*115f0*/  IMAD R3, R9, 0x8, R3 ;  /* 0x0000000809037824 */ /* 0x010fca00078e0203 */
[----:B------:R-:W-:Y:S02]  /*11600*/  UMOV UR8, UR14 ;  /* 0x0000000e00087c82 */ /* 0x000fe40008000000 */
[----:B------:R0:W-:Y:S02]  /*11610*/  UTMALDG.4D [UR8], [UR4], desc[UR6] ;  /* 0x00000608040075b4 */ /* 0x0001e40008019000 */
[----:B0-----:R-:W-:Y:S01]  /*11620*/  UMOV UR8, UR15 ;  /* 0x0000000f00087c82 */ /* 0x001fe20008000000 */
[----:B------:R-:W-:Y:S02]  /*11630*/  UMOV UR10, UR16 ;  /* 0x00000010000a7c82 */ /* 0x000fe40008000000 */
[----:B------:R0:W-:Y:S01]  /*11640*/  UTMALDG.4D [UR8], [UR4], desc[UR6] ;  /* 0x00000608040075b4 */ /* 0x0001e20008019000 */
[----:B------:R-:W1:Y:S02]  /*11650*/  SYNCS.PHASECHK.TRANS64.TRYWAIT P0, [R3+URZ+0x60], R2 ;  /* 0x00006002030075a7 */ /* 0x000e64000800017f */
[----:B01----:R-:W-:Y:S05]  /*11660*/  @!P0 BRA `(.L_x_332) ;  /* 0x00000028006c8947 */ /* 0x003fea0003800000 */
.L_x_392:
[----:B------:R-:W-:Y:S05]  /*11670*/  @P1 BRA `(.L_x_333) ;  /* 0x0000000000301947 */ /* 0x000fea0003800000 */
[----:B------:R-:W1:Y:S01]  /*11680*/  S2R R9, SR_TID.X ;  /* 0x0000000000097919 */ /* 0x000e620000002100 */
[----:B------:R-:W-:Y:S01]  /*11690*/  MOV R10, 0x400 ;  /* 0x00000400000a7802 */ /* 0x000fe20000000f00 */
[----:B------:R-:W2:Y:S01]  /*116a0*/  S2R R11, SR_CgaCtaId ;  /* 0x00000000000b7919 */ /* 0x000ea20000008800 */
[----:B-1----:R-:W-:Y:S02]  /*116b0*/  LOP3.LUT R17, R9, 0x1f, RZ, 0xc0, !PT ;  /* 0x0000001f09117812 */ /* 0x002fe400078ec0ff */
[----:B------:R-:W3:Y:S02]  /*116c0*/  LDL R9, [R1] ;  /* 0x0000000001097983 */ /* 0x000ee40000100800 */
[----:B------:R-:W-:Y:S02]  /*116d0*/  ISETP.NE.AND P0, PT, R17, RZ, PT ;  /* 0x000000ff1100720c */ /* 0x000fe40003f05270 */
[----:B--2---:R-:W-:Y:S02]  /*116e0*/  LEA R10, R11, R10, 0x18 ;  /* 0x0000000a0b0a7211 */ /* 0x004fe400078ec0ff */
[----:B0-----:R-:W-:-:S03]  /*116f0*/  MOV R3, 0xb000 ;  /* 0x0000b00000037802 */ /* 0x001fc60000000f00 */
[----:B---3--:R-:W-:-:S04]  /*11700*/  IMAD R2, R9, 0x8, R10 ;  /* 0x0000000809027824 */ /* 0x008fc800078e020a */
[----:B------:R1:W-:Y:S02]  /*11710*/  SYNCS.ARRIVE.TRANS64 RZ, [R2+URZ+0x34850], R3 ;  /* 0x0348500302ff79a7 */ /* 0x0003e4000800003f */
[----:B------:R-:W-:Y:S05]  /*11720*/  @!P0 BRA `(.L_x_333) ;  /* 0x0000000000048947 */ /* 0x000fea0003800000 */
[----:B------:R-:W-:Y:S01]  /*11730*/  BPT.TRAP 0x1 ;  /* 0x000000040000795c */ /* 0x000fe20000300000 */
.L_x_333:
[----:B01----:R-:W2:Y:S01]  /*11740*/  LDL.LU R2, [R1+0xc] ;  /* 0x00000c0001027983 */ /* 0x003ea20000300800 */
[----:B------:R-:W-:-:S03]  /*11750*/  MOV R10, 0x400 ;  /* 0x00000400000a7802 */ /* 0x000fc60000000f00 */
[----:B------:R-:W3:Y:S04]  /*11760*/  LDL.LU R9, [R1] ;  /* 0x0000000001097983 */ /* 0x000ee80000300800 */
[----:B------:R-:W4:Y:S01]  /*11770*/  LDL R3, [R1+0x4] ;  /* 0x0000040001037983 */ /* 0x000f220000100800 */
[----:B------:R-:W0:Y:S01]  /*11780*/  S2R R11, SR_CgaCtaId ;  /* 0x00000000000b7919 */ /* 0x000e220000008800 */
[----:B------:R-:W-:Y:S01]  /*11790*/  R2UR UR13, R5 ;  /* 0x00000000050d72ca */ /* 0x000fe200000e0000 */
[----:B------:R-:W-:Y:S01]  /*117a0*/  UIADD3 UR4, UP0, UR36, 0x470, URZ ;  /* 0x0000047024047890 */ /* 0x000fe2000ff1e03f */
[----:B------:R-:W-:Y:S02]  /*117b0*/  R2UR UR12, R4 ;  /* 0x00000000040c72ca */ /* 0x000fe400000e0000 */
[----:B0-----:R-:W-:Y:S01]  /*117c0*/  LEA R10, R11, R10, 0x18 ;  /* 0x0000000a0b0a7211 */ /* 0x001fe200078ec0ff */
[----:B------:R-:W-:Y:S01]  /*117d0*/  UMOV UR10, URZ ;  /* 0x0000003f000a7c82 */ /* 0x000fe20008000000 */
[----:B------:R-:W-:Y:S01]  /*117e0*/  UMOV UR6, 0x0 ;  /* 0x0000000000067882 */ /* 0x000fe20000000000 */
[----:B------:R-:W-:Y:S01]  /*117f0*/  UMOV UR7, 0x14f00000 ;  /* 0x14f0000000077882 */ /* 0x000fe20000000000 */
[----:B------:R-:W-:Y:S01]  /*11800*/  UMOV UR15, 0x40 ;  /* 0x00000040000f7882 */ /* 0x000fe20000000000 */
[----:B------:R0:W-:Y:S01]  /*11810*/  STL [R1+0xc], R6 ;  /* 0x00000c0601007387 */ /* 0x0001e20000100800 */
[----:B------:R-:W-:Y:S01]  /*11820*/  IMAD.MOV.U32 R5, RZ, RZ, R8 ;  /* 0x000000ffff057224 */ /* 0x000fe200078e0008 */
[----:B--2---:R-:W-:Y:S01]  /*11830*/  R2UR UR11, R2 ;  /* 0x00000000020b72ca */ /* 0x004fe200000e0000 */
[----:B---3--:R-:W-:-:S05]  /*11840*/  IMAD R2, R9, 0x8, R10 ;  /* 0x0000000809027824 */ /* 0x008fca00078e020a */
[----:B------:R-:W-:Y:S01]  /*11850*/  R2UR UR9, R2 ;  /* 0x00000000020972ca */ /* 0x000fe200000e0000 */
[----:B------:R-:W-:Y:S01]  /*11860*/  IMAD R2, R9, 0xb000, R10 ;  /* 0x0000b00009027824 */ /* 0x000fe200078e020a */
[----:B----4-:R-:W-:-:S04]  /*11870*/  R2UR UR5, R3 ;  /* 0x00000000030572ca */ /* 0x010fc800000e0000 */
[----:B------:R-:W-:-:S07]  /*11880*/  R2UR UR14, R2 ;  /* 0x00000000020e72ca */ /* 0x000fce00000e0000 */
[----:B------:R-:W-:Y:S02]  /*11890*/  UIADD3 UR9, UR9, 0x34850, URZ ;  /* 0x0003485009097890 */ /* 0x000fe4000fffe03f */
[----:B------:R-:W-:Y:S02]  /*118a0*/  UIMAD UR11, UR11, 0xb0, UR5 ;  /* 0x000000b00b0b78a4 */ /* 0x000fe4000f8e0205 */
[----:B------:R-:W-:Y:S02]  /*118b0*/  UIADD3.X UR5, URZ, UR37, URZ, UP0, !UPT ;  /* 0x000000253f057290 */ /* 0x000fe400087fe43f */
[----:B------:R-:W-:Y:S02]  /*118c0*/  UIADD3 UR8, UR14, 0x400, URZ ;  /* 0x000004000e087890 */ /* 0x000fe4000fffe03f */
[----:B------:R-:W-:-:S07]  /*118d0*/  UIADD3 UR14, UR14, 0x5c00, URZ ;  /* 0x00005c000e0e7890 */ /* 0x000fce000fffe03f */
[----:B------:R1:W-:Y:S02]  /*118e0*/  UTMALDG.4D [UR8], [UR4], desc[UR6] ;  /* 0x00000608040075b4 */ /* 0x0003e40008019000 */
[----:B-1----:R-:W-:Y:S01]  /*118f0*/  UMOV UR8, UR14 ;  /* 0x0000000e00087c82 */ /* 0x002fe20008000000 */
[----:B------:R-:W-:Y:S02]  /*11900*/  UMOV UR10, UR15 ;  /* 0x0000000f000a7c82 */ /* 0x000fe40008000000 */
[----:B------:R0:W-:Y:S02]  /*11910*/  UTMALDG.4D [UR8], [UR4], desc[UR6] ;  /* 0x00000608040075b4 */ /* 0x0001e40008019000 */
[----:B0-----:R-:W-:Y:S01]  /*11920*/  NOP ;  /* 0x0000000000007918 */ /* 0x001fe20000000000 */
.L_x_328:
[----:B------:R-:W-:Y:S05]  /*11930*/  BSYNC B2 ;  /* 0x0000000000027941 */ /* 0x000fea0003800000 */
.L_x_327:
[----:B------:R-:W2:Y:S04]  /*11940*/  LDL.LU R2, [R1+0x18] ;  /* 0x0000180001027983 */ /* 0x000ea80000300800 */
[----:B------:R0:W-:Y:S04]  /*11950*/  STL [R1], R13 ;  /* 0x0000000d01007387 */ /* 0x0001e80000100800 */
[----:B------:R0:W-:Y:S02]  /*11960*/  STL [R1+0x8], R15 ;  /* 0x0000080f01007387 */ /* 0x0001e40000100800 */
[----:B0-2---:R-:W-:-:S07]  /*11970*/  VIADD R6, R2, 0xfffffffd ;  /* 0xfffffffd02067836 */ /* 0x005fce0000000000 */
.L_x_326:
[----:B------:R-:W-:Y:S05]  /*11980*/  BSYNC B1 ;  /* 0x0000000000017941 */ /* 0x000fea0003800000 */
.L_x_325:
[----:B------:R-:W-:-:S05]  /*11990*/  IMAD.MOV R14, RZ, RZ, -R14 ;  /* 0x000000ffff0e7224 */ /* 0x000fca00078e0a0e */
[----:B------:R-:W-:-:S13]  /*119a0*/  ISETP.NE.AND P0, PT, R7, R14, PT ;  /* 0x0000000e0700720c */ /* 0x000fda0003f05270 */
[----:B------:R-:W-:Y:S05]  /*119b0*/  @!P0 BRA `(.L_x_324) ;  /* 0x0000000c00e08947 */ /* 0x000fea0003800000 */
[----:B------:R-:W-:-:S07]  /*119c0*/  IMAD.MOV.U32 R10, RZ, RZ, R5 ;  /* 0x000000ffff0a7224 */ /* 0x000fce00078e0005 */
.L_x_348:
[----:B------:R-:W2:Y:S04]  /*119d0*/  LDL R3, [R1] ;  /* 0x0000000001037983 */ /* 0x000ea80000100800 */
[----:B------:R-:W3:Y:S01]  /*119e0*/  LDL R2, [R1+0x8] ;  /* 0x0000080001027983 */ /* 0x000ee20000100800 */
[----:B------:R-:W-:Y:S05]  /*119f0*/  YIELD ;  /* 0x0000000000007946 */ /* 0x000fea0003800000 */
[----:B------:R-:W-:Y:S01]  /*11a00*/  BSSY B1, `(.L_x_334) ;  /* 0x0000077000017945 */ /* 0x000fe20003800000 */
[----:B--2---:R-:W-:-:S05]  /*11a10*/  VIADD R7, R3, 0x1 ;  /* 0x0000000103077836 */ /* 0x004fca0000000000 */
[----:B------:R-:W-:-:S04]  /*11a20*/  ISETP.NE.AND P0, PT, R7, 0x2, PT ;  /* 0x000000020700780c */ /* 0x000fc80003f05270 */
[----:B------:R-:W-:Y:S02]  /*11a30*/  SEL R8, RZ, 0x1, P0 ;  /* 0x00000001ff087807 */ /* 0x000fe40000000000 */
[----:B------:R-:W-:Y:S02]  /*11a40*/  SEL R7, R7, RZ, P0 ;  /* 0x000000ff07077207 */ /* 0x000fe40000000000 */
[----:B---3--:R-:W-:Y:S01]  /*11a50*/  LOP3.LUT R8, R2, R8, RZ, 0x3c, !PT ;  /* 0x0000000802087212 */ /* 0x008fe200078e3cff */
[----:B0-----:R-:W-:Y:S06]  /*11a60*/  @!P6 BRA `(.L_x_335) ;  /* 0x0000000400c0e947 */ /* 0x001fec0003800000 */
[----:B------:R-:W-:Y:S01]  /*11a70*/  ULDC.64 UR4, c[0x0][0x3f8] ;  /* 0x0000fe0000047ab9 */ /* 0x000fe20000000a00 */
[----:B------:R-:W-:Y:S01]  /*11a80*/  IMAD.MOV.U32 R9, RZ, RZ, R6 ;  /* 0x000000ffff097224 */ /* 0x000fe200078e0006 */
[----:B------:R-:W-:-:S04]  /*11a90*/  ISETP.NE.U32.AND P0, PT, RZ, UR4, PT ;  /* 0x00000004ff007c0c */ /* 0x000fc8000bf05070 */
[----:B------:R-:W-:-:S13]  /*11aa0*/  ISETP.NE.AND.EX P0, PT, RZ, UR5, PT, P0 ;  /* 0x00000005ff007c0c */ /* 0x000fda000bf05300 */
        /* <DEDUP_REMOVED lines=10> */
[----:B------:R-:W-:Y:S01]  /*11b50*/  IADD3 R3, -R2, RZ, RZ ;  /* 0x000000ff02037210 */ /* 0x000fe20007ffe1ff */
[----:B------:R-:W-:-:S04]  /*11b60*/  IMAD R10, R0, UR7, R10 ;  /* 0x00000007000a7c24 */ /* 0x000fc8000f8e020a */
[----:B------:R-:W-:Y:S01]  /*11b70*/  IMAD R9, R9, R3, R6 ;  /* 0x0000000309097224 */ /* 0x000fe200078e0206 */
[----:B------:R-:W-:-:S03]  /*11b80*/  SHF.R.S32.HI R3, RZ, 0x1f, R2 ;  /* 0x0000001fff037819 */ /* 0x000fc60000011402 */
[----:B------:R-:W-:-:S04]  /*11b90*/  IMAD.WIDE.U32 R2, R0, UR6, R2 ;  /* 0x0000000600027c25 */ /* 0x000fc8000f8e0002 */
[----:B------:R-:W-:Y:S01]  /*11ba0*/  IMAD.IADD R3, R10, 0x1, R3 ;  /* 0x000000010a037824 */ /* 0x000fe200078e0203 */
[----:B------:R-:W-:-:S04]  /*11bb0*/  LEA R10, P0, R2, UR4, 0x2 ;  /* 0x00000004020a7c11 */ /* 0x000fc8000f8010ff */
[----:B------:R-:W-:-:S05]  /*11bc0*/  LEA.HI.X R11, R2, UR5, R3, 0x2, P0 ;  /* 0x00000005020b7c11 */ /* 0x000fca00080f1403 */
[----:B------:R0:W5:Y:S04]  /*11bd0*/  LDG.E R10, desc[UR8][R10.64] ;  /* 0x000000080a0a7981 */ /* 0x000168000c1e1900 */
.L_x_336:
[----:B------:R-:W1:Y:S01]  /*11be0*/  S2R R3, SR_CgaCtaId ;  /* 0x0000000000037919 */ /* 0x000e620000008800 */
[----:B------:R-:W-:-:S04]  /*11bf0*/  MOV R2, 0x400 ;  /* 0x0000040000027802 */ /* 0x000fc80000000f00 */
[----:B-1----:R-:W-:Y:S02]  /*11c00*/  LEA R2, R3, R2, 0x18 ;  /* 0x0000000203027211 */ /* 0x002fe400078ec0ff */
[----:B------:R-:W-:-:S03]  /*11c10*/  SHF.L.U32 R3, R8, 0x1f, RZ ;  /* 0x0000001f08037819 */ /* 0x000fc600000006ff */
[----:B------:R-:W-:-:S04]  /*11c20*/  IMAD R2, R7, 0x8, R2 ;  /* 0x0000000807027824 */ /* 0x000fc800078e0202 */
[----:B------:R-:W1:Y:S02]  /*11c30*/  SYNCS.PHASECHK.TRANS64.TRYWAIT P0, [R2+URZ+0x34840], R3 ;  /* 0x03484003020075a7 */ /* 0x000e64000800017f */
[----:B-1----:R-:W-:Y:S05]  /*11c40*/  @!P0 BRA `(.L_x_337) ;  /* 0x0000002400088947 */ /* 0x002fea0003800000 */
.L_x_393:
[----:B0-----:R-:W0:Y:S02]  /*11c50*/  S2R R11, SR_TID.X ;  /* 0x00000000000b7919 */ /* 0x001e240000002100 */
[----:B0-----:R-:W-:-:S04]  /*11c60*/  LOP3.LUT R11, R11, 0x7f, RZ, 0xc0, !PT ;  /* 0x0000007f0b0b7812 */ /* 0x001fc800078ec0ff */
[----:B------:R-:W-:-:S13]  /*11c70*/  ISETP.NE.AND P0, PT, R11, RZ, PT ;  /* 0x000000ff0b00720c */ /* 0x000fda0003f05270 */
[----:B------:R-:W-:Y:S05]  /*11c80*/  @P0 BRA `(.L_x_338) ;  /* 0x00000000001c0947 */ /* 0x000fea0003800000 */
[----:B------:R-:W0:Y:S01]  /*11c90*/  S2R R11, SR_TID.X ;  /* 0x00000000000b7919 */ /* 0x000e220000002100 */
[----:B-1----:R-:W-:-:S04]  /*11ca0*/  IMAD.MOV.U32 R3, RZ, RZ, 0xb000 ;  /* 0x0000b000ff037424 */ /* 0x002fc800078e00ff */
[----:B------:R2:W-:Y:S01]  /*11cb0*/  SYNCS.ARRIVE.TRANS64 RZ, [R2+URZ+0x34830], R3 ;  /* 0x0348300302ff79a7 */ /* 0x0005e2000800003f */
[----:B0-----:R-:W-:-:S04]  /*11cc0*/  LOP3.LUT R11, R11, 0x1f, RZ, 0xc0, !PT ;  /* 0x0000001f0b0b7812 */ /* 0x001fc800078ec0ff */
[----:B------:R-:W-:-:S13]  /*11cd0*/  ISETP.NE.AND P1, PT, R11, RZ, PT ;  /* 0x000000ff0b00720c */ /* 0x000fda0003f25270 */
[----:B--2---:R-:W-:Y:S05]  /*11ce0*/  @!P1 BRA `(.L_x_338) ;  /* 0x0000000000049947 */ /* 0x004fea0003800000 */
[----:B------:R-:W-:Y:S01]  /*11cf0*/  BPT.TRAP 0x1 ;  /* 0x000000040000795c */ /* 0x000fe20000300000 */
.L_x_338:
[----:B------:R-:W2:Y:S01]  /*11d00*/  LDL R15, [R1+0x4] ;  /* 0x00000400010f7983 */ /* 0x000ea20000100800 */
[----:B------:R-:W-:-:S03]  /*11d10*/  MOV R13, 0x400 ;  /* 0x00000400000d7802 */ /* 0x000fc60000000f00 */
[----:B-1----:R-:W3:Y:S04]  /*11d20*/  LDL.LU R3, [R1+0x8] ;  /* 0x0000080001037983 */ /* 0x002ee80000300800 */
        /* <DEDUP_REMOVED lines=30> */
.L_x_394:
        /* <DEDUP_REMOVED lines=8> */
.L_x_340:
[----:B------:R-:W2:Y:S01]  /*11f90*/  LDL.LU R15, [R1+0xc] ;  /* 0x00000c00010f7983 */ /* 0x000ea20000300800 */
[----:B------:R-:W-:-:S03]  /*11fa0*/  MOV R13, 0x400 ;  /* 0x00000400000d7802 */ /* 0x000fc60000000f00 */
[----:B0-----:R-:W3:Y:S04]  /*11fb0*/  LDL.LU R3, [R1] ;  /* 0x0000000001037983 */ /* 0x001ee80000300800 */
[----:B------:R-:W4:Y:S01]  /*11fc0*/  LDL R11, [R1+0x4] ;  /* 0x00000400010b7983 */ /* 0x000f220000100800 */
[----:B------:R-:W0:Y:S01]  /*11fd0*/  S2R R14, SR_CgaCtaId ;  /* 0x00000000000e7919 */ /* 0x000e220000008800 */
[----:B------:R-:W-:Y:S01]  /*11fe0*/  R2UR UR9, R2 ;  /* 0x00000000020972ca */ /* 0x000fe200000e0000 */
[----:B------:R-:W-:Y:S01]  /*11ff0*/  UIADD3 UR4, UP0, UR36, 0x470, URZ ;  /* 0x0000047024047890 */ /* 0x000fe2000ff1e03f */
[----:B------:R-:W-:Y:S02]  /*12000*/  R2UR UR13, R5 ;  /* 0x00000000050d72ca */ /* 0x000fe400000e0000 */
[----:B------:R-:W-:-:S02]  /*12010*/  R2UR UR12, R4 ;  /* 0x00000000040c72ca */ /* 0x000fc400000e0000 */
[----:B0-----:R-:W-:-:S07]  /*12020*/  LEA R13, R14, R13, 0x18 ;  /* 0x0000000d0e0d7211 */ /* 0x001fce00078ec0ff */
[----:B------:R-:W-:Y:S01]  /*12030*/  UIADD3 UR9, UR9, 0x50, URZ ;  /* 0x0000005009097890 */ /* 0x000fe2000fffe03f */
[----:B------:R-:W-:Y:S01]  /*12040*/  UMOV UR10, URZ ;  /* 0x0000003f000a7c82 */ /* 0x000fe20008000000 */
[----:B------:R-:W-:Y:S01]  /*12050*/  UMOV UR7, 0x14f00000 ;  /* 0x14f0000000077882 */ /* 0x000fe20000000000 */
[----:B------:R-:W-:Y:S01]  /*12060*/  UMOV UR15, 0x40 ;  /* 0x00000040000f7882 */ /* 0x000fe20000000000 */
[----:B------:R0:W-:Y:S01]  /*12070*/  STL [R1+0xc], R9 ;  /* 0x00000c0901007387 */ /* 0x0001e20000100800 */
[----:B------:R-:W-:Y:S01]  /*12080*/  IMAD.MOV.U32 R5, RZ, RZ, R10 ;  /* 0x000000ffff057224 */ /* 0x000fe200078e000a */
[----:B--2---:R-:W-:Y:S01]  /*12090*/  R2UR UR11, R15 ;  /* 0x000000000f0b72ca */ /* 0x004fe200000e0000 */
[----:B---3--:R-:W-:Y:S01]  /*120a0*/  IMAD R3, R3, 0xb000, R13 ;  /* 0x0000b00003037824 */ /* 0x008fe200078e020d */
[----:B----4-:R-:W-:-:S04]  /*120b0*/  R2UR UR5, R11 ;  /* 0x000000000b0572ca */ /* 0x010fc800000e0000 */
[----:B------:R-:W-:-:S09]  /*120c0*/  R2UR UR6, R3 ;  /* 0x00000000030672ca */ /* 0x000fd200000e0000 */
[----:B------:R-:W-:-:S04]  /*120d0*/  UIMAD UR11, UR11, 0xb0, UR5 ;  /* 0x000000b00b0b78a4 */ /* 0x000fc8000f8e0205 */
[----:B------:R-:W-:Y:S02]  /*120e0*/  UIADD3 UR8, UR6, 0x400, URZ ;  /* 0x0000040006087890 */ /* 0x000fe4000fffe03f */
[----:B------:R-:W-:Y:S02]  /*120f0*/  UIADD3.X UR5, URZ, UR37, URZ, UP0, !UPT ;  /* 0x000000253f057290 */ /* 0x000fe400087fe43f */
[----:B------:R-:W-:-:S03]  /*12100*/  UIADD3 UR14, UR6, 0x5c00, URZ ;  /* 0x00005c00060e7890 */ /* 0x000fc6000fffe03f */
[----:B------:R-:W-:-:S04]  /*12110*/  UMOV UR6, 0x0 ;  /* 0x0000000000067882 */ /* 0x000fc80000000000 */
[----:B------:R1:W-:Y:S02]  /*12120*/  UTMALDG.4D [UR8], [UR4], desc[UR6] ;  /* 0x00000608040075b4 */ /* 0x0003e40008019000 */
[----:B-1----:R-:W-:Y:S01]  /*12130*/  UMOV UR8, UR14 ;  /* 0x0000000e00087c82 */ /* 0x002fe20008000000 */
[----:B------:R-:W-:Y:S02]  /*12140*/  UMOV UR10, UR15 ;  /* 0x0000000f000a7c82 */ /* 0x000fe40008000000 */
[----:B------:R0:W-:Y:S02]  /*12150*/  UTMALDG.4D [UR8], [UR4], desc[UR6] ;  /* 0x00000608040075b4 */ /* 0x0001e40008019000 */
[----:B0-----:R-:W-:Y:S01]  /*12160*/  NOP ;  /* 0x0000000000007918 */ /* 0x001fe20000000000 */
.L_x_335:
[----:B------:R-:W-:Y:S05]  /*12170*/  BSYNC B1 ;  /* 0x0000000000017941 */ /* 0x000fea0003800000 */
.L_x_334:
[----:B------:R-:W-:Y:S01]  /*12180*/  VIADD R2, R7, 0x1 ;  /* 0x0000000107027836 */ /* 0x000fe20000000000 */
[----:B------:R-:W-:Y:S04]  /*12190*/  BSSY B1, `(.L_x_341) ;  /* 0x0000077000017945 */ /* 0x000fe80003800000 */
[----:B------:R-:W-:-:S04]  /*121a0*/  ISETP.NE.AND P0, PT, R2, 0x2, PT ;  /* 0x000000020200780c */ /* 0x000fc80003f05270 */
[----:B------:R-:W-:Y:S02]  /*121b0*/  SEL R3, RZ, 0x1, P0 ;  /* 0x00000001ff037807 */ /* 0x000fe40000000000 */
[----:B------:R-:W-:Y:S02]  /*121c0*/  SEL R14, R2, RZ, P0 ;  /* 0x000000ff020e7207 */ /* 0x000fe40000000000 */
[----:B------:R-:W-:-:S05]  /*121d0*/  LOP3.LUT R13, R8, R3, RZ, 0x3c, !PT ;  /* 0x00000003080d7212 */ /* 0x000fca00078e3cff */
[----:B------:R0:W-:Y:S04]  /*121e0*/  STL [R1+0x8], R13 ;  /* 0x0000080d01007387 */ /* 0x0001e80000100800 */
[----:B------:R0:W-:Y:S01]  /*121f0*/  STL [R1], R14 ;  /* 0x0000000e01007387 */ /* 0x0001e20000100800 */
[----:B------:R-:W-:Y:S05]  /*12200*/  @!P6 BRA `(.L_x_342) ;  /* 0x0000000400bce947 */ /* 0x000fea0003800000 */
[----:B------:R-:W-:Y:S01]  /*12210*/  ULDC.64 UR4, c[0x0][0x3f8] ;  /* 0x0000fe0000047ab9 */ /* 0x000fe20000000a00 */
[----:B------:R-:W-:Y:S02]  /*12220*/  IADD3 R9, R6, -0x1, RZ ;  /* 0xffffffff06097810 */ /* 0x000fe40007ffe0ff */
[----:B------:R-:W-:-:S04]  /*12230*/  ISETP.NE.U32.AND P0, PT, RZ, UR4, PT ;  /* 0x00000004ff007c0c */ /* 0x000fc8000bf05070 */
[----:B------:R-:W-:-:S13]  /*12240*/  ISETP.NE.AND.EX P0, PT, RZ, UR5, PT, P0 ;  /* 0x00000005ff007c0c */ /* 0x000fda000bf05300 */
[----:B------:R-:W-:Y:S05]  /*12250*/  @!P0 BRA `(.L_x_343) ;  /* 0x0000000000488947 */ /* 0x000fea0003800000 */
        /* <DEDUP_REMOVED lines=13> */
[----:B------:R-:W-:-:S04]  /*12330*/  IMAD.WIDE.U32 R2, R0, UR6, R2 ;  /* 0x0000000600027c25 */ /* 0x000fc8000f8e0002 */
[----:B------:R-:W-:Y:S01]  /*12340*/  IMAD.IADD R3, R10, 0x1, R3 ;  /* 0x000000010a037824 */ /* 0x000fe200078e0203 */
[----:B------:R-:W-:-:S04]  /*12350*/  LEA R10, P0, R2, UR4, 0x2 ;  /* 0x00000004020a7c11 */ /* 0x000fc8000f8010ff */
[----:B------:R-:W-:-:S05]  /*12360*/  LEA.HI.X R11, R2, UR5, R3, 0x2, P0 ;  /* 0x00000005020b7c11 */ /* 0x000fca00080f1403 */
[----:B------:R1:W5:Y:S04]  /*12370*/  LDG.E R10, desc[UR8][R10.64] ;  /* 0x000000080a0a7981 */ /* 0x000368000c1e1900 */
.L_x_343:
[----:B------:R-:W2:Y:S01]  /*12380*/  S2R R3, SR_CgaCtaId ;  /* 0x0000000000037919 */ /* 0x000ea20000008800 */
[----:B------:R-:W-:-:S04]  /*12390*/  MOV R2, 0x400 ;  /* 0x0000040000027802 */ /* 0x000fc80000000f00 */
[----:B--2---:R-:W-:Y:S02]  /*123a0*/  LEA R2, R3, R2, 0x18 ;  /* 0x0000000203027211 */ /* 0x004fe400078ec0ff */
[----:B------:R-:W-:-:S03]  /*123b0*/  SHF.L.U32 R3, R13, 0x1f, RZ ;  /* 0x0000001f0d037819 */ /* 0x000fc600000006ff */
[----:B------:R-:W-:-:S04]  /*123c0*/  IMAD R2, R14, 0x8, R2 ;  /* 0x000000080e027824 */ /* 0x000fc800078e0202 */
[----:B------:R-:W2:Y:S02]  /*123d0*/  SYNCS.PHASECHK.TRANS64.TRYWAIT P0, [R2+URZ+0x34840], R3 ;  /* 0x03484003020075a7 */ /* 0x000ea4000800017f */
[----:B--2---:R-:W-:Y:S05]  /*123e0*/  @!P0 BRA `(.L_x_344) ;  /* 0x0000001c00488947 */ /* 0x004fea0003800000 */
.L_x_395:
[----:B-1----:R-:W1:Y:S02]  /*123f0*/  S2R R11, SR_TID.X ;  /* 0x00000000000b7919 */ /* 0x002e640000002100 */
[----:B-1----:R-:W-:-:S04]  /*12400*/  LOP3.LUT R11, R11, 0x7f, RZ, 0xc0, !PT ;  /* 0x0000007f0b0b7812 */ /* 0x002fc800078ec0ff */
[----:B------:R-:W-:-:S13]  /*12410*/  ISETP.NE.AND P0, PT, R11, RZ, PT ;  /* 0x000000ff0b00720c */ /* 0x000fda0003f05270 */
[----:B------:R-:W-:Y:S05]  /*12420*/  @P0 BRA `(.L_x_345) ;  /* 0x00000000001c0947 */ /* 0x000fea0003800000 */
[----:B------:R-:W1:Y:S01]  /*12430*/  S2R R11, SR_TID.X ;  /* 0x00000000000b7919 */ /* 0x000e620000002100 */
[----:B--2---:R-:W-:-:S04]  /*12440*/  IMAD.MOV.U32 R3, RZ, RZ, 0xb000 ;  /* 0x0000b000ff037424 */ /* 0x004fc800078e00ff */
[----:B------:R3:W-:Y:S01]  /*12450*/  SYNCS.ARRIVE.TRANS64 RZ, [R2+URZ+0x34830], R3 ;  /* 0x0348300302ff79a7 */ /* 0x0007e2000800003f */
[----:B-1----:R-:W-:-:S04]  /*12460*/  LOP3.LUT R11, R11, 0x1f, RZ, 0xc0, !PT ;  /* 0x0000001f0b0b7812 */ /* 0x002fc800078ec0ff */
[----:B------:R-:W-:-:S13]  /*12470*/  ISETP.NE.AND P1, PT, R11, RZ, PT ;  /* 0x000000ff0b00720c */ /* 0x000fda0003f25270 */
[----:B---3--:R-:W-:Y:S05]  /*12480*/  @!P1 BRA `(.L_x_345) ;  /* 0x0000000000049947 */ /* 0x008fea0003800000 */
[----:B------:R-:W-:Y:S01]  /*12490*/  BPT.TRAP 0x1 ;  /* 0x000000040000795c */ /* 0x000fe20000300000 */
.L_x_345:
[----:B0-----:R-:W3:Y:S01]  /*124a0*/  LDL R13, [R1] ;  /* 0x00000000010d7983 */ /* 0x001ee20000100800 */
[----:B------:R-:W-:-:S03]  /*124b0*/  MOV R14, 0x400 ;  /* 0x00000400000e7802 */ /* 0x000fc60000000f00 */
[----:B------:R-:W4:Y:S01]  /*124c0*/  LDL R11, [R1+0x4] ;  /* 0x00000400010b7983 */ /* 0x000f220000100800 */
[----:B------:R-:W0:Y:S01]  /*124d0*/  S2R R15, SR_CgaCtaId ;  /* 0x00000000000f7919 */ /* 0x000e220000008800 */
[----:B------:R-:W-:Y:S01]  /*124e0*/  R2UR UR11, R9 ;  /* 0x00000000090b72ca */ /* 0x000fe200000e0000 */
[----:B------:R-:W-:Y:S01]  /*124f0*/  UIADD3 UR4, UP0, UR36, 0x370, URZ ;  /* 0x0000037024047890 */ /* 0x000fe2000ff1e03f */
[----:B------:R-:W-:Y:S02]  /*12500*/  R2UR UR12, R4 ;  /* 0x00000000040c72ca */ /* 0x000fe400000e0000 */
[----:B0-----:R-:W-:-:S05]  /*12510*/  LEA R14, R15, R14, 0x18 ;  /* 0x0000000e0f0e7211 */ /* 0x001fca00078ec0ff */
[----:B--2---:R-:W-:Y:S01]  /*12520*/  VIADD R2, R14, 0x34800 ;  /* 0x000348000e027836 */ /* 0x004fe20000000000 */
[----:B-----5:R-:W-:Y:S01]  /*12530*/  R2UR UR13, R10 ;  /* 0x000000000a0d72ca */ /* 0x020fe200000e0000 */
[----:B------:R-:W-:Y:S01]  /*12540*/  UMOV UR10, URZ ;  /* 0x0000003f000a7c82 */ /* 0x000fe20008000000 */
[----:B------:R-:W-:Y:S01]  /*12550*/  UMOV UR6, 0x0 ;  /* 0x0000000000067882 */ /* 0x000fe20000000000 */
[----:B------:R-:W-:Y:S01]  /*12560*/  UMOV UR7, 0x14f00000 ;  /* 0x14f0000000077882 */ /* 0x000fe20000000000 */
[----:B------:R-:W-:Y:S01]  /*12570*/  UMOV UR16, 0x40 ;  /* 0x0000004000107882 */ /* 0x000fe20000000000 */
[----:B------:R-:W-:Y:S01]  /*12580*/  SHF.L.U32 R8, R8, 0x1f, RZ ;  /* 0x0000001f08087819 */ /* 0x000fe200000006ff */
        /* <DEDUP_REMOVED lines=9> */
[----:B------:R-:W-:Y:S01]  /*12620*/  UIADD3 UR15, UR8, 0x23c00, URZ ;  /* 0x00023c00080f7890 */ /* 0x000fe2000fffe03f */
[----:B------:R-:W-:-:S04]  /*12630*/  IMAD R2, R7, 0x8, R2 ;  /* 0x0000000807027824 */ /* 0x000fc800078e0202 */
[----:B------:R-:W-:Y:S02]  /*12640*/  UMOV UR8, UR14 ;  /* 0x0000000e00087c82 */ /* 0x000fe40008000000 */
[----:B------:R0:W-:Y:S02]  /*12650*/  UTMALDG.4D [UR8], [UR4], desc[UR6] ;  /* 0x00000608040075b4 */ /* 0x0001e40008019000 */
[----:B0-----:R-:W-:Y:S01]  /*12660*/  UMOV UR8, UR15 ;  /* 0x0000000f00087c82 */ /* 0x001fe20008000000 */
[----:B------:R-:W-:Y:S02]  /*12670*/  UMOV UR10, UR16 ;  /* 0x00000010000a7c82 */ /* 0x000fe40008000000 */
[----:B------:R0:W-:Y:S01]  /*12680*/  UTMALDG.4D [UR8], [UR4], desc[UR6] ;  /* 0x00000608040075b4 */ /* 0x0001e20008019000 */
[----:B------:R-:W1:Y:S02]  /*12690*/  SYNCS.PHASECHK.TRANS64.TRYWAIT P1, [R2+URZ+0x60], R8 ;  /* 0x00006008020075a7 */ /* 0x000e64000802017f */
[----:B01----:R-:W-:Y:S05]  /*126a0*/  @!P1 BRA `(.L_x_346) ;  /* 0x0000001800ac9947 */ /* 0x003fea0003800000 */
.L_x_396:
[----:B------:R-:W-:Y:S05]  /*126b0*/  @P0 BRA `(.L_x_347) ;  /* 0x00000000001c0947 */ /* 0x000fea0003800000 */
[----:B------:R-:W1:Y:S02]  /*126c0*/  S2R R3, SR_TID.X ;  /* 0x0000000000037919 */ /* 0x000e640000002100 */
[----:B-1----:R-:W-:-:S04]  /*126d0*/  LOP3.LUT R3, R3, 0x1f, RZ, 0xc0, !PT ;  /* 0x0000001f03037812 */ /* 0x002fc800078ec0ff */
[----:B------:R-:W-:Y:S02]  /*126e0*/  ISETP.NE.AND P1, PT, R3, RZ, PT ;  /* 0x000000ff0300720c */ /* 0x000fe40003f25270 */
[----:B------:R-:W-:-:S04]  /*126f0*/  MOV R3, 0xb000 ;  /* 0x0000b00000037802 */ /* 0x000fc80000000f00 */
[----:B------:R1:W-:Y:S07]  /*12700*/  SYNCS.ARRIVE.TRANS64 RZ, [R2+URZ+0x50], R3 ;  /* 0x0000500302ff79a7 */ /* 0x0003ee000800003f */
[----:B------:R-:W-:Y:S05]  /*12710*/  @!P1 BRA `(.L_x_347) ;  /* 0x0000000000049947 */ /* 0x000fea0003800000 */
[----:B------:R-:W-:Y:S01]  /*12720*/  BPT.TRAP 0x1 ;  /* 0x000000040000795c */ /* 0x000fe20000300000 */
.L_x_347:
[----:B------:R-:W2:Y:S01]  /*12730*/  LDL.LU R13, [R1+0xc] ;  /* 0x00000c00010d7983 */ /* 0x000ea20000300800 */
[----:B0-----:R-:W-:-:S03]  /*12740*/  MOV R8, 0x400 ;  /* 0x0000040000087802 */ /* 0x001fc60000000f00 */
[----:B-1----:R-:W3:Y:S01]  /*12750*/  LDL R3, [R1+0x4] ;  /* 0x0000040001037983 */ /* 0x002ee20000100800 */
[----:B------:R-:W0:Y:S01]  /*12760*/  S2R R11, SR_CgaCtaId ;  /* 0x00000000000b7919 */ /* 0x000e220000008800 */
[----:B------:R-:W-:Y:S01]  /*12770*/  R2UR UR9, R2 ;  /* 0x00000000020972ca */ /* 0x000fe200000e0000 */
[----:B------:R-:W-:Y:S01]  /*12780*/  UIADD3 UR4, UP0, UR36, 0x470, URZ ;  /* 0x0000047024047890 */ /* 0x000fe2000ff1e03f */
[----:B------:R-:W-:Y:S02]  /*12790*/  R2UR UR13, R5 ;  /* 0x00000000050d72ca */ /* 0x000fe400000e0000 */
[----:B------:R-:W-:Y:S02]  /*127a0*/  R2UR UR12, R4 ;  /* 0x00000000040c72ca */ /* 0x000fe400000e0000 */
[----:B0-----:R-:W-:-:S05]  /*127b0*/  LEA R8, R11, R8, 0x18 ;  /* 0x000000080b087211 */ /* 0x001fca00078ec0ff */
[----:B------:R-:W-:-:S05]  /*127c0*/  IMAD R7, R7, 0xb000, R8 ;  /* 0x0000b00007077824 */ /* 0x000fca00078e0208 */
[----:B------:R-:W-:Y:S01]  /*127d0*/  R2UR UR14, R7 ;  /* 0x00000000070e72ca */ /* 0x000fe200000e0000 */
[----:B------:R-:W-:Y:S01]  /*127e0*/  UIADD3 UR9, UR9, 0x50, URZ ;  /* 0x0000005009097890 */ /* 0x000fe2000fffe03f */
[----:B------:R-:W-:Y:S01]  /*127f0*/  UMOV UR10, URZ ;  /* 0x0000003f000a7c82 */ /* 0x000fe20008000000 */
[----:B------:R-:W-:Y:S01]  /*12800*/  UMOV UR6, 0x0 ;  /* 0x0000000000067882 */ /* 0x000fe20000000000 */
[----:B------:R-:W-:-:S09]  /*12810*/  UMOV UR7, 0x14f00000 ;  /* 0x14f0000000077882 */ /* 0x000fd20000000000 */
[----:B------:R-:W-:Y:S02]  /*12820*/  UIADD3 UR8, UR14, 0x400, URZ ;  /* 0x000004000e087890 */ /* 0x000fe4000fffe03f */
[----:B------:R-:W-:Y:S01]  /*12830*/  UIADD3 UR14, UR14, 0x5c00, URZ ;  /* 0x00005c000e0e7890 */ /* 0x000fe2000fffe03f */
[----:B------:R-:W-:Y:S01]  /*12840*/  UMOV UR15, 0x40 ;  /* 0x00000040000f7882 */ /* 0x000fe20000000000 */
[----:B------:R1:W-:Y:S01]  /*12850*/  STL [R1+0xc], R9 ;  /* 0x00000c0901007387 */ /* 0x0003e20000100800 */
[----:B------:R-:W-:Y:S01]  /*12860*/  IMAD.MOV.U32 R5, RZ, RZ, R10 ;  /* 0x000000ffff057224 */ /* 0x000fe200078e000a */
[----:B--2---:R-:W-:Y:S02]  /*12870*/  R2UR UR11, R13 ;  /* 0x000000000d0b72ca */ /* 0x004fe400000e0000 */
[----:B---3--:R-:W-:-:S13]  /*12880*/  R2UR UR5, R3 ;  /* 0x00000000030572ca */ /* 0x008fda00000e0000 */
[----:B------:R-:W-:Y:S02]  /*12890*/  UIMAD UR11, UR11, 0xb0, UR5 ;  /* 0x000000b00b0b78a4 */ /* 0x000fe4000f8e0205 */
[----:B------:R-:W-:-:S09]  /*128a0*/  UIADD3.X UR5, URZ, UR37, URZ, UP0, !UPT ;  /* 0x000000253f057290 */ /* 0x000fd200087fe43f */
[----:B------:R0:W-:Y:S02]  /*128b0*/  UTMALDG.4D [UR8], [UR4], desc[UR6] ;  /* 0x00000608040075b4 */ /* 0x0001e40008019000 */
[----:B0-----:R-:W-:Y:S01]  /*128c0*/  UMOV UR8, UR14 ;  /* 0x0000000e00087c82 */ /* 0x001fe20008000000 */
[----:B------:R-:W-:Y:S02]  /*128d0*/  UMOV UR10, UR15 ;  /* 0x0000000f000a7c82 */ /* 0x000fe40008000000 */
[----:B------:R1:W-:Y:S02]  /*128e0*/  UTMALDG.4D [UR8], [UR4], desc[UR6] ;  /* 0x00000608040075b4 */ /* 0x0003e40008019000 */
[----:B-1----:R-:W-:Y:S01]  /*128f0*/  NOP ;  /* 0x0000000000007918 */ /* 0x002fe20000000000 */
.L_x_342:
[----:B------:R-:W-:Y:S05]  /*12900*/  BSYNC B1 ;  /* 0x0000000000017941 */ /* 0x000fea0003800000 */
.L_x_341:
[C---:B------:R-:W-:Y:S01]  /*12910*/  ISETP.GT.AND P0, PT, R6.reuse, 0x1, PT ;  /* 0x000000010600780c */ /* 0x040fe20003f04270 */
[----:B------:R-:W-:-:S12]  /*12920*/  VIADD R6, R6, 0xfffffffe ;  /* 0xfffffffe06067836 */ /* 0x000fd80000000000 */
[----:B------:R-:W-:Y:S05]  /*12930*/  @P0 BRA `(.L_x_348) ;  /* 0xfffffff000240947 */ /* 0x000fea000383ffff */
.L_x_324:
[----:B------:R-:W-:Y:S05]  /*12940*/  BSYNC B0 ;  /* 0x0000000000007941 */ /* 0x000fea0003800000 */
.L_x_323:
[----:B------:R-:W1:Y:S01]  /*12950*/  S2R R2, SR_TID.X ;  /* 0x0000000000027919 */ /* 0x000e620000002100 */
[----:B------:R-:W-:Y:S01]  /*12960*/  BSSY B0, `(.L_x_349) ;  /* 0x0000011000007945 */ /* 0x000fe20003800000 */
[----:B-1----:R-:W-:-:S04]  /*12970*/  LOP3.LUT R2, R2, 0x1f, RZ, 0xc0, !PT ;  /* 0x0000001f02027812 */ /* 0x002fc800078ec0ff */
[----:B------:R-:W-:-:S13]  /*12980*/  ISETP.NE.AND P0, PT, R2, RZ, PT ;  /* 0x000000ff0200720c */ /* 0x000fda0003f05270 */
[----:B------:R-:W-:Y:S05]  /*12990*/  @P0 BRA `(.L_x_350) ;  /* 0x0000000000340947 */ /* 0x000fea0003800000 */
[----:B------:R-:W1:Y:S01]  /*129a0*/  S2R R9, SR_LANEID ;  /* 0x0000000000097919 */ /* 0x000e620000000000 */
[----:B------:R-:W-:Y:S01]  /*129b0*/  VOTEU.ANY UR4, UPT, PT ;  /* 0x0000000000047886 */ /* 0x000fe200038e0100 */
[----:B------:R-:W2:Y:S01]  /*129c0*/  LDC.64 R2, c[0x0][0xc38] ;  /* 0x00030e00ff027b82 */ /* 0x000ea20000000a00 */
[----:B------:R-:W1:Y:S01]  /*129d0*/  FLO.U32 R0, UR4 ;  /* 0x0000000400007d00 */ /* 0x000e6200080e0000 */
[----:B------:R-:W-:-:S07]  /*129e0*/  ULDC.64 UR6, c[0x0][0x208] ;  /* 0x0000820000067ab9 */ /* 0x000fce0000000a00 */
[----:B------:R-:W2:Y:S01]  /*129f0*/  POPC R7, UR4 ;  /* 0x0000000400077d09 */ /* 0x000ea20008000000 */
[----:B-1----:R-:W-:-:S13]  /*12a00*/  ISETP.EQ.U32.AND P0, PT, R0, R9, PT ;  /* 0x000000090000720c */ /* 0x002fda0003f02070 */
[----:B--2---:R-:W2:Y:S01]  /*12a10*/  @P0 ATOMG.E.ADD.STRONG.GPU PT, R3, desc[UR6][R2.64], R7 ;  /* 0x00000007020309a8 */ /* 0x004ea200081ee1c6 */
[----:B------:R-:W1:Y:S02]  /*12a20*/  S2R R6, SR_LTMASK ;  /* 0x0000000000067919 */ /* 0x000e640000003900 */
[----:B-1----:R-:W-:-:S04]  /*12a30*/  LOP3.LUT R6, R6, UR4, RZ, 0xc0, !PT ;  /* 0x0000000406067c12 */ /* 0x002fc8000f8ec0ff */
[----:B------:R-:W1:Y:S01]  /*12a40*/  POPC R9, R6 ;  /* 0x0000000600097309 */ /* 0x000e620000000000 */
[----:B--2---:R-:W1:Y:S02]  /*12a50*/  SHFL.IDX PT, R0, R3, R0, 0x1f ;  /* 0x00001f0003007589 */ /* 0x004e6400000e0000 */
[----:B-1----:R-:W-:-:S07]  /*12a60*/  IADD3 R16, R0, UR38, R9 ;  /* 0x0000002600107c10 */ /* 0x002fce000fffe009 */
.L_x_350:
[----:B------:R-:W-:Y:S05]  /*12a70*/  BSYNC B0 ;  /* 0x0000000000007941 */ /* 0x000fea0003800000 */
.L_x_349:
[----:B------:R-:W-:Y:S04]  /*12a80*/  BSSY B0, `(.L_x_351) ;  /* 0x0000032000007945 */ /* 0x000fe80003800000 */
[----:B------:R-:W-:Y:S05]  /*12a90*/  @!P6 BRA `(.L_x_352) ;  /* 0x0000000000c0e947 */ /* 0x000fea0003800000 */
[----:B------:R-:W2:Y:S01]  /*12aa0*/  LDL R2, [R1] ;  /* 0x0000000001027983 */ /* 0x000ea20000100800 */
[----:B------:R-:W-:-:S03]  /*12ab0*/  MOV R3, 0x400 ;  /* 0x0000040000037802 */ /* 0x000fc60000000f00 */
[----:B------:R-:W3:Y:S01]  /*12ac0*/  LDL R0, [R1+0x8] ;  /* 0x0000080001007983 */ /* 0x000ee20000100800 */
[----:B------:R-:W1:Y:S02]  /*12ad0*/  S2R R6, SR_CgaCtaId ;  /* 0x0000000000067919 */ /* 0x000e640000008800 */
[----:B-1----:R-:W-:-:S05]  /*12ae0*/  LEA R3, R6, R3, 0x18 ;  /* 0x0000000306037211 */ /* 0x002fca00078ec0ff */
[----:B--2---:R-:W-:Y:S01]  /*12af0*/  IMAD R3, R2, 0x8, R3 ;  /* 0x0000000802037824 */ /* 0x004fe200078e0203 */
[----:B---3--:R-:W-:-:S04]  /*12b00*/  SHF.L.U32 R0, R0, 0x1f, RZ ;  /* 0x0000001f00007819 */ /* 0x008fc800000006ff */
[----:B------:R-:W1:Y:S02]  /*12b10*/  SYNCS.PHASECHK.TRANS64.TRYWAIT P0, [R3+URZ+0x34860], R0 ;  /* 0x03486000030075a7 */ /* 0x000e64000800017f */
[----:B-1----:R-:W-:Y:S05]  /*12b20*/  @!P0 BRA `(.L_x_353) ;  /* 0x0000001400a08947 */ /* 0x002fea0003800000 */
.L_x_397:
        /* <DEDUP_REMOVED lines=11> */
.L_x_354:
[----:B-1----:R-:W2:Y:S01]  /*12be0*/  LDL R0, [R1] ;  /* 0x0000000001007983 */ /* 0x002ea20000100800 */
[----:B------:R-:W-:-:S03]  /*12bf0*/  MOV R7, 0x400 ;  /* 0x0000040000077802 */ /* 0x000fc60000000f00 */
[----:B------:R-:W3:Y:S04]  /*12c00*/  LDL.LU R6, [R1+0x4] ;  /* 0x0000040001067983 */ /* 0x000ee80000300800 */
[----:B------:R-:W4:Y:S01]  /*12c10*/  LDL R2, [R1+0xc] ;  /* 0x00000c0001027983 */ /* 0x000f220000100800 */
[----:B------:R-:W1:Y:S01]  /*12c20*/  S2R R8, SR_CgaCtaId ;  /* 0x0000000000087919 */ /* 0x000e620000008800 */
[----:B------:R-:W-:Y:S01]  /*12c30*/  R2UR UR9, R3 ;  /* 0x00000000030972ca */ /* 0x000fe200000e0000 */
[----:B------:R-:W-:Y:S01]  /*12c40*/  UIADD3 UR4, UP0, UR36, 0x470, URZ ;  /* 0x0000047024047890 */ /* 0x000fe2000ff1e03f */
[----:B------:R-:W-:Y:S02]  /*12c50*/  R2UR UR12, R4 ;  /* 0x00000000040c72ca */ /* 0x000fe400000e0000 */
[----:B------:R-:W-:-:S02]  /*12c60*/  R2UR UR13, R5 ;  /* 0x00000000050d72ca */ /* 0x000fc400000e0000 */
[----:B-1----:R-:W-:-:S07]  /*12c70*/  LEA R7, R8, R7, 0x18 ;  /* 0x0000000708077211 */ /* 0x002fce00078ec0ff */
        /* <DEDUP_REMOVED lines=14> */
[----:B-1----:R-:W-:Y:S01]  /*12d60*/  UMOV UR8, UR14 ;  /* 0x0000000e00087c82 */ /* 0x002fe20008000000 */
[----:B------:R-:W-:Y:S02]  /*12d70*/  UMOV UR10, UR15 ;  /* 0x0000000f000a7c82 */ /* 0x000fe40008000000 */
[----:B------:R1:W-:Y:S02]  /*12d80*/  UTMALDG.4D [UR8], [UR4], desc[UR6] ;  /* 0x00000608040075b4 */ /* 0x0003e40008019000 */
[----:B-1----:R-:W-:Y:S01]  /*12d90*/  NOP ;  /* 0x0000000000007918 */ /* 0x002fe20000000000 */
.L_x_352:
[----:B------:R-:W-:Y:S05]  /*12da0*/  BSYNC B0 ;  /* 0x0000000000007941 */ /* 0x000fea0003800000 */
.L_x_351:
[----:B------:R-:W2:Y:S04]  /*12db0*/  LDL.LU R0, [R1] ;  /* 0x0000000001007983 */ /* 0x000ea80000300800 */
[----:B------:R-:W3:Y:S01]  /*12dc0*/  LDL.LU R3, [R1+0x8] ;  /* 0x0000080001037983 */ /* 0x000ee20000300800 */
[----:B--2---:R-:W-:-:S05]  /*12dd0*/  VIADD R0, R0, 0x1 ;  /* 0x0000000100007836 */ /* 0x004fca0000000000 */
[----:B------:R-:W-:-:S04]  /*12de0*/  ISETP.NE.AND P0, PT, R0, 0x2, PT ;  /* 0x000000020000780c */ /* 0x000fc80003f05270 */
[----:B------:R-:W-:Y:S02]  /*12df0*/  SEL R2, RZ, 0x1, P0 ;  /* 0x00000001ff027807 */ /* 0x000fe40000000000 */
[----:B------:R-:W-:Y:S02]  /*12e00*/  SEL R0, R0, RZ, P0 ;  /* 0x000000ff00007207 */ /* 0x000fe40000000000 */
[----:B---3--:R-:W-:-:S05]  /*12e10*/  LOP3.LUT R3, R3, R2, RZ, 0x3c, !PT ;  /* 0x0000000203037212 */ /* 0x008fca00078e3cff */
[----:B------:R1:W-:Y:S04]  /*12e20*/  STL [R1+0x8], R3 ;  /* 0x0000080301007387 */ /* 0x0003e80000100800 */
[----:B------:R1:W-:Y:S02]  /*12e30*/  STL [R1], R0 ;  /* 0x0000000001007387 */ /* 0x0003e40000100800 */
.L_x_309:
[----:B------:R-:W-:Y:S05]  /*12e40*/  BSYNC B6 ;  /* 0x0000000000067941 */ /* 0x000fea0003800000 */
.L_x_307:
[----:B------:R-:W-:-:S03]  /*12e50*/  UMOV UR4, 0xffffffff ;  /* 0xffffffff00047882 */ /* 0x000fc60000000000 */
[----:B------:R-:W-:Y:S05]  /*12e60*/  BRA.DIV UR4, `(.L_x_355) ;  /* 0x0000001204e47947 */ /* 0x000fea000b800000 */
[----:B------:R2:W3:Y:S04]  /*12e70*/  SHFL.IDX PT, R4, R16, RZ, 0x1f ;  /* 0x00001fff10047589 */ /* 0x0004e800000e0000 */
[----:B------:R2:W4:Y:S02]  /*12e80*/  SHFL.IDX PT, R5, R16, 0x1, 0x1f ;  /* 0x00201f0010057f89 */ /* 0x00052400000e0000 */
.L_x_401:
[----:B01----:R-:W0:Y:S01]  /*12e90*/  S2R R0, SR_TID.X ;  /* 0x0000000000007919 */ /* 0x003e220000002100 */
[----:B------:R-:W-:Y:S01]  /*12ea0*/  ULDC UR4, c[0x0][0xc14] ;  /* 0x0003050000047ab9 */ /* 0x000fe20000000800 */
[----:B------:R-:W-:Y:S01]  /*12eb0*/  BSSY B0, `(.L_x_356) ;  /* 0x000000c000007945 */ /* 0x000fe20003800000 */
[----:B------:R-:W-:Y:S02]  /*12ec0*/  MOV R3, RZ ;  /* 0x000000ff00037202 */ /* 0x000fe40000000f00 */
[----:B0-----:R-:W-:Y:S01]  /*12ed0*/  LOP3.LUT R9, R0, 0x1f, RZ, 0xc0, !PT ;  /* 0x0000001f00097812 */ /* 0x001fe200078ec0ff */
[----:B------:R-:W-:-:S03]  /*12ee0*/  IMAD.U32 R0, RZ, RZ, UR4 ;  /* 0x00000004ff007e24 */ /* 0x000fc6000f8e00ff */
[C---:B------:R-:W-:Y:S01]  /*12ef0*/  ISETP.NE.AND P0, PT, R9.reuse, 0x1f, PT ;  /* 0x0000001f0900780c */ /* 0x040fe20003f05270 */
[----:B------:R-:W-:-:S05]  /*12f00*/  IMAD.IADD R7, R9, 0x1, R19 ;  /* 0x0000000109077824 */ /* 0x000fca00078e0213 */
[----:B------:R-:W-:-:S13]  /*12f10*/  ISETP.GE.OR P0, PT, R7, R0, !P0 ;  /* 0x000000000700720c */ /* 0x000fda0004706670 */
[----:B------:R-:W-:Y:S05]  /*12f20*/  @P0 BRA `(.L_x_357) ;  /* 0x0000000000100947 */ /* 0x000fea0003800000 */
[----:B------:R-:W0:Y:S01]  /*12f30*/  LDC.64 R2, c[0x0][0xc58] ;  /* 0x00031600ff027b82 */ /* 0x000e220000000a00 */
[----:B------:R-:W-:Y:S01]  /*12f40*/  ULDC.64 UR4, c[0x0][0x208] ;  /* 0x0000820000047ab9 */ /* 0x000fe20000000a00 */
[----:B0-----:R-:W-:-:S06]  /*12f50*/  IMAD.WIDE R2, R7, 0x4, R2 ;  /* 0x0000000407027825 */ /* 0x001fcc00078e0202 */
[----:B------:R0:W5:Y:S02]  /*12f60*/  LDG.E R3, desc[UR4][R2.64] ;  /* 0x0000000402037981 */ /* 0x000164000c1e1900 */
.L_x_357:
[----:B------:R-:W-:Y:S05]  /*12f70*/  BSYNC B0 ;  /* 0x0000000000007941 */ /* 0x000fea0003800000 */
.L_x_356:
[----:B------:R-:W-:-:S03]  /*12f80*/  UMOV UR4, 0xffffffff ;  /* 0xffffffff00047882 */ /* 0x000fc60000000000 */
[----:B------:R-:W-:Y:S05]  /*12f90*/  BRA.DIV UR4, `(.L_x_358) ;  /* 0x0000001204e47947 */ /* 0x000fea000b800000 */
[----:B-----5:R-:W1:Y:S01]  /*12fa0*/  SHFL.UP PT, R14, R3, 0x1, RZ ;  /* 0x04200000030e7989 */ /* 0x020e6200000e00ff */
[C---:B------:R-:W-:Y:S02]  /*12fb0*/  ISETP.NE.AND P0, PT, R9.reuse, RZ, PT ;  /* 0x000000ff0900720c */ /* 0x040fe40003f05270 */
[C---:B------:R-:W-:Y:S02]  /*12fc0*/  ISETP.GE.U32.AND P1, PT, R9.reuse, 0x2, PT ;  /* 0x000000020900780c */ /* 0x040fe40003f26070 */
[----:B-1----:R-:W-:Y:S02]  /*12fd0*/  SEL R14, R14, RZ, P0 ;  /* 0x000000ff0e0e7207 */ /* 0x002fe40000000000 */
[----:B------:R-:W-:-:S03]  /*12fe0*/  ISETP.GE.U32.AND P0, PT, R9, 0x4, PT ;  /* 0x000000040900780c */ /* 0x000fc60003f06070 */
[----:B------:R-:W-:-:S05]  /*12ff0*/  IMAD.IADD R13, R3, 0x1, R14 ;  /* 0x00000001030d7824 */ /* 0x000fca00078e020e */
[----:B------:R-:W1:Y:S02]  /*13000*/  SHFL.UP PT, R14, R13, 0x2, RZ ;  /* 0x044000000d0e7989 */ /* 0x000e6400000e00ff */
        /* <DEDUP_REMOVED lines=8> */
[----:B-1----:R-:W-:-:S05]  /*13090*/  SEL R8, R14, RZ, P1 ;  /* 0x000000ff0e087207 */ /* 0x002fca0000800000 */
[----:B------:R-:W-:-:S05]  /*130a0*/  IMAD.IADD R8, R7, 0x1, R8 ;  /* 0x0000000107087824 */ /* 0x000fca00078e0208 */
[----:B------:R-:W1:Y:S02]  /*130b0*/  SHFL.UP PT, R14, R8, 0x10, RZ ;  /* 0x06000000080e7989 */ /* 0x000e6400000e00ff */
[----:B-1----:R-:W-:-:S05]  /*130c0*/  SEL R9, R14, RZ, P0 ;  /* 0x000000ff0e097207 */ /* 0x002fca0000000000 */
[----:B0-----:R-:W-:-:S05]  /*130d0*/  IMAD.IADD R2, R8, 0x1, R9 ;  /* 0x0000000108027824 */ /* 0x001fca00078e0209 */
[----:B------:R0:W1:Y:S02]  /*130e0*/  SHFL.IDX PT, R14, R2, 0x1f, 0x1f ;  /* 0x03e01f00020e7f89 */ /* 0x00006400000e0000 */
.L_x_409:
[----:B------:R-:W-:Y:S02]  /*130f0*/  ULDC UR4, c[0x0][0xc10] ;  /* 0x0003040000047ab9 */ /* 0x000fe40000000800 */
[----:B--2---:R-:W-:-:S04]  /*13100*/  IMAD.U32 R16, RZ, RZ, UR4 ;  /* 0x00000004ff107e24 */ /* 0x004fc8000f8e00ff */
[----:B-1----:R-:W-:-:S04]  /*13110*/  IMAD R6, R14, R16, RZ ;  /* 0x000000100e067224 */ /* 0x002fc800078e02ff */
[----:B----4-:R-:W-:-:S05]  /*13120*/  IMAD.IADD R5, R5, 0x1, R6 ;  /* 0x0000000105057824 */ /* 0x010fca00078e0206 */
[----:B---3--:R-:W-:-:S13]  /*13130*/  ISETP.GT.AND P0, PT, R5, R4, PT ;  /* 0x000000040500720c */ /* 0x008fda0003f04270 */
[----:B------:R-:W-:Y:S05]  /*13140*/  @P0 BRA `(.L_x_359) ;  /* 0x0000000000b80947 */ /* 0x000fea0003800000 */
[----:B------:R-:W1:Y:S02]  /*13150*/  LDC R0, c[0x0][0xc14] ;  /* 0x00030500ff007b82 */ /* 0x000e640000000800 */
.L_x_364:
[----:B------:R-:W-:-:S04]  /*13160*/  IADD3 R19, R19, 0x1f, RZ ;  /* 0x0000001f13137810 */ /* 0x000fc80007ffe0ff */
[----:B-1----:R-:W-:-:S13]  /*13170*/  ISETP.GE.AND P0, PT, R19, R0, PT ;  /* 0x000000001300720c */ /* 0x002fda0003f06270 */
[----:B------:R-:W-:Y:S05]  /*13180*/  @P0 BRA `(.L_x_360) ;  /* 0x0000000400600947 */ /* 0x000fea0003800000 */
[----:B0-----:R-:W0:Y:S01]  /*13190*/  S2R R2, SR_TID.X ;  /* 0x0000000000027919 */ /* 0x001e220000002100 */
[----:B------:R-:W-:Y:S01]  /*131a0*/  BSSY B0, `(.L_x_361) ;  /* 0x000000b000007945 */ /* 0x000fe20003800000 */
[----:B------:R-:W-:Y:S01]  /*131b0*/  IMAD.MOV.U32 R3, RZ, RZ, RZ ;  /* 0x000000ffff037224 */ /* 0x000fe200078e00ff */
[----:B0-----:R-:W-:-:S04]  /*131c0*/  LOP3.LUT R8, R2, 0x1f, RZ, 0xc0, !PT ;  /* 0x0000001f02087812 */ /* 0x001fc800078ec0ff */
        /* <DEDUP_REMOVED lines=8> */
.L_x_362:
[----:B------:R-:W-:Y:S05]  /*13250*/  BSYNC B0 ;  /* 0x0000000000007941 */ /* 0x000fea0003800000 */
.L_x_361:
[----:B------:R-:W-:-:S03]  /*13260*/  UMOV UR4, 0xffffffff ;  /* 0xffffffff00047882 */ /* 0x000fc60000000000 */
[----:B------:R-:W-:Y:S05]  /*13270*/  BRA.DIV UR4, `(.L_x_363) ;  /* 0x0000001204fc7947 */ /* 0x000fea000b800000 */
[----:B-----5:R-:W1:Y:S01]  /*13280*/  SHFL.UP PT, R14, R3, 0x1, RZ ;  /* 0x04200000030e7989 */ /* 0x020e6200000e00ff */
[C---:B------:R-:W-:Y:S02]  /*13290*/  ISETP.NE.AND P0, PT, R8.reuse, RZ, PT ;  /* 0x000000ff0800720c */ /* 0x040fe40003f05270 */
[----:B------:R-:W-:Y:S02]  /*132a0*/  ISETP.GE.U32.AND P1, PT, R8, 0x2, PT ;  /* 0x000000020800780c */ /* 0x000fe40003f26070 */
[----:B-1----:R-:W-:Y:S02]  /*132b0*/  SEL R14, R14, RZ, P0 ;  /* 0x000000ff0e0e7207 */ /* 0x002fe40000000000 */
[----:B------:R-:W-:-:S03]  /*132c0*/  ISETP.GE.U32.AND P0, PT, R8, 0x4, PT ;  /* 0x000000040800780c */ /* 0x000fc60003f06070 */
[----:B------:R-:W-:-:S05]  /*132d0*/  IMAD.IADD R13, R3, 0x1, R14 ;  /* 0x00000001030d7824 */ /* 0x000fca00078e020e */
        /* <DEDUP_REMOVED lines=14> */
[----:B------:R0:W1:Y:S02]  /*133c0*/  SHFL.IDX PT, R14, R2, 0x1f, 0x1f ;  /* 0x03e01f00020e7f89 */ /* 0x00006400000e0000 */
.L_x_417:
[----:B------:R-:W-:Y:S02]  /*133d0*/  ULDC UR4, c[0x0][0xc10] ;  /* 0x0003040000047ab9 */ /* 0x000fe40000000800 */
[----:B------:R-:W-:-:S05]  /*133e0*/  MOV R16, UR4 ;  /* 0x0000000400107c02 */ /* 0x000fca0008000f00 */
[----:B-1----:R-:W-:-:S04]  /*133f0*/  IMAD R6, R14, R16, RZ ;  /* 0x000000100e067224 */ /* 0x002fc800078e02ff */
[----:B------:R-:W-:-:S05]  /*13400*/  IMAD.IADD R5, R6, 0x1, R5 ;  /* 0x0000000106057824 */ /* 0x000fca00078e0205 */
[----:B------:R-:W-:-:S13]  /*13410*/  ISETP.GT.AND P0, PT, R5, R4, PT ;  /* 0x000000040500720c */ /* 0x000fda0003f04270 */
[----:B------:R-:W-:Y:S05]  /*13420*/  @!P0 BRA `(.L_x_364) ;  /* 0xfffffffc004c8947 */ /* 0x000fea000383ffff */
.L_x_359:
[----:B------:R-:W-:Y:S01]  /*13430*/  IMAD.IADD R6, R5, 0x1, -R6 ;  /* 0x0000000105067824 */ /* 0x000fe200078e0a06 */
[----:B------:R-:W-:-:S03]  /*13440*/  UMOV UR4, 0xffffffff ;  /* 0xffffffff00047882 */ /* 0x000fc60000000000 */
[----:B------:R-:W-:-:S05]  /*13450*/  IMAD R5, R2, R16, R6 ;  /* 0x0000001002057224 */ /* 0x000fca00078e0206 */
[----:B------:R-:W-:Y:S01]  /*13460*/  ISETP.GT.AND P6, PT, R5, R4, PT ;  /* 0x000000040500720c */ /* 0x000fe20003fc4270 */
[----:B------:R-:W-:-:S12]  /*13470*/  BRA.DIV UR4, `(.L_x_365) ;  /* 0x00000016044c7947 */ /* 0x000fd8000b800000 */
[----:B------:R-:W-:-:S04]  /*13480*/  VOTE.ANY R7, PT, !P6 ;  /* 0x0000000000077806 */ /* 0x000fc800070e0100 */
[----:B------:R-:W1:Y:S02]  /*13490*/  POPC R5, R7 ;  /* 0x0000000700057309 */ /* 0x000e640000000000 */
[----:B-1----:R1:W2:Y:S02]  /*134a0*/  SHFL.IDX PT, R17, R3, R5, 0x1f ;  /* 0x00001f0503117589 */ /* 0x0022a400000e0000 */
.L_x_421:
[----:B------:R-:W-:Y:S01]  /*134b0*/  ISETP.NE.AND P0, PT, R7, RZ, PT ;  /* 0x000000ff0700720c */ /* 0x000fe20003f05270 */
[----:B------:R-:W-:-:S12]  /*134c0*/  IMAD.MOV.U32 R14, RZ, RZ, RZ ;  /* 0x000000ffff0e7224 */ /* 0x000fd800078e00ff */
[----:B------:R-:W-:Y:S05]  /*134d0*/  @!P0 BRA `(.L_x_366) ;  /* 0x0000000000108947 */ /* 0x000fea0003800000 */
[----:B------:R-:W-:Y:S01]  /*134e0*/  UMOV UR4, 0xffffffff ;  /* 0xffffffff00047882 */ /* 0x000fe20000000000 */
[----:B------:R-:W-:Y:S02]  /*134f0*/  VIADD R12, R5, 0xffffffff ;  /* 0xffffffff050c7836 */ /* 0x000fe40000000000 */
[----:B------:R-:W-:Y:S05]  /*13500*/  BRA.DIV UR4, `(.L_x_367) ;  /* 0x0000001604707947 */ /* 0x000fea000b800000 */
[----:B------:R3:W4:Y:S02]  /*13510*/  SHFL.IDX PT, R14, R2, R12, 0x1f ;  /* 0x00001f0c020e7589 */ /* 0x00072400000e0000 */
.L_x_366:
[-C--:B--2---:R-:W-:Y:S01]  /*13520*/  IABS R7, R17.reuse ;  /* 0x0000001100077213 */ /* 0x084fe20000000000 */
[----:B----4-:R-:W-:Y:S01]  /*13530*/  IMAD R16, R14, R16, R6 ;  /* 0x000000100e107224 */ /* 0x010fe200078e0206 */
[----:B------:R-:W-:Y:S01]  /*13540*/  IABS R6, R17 ;  /* 0x0000001100067213 */ /* 0x000fe20000000000 */
[----:B------:R-:W-:Y:S01]  /*13550*/  IMAD.IADD R19, R5, 0x1, R19 ;  /* 0x0000000105137824 */ /* 0x000fe200078e0213 */
[----:B------:R-:W2:Y:S03]  /*13560*/  I2F.RP R8, R7 ;  /* 0x0000000700087306 */ /* 0x000ea60000209400 */
[----:B------:R-:W-:-:S05]  /*13570*/  IMAD.MOV R6, RZ, RZ, -R6 ;  /* 0x000000ffff067224 */ /* 0x000fca00078e0a06 */
[----:B--2---:R-:W2:Y:S02]  /*13580*/  MUFU.RCP R8, R8 ;  /* 0x0000000800087308 */ /* 0x004ea40000001000 */
[----:B--2---:R-:W-:-:S06]  /*13590*/  VIADD R9, R8, 0xffffffe ;  /* 0x0ffffffe08097836 */ /* 0x004fcc0000000000 */
[----:B-1----:R-:W0:Y:S02]  /*135a0*/  F2I.FTZ.U32.TRUNC.NTZ R3, R9 ;  /* 0x0000000900037305 */ /* 0x002e24000021f000 */
[----:B0--3--:R-:W-:-:S04]  /*135b0*/  IMAD.MOV R2, RZ, RZ, -R3 ;  /* 0x000000ffff027224 */ /* 0x009fc800078e0a03 */
[----:B------:R-:W-:Y:S02]  /*135c0*/  IMAD R11, R2, R7, RZ ;  /* 0x00000007020b7224 */ /* 0x000fe400078e02ff */
[----:B------:R-:W-:-:S04]  /*135d0*/  IMAD.MOV.U32 R2, RZ, RZ, RZ ;  /* 0x000000ffff027224 */ /* 0x000fc800078e00ff */
[----:B------:R-:W-:Y:S01]  /*135e0*/  IMAD.HI.U32 R3, R3, R11, R2 ;  /* 0x0000000b03037227 */ /* 0x000fe200078e0002 */
[----:B------:R-:W-:-:S04]  /*135f0*/  IADD3 R2, R4, -R16, RZ ;  /* 0x8000001004027210 */ /* 0x000fc80007ffe0ff */
[----:B------:R-:W-:-:S05]  /*13600*/  IABS R4, R2 ;  /* 0x0000000200047213 */ /* 0x000fca0000000000 */
        /* <DEDUP_REMOVED lines=11> */
[----:B------:R-:W-:-:S04]  /*136c0*/  @!P0 LOP3.LUT R3, RZ, R17, RZ, 0x33, !PT ;  /* 0x00000011ff038212 */ /* 0x000fc800078e33ff */
[----:B------:R-:W-:Y:S01]  /*136d0*/  MOV R18, R3 ;  /* 0x0000000300127202 */ /* 0x000fe20000000f00 */
[----:B------:R-:W-:-:S04]  /*136e0*/  IMAD.MOV R4, RZ, RZ, -R3 ;  /* 0x000000ffff047224 */ /* 0x000fc800078e0a03 */
[----:B------:R-:W-:Y:S01]  /*136f0*/  IMAD R17, R17, R4, R2 ;  /* 0x0000000411117224 */ /* 0x000fe200078e0202 */
[----:B------:R-:W-:Y:S06]  /*13700*/  BRA `(.L_x_368) ;  /* 0x00000000001c7947 */ /* 0x000fec0003800000 */
.L_x_360:
[----:B------:R-:W-:Y:S01]  /*13710*/  UMOV UR4, URZ ;  /* 0x0000003f00047c82 */ /* 0x000fe20008000000 */
[----:B------:R-:W-:Y:S01]  /*13720*/  UMOV UR5, URZ ;  /* 0x0000003f00057c82 */ /* 0x000fe20008000000 */
[----:B------:R-:W-:Y:S01]  /*13730*/  ULDC UR6, c[0x0][0xc14] ;  /* 0x0003050000067ab9 */ /* 0x000fe20000000800 */
[----:B------:R-:W-:Y:S02]  /*13740*/  IMAD.MOV.U32 R16, RZ, RZ, R4 ;  /* 0x000000ffff107224 */ /* 0x000fe400078e0004 */
[----:B------:R-:W-:Y:S02]  /*13750*/  IMAD.U32 R17, RZ, RZ, UR4 ;  /* 0x00000004ff117e24 */ /* 0x000fe4000f8e00ff */
[----:B------:R-:W-:Y:S02]  /*13760*/  IMAD.U32 R18, RZ, RZ, UR5 ;  /* 0x00000005ff127e24 */ /* 0x000fe4000f8e00ff */
[----:B------:R-:W-:-:S07]  /*13770*/  IMAD.U32 R19, RZ, RZ, UR6 ;  /* 0x00000006ff137e24 */ /* 0x000fce000f8e00ff */
.L_x_368:
[----:B0-----:R-:W0:Y:S01]  /*13780*/  S2R R2, SR_TID.X ;  /* 0x0000000000027919 */ /* 0x001e220000002100 */
[----:B------:R-:W-:Y:S05]  /*13790*/  WARPSYNC.ALL ;  /* 0x0000000000007948 */ /* 0x000fea0003800000 */
[----:B------:R-:W-:Y:S01]  /*137a0*/  BAR.SYNC.DEFER_BLOCKING 0x4, 0x120 ;  /* 0x0104800000007b1d */ /* 0x000fe20000010000 */
[----:B0-----:R-:W-:-:S04]  /*137b0*/  LOP3.LUT R2, R2, 0x1f, RZ, 0xc0, !PT ;  /* 0x0000001f02027812 */ /* 0x001fc800078ec0ff */
[----:B------:R-:W-:-:S13]  /*137c0*/  ISETP.NE.AND P0, PT, R2, RZ, PT ;  /* 0x000000ff0200720c */ /* 0x000fda0003f05270 */
[----:B------:R-:W0:Y:S01]  /*137d0*/  @!P0 S2R R3, SR_CgaCtaId ;  /* 0x0000000000038919 */ /* 0x000e220000008800 */
[----:B------:R-:W-:-:S04]  /*137e0*/  @!P0 MOV R2, 0x400 ;  /* 0x0000040000028802 */ /* 0x000fc80000000f00 */
[----:B0-----:R-:W-:-:S05]  /*137f0*/  @!P0 LEA R2, R3, R2, 0x18 ;  /* 0x0000000203028211 */ /* 0x001fca00078ec0ff */
[----:B------:R1:W-:Y:S01]  /*13800*/  @!P0 STS.128 [R2+0x348d0], R16 ;  /* 0x0348d01002008388 */ /* 0x0003e20000000c00 */
[----:B------:R-:W-:Y:S06]  /*13810*/  BAR.ARV 0x5, 0x120 ;  /* 0x0144800000007b1d */ /* 0x000fec0000002000 */
[----:B------:R-:W-:-:S13]  /*13820*/  ISETP.GE.AND P0, PT, R19, R0, PT ;  /* 0x000000001300720c */ /* 0x000fda0003f06270 */
[----:B------:R-:W-:Y:S05]  /*13830*/  @!P0 BRA `(.L_x_369) ;  /* 0xffffffc000f88947 */ /* 0x000fea000383ffff */
.L_x_305:
[----:B0-----:R-:W2:Y:S01]  /*13840*/  LDL.LU R0, [R1+0x28] ;  /* 0x0000280001007983 */ /* 0x001ea20000300800 */
[----:B------:R-:W-:Y:S01]  /*13850*/  BSSY B0, `(.L_x_370) ;  /* 0x000000b000007945 */ /* 0x000fe20003800000 */
[----:B------:R-:W0:Y:S01]  /*13860*/  S2R R5, SR_CgaCtaId ;  /* 0x0000000000057919 */ /* 0x000e220000008800 */
[----:B--2---:R-:W-:-:S05]  /*13870*/  VIADD R0, R0, 0x1 ;  /* 0x0000000100007836 */ /* 0x004fca0000000000 */
[----:B-1----:R-:W-:-:S04]  /*13880*/  LEA.HI R2, R0, R0, RZ, 0x1 ;  /* 0x0000000000027211 */ /* 0x002fc800078f08ff */
[----:B------:R-:W-:-:S05]  /*13890*/  LOP3.LUT R3, R2, 0xfffffffe, RZ, 0xc0, !PT ;  /* 0xfffffffe02037812 */ /* 0x000fca00078ec0ff */
[----:B------:R-:W-:Y:S01]  /*138a0*/  IMAD.IADD R3, R0, 0x1, -R3 ;  /* 0x0000000100037824 */ /* 0x000fe200078e0a03 */
[----:B------:R-:W-:-:S04]  /*138b0*/  MOV R0, 0x400 ;  /* 0x0000040000007802 */ /* 0x000fc80000000f00 */
[----:B0-----:R-:W-:Y:S02]  /*138c0*/  LEA R0, R5, R0, 0x18 ;  /* 0x0000000005007211 */ /* 0x001fe400078ec0ff */
[----:B------:R-:W-:-:S04]  /*138d0*/  SHF.L.U32 R3, R3, 0x1f, RZ ;  /* 0x0000001f03037819 */ /* 0x000fc800000006ff */
[----:B------:R-:W0:Y:S02]  /*138e0*/  SYNCS.PHASECHK.TRANS64.TRYWAIT P0, [R0+URZ+0x34820], R3 ;  /* 0x03482003000075a7 */ /* 0x000e24000800017f */
[----:B0-----:R-:W-:Y:S05]  /*138f0*/  @!P0 BRA `(.L_x_371) ;  /* 0x0000001000988947 */ /* 0x001fea0003800000 */
.L_x_424:
[----:B------:R-:W-:Y:S05]  /*13900*/  BSYNC B0 ;  /* 0x0000000000007941 */ /* 0x000fea0003800000 */
.L_x_370:
[----:B------:R-:W-:-:S03]  /*13910*/  UMOV UR4, 0xffffffff ;  /* 0xffffffff00047882 */ /* 0x000fc60000000000 */
[----:B------:R-:W-:Y:S05]  /*13920*/  BRA.DIV UR4, `(.L_x_372) ;  /* 0x0000001204a07947 */ /* 0x000fea000b800000 */
[----:B------:R-:W1:Y:S02]  /*13930*/  S2R R2, SR_TID.X ;  /* 0x0000000000027919 */ /* 0x000e640000002100 */
[----:B-1----:R-:W-:-:S04]  /*13940*/  SHF.R.U32.HI R2, RZ, 0x5, R2 ;  /* 0x00000005ff027819 */ /* 0x002fc80000011602 */
[----:B------:R-:W-:-:S05]  /*13950*/  LOP3.LUT R2, R2, 0x3, RZ, 0xc0, !PT ;  /* 0x0000000302027812 */ /* 0x000fca00078ec0ff */
[----:B------:R1:W2:Y:S02]  /*13960*/  SHFL.IDX PT, R14, R2, RZ, 0x1f ;  /* 0x00001fff020e7589 */ /* 0x0002a400000e0000 */
.L_x_427:
[----:B--2---:R-:W-:Y:S01]  /*13970*/  ISETP.NE.AND P0, PT, R14, RZ, PT ;  /* 0x000000ff0e00720c */ /* 0x004fe20003f05270 */
[----:B------:R-:W-:-:S12]  /*13980*/  BSSY B0, `(.L_x_373) ;  /* 0x0000027000007945 */ /* 0x000fd80003800000 */
[----:B------:R-:W-:Y:S05]  /*13990*/  @P0 BRA `(.L_x_374) ;  /* 0x0000000000940947 */ /* 0x000fea0003800000 */
[----:B------:R-:W-:-:S03]  /*139a0*/  UMOV UR4, 0xffffffff ;  /* 0xffffffff00047882 */ /* 0x000fc60000000000 */
[----:B------:R-:W-:Y:S05]  /*139b0*/  BRA.DIV UR4, `(.L_x_375) ;  /* 0x0000001204b07947 */ /* 0x000fea000b800000 */
[----:B------:R-:W-:-:S13]  /*139c0*/  ELECT P6, URZ, PT ;  /* 0x00000000003f782f */ /* 0x000fda00038c0000 */
.L_x_430:
[----:B------:R-:W-:Y:S05]  /*139d0*/  @!P6 BRA `(.L_x_374) ;  /* 0x000000000084e947 */ /* 0x000fea0003800000 */
[----:B-1----:R-:W2:Y:S02]  /*139e0*/  LDL.LU R2, [R1+0x30] ;  /* 0x0000300001027983 */ /* 0x002ea40000300800 */
[----:B--2---:R-:W-:-:S04]  /*139f0*/  LOP3.LUT R2, R2, 0x2, RZ, 0xfc, !PT ;  /* 0x0000000202027812 */ /* 0x004fc800078efcff */
[----:B------:R-:W-:-:S13]  /*13a00*/  ISETP.NE.AND P2, PT, R2, 0x3, PT ;  /* 0x000000030200780c */ /* 0x000fda0003f45270 */
[----:B------:R-:W-:Y:S05]  /*13a10*/  @!P2 BRA `(.L_x_376) ;  /* 0x000000000004a947 */ /* 0x000fea0003800000 */
[----:B------:R-:W-:Y:S01]  /*13a20*/  BPT.TRAP 0x1 ;  /* 0x000000040000795c */ /* 0x000fe20000300000 */
.L_x_376:
[----:B0-----:R-:W2:Y:S04]  /*13a30*/  LDL R3, [R1] ;  /* 0x0000000001037983 */ /* 0x001ea80000100800 */
[----:B------:R-:W3:Y:S01]  /*13a40*/  LDL.LU R7, [R1+0x8] ;  /* 0x0000080001077983 */ /* 0x000ee20000300800 */
[----:B------:R-:W-:-:S05]  /*13a50*/  VIADD R2, R0, 0x34840 ;  /* 0x0003484000027836 */ /* 0x000fca0000000000 */
[C---:B--2---:R-:W-:Y:S01]  /*13a60*/  LEA R6, R3.reuse, R2, 0x3 ;  /* 0x0000000203067211 */ /* 0x044fe200078e18ff */
[----:B------:R-:W-:Y:S01]  /*13a70*/  VIADD R3, R3, 0x1 ;  /* 0x0000000103037836 */ /* 0x000fe20000000000 */
[----:B---3--:R-:W-:-:S04]  /*13a80*/  SHF.L.U32 R5, R7, 0x1f, RZ ;  /* 0x0000001f07057819 */ /* 0x008fc800000006ff */
[C---:B------:R-:W-:Y:S01]  /*13a90*/  ISETP.NE.AND P1, PT, R3.reuse, 0x2, PT ;  /* 0x000000020300780c */ /* 0x040fe20003f25270 */
[----:B------:R-:W0:Y:S03]  /*13aa0*/  SYNCS.PHASECHK.TRANS64.TRYWAIT P0, [R6+URZ], R5 ;  /* 0x00000005060075a7 */ /* 0x000e26000800017f */
[----:B------:R-:W-:Y:S02]  /*13ab0*/  SEL R4, RZ, 0x1, P1 ;  /* 0x00000001ff047807 */ /* 0x000fe40000800000 */
[----:B------:R-:W-:Y:S02]  /*13ac0*/  SEL R3, R3, RZ, P1 ;  /* 0x000000ff03037207 */ /* 0x000fe40000800000 */
[----:B------:R-:W-:-:S03]  /*13ad0*/  LOP3.LUT R4, R7, R4, RZ, 0x3c, !PT ;  /* 0x0000000407047212 */ /* 0x000fc600078e3cff */
[----:B------:R-:W-:Y:S01]  /*13ae0*/  IMAD R7, R3, 0x8, R2 ;  /* 0x0000000803077824 */ /* 0x000fe200078e0202 */
[----:B------:R-:W-:Y:S01]  /*13af0*/  SHF.L.U32 R2, R4, 0x1f, RZ ;  /* 0x0000001f04027819 */ /* 0x000fe200000006ff */
[----:B0-----:R-:W-:Y:S06]  /*13b00*/  @!P0 BRA `(.L_x_377) ;  /* 0x00000010007c8947 */ /* 0x001fec0003800000 */
.L_x_431:
[----:B------:R-:W1:Y:S02]  /*13b10*/  SYNCS.PHASECHK.TRANS64.TRYWAIT P0, [R7+URZ], R2 ;  /* 0x00000002070075a7 */ /* 0x000e64000800017f */
[----:B-1----:R-:W-:Y:S05]  /*13b20*/  @!P0 BRA `(.L_x_378) ;  /* 0x0000001000888947 */ /* 0x002fea0003800000 */
.L_x_432:
[----:B------:R-:W-:Y:S05]  /*13b30*/  @!P2 BRA `(.L_x_379) ;  /* 0x000000000004a947 */ /* 0x000fea0003800000 */
[----:B------:R-:W-:Y:S01]  /*13b40*/  BPT.TRAP 0x1 ;  /* 0x000000040000795c */ /* 0x000fe20000300000 */
.L_x_379:
[----:B------:R-:W2:Y:S01]  /*13b50*/  LDL.LU R4, [R1] ;  /* 0x0000000001047983 */ /* 0x000ea20000300800 */
[----:B------:R-:W-:-:S04]  /*13b60*/  VIADD R0, R0, 0x34860 ;  /* 0x0003486000007836 */ /* 0x000fc80000000000 */
[----:B--2---:R-:W-:-:S04]  /*13b70*/  IMAD R4, R4, 0x8, R0 ;  /* 0x0000000804047824 */ /* 0x004fc800078e0200 */
[----:B------:R-:W2:Y:S02]  /*13b80*/  SYNCS.PHASECHK.TRANS64.TRYWAIT P0, [R4+URZ], R5 ;  /* 0x00000005040075a7 */ /* 0x000ea4000800017f */
[----:B--2---:R-:W-:Y:S05]  /*13b90*/  @!P0 BRA `(.L_x_380) ;  /* 0x0000001000808947 */ /* 0x004fea0003800000 */
.L_x_433:
[----:B------:R-:W-:-:S07]  /*13ba0*/  IMAD R3, R3, 0x8, R0 ;  /* 0x0000000803037824 */ /* 0x000fce00078e0200 */
.L_x_381:
[----:B---3--:R3:W4:Y:S02]  /*13bb0*/  SYNCS.PHASECHK.TRANS64.TRYWAIT P0, [R3+URZ], R2 ;  /* 0x00000002030075a7 */ /* 0x008724000800017f */
[----:B----4-:R-:W-:Y:S05]  /*13bc0*/  @!P0 NANOSLEEP.SYNCS 0x989680 ;  /* 0x009896800000895d */ /* 0x010fea0003900000 */
[----:B------:R-:W4:Y:S02]  /*13bd0*/  @!P0 SYNCS.PHASECHK.TRANS64 P0, [R3+URZ], R2 ;  /* 0x00000002030085a7 */ /* 0x000f24000800007f */
[----:B----4-:R-:W-:Y:S05]  /*13be0*/  @!P0 BRA `(.L_x_381) ;  /* 0xfffffffc00f08947 */ /* 0x010fea000383ffff */
.L_x_374:
[----:B------:R-:W-:Y:S05]  /*13bf0*/  BSYNC B0 ;  /* 0x0000000000007941 */ /* 0x000fea0003800000 */
.L_x_373:
[----:B------:R-:W-:Y:S05]  /*13c00*/  EXIT ;  /* 0x000000000000794d */ /* 0x000fea0003800000 */
.L_x_259:
[----:B0-----:R0:W1:Y:S02]  /*13c10*/  SYNCS.PHASECHK.TRANS64.TRYWAIT P1, [R0+URZ+0x34800], R3 ;  /* 0x03480003000075a7 */ /* 0x001064000802017f */
[----:B-1----:R-:W-:Y:S05]  /*13c20*/  @!P1 NANOSLEEP.SYNCS 0x989680 ;  /* 0x009896800000995d */ /* 0x002fea0003900000 */
[----:B------:R-:W1:Y:S02]  /*13c30*/  @!P1 SYNCS.PHASECHK.TRANS64 P1, [R0+URZ+0x34800], R3 ;  /* 0x03480003000095a7 */ /* 0x000e64000802007f */
[----:B-1----:R-:W-:Y:S05]  /*13c40*/  @!P1 BRA `(.L_x_259) ;  /* 0xfffffffc00f09947 */ /* 0x002fea000383ffff */
[----:B------:R-:W-:Y:S05]  /*13c50*/  BRA `(.L_x_382) ;  /* 0xfffffed800447947 */ /* 0x000fea000383ffff */
.L_x_263:
[----:B-1----:R1:W2:Y:S02]  /*13c60*/  SYNCS.PHASECHK.TRANS64.TRYWAIT P2, [R10+URZ+0x34830], R3 ;  /* 0x034830030a0075a7 */ /* 0x0022a4000804017f */
[----:B--2---:R-:W-:Y:S05]  /*13c70*/  @!P2 NANOSLEEP.SYNCS 0x989680 ;  /* 0x009896800000a95d */ /* 0x004fea0003900000 */
[----:B------:R-:W2:Y:S02]  /*13c80*/  @!P2 SYNCS.PHASECHK.TRANS64 P2, [R10+URZ+0x34830], R3 ;  /* 0x034830030a00a5a7 */ /* 0x000ea4000804007f */
[----:B--2---:R-:W-:Y:S05]  /*13c90*/  @!P2 BRA `(.L_x_263) ;  /* 0xfffffffc00f0a947 */ /* 0x004fea000383ffff */
[----:B------:R-:W-:Y:S05]  /*13ca0*/  BRA `(.L_x_262) ;  /* 0xfffffed800687947 */ /* 0x000fea000383ffff */
.L_x_268:
[----:B-1----:R1:W2:Y:S02]  /*13cb0*/  SYNCS.PHASECHK.TRANS64.TRYWAIT P2, [R0+URZ+0x34830], R21 ;  /* 0x03483015000075a7 */ /* 0x0022a4000804017f */
[----:B--2---:R-:W-:Y:S05]  /*13cc0*/  @!P2 NANOSLEEP.SYNCS 0x989680 ;  /* 0x009896800000a95d */ /* 0x004fea0003900000 */
[----:B------:R-:W2:Y:S02]  /*13cd0*/  @!P2 SYNCS.PHASECHK.TRANS64 P2, [R0+URZ+0x34830], R21 ;  /* 0x034830150000a5a7 */ /* 0x000ea4000804007f */
[----:B--2---:R-:W-:Y:S05]  /*13ce0*/  @!P2 BRA `(.L_x_268) ;  /* 0xfffffffc00f0a947 */ /* 0x004fea000383ffff */
[----:B------:R-:W-:Y:S05]  /*13cf0*/  BRA `(.L_x_265) ;  /* 0xffffff34001c7947 */ /* 0x000fea000383ffff */
.L_x_272:
[----:B-1----:R-:W-:-:S04]  /*13d00*/  IMAD.U32 R15, RZ, RZ, UR6 ;  /* 0x00000006ff0f7e24 */ /* 0x002fc8000f8e00ff */
[----:B------:R1:W2:Y:S03]  /*13d10*/  SYNCS.PHASECHK.TRANS64.TRYWAIT P2, [R15+URZ+0x34850], R0 ;  /* 0x034850000f0075a7 */ /* 0x0002a6000804017f */
[----:B--2---:R-:W-:Y:S05]  /*13d20*/  @!P2 NANOSLEEP.SYNCS 0x989680 ;  /* 0x009896800000a95d */ /* 0x004fea0003900000 */
[----:B------:R-:W2:Y:S02]  /*13d30*/  @!P2 SYNCS.PHASECHK.TRANS64 P2, [R15+URZ+0x34850], R0 ;  /* 0x034850000f00a5a7 */ /* 0x000ea4000804007f */
[----:B--2---:R-:W-:Y:S05]  /*13d40*/  @!P2 BRA `(.L_x_272) ;  /* 0xfffffffc00eca947 */ /* 0x004fea000383ffff */
[----:B------:R-:W-:Y:S05]  /*13d50*/  BRA `(.L_x_269) ;  /* 0xffffff5800cc7947 */ /* 0x000fea000383ffff */
.L_x_277:
[----:B-1----:R1:W2:Y:S02]  /*13d60*/  SYNCS.PHASECHK.TRANS64.TRYWAIT P0, [R8+URZ+0x34850], R3 ;  /* 0x03485003080075a7 */ /* 0x0022a4000800017f */
[----:B--2---:R-:W-:Y:S05]  /*13d70*/  @!P0 NANOSLEEP.SYNCS 0x989680 ;  /* 0x009896800000895d */ /* 0x004fea0003900000 */
[----:B------:R-:W2:Y:S02]  /*13d80*/  @!P0 SYNCS.PHASECHK.TRANS64 P0, [R8+URZ+0x34850], R3 ;  /* 0x03485003080085a7 */ /* 0x000ea4000800007f */
[----:B--2---:R-:W-:Y:S05]  /*13d90*/  @!P0 BRA `(.L_x_277) ;  /* 0xfffffffc00f08947 */ /* 0x004fea000383ffff */
[----:B------:R-:W-:Y:S05]  /*13da0*/  BRA `(.L_x_276) ;  /* 0xffffff8800707947 */ /* 0x000fea000383ffff */
.L_x_315:
[----:B------:R-:W0:Y:S01]  /*13db0*/  S2R R7, SR_TID.X ;  /* 0x0000000000077919 */ /* 0x000e220000002100 */
[----:B------:R-:W-:Y:S01]  /*13dc0*/  BSSY B0, `(.L_x_383) ;  /* 0x000000a000007945 */ /* 0x000fe20003800000 */
[----:B------:R-:W-:Y:S01]  /*13dd0*/  MOV R12, RZ ;  /* 0x000000ff000c7202 */ /* 0x000fe20000000f00 */
[----:B------:R-:W-:Y:S02]  /*13de0*/  IMAD.MOV.U32 R11, RZ, RZ, 0x1f ;  /* 0x0000001fff0b7424 */ /* 0x000fe400078e00ff */
[----:B------:R-:W-:Y:S01]  /*13df0*/  IMAD.MOV.U32 R15, RZ, RZ, -0x1 ;  /* 0xffffffffff0f7424 */ /* 0x000fe200078e00ff */
[----:B0-----:R-:W-:-:S04]  /*13e00*/  SHF.R.U32.HI R7, RZ, 0x5, R7 ;  /* 0x00000005ff077819 */ /* 0x001fc80000011607 */
[----:B------:R-:W-:-:S05]  /*13e10*/  LOP3.LUT R7, R7, 0x3, RZ, 0xc0, !PT ;  /* 0x0000000307077812 */ /* 0x000fca00078ec0ff */
[----:B------:R-:W-:-:S07]  /*13e20*/  IMAD.MOV.U32 R13, RZ, RZ, R7 ;  /* 0x000000ffff0d7224 */ /* 0x000fce00078e0007 */
[----:B------:R-:W-:Y:S05]  /*13e30*/  WARPSYNC.COLLECTIVE R15, `(.L_x_384) ;  /* 0x000000000f087348 */ /* 0x000fea0003c00000 */
[----:B------:R0:W1:Y:S02]  /*13e40*/  SHFL.IDX P6, R14, R13, R12, R11 ;  /* 0x0000000c0d0e7389 */ /* 0x00006400000c000b */
[----:B01----:R-:W-:Y:S01]  /*13e50*/  ENDCOLLECTIVE ;  /* 0x000000000000791b */ /* 0x003fe20003800000 */
.L_x_384:
[----:B------:R-:W-:Y:S05]  /*13e60*/  BSYNC B0 ;  /* 0x0000000000007941 */ /* 0x000fea0003800000 */
.L_x_383:
[----:B------:R-:W-:Y:S05]  /*13e70*/  BRA `(.L_x_385) ;  /* 0xffffffc800a47947 */ /* 0x000fea000383ffff */
.L_x_316:
[----:B------:R-:W-:Y:S01]  /*13e80*/  BSSY B0, `(.L_x_386) ;  /* 0x0000006000007945 */ /* 0x000fe20003800000 */
[----:B------:R-:W-:-:S07]  /*13e90*/  IMAD.MOV.U32 R15, RZ, RZ, -0x1 ;  /* 0xffffffffff0f7424 */ /* 0x000fce00078e00ff */
[----:B------:R-:W-:Y:S05]  /*13ea0*/  WARPSYNC.COLLECTIVE R15, `(.L_x_387) ;  /* 0x000000000f0c7348 */ /* 0x000fea0003c00000 */
[----:B------:R-:W-:Y:S02]  /*13eb0*/  ELECT P6, UR62, PT ;  /* 0x00000000003e782f */ /* 0x000fe400038c0000 */
[----:B------:R-:W-:Y:S01]  /*13ec0*/  MOV R14, UR62 ;  /* 0x0000003e000e7c02 */ /* 0x000fe20008000f00 */
[----:B------:R-:W-:Y:S10]  /*13ed0*/  ENDCOLLECTIVE ;  /* 0x000000000000791b */ /* 0x000ff40003800000 */
.L_x_387:
[----:B------:R-:W-:Y:S05]  /*13ee0*/  BSYNC B0 ;  /* 0x0000000000007941 */ /* 0x000fea0003800000 */
.L_x_386:
[----:B------:R-:W-:Y:S05]  /*13ef0*/  BRA `(.L_x_388) ;  /* 0xffffffc8009c7947 */ /* 0x000fea000383ffff */
.L_x_319:
[----:B0-----:R0:W1:Y:S02]  /*13f00*/  SYNCS.PHASECHK.TRANS64.TRYWAIT P0, [R8+URZ+0x34840], R9 ;  /* 0x03484009080075a7 */ /* 0x001064000800017f */
[----:B-1----:R-:W-:Y:S05]  /*13f10*/  @!P0 NANOSLEEP.SYNCS 0x989680 ;  /* 0x009896800000895d */ /* 0x002fea0003900000 */
[----:B------:R-:W1:Y:S02]  /*13f20*/  @!P0 SYNCS.PHASECHK.TRANS64 P0, [R8+URZ+0x34840], R9 ;  /* 0x03484009080085a7 */ /* 0x000e64000800007f */
[----:B-1----:R-:W-:Y:S05]  /*13f30*/  @!P0 BRA `(.L_x_319) ;  /* 0xfffffffc00f08947 */ /* 0x002fea000383ffff */
[----:B------:R-:W-:Y:S05]  /*13f40*/  BRA `(.L_x_389) ;  /* 0xffffffcc00107947 */ /* 0x000fea000383ffff */
.L_x_322:
[----:B0-----:R-:W0:Y:S01]  /*13f50*/  S2R R9, SR_CgaCtaId ;  /* 0x0000000000097919 */ /* 0x001e220000008800 */
[----:B------:R-:W-:-:S04]  /*13f60*/  MOV R8, 0x400 ;  /* 0x0000040000087802 */ /* 0x000fc80000000f00 */
[----:B0-----:R-:W-:-:S04]  /*13f70*/  LEA R8, R9, R8, 0x18 ;  /* 0x0000000809087211 */ /* 0x001fc800078ec0ff */
[----:B------:R0:W1:Y:S03]  /*13f80*/  SYNCS.PHASECHK.TRANS64.TRYWAIT P0, [R8+URZ+0x34820], R6 ;  /* 0x03482006080075a7 */ /* 0x000066000800017f */
[----:B-1----:R-:W-:Y:S05]  /*13f90*/  @!P0 NANOSLEEP.SYNCS 0x989680 ;  /* 0x009896800000895d */ /* 0x002fea0003900000 */
[----:B------:R-:W1:Y:S02]  /*13fa0*/  @!P0 SYNCS.PHASECHK.TRANS64 P0, [R8+URZ+0x34820], R6 ;  /* 0x03482006080085a7 */ /* 0x000e64000800007f */
[----:B-1----:R-:W-:Y:S05]  /*13fb0*/  @!P0 BRA `(.L_x_322) ;  /* 0xfffffffc00e48947 */ /* 0x002fea000383ffff */
[----:B------:R-:W-:Y:S05]  /*13fc0*/  BRA `(.L_x_390) ;  /* 0xffffffd000247947 */ /* 0x000fea000383ffff */
.L_x_330:
[----:B0-----:R0:W1:Y:S02]  /*13fd0*/  SYNCS.PHASECHK.TRANS64.TRYWAIT P0, [R2+URZ+0x34840], R3 ;  /* 0x03484003020075a7 */ /* 0x001064000800017f */
[----:B-1----:R-:W-:Y:S05]  /*13fe0*/  @!P0 NANOSLEEP.SYNCS 0x989680 ;  /* 0x009896800000895d */ /* 0x002fea0003900000 */
[----:B------:R-:W1:Y:S02]  /*13ff0*/  @!P0 SYNCS.PHASECHK.TRANS64 P0, [R2+URZ+0x34840], R3 ;  /* 0x03484003020085a7 */ /* 0x000e64000800007f */
[----:B-1----:R-:W-:Y:S05]  /*14000*/  @!P0 BRA `(.L_x_330) ;  /* 0xfffffffc00f08947 */ /* 0x002fea000383ffff */
[----:B------:R-:W-:Y:S05]  /*14010*/  BRA `(.L_x_391) ;  /* 0xffffffd000e47947 */ /* 0x000fea000383ffff */
.L_x_332:
[----:B0-----:R0:W1:Y:S02]  /*14020*/  SYNCS.PHASECHK.TRANS64.TRYWAIT P0, [R3+URZ+0x60], R2 ;  /* 0x00006002030075a7 */ /* 0x001064000800017f */
[----:B-1----:R-:W-:Y:S05]  /*14030*/  @!P0 NANOSLEEP.SYNCS 0x989680 ;  /* 0x009896800000895d */ /* 0x002fea0003900000 */
[----:B------:R-:W1:Y:S02]  /*14040*/  @!P0 SYNCS.PHASECHK.TRANS64 P0, [R3+URZ+0x60], R2 ;  /* 0x00006002030085a7 */ /* 0x000e64000800007f */
[----:B-1----:R-:W-:Y:S05]  /*14050*/  @!P0 BRA `(.L_x_332) ;  /* 0xfffffffc00f08947 */ /* 0x002fea000383ffff */
[----:B------:R-:W-:Y:S05]  /*14060*/  BRA `(.L_x_392) ;  /* 0xffffffd400807947 */ /* 0x000fea000383ffff */
.L_x_337:
[----:B-1----:R1:W2:Y:S02]  /*14070*/  SYNCS.PHASECHK.TRANS64.TRYWAIT P0, [R2+URZ+0x34840], R3 ;  /* 0x03484003020075a7 */ /* 0x0022a4000800017f */
[----:B--2---:R-:W-:Y:S05]  /*14080*/  @!P0 NANOSLEEP.SYNCS 0x989680 ;  /* 0x009896800000895d */ /* 0x004fea0003900000 */
[----:B------:R-:W2:Y:S02]  /*14090*/  @!P0 SYNCS.PHASECHK.TRANS64 P0, [R2+URZ+0x34840], R3 ;  /* 0x03484003020085a7 */ /* 0x000ea4000800007f */
[----:B--2---:R-:W-:Y:S05]  /*140a0*/  @!P0 BRA `(.L_x_337) ;  /* 0xfffffffc00f08947 */ /* 0x004fea000383ffff */
[----:B------:R-:W-:Y:S05]  /*140b0*/  BRA `(.L_x_393) ;  /* 0xffffffd800e47947 */ /* 0x000fea000383ffff */
.L_x_339:
[----:B0-----:R0:W1:Y:S02]  /*140c0*/  SYNCS.PHASECHK.TRANS64.TRYWAIT P1, [R2+URZ+0x60], R3 ;  /* 0x00006003020075a7 */ /* 0x001064000802017f */
[----:B-1----:R-:W-:Y:S05]  /*140d0*/  @!P1 NANOSLEEP.SYNCS 0x989680 ;  /* 0x009896800000995d */ /* 0x002fea0003900000 */
[----:B------:R-:W1:Y:S02]  /*140e0*/  @!P1 SYNCS.PHASECHK.TRANS64 P1, [R2+URZ+0x60], R3 ;  /* 0x00006003020095a7 */ /* 0x000e64000802007f */
[----:B-1----:R-:W-:Y:S05]  /*140f0*/  @!P1 BRA `(.L_x_339) ;  /* 0xfffffffc00f09947 */ /* 0x002fea000383ffff */
[----:B------:R-:W-:Y:S05]  /*14100*/  BRA `(.L_x_394) ;  /* 0xffffffdc00807947 */ /* 0x000fea000383ffff */
.L_x_344:
[----:B--2---:R2:W3:Y:S02]  /*14110*/  SYNCS.PHASECHK.TRANS64.TRYWAIT P0, [R2+URZ+0x34840], R3 ;  /* 0x03484003020075a7 */ /* 0x0044e4000800017f */
[----:B---3--:R-:W-:Y:S05]  /*14120*/  @!P0 NANOSLEEP.SYNCS 0x989680 ;  /* 0x009896800000895d */ /* 0x008fea0003900000 */
[----:B------:R-:W3:Y:S02]  /*14130*/  @!P0 SYNCS.PHASECHK.TRANS64 P0, [R2+URZ+0x34840], R3 ;  /* 0x03484003020085a7 */ /* 0x000ee4000800007f */
[----:B---3--:R-:W-:Y:S05]  /*14140*/  @!P0 BRA `(.L_x_344) ;  /* 0xfffffffc00f08947 */ /* 0x008fea000383ffff */
[----:B------:R-:W-:Y:S05]  /*14150*/  BRA `(.L_x_395) ;  /* 0xffffffe000a47947 */ /* 0x000fea000383ffff */
.L_x_346:
[----:B0-----:R0:W1:Y:S02]  /*14160*/  SYNCS.PHASECHK.TRANS64.TRYWAIT P1, [R2+URZ+0x60], R8 ;  /* 0x00006008020075a7 */ /* 0x001064000802017f */
[----:B-1----:R-:W-:Y:S05]  /*14170*/  @!P1 NANOSLEEP.SYNCS 0x989680 ;  /* 0x009896800000995d */ /* 0x002fea0003900000 */
[----:B------:R-:W1:Y:S02]  /*14180*/  @!P1 SYNCS.PHASECHK.TRANS64 P1, [R2+URZ+0x60], R8 ;  /* 0x00006008020095a7 */ /* 0x000e64000802007f */
[----:B-1----:R-:W-:Y:S05]  /*14190*/  @!P1 BRA `(.L_x_346) ;  /* 0xfffffffc00f09947 */ /* 0x002fea000383ffff */
[----:B------:R-:W-:Y:S05]  /*141a0*/  BRA `(.L_x_396) ;  /* 0xffffffe400407947 */ /* 0x000fea000383ffff */
.L_x_353:
[----:B-1----:R1:W2:Y:S02]  /*141b0*/  SYNCS.PHASECHK.TRANS64.TRYWAIT P0, [R3+URZ+0x34860], R0 ;  /* 0x03486000030075a7 */ /* 0x0022a4000800017f */
[----:B--2---:R-:W-:Y:S05]  /*141c0*/  @!P0 NANOSLEEP.SYNCS 0x989680 ;  /* 0x009896800000895d */ /* 0x004fea0003900000 */
[----:B------:R-:W2:Y:S02]  /*141d0*/  @!P0 SYNCS.PHASECHK.TRANS64 P0, [R3+URZ+0x34860], R0 ;  /* 0x03486000030085a7 */ /* 0x000ea4000800007f */
[----:B--2---:R-:W-:Y:S05]  /*141e0*/  @!P0 BRA `(.L_x_353) ;  /* 0xfffffffc00f08947 */ /* 0x004fea000383ffff */
[----:B------:R-:W-:Y:S05]  /*141f0*/  BRA `(.L_x_397) ;  /* 0xffffffe8004c7947 */ /* 0x000fea000383ffff */
.L_x_355:
[----:B------:R-:W-:Y:S01]  /*14200*/  BSSY B0, `(.L_x_398) ;  /* 0x0000008000007945 */ /* 0x000fe20003800000 */
[----:B0-----:R-:W-:Y:S02]  /*14210*/  IMAD.MOV.U32 R13, RZ, RZ, R16 ;  /* 0x000000ffff0d7224 */ /* 0x001fe400078e0010 */
[----:B------:R-:W-:Y:S02]  /*14220*/  IMAD.MOV.U32 R12, RZ, RZ, RZ ;  /* 0x000000ffff0c7224 */ /* 0x000fe400078e00ff */
[----:B------:R-:W-:Y:S02]  /*14230*/  IMAD.MOV.U32 R11, RZ, RZ, 0x1f ;  /* 0x0000001fff0b7424 */ /* 0x000fe400078e00ff */
[----:B------:R-:W-:-:S07]  /*14240*/  IMAD.MOV.U32 R15, RZ, RZ, -0x1 ;  /* 0xffffffffff0f7424 */ /* 0x000fce00078e00ff */
[----:B-1----:R-:W-:Y:S05]  /*14250*/  WARPSYNC.COLLECTIVE R15, `(.L_x_399) ;  /* 0x000000000f087348 */ /* 0x002fea0003c00000 */
[----:B------:R0:W2:Y:S02]  /*14260*/  SHFL.IDX P6, R14, R13, R12, R11 ;  /* 0x0000000c0d0e7389 */ /* 0x0000a400000c000b */
[----:B012---:R-:W-:Y:S01]  /*14270*/  ENDCOLLECTIVE ;  /* 0x000000000000791b */ /* 0x007fe20003800000 */
.L_x_399:
[----:B------:R-:W-:Y:S05]  /*14280*/  BSYNC B0 ;  /* 0x0000000000007941 */ /* 0x000fea0003800000 */
.L_x_398:
[----:B------:R-:W-:Y:S01]  /*14290*/  IMAD.MOV.U32 R13, RZ, RZ, R16 ;  /* 0x000000ffff0d7224 */ /* 0x000fe200078e0010 */
[----:B------:R-:W-:Y:S01]  /*142a0*/  MOV R4, R14 ;  /* 0x0000000e00047202 */ /* 0x000fe20000000f00 */
[----:B------:R-:W-:Y:S02]  /*142b0*/  IMAD.MOV.U32 R12, RZ, RZ, 0x1 ;  /* 0x00000001ff0c7424 */ /* 0x000fe400078e00ff */
[----:B------:R-:W-:Y:S02]  /*142c0*/  IMAD.MOV.U32 R11, RZ, RZ, 0x1f ;  /* 0x0000001fff0b7424 */ /* 0x000fe400078e00ff */
[----:B------:R-:W-:-:S07]  /*142d0*/  IMAD.MOV.U32 R15, RZ, RZ, -0x1 ;  /* 0xffffffffff0f7424 */ /* 0x000fce00078e00ff */
[----:B------:R-:W-:Y:S05]  /*142e0*/  WARPSYNC.COLLECTIVE R15, `(.L_x_400) ;  /* 0x000000000f087348 */ /* 0x000fea0003c00000 */
[----:B------:R0:W1:Y:S02]  /*142f0*/  SHFL.IDX P6, R14, R13, R12, R11 ;  /* 0x0000000c0d0e7389 */ /* 0x00006400000c000b */
[----:B01----:R-:W-:Y:S01]  /*14300*/  ENDCOLLECTIVE ;  /* 0x000000000000791b */ /* 0x003fe20003800000 */
.L_x_400:
[----:B------:R-:W-:Y:S01]  /*14310*/  IMAD.MOV.U32 R5, RZ, RZ, R14 ;  /* 0x000000ffff057224 */ /* 0x000fe200078e000e */
[----:B------:R-:W-:Y:S06]  /*14320*/  BRA `(.L_x_401) ;  /* 0xffffffe800d87947 */ /* 0x000fec000383ffff */
.L_x_358:
[----:B------:R-:W-:Y:S01]  /*14330*/  BSSY B0, `(.L_x_402) ;  /* 0x0000008000007945 */ /* 0x000fe20003800000 */
[----:B-----5:R-:W-:Y:S01]  /*14340*/  IMAD.MOV.U32 R13, RZ, RZ, R3 ;  /* 0x000000ffff0d7224 */ /* 0x020fe200078e0003 */
[----:B------:R-:W-:Y:S01]  /*14350*/  MOV R11, RZ ;  /* 0x000000ff000b7202 */ /* 0x000fe20000000f00 */
[----:B------:R-:W-:Y:S02]  /*14360*/  IMAD.MOV.U32 R12, RZ, RZ, 0x1 ;  /* 0x00000001ff0c7424 */ /* 0x000fe400078e00ff */
[----:B------:R-:W-:-:S07]  /*14370*/  IMAD.MOV.U32 R15, RZ, RZ, -0x1 ;  /* 0xffffffffff0f7424 */ /* 0x000fce00078e00ff */
[----:B0-234-:R-:W-:Y:S05]  /*14380*/  WARPSYNC.COLLECTIVE R15, `(.L_x_403) ;  /* 0x000000000f087348 */ /* 0x01dfea0003c00000 */
[----:B------:R1:W0:Y:S02]  /*14390*/  SHFL.UP P6, R14, R13, R12, R11 ;  /* 0x0400000c0d0e7389 */ /* 0x00022400000c000b */
[----:B01234-:R-:W-:Y:S01]  /*143a0*/  ENDCOLLECTIVE ;  /* 0x000000000000791b */ /* 0x01ffe20003800000 */
.L_x_403:
[----:B------:R-:W-:Y:S05]  /*143b0*/  BSYNC B0 ;  /* 0x0000000000007941 */ /* 0x000fea0003800000 */
.L_x_402:
[C---:B------:R-:W-:Y:S01]  /*143c0*/  ISETP.NE.AND P0, PT, R9.reuse, RZ, PT ;  /* 0x000000ff0900720c */ /* 0x040fe20003f05270 */
[----:B------:R-:W-:Y:S02]  /*143d0*/  IMAD.MOV.U32 R12, RZ, RZ, 0x2 ;  /* 0x00000002ff0c7424 */ /* 0x000fe400078e00ff */
[----:B------:R-:W-:Y:S01]  /*143e0*/  IMAD.MOV.U32 R11, RZ, RZ, RZ ;  /* 0x000000ffff0b7224 */ /* 0x000fe200078e00ff */
[----:B------:R-:W-:Y:S01]  /*143f0*/  SEL R14, R14, RZ, P0 ;  /* 0x000000ff0e0e7207 */ /* 0x000fe20000000000 */
[----:B------:R-:W-:Y:S01]  /*14400*/  IMAD.MOV.U32 R15, RZ, RZ, -0x1 ;  /* 0xffffffffff0f7424 */ /* 0x000fe200078e00ff */
[----:B------:R-:W-:-:S03]  /*14410*/  ISETP.GE.U32.AND P0, PT, R9, 0x2, PT ;  /* 0x000000020900780c */ /* 0x000fc60003f06070 */
[----:B------:R-:W-:-:S10]  /*14420*/  IMAD.IADD R13, R3, 0x1, R14 ;  /* 0x00000001030d7824 */ /* 0x000fd400078e020e */
[----:B------:R-:W-:Y:S05]  /*14430*/  WARPSYNC.COLLECTIVE R15, `(.L_x_404) ;  /* 0x000000000f087348 */ /* 0x000fea0003c00000 */
[----:B------:R0:W1:Y:S02]  /*14440*/  SHFL.UP P6, R14, R13, R12, R11 ;  /* 0x0400000c0d0e7389 */ /* 0x00006400000c000b */
[----:B01----:R-:W-:Y:S01]  /*14450*/  ENDCOLLECTIVE ;  /* 0x000000000000791b */ /* 0x003fe20003800000 */
.L_x_404:
[----:B------:R-:W-:Y:S02]  /*14460*/  MOV R12, 0x4 ;  /* 0x00000004000c7802 */ /* 0x000fe40000000f00 */
[----:B------:R-:W-:Y:S02]  /*14470*/  SEL R6, R14, RZ, P0 ;  /* 0x000000ff0e067207 */ /* 0x000fe40000000000 */
[----:B------:R-:W-:-:S03]  /*14480*/  ISETP.GE.U32.AND P0, PT, R9, 0x4, PT ;  /* 0x000000040900780c */ /* 0x000fc60003f06070 */
[----:B------:R-:W-:-:S04]  /*14490*/  IMAD.IADD R6, R13, 0x1, R6 ;  /* 0x000000010d067824 */ /* 0x000fc800078e0206 */
[----:B------:R-:W-:-:S07]  /*144a0*/  IMAD.MOV.U32 R13, RZ, RZ, R6 ;  /* 0x000000ffff0d7224 */ /* 0x000fce00078e0006 */
[----:B------:R-:W-:Y:S05]  /*144b0*/  WARPSYNC.COLLECTIVE R15, `(.L_x_405) ;  /* 0x000000000f087348 */ /* 0x000fea0003c00000 */
[----:B------:R0:W1:Y:S02]  /*144c0*/  SHFL.UP P6, R14, R13, R12, R11 ;  /* 0x0400000c0d0e7389 */ /* 0x00006400000c000b */
[----:B01----:R-:W-:Y:S01]  /*144d0*/  ENDCOLLECTIVE ;  /* 0x000000000000791b */ /* 0x003fe20003800000 */
.L_x_405:
[----:B------:R-:W-:Y:S01]  /*144e0*/  IMAD.MOV.U32 R12, RZ, RZ, 0x8 ;  /* 0x00000008ff0c7424 */ /* 0x000fe200078e00ff */
[----:B------:R-:W-:Y:S02]  /*144f0*/  SEL R7, R14, RZ, P0 ;  /* 0x000000ff0e077207 */ /* 0x000fe40000000000 */
[----:B------:R-:W-:-:S03]  /*14500*/  ISETP.GE.U32.AND P0, PT, R9, 0x8, PT ;  /* 0x000000080900780c */ /* 0x000fc60003f06070 */
[----:B------:R-:W-:-:S04]  /*14510*/  IMAD.IADD R7, R6, 0x1, R7 ;  /* 0x0000000106077824 */ /* 0x000fc800078e0207 */
[----:B------:R-:W-:-:S07]  /*14520*/  IMAD.MOV.U32 R13, RZ, RZ, R7 ;  /* 0x000000ffff0d7224 */ /* 0x000fce00078e0007 */
[----:B------:R-:W-:Y:S05]  /*14530*/  WARPSYNC.COLLECTIVE R15, `(.L_x_406) ;  /* 0x000000000f087348 */ /* 0x000fea0003c00000 */
[----:B------:R0:W1:Y:S02]  /*14540*/  SHFL.UP P6, R14, R13, R12, R11 ;  /* 0x0400000c0d0e7389 */ /* 0x00006400000c000b */
[----:B01----:R-:W-:Y:S01]  /*14550*/  ENDCOLLECTIVE ;  /* 0x000000000000791b */ /* 0x003fe20003800000 */
.L_x_406:
        /* <DEDUP_REMOVED lines=8> */
.L_x_407:
[----:B------:R-:W-:Y:S02]  /*145e0*/  IMAD.MOV.U32 R12, RZ, RZ, 0x1f ;  /* 0x0000001fff0c7424 */ /* 0x000fe400078e00ff */
[----:B------:R-:W-:Y:S01]  /*145f0*/  IMAD.MOV.U32 R11, RZ, RZ, 0x1f ;  /* 0x0000001fff0b7424 */ /* 0x000fe200078e00ff */
[----:B------:R-:W-:-:S05]  /*14600*/  SEL R7, R14, RZ, P0 ;  /* 0x000000ff0e077207 */ /* 0x000fca0000000000 */
[----:B------:R-:W-:-:S05]  /*14610*/  IMAD.IADD R2, R8, 0x1, R7 ;  /* 0x0000000108027824 */ /* 0x000fca00078e0207 */
[----:B------:R-:W-:-:S07]  /*14620*/  MOV R13, R2 ;  /* 0x00000002000d7202 */ /* 0x000fce0000000f00 */
[----:B------:R-:W-:Y:S05]  /*14630*/  WARPSYNC.COLLECTIVE R15, `(.L_x_408) ;  /* 0x000000000f087348 */ /* 0x000fea0003c00000 */
[----:B------:R0:W1:Y:S02]  /*14640*/  SHFL.IDX P6, R14, R13, R12, R11 ;  /* 0x0000000c0d0e7389 */ /* 0x00006400000c000b */
[----:B01----:R-:W-:Y:S01]  /*14650*/  ENDCOLLECTIVE ;  /* 0x000000000000791b */ /* 0x003fe20003800000 */
.L_x_408:
[----:B------:R-:W-:Y:S05]  /*14660*/  BRA `(.L_x_409) ;  /* 0xffffffe800a07947 */ /* 0x000fea000383ffff */
.L_x_363:
[----:B------:R-:W-:Y:S01]  /*14670*/  BSSY B0, `(.L_x_410) ;  /* 0x0000008000007945 */ /* 0x000fe20003800000 */
[----:B-----5:R-:W-:Y:S02]  /*14680*/  IMAD.MOV.U32 R13, RZ, RZ, R3 ;  /* 0x000000ffff0d7224 */ /* 0x020fe400078e0003 */
[----:B------:R-:W-:Y:S02]  /*14690*/  IMAD.MOV.U32 R12, RZ, RZ, 0x1 ;  /* 0x00000001ff0c7424 */ /* 0x000fe400078e00ff */
[----:B------:R-:W-:Y:S02]  /*146a0*/  IMAD.MOV.U32 R11, RZ, RZ, RZ ;  /* 0x000000ffff0b7224 */ /* 0x000fe400078e00ff */
[----:B------:R-:W-:-:S07]  /*146b0*/  IMAD.MOV.U32 R15, RZ, RZ, -0x1 ;  /* 0xffffffffff0f7424 */ /* 0x000fce00078e00ff */
[----:B0-----:R-:W-:Y:S05]  /*146c0*/  WARPSYNC.COLLECTIVE R15, `(.L_x_411) ;  /* 0x000000000f087348 */ /* 0x001fea0003c00000 */
[----:B------:R1:W2:Y:S02]  /*146d0*/  SHFL.UP P6, R14, R13, R12, R11 ;  /* 0x0400000c0d0e7389 */ /* 0x0002a400000c000b */
[----:B012---:R-:W-:Y:S01]  /*146e0*/  ENDCOLLECTIVE ;  /* 0x000000000000791b */ /* 0x007fe20003800000 */
.L_x_411:
[----:B------:R-:W-:Y:S05]  /*146f0*/  BSYNC B0 ;  /* 0x0000000000007941 */ /* 0x000fea0003800000 */
.L_x_410:
[----:B------:R-:W-:Y:S01]  /*14700*/  ISETP.NE.AND P0, PT, R8, RZ, PT ;  /* 0x000000ff0800720c */ /* 0x000fe20003f05270 */
[----:B------:R-:W-:Y:S01]  /*14710*/  IMAD.MOV.U32 R11, RZ, RZ, RZ ;  /* 0x000000ffff0b7224 */ /* 0x000fe200078e00ff */
[----:B------:R-:W-:Y:S01]  /*14720*/  MOV R12, 0x2 ;  /* 0x00000002000c7802 */ /* 0x000fe20000000f00 */
[----:B------:R-:W-:Y:S01]  /*14730*/  IMAD.MOV.U32 R15, RZ, RZ, -0x1 ;  /* 0xffffffffff0f7424 */ /* 0x000fe200078e00ff */
[----:B------:R-:W-:Y:S02]  /*14740*/  SEL R14, R14, RZ, P0 ;  /* 0x000000ff0e0e7207 */ /* 0x000fe40000000000 */
[----:B------:R-:W-:-:S03]  /*14750*/  ISETP.GE.U32.AND P0, PT, R8, 0x2, PT ;  /* 0x000000020800780c */ /* 0x000fc60003f06070 */
[----:B------:R-:W-:-:S10]  /*14760*/  IMAD.IADD R13, R3, 0x1, R14 ;  /* 0x00000001030d7824 */ /* 0x000fd400078e020e */
[----:B------:R-:W-:Y:S05]  /*14770*/  WARPSYNC.COLLECTIVE R15, `(.L_x_412) ;  /* 0x000000000f087348 */ /* 0x000fea0003c00000 */
[----:B------:R0:W1:Y:S02]  /*14780*/  SHFL.UP P6, R14, R13, R12, R11 ;  /* 0x0400000c0d0e7389 */ /* 0x00006400000c000b */
[----:B01----:R-:W-:Y:S01]  /*14790*/  ENDCOLLECTIVE ;  /* 0x000000000000791b */ /* 0x003fe20003800000 */
.L_x_412:
        /* <DEDUP_REMOVED lines=8> */
.L_x_413:
        /* <DEDUP_REMOVED lines=8> */
.L_x_414:
        /* <DEDUP_REMOVED lines=8> */
.L_x_415:
[----:B------:R-:W-:Y:S02]  /*14920*/  IMAD.MOV.U32 R12, RZ, RZ, 0x1f ;  /* 0x0000001fff0c7424 */ /* 0x000fe400078e00ff */
[----:B------:R-:W-:Y:S01]  /*14930*/  IMAD.MOV.U32 R11, RZ, RZ, 0x1f ;  /* 0x0000001fff0b7424 */ /* 0x000fe200078e00ff */
[----:B------:R-:W-:-:S05]  /*14940*/  SEL R2, R14, RZ, P0 ;  /* 0x000000ff0e027207 */ /* 0x000fca0000000000 */
[----:B------:R-:W-:-:S04]  /*14950*/  IMAD.IADD R2, R7, 0x1, R2 ;  /* 0x0000000107027824 */ /* 0x000fc800078e0202 */
[----:B------:R-:W-:-:S07]  /*14960*/  IMAD.MOV.U32 R13, RZ, RZ, R2 ;  /* 0x000000ffff0d7224 */ /* 0x000fce00078e0002 */
[----:B------:R-:W-:Y:S05]  /*14970*/  WARPSYNC.COLLECTIVE R15, `(.L_x_416) ;  /* 0x000000000f087348 */ /* 0x000fea0003c00000 */
[----:B------:R0:W1:Y:S02]  /*14980*/  SHFL.IDX P6, R14, R13, R12, R11 ;  /* 0x0000000c0d0e7389 */ /* 0x00006400000c000b */
[----:B01----:R-:W-:Y:S01]  /*14990*/  ENDCOLLECTIVE ;  /* 0x000000000000791b */ /* 0x003fe20003800000 */
.L_x_416:
[----:B------:R-:W-:Y:S05]  /*149a0*/  BRA `(.L_x_417) ;  /* 0xffffffe800887947 */ /* 0x000fea000383ffff */
.L_x_365:
[----:B------:R-:W-:Y:S01]  /*149b0*/  BSSY B0, `(.L_x_418) ;  /* 0x0000006000007945 */ /* 0x000fe20003800000 */
[----:B------:R-:W-:Y:S02]  /*149c0*/  PLOP3.LUT P6, PT, P6, PT, PT, 0x8, 0x0 ;  /* 0x000000000000781c */ /* 0x000fe400037ce170 */
[----:B------:R-:W-:-:S11]  /*149d0*/  MOV R15, 0xffffffff ;  /* 0xffffffff000f7802 */ /* 0x000fd60000000f00 */
[----:B0-----:R-:W-:Y:S05]  /*149e0*/  WARPSYNC.COLLECTIVE R15, `(.L_x_419) ;  /* 0x000000000f087348 */ /* 0x001fea0003c00000 */
[----:B------:R-:W-:Y:S01]  /*149f0*/  VOTE.ANY R14, PT, P6 ;  /* 0x00000000000e7806 */ /* 0x000fe200030e0100 */
[----:B0-----:R-:W-:Y:S06]  /*14a00*/  ENDCOLLECTIVE ;  /* 0x000000000000791b */ /* 0x001fec0003800000 */
.L_x_419:
[----:B------:R-:W-:Y:S05]  /*14a10*/  BSYNC B0 ;  /* 0x0000000000007941 */ /* 0x000fea0003800000 */
.L_x_418:
[----:B------:R-:W-:Y:S02]  /*14a20*/  IMAD.MOV.U32 R7, RZ, RZ, R14 ;  /* 0x000000ffff077224 */ /* 0x000fe400078e000e */
[----:B------:R-:W-:Y:S02]  /*14a30*/  IMAD.MOV.U32 R13, RZ, RZ, R3 ;  /* 0x000000ffff0d7224 */ /* 0x000fe400078e0003 */
[----:B------:R-:W0:Y:S01]  /*14a40*/  POPC R5, R7 ;  /* 0x0000000700057309 */ /* 0x000e220000000000 */
[----:B------:R-:W-:Y:S02]  /*14a50*/  IMAD.MOV.U32 R11, RZ, RZ, 0x1f ;  /* 0x0000001fff0b7424 */ /* 0x000fe400078e00ff */
[----:B------:R-:W-:Y:S02]  /*14a60*/  IMAD.MOV.U32 R15, RZ, RZ, -0x1 ;  /* 0xffffffffff0f7424 */ /* 0x000fe400078e00ff */
[----:B0-----:R-:W-:-:S07]  /*14a70*/  IMAD.MOV.U32 R12, RZ, RZ, R5 ;  /* 0x000000ffff0c7224 */ /* 0x001fce00078e0005 */
[----:B------:R-:W-:Y:S05]  /*14a80*/  WARPSYNC.COLLECTIVE R15, `(.L_x_420) ;  /* 0x000000000f087348 */ /* 0x000fea0003c00000 */
[----:B------:R0:W1:Y:S02]  /*14a90*/  SHFL.IDX P6, R14, R13, R12, R11 ;  /* 0x0000000c0d0e7389 */ /* 0x00006400000c000b */
[----:B01----:R-:W-:Y:S01]  /*14aa0*/  ENDCOLLECTIVE ;  /* 0x000000000000791b */ /* 0x003fe20003800000 */
.L_x_420:
[----:B------:R-:W-:Y:S01]  /*14ab0*/  IMAD.MOV.U32 R17, RZ, RZ, R14 ;  /* 0x000000ffff117224 */ /* 0x000fe200078e000e */
[----:B------:R-:W-:Y:S06]  /*14ac0*/  BRA `(.L_x_421) ;  /* 0xffffffe800787947 */ /* 0x000fec000383ffff */
.L_x_367:
[----:B------:R-:W-:Y:S01]  /*14ad0*/  BSSY B0, `(.L_x_422) ;  /* 0x0000007000007945 */ /* 0x000fe20003800000 */
[----:B------:R-:W-:Y:S01]  /*14ae0*/  IMAD.MOV.U32 R13, RZ, RZ, R2 ;  /* 0x000000ffff0d7224 */ /* 0x000fe200078e0002 */
[----:B------:R-:W-:Y:S01]  /*14af0*/  MOV R11, 0x1f ;  /* 0x0000001f000b7802 */ /* 0x000fe20000000f00 */
[----:B------:R-:W-:-:S07]  /*14b00*/  IMAD.MOV.U32 R15, RZ, RZ, -0x1 ;  /* 0xffffffffff0f7424 */ /* 0x000fce00078e00ff */
[----:B012---:R-:W-:Y:S05]  /*14b10*/  WARPSYNC.COLLECTIVE R15, `(.L_x_423) ;  /* 0x000000000f087348 */ /* 0x007fea0003c00000 */
[----:B------:R3:W4:Y:S02]  /*14b20*/  SHFL.IDX P6, R14, R13, R12, R11 ;  /* 0x0000000c0d0e7389 */ /* 0x00072400000c000b */
[----:B01234-:R-:W-:Y:S01]  /*14b30*/  ENDCOLLECTIVE ;  /* 0x000000000000791b */ /* 0x01ffe20003800000 */
.L_x_423:
[----:B------:R-:W-:Y:S05]  /*14b40*/  BSYNC B0 ;  /* 0x0000000000007941 */ /* 0x000fea0003800000 */
.L_x_422:
[----:B------:R-:W-:Y:S05]  /*14b50*/  BRA `(.L_x_366) ;  /* 0xffffffe800707947 */ /* 0x000fea000383ffff */
.L_x_371:
[----:B0-----:R0:W1:Y:S02]  /*14b60*/  SYNCS.PHASECHK.TRANS64.TRYWAIT P0, [R0+URZ+0x34820], R3 ;  /* 0x03482003000075a7 */ /* 0x001064000800017f */
[----:B-1----:R-:W-:Y:S05]  /*14b70*/  @!P0 NANOSLEEP.SYNCS 0x989680 ;  /* 0x009896800000895d */ /* 0x002fea0003900000 */
[----:B------:R-:W1:Y:S02]  /*14b80*/  @!P0 SYNCS.PHASECHK.TRANS64 P0, [R0+URZ+0x34820], R3 ;  /* 0x03482003000085a7 */ /* 0x000e64000800007f */
[----:B-1----:R-:W-:Y:S05]  /*14b90*/  @!P0 BRA `(.L_x_371) ;  /* 0xfffffffc00f08947 */ /* 0x002fea000383ffff */
[----:B------:R-:W-:Y:S05]  /*14ba0*/  BRA `(.L_x_424) ;  /* 0xffffffec00547947 */ /* 0x000fea000383ffff */
.L_x_372:
        /* <DEDUP_REMOVED lines=8> */
[----:B0-----:R-:W-:Y:S05]  /*14c30*/  WARPSYNC.COLLECTIVE R15, `(.L_x_426) ;  /* 0x000000000f087348 */ /* 0x001fea0003c00000 */
[----:B------:R1:W2:Y:S02]  /*14c40*/  SHFL.IDX P6, R14, R13, R12, R11 ;  /* 0x0000000c0d0e7389 */ /* 0x0002a400000c000b */
[----:B012---:R-:W-:Y:S01]  /*14c50*/  ENDCOLLECTIVE ;  /* 0x000000000000791b */ /* 0x007fe20003800000 */
.L_x_426:
[----:B------:R-:W-:Y:S05]  /*14c60*/  BSYNC B0 ;  /* 0x0000000000007941 */ /* 0x000fea0003800000 */
.L_x_425:
[----:B------:R-:W-:Y:S05]  /*14c70*/  BRA `(.L_x_427) ;  /* 0xffffffec003c7947 */ /* 0x000fea000383ffff */
.L_x_375:
[----:B------:R-:W-:Y:S01]  /*14c80*/  BSSY B1, `(.L_x_428) ;  /* 0x0000006000017945 */ /* 0x000fe20003800000 */
[----:B------:R-:W-:-:S07]  /*14c90*/  IMAD.MOV.U32 R15, RZ, RZ, -0x1 ;  /* 0xffffffffff0f7424 */ /* 0x000fce00078e00ff */
[----:B01----:R-:W-:Y:S05]  /*14ca0*/  WARPSYNC.COLLECTIVE R15, `(.L_x_429) ;  /* 0x000000000f0c7348 */ /* 0x003fea0003c00000 */
[----:B------:R-:W-:Y:S02]  /*14cb0*/  ELECT P6, UR62, PT ;  /* 0x00000000003e782f */ /* 0x000fe400038c0000 */
[----:B------:R-:W-:Y:S01]  /*14cc0*/  MOV R14, UR62 ;  /* 0x0000003e000e7c02 */ /* 0x000fe20008000f00 */
[----:B01----:R-:W-:Y:S10]  /*14cd0*/  ENDCOLLECTIVE ;  /* 0x000000000000791b */ /* 0x003ff40003800000 */
.L_x_429:
[----:B------:R-:W-:Y:S05]  /*14ce0*/  BSYNC B1 ;  /* 0x0000000000017941 */ /* 0x000fea0003800000 */
.L_x_428:
[----:B------:R-:W-:Y:S05]  /*14cf0*/  BRA `(.L_x_430) ;  /* 0xffffffec00347947 */ /* 0x000fea000383ffff */
.L_x_377:
[----:B0-----:R0:W1:Y:S02]  /*14d00*/  SYNCS.PHASECHK.TRANS64.TRYWAIT P0, [R6+URZ], R5 ;  /* 0x00000005060075a7 */ /* 0x001064000800017f */
[----:B-1----:R-:W-:Y:S05]  /*14d10*/  @!P0 NANOSLEEP.SYNCS 0x989680 ;  /* 0x009896800000895d */ /* 0x002fea0003900000 */
[----:B------:R-:W1:Y:S02]  /*14d20*/  @!P0 SYNCS.PHASECHK.TRANS64 P0, [R6+URZ], R5 ;  /* 0x00000005060085a7 */ /* 0x000e64000800007f */
[----:B-1----:R-:W-:Y:S05]  /*14d30*/  @!P0 BRA `(.L_x_377) ;  /* 0xfffffffc00f08947 */ /* 0x002fea000383ffff */
[----:B------:R-:W-:Y:S05]  /*14d40*/  BRA `(.L_x_431) ;  /* 0xffffffec00707947 */ /* 0x000fea000383ffff */
.L_x_378:
[----:B-1----:R1:W2:Y:S02]  /*14d50*/  SYNCS.PHASECHK.TRANS64.TRYWAIT P0, [R7+URZ], R2 ;  /* 0x00000002070075a7 */ /* 0x0022a4000800017f */
[----:B--2---:R-:W-:Y:S05]  /*14d60*/  @!P0 NANOSLEEP.SYNCS 0x989680 ;  /* 0x009896800000895d */ /* 0x004fea0003900000 */
[----:B------:R-:W2:Y:S02]  /*14d70*/  @!P0 SYNCS.PHASECHK.TRANS64 P0, [R7+URZ], R2 ;  /* 0x00000002070085a7 */ /* 0x000ea4000800007f */
[----:B--2---:R-:W-:Y:S05]  /*14d80*/  @!P0 BRA `(.L_x_378) ;  /* 0xfffffffc00f08947 */ /* 0x004fea000383ffff */
[----:B------:R-:W-:Y:S05]  /*14d90*/  BRA `(.L_x_432) ;  /* 0xffffffec00647947 */ /* 0x000fea000383ffff */
.L_x_380:
[----:B--2---:R2:W3:Y:S02]  /*14da0*/  SYNCS.PHASECHK.TRANS64.TRYWAIT P0, [R4+URZ], R5 ;  /* 0x00000005040075a7 */ /* 0x0044e4000800017f */
[----:B---3--:R-:W-:Y:S05]  /*14db0*/  @!P0 NANOSLEEP.SYNCS 0x989680 ;  /* 0x009896800000895d */ /* 0x008fea0003900000 */
[----:B------:R-:W3:Y:S02]  /*14dc0*/  @!P0 SYNCS.PHASECHK.TRANS64 P0, [R4+URZ], R5 ;  /* 0x00000005040085a7 */ /* 0x000ee4000800007f */
[----:B---3--:R-:W-:Y:S05]  /*14dd0*/  @!P0 BRA `(.L_x_380) ;  /* 0xfffffffc00f08947 */ /* 0x008fea000383ffff */
[----:B------:R-:W-:Y:S05]  /*14de0*/  BRA `(.L_x_433) ;  /* 0xffffffec006c7947 */ /* 0x000fea000383ffff */
.L_x_434:
        /* <DEDUP_REMOVED lines=9> */
.L_x_2728:


//--------------------- .text._ZN7cutlass13device_kernelIN5flash11enable_sm90INS1_16FlashAttnFwdSm90INS1_25CollectiveMainloopFwdSm90ILi2EN4cute5tupleIJNS5_1CILi1EEES8_S8_EEENS6_IJNS7_ILi128EEENS7_ILi176EEESA_EEELi128ENS_6half_tEfNS_4arch4Sm90ELb0ELb0ELb1ELb1ELb0ELb1ELb0ELb1ELb1ELb0ELb0ELb0EEENS1_21CollectiveEpilogueFwdINS6_IJSA_SA_SB_EEES9_SD_SF_Li256ELb1ELb0ELb0ELb0EEENS1_36VarlenDynamicPersistentTileSchedulerILi128ELi176ELi256ELi32ELb0ELb0ELb1ELb0ELb1ELb1EEEEEEEEEvNT_6ParamsE --------------------------
	.section	.text._ZN7cutlass13device_kernelIN5flash11enable_sm90INS1_16FlashAttnFwdSm90INS1_25CollectiveMainloopFwdSm90ILi2EN4cute5tupleIJNS5_1CILi1EEES8_S8_EEENS6_IJNS7_ILi128EEENS7_ILi176EEESA_EEELi128ENS_6half_tEfNS_4arch4Sm90ELb0ELb0ELb1ELb1ELb0ELb1ELb0ELb1ELb1ELb0ELb0ELb0EEENS1_21CollectiveEpilogueFwdINS6_IJSA_SA_SB_EEES9_SD_SF_Li256ELb1ELb0ELb0ELb0EEENS1_36VarlenDynamicPersistentTileSchedulerILi128ELi176ELi256ELi32ELb0ELb0ELb1ELb0ELb1ELb1EEEEEEEEEvNT_6ParamsE,"ax",@progbits
	.align	128
.text._ZN7cutlass13device_kernelIN5flash11enable_sm90INS1_16FlashAttnFwdSm90INS1_25CollectiveMainloopFwdSm90ILi2EN4cute5tupleIJNS5_1CILi1EEES8_S8_EEENS6_IJNS7_ILi128EEENS7_ILi176EEESA_EEELi128ENS_6half_tEfNS_4arch4Sm90ELb0ELb0ELb1ELb1ELb0ELb1ELb0ELb1ELb1ELb0ELb0ELb0EEENS1_21CollectiveEpilogueFwdINS6_IJSA_SA_SB_EEES9_SD_SF_Li256ELb1ELb0ELb0ELb0EEENS1_36VarlenDynamicPersistentTileSchedulerILi128ELi176ELi256ELi32ELb0ELb0ELb1ELb0ELb1ELb1EEEEEEEEEvNT_6ParamsE:
        .type           _ZN7cutlass13device_kernelIN5flash11enable_sm90INS1_16FlashAttnFwdSm90INS1_25CollectiveMainloopFwdSm90ILi2EN4cute5tupleIJNS5_1CILi1EEES8_S8_EEENS6_IJNS7_ILi128EEENS7_ILi176EEESA_EEELi128ENS_6half_tEfNS_4arch4Sm90ELb0ELb0ELb1ELb1ELb0ELb1ELb0ELb1ELb1ELb0ELb0ELb0EEENS1_21CollectiveEpilogueFwdINS6_IJSA_SA_SB_EEES9_SD_SF_Li256ELb1ELb0ELb0ELb0EEENS1_36VarlenDynamicPersistentTileSchedulerILi128ELi176ELi256ELi32ELb0ELb0ELb1ELb0ELb1ELb1EEEEEEEEEvNT_6ParamsE,@function
        .size           _ZN7cutlass13device_kernelIN5flash11enable_sm90INS1_16FlashAttnFwdSm90INS1_25CollectiveMainloopFwdSm90ILi2EN4cute5tupleIJNS5_1CILi1EEES8_S8_EEENS6_IJNS7_ILi128EEENS7_ILi176EEESA_EEELi128ENS_6half_tEfNS_4arch4Sm90ELb0ELb0ELb1ELb1ELb0ELb1ELb0ELb1ELb1ELb0ELb0ELb0EEENS1_21CollectiveEpilogueFwdINS6_IJSA_SA_SB_EEES9_SD_SF_Li256ELb1ELb0ELb0ELb0EEENS1_36VarlenDynamicPersistentTileSchedulerILi128ELi176ELi256ELi32ELb0ELb0ELb1ELb0ELb1ELb1EEEEEEEEEvNT_6ParamsE,(.L_x_2729 - _ZN7cutlass13device_kernelIN5flash11enable_sm90INS1_16FlashAttnFwdSm90INS1_25CollectiveMainloopFwdSm90ILi2EN4cute5tupleIJNS5_1CILi1EEES8_S8_EEENS6_IJNS7_ILi128EEENS7_ILi176EEESA_EEELi128ENS_6half_tEfNS_4arch4Sm90ELb0ELb0ELb1ELb1ELb0ELb1ELb0ELb1ELb1ELb0ELb0ELb0EEENS1_21CollectiveEpilogueFwdINS6_IJSA_SA_SB_EEES9_SD_SF_Li256ELb1ELb0ELb0ELb0EEENS1_36VarlenDynamicPersistentTileSchedulerILi128ELi176ELi256ELi32ELb0ELb0ELb1ELb0ELb1ELb1EEEEEEEEEvNT_6ParamsE)
        .other          _ZN7cutlass13device_kernelIN5flash11enable_sm90INS1_16FlashAttnFwdSm90INS1_25CollectiveMainloopFwdSm90ILi2EN4cute5tupleIJNS5_1CILi1EEES8_S8_EEENS6_IJNS7_ILi128EEENS7_ILi176EEESA_EEELi128ENS_6half_tEfNS_4arch4Sm90ELb0ELb0ELb1ELb1ELb0ELb1ELb0ELb1ELb1ELb0ELb0ELb0EEENS1_21CollectiveEpilogueFwdINS6_IJSA_SA_SB_EEES9_SD_SF_Li256ELb1ELb0ELb0ELb0EEENS1_36VarlenDynamicPersistentTileSchedulerILi128ELi176ELi256ELi32ELb0ELb0ELb1ELb0ELb1ELb1EEEEEEEEEvNT_6ParamsE,@"STO_CUDA_ENTRY STV_DEFAULT"
_ZN7cutlass13device_kernelIN5flash11enable_sm90INS1_16FlashAttnFwdSm90INS1_25CollectiveMainloopFwdSm90ILi2EN4cute5tupleIJNS5_1CILi1EEES8_S8_EEENS6_IJNS7_ILi128EEENS7_ILi176EEESA_EEELi128ENS_6half_tEfNS_4arch4Sm90ELb0ELb0ELb1ELb1ELb0ELb1ELb0ELb1ELb1ELb0ELb0ELb0EEENS1_21CollectiveEpilogueFwdINS6_IJSA_SA_SB_EEES9_SD_SF_Li256ELb1ELb0ELb0ELb0EEENS1_36VarlenDynamicPersistentTileSchedulerILi128ELi176ELi256ELi32ELb0ELb0ELb1ELb0ELb1ELb1EEEEEEEEEvNT_6ParamsE:
[----:B------:R-:W0:Y:S02]  /*0000*/  LDC R1, c[0x0][0x28] ;  /* 0x00000a00ff017b82 */ /* 0x000e240000000800 */
[----:B0-----:R-:W-:Y:S01]  /*0010*/  VIADD R1, R1, 0xffffff68 ;  /* 0xffffff6801017836 */ /* 0x001fe20000000000 */
[----:B------:R-:W0:Y:S01]  /*0020*/  S2R R3, SR_TID.X ;  /* 0x0000000000037919 */ /* 0x000e220000002100 */
[----:B------:R-:W-:Y:S01]  /*0030*/  ELECT P0, URZ, PT ;  /* 0x00000000003f782f */ /* 0x000fe20003800000 */
[----:B------:R-:W-:Y:S01]  /*0040*/  BSSY B0, `(.L_x_435) ;  /* 0x0000017000007945 */ /* 0x000fe20003800000 */
[--C-:B0-----:R-:W-:Y:S02]  /*0050*/  SHF.R.U32.HI R0, RZ, 0x5, R3.reuse ;  /* 0x00000005ff007819 */ /* 0x101fe40000011603 */
[----:B------:R-:W-:-:S03]  /*0060*/  SHF.R.U32.HI R4, RZ, 0x7, R3 ;  /* 0x00000007ff047819 */ /* 0x000fc60000011603 */
[----:B------:R-:W0:Y:S02]  /*0070*/  SHFL.IDX PT, R2, R0, RZ, 0x1f ;  /* 0x00001fff00027589 */ /* 0x000e2400000e0000 */
[----:B0-----:R-:W-:-:S13]  /*0080*/  ISETP.EQ.AND P0, PT, R2, RZ, P0 ;  /* 0x000000ff0200720c */ /* 0x001fda0000702270 */
[----:B------:R-:W-:Y:S05]  /*0090*/  @!P0 BRA `(.L_x_436) ;  /* 0x0000000000448947 */ /* 0x000fea0003800000 */
[----:B------:R-:W-:Y:S02]  /*00a0*/  ULDC.64 UR4, c[0x0][0x198] ;  /* 0x0000660000047ab9 */ /* 0x000fe40000000a00 */
[----:B------:R-:W-:Y:S02]  /*00b0*/  UIADD3 UR6, UP0, UR4, 0x270, URZ ;  /* 0x0000027004067890 */ /* 0x000fe4000ff1e03f */
[----:B------:R-:W-:Y:S02]  /*00c0*/  UIADD3 UR8, UP1, UR4, 0x370, URZ ;  /* 0x0000037004087890 */ /* 0x000fe4000ff3e03f */
[----:B------:R-:W-:Y:S02]  /*00d0*/  UIADD3 UR10, UP2, UR4, 0x470, URZ ;  /* 0x00000470040a7890 */ /* 0x000fe4000ff5e03f */
[----:B------:R-:W-:Y:S02]  /*00e0*/  UIADD3 UR12, UP3, UR4, 0x570, URZ ;  /* 0x00000570040c7890 */ /* 0x000fe4000ff7e03f */
[----:B------:R-:W-:-:S02]  /*00f0*/  UIADD3 UR4, UP4, UR4, 0x670, URZ ;  /* 0x0000067004047890 */ /* 0x000fc4000ff9e03f */
[----:B------:R-:W-:Y:S02]  /*0100*/  UIADD3.X UR7, URZ, UR5, URZ, UP0, !UPT ;  /* 0x000000053f077290 */ /* 0x000fe400087fe43f */
[----:B------:R-:W-:Y:S02]  /*0110*/  UIADD3.X UR9, URZ, UR5, URZ, UP1, !UPT ;  /* 0x000000053f097290 */ /* 0x000fe40008ffe43f */
[----:B------:R-:W-:Y:S02]  /*0120*/  UIADD3.X UR11, URZ, UR5, URZ, UP2, !UPT ;  /* 0x000000053f0b7290 */ /* 0x000fe400097fe43f */
[----:B------:R-:W-:Y:S02]  /*0130*/  UIADD3.X UR13, URZ, UR5, URZ, UP3, !UPT ;  /* 0x000000053f0d7290 */ /* 0x000fe40009ffe43f */
[----:B------:R-:W-:Y:S01]  /*0140*/  UIADD3.X UR5, URZ, UR5, URZ, UP4, !UPT ;  /* 0x000000053f057290 */ /* 0x000fe2000a7fe43f */
[----:B------:R0:W-:Y:S02]  /*0150*/  UTMACCTL.PF [UR6] ;  /* 0x00000000060079b9 */ /* 0x0001e40008040000 */
[----:B------:R0:W-:Y:S02]  /*0160*/  UTMACCTL.PF [UR8] ;  /* 0x00000000080079b9 */ /* 0x0001e40008040000 */
[----:B------:R0:W-:Y:S02]  /*0170*/  UTMACCTL.PF [UR10] ;  /* 0x000000000a0079b9 */ /* 0x0001e40008040000 */
[----:B------:R0:W-:Y:S02]  /*0180*/  UTMACCTL.PF [UR12] ;  /* 0x000000000c0079b9 */ /* 0x0001e40008040000 */
[----:B------:R0:W-:Y:S02]  /*0190*/  UTMACCTL.PF [UR4] ;  /* 0x00000000040079b9 */ /* 0x0001e40008040000 */
[----:B0-----:R-:W-:Y:S01]  /*01a0*/  NOP ;  /* 0x0000000000007918 */ /* 0x001fe20000000000 */
.L_x_436:
[----:B------:R-:W-:Y:S05]  /*01b0*/  BSYNC B0 ;  /* 0x0000000000007941 */ /* 0x000fea0003800000 */
.L_x_435:
[----:B------:R-:W-:Y:S01]  /*01c0*/  VOTEU.ANY UP0, P0 ;  /* 0x00000000003f7886 */ /* 0x000fe20000000100 */
[----:B------:R-:W0:Y:S01]  /*01d0*/  SHFL.IDX PT, R4, R4, RZ, 0x1f ;  /* 0x00001fff04047589 */ /* 0x000e2200000e0000 */
[----:B------:R-:W-:Y:S01]  /*01e0*/  UMOV UR4, 0x1 ;  /* 0x0000000100047882 */ /* 0x000fe20000000000 */
[----:B------:R-:W-:Y:S01]  /*01f0*/  UMOV UR7, 0x100 ;  /* 0x0000010000077882 */ /* 0x000fe20000000000 */
[----:B------:R-:W-:Y:S01]  /*0200*/  VOTEU.ANY UP1, P0 ;  /* 0x00000000003f7886 */ /* 0x000fe20000020100 */
[----:B------:R-:W1:Y:S01]  /*0210*/  @UP0 S2UR UR8, SR_CgaCtaId ;  /* 0x00000000000809c3 */ /* 0x000e620000008800 */
[----:B------:R-:W2:Y:S01]  /*0220*/  SHFL.IDX PT, R2, R0, RZ, 0x1f ;  /* 0x00001fff00027589 */ /* 0x000ea200000e0000 */
[----:B------:R-:W-:Y:S01]  /*0230*/  @UP0 UMOV UR6, 0x400 ;  /* 0x0000040000060882 */ /* 0x000fe20000000000 */
[----:B------:R-:W-:-:S04]  /*0240*/  @UP0 UIADD3 UR4, -UR4, 0x100000, URZ ;  /* 0x0010000004040890 */ /* 0x000fc8000fffe13f */
[----:B------:R-:W-:Y:S02]  /*0250*/  @UP0 USHF.L.U32 UR5, UR4, 0xb, URZ ;  /* 0x0000000b04050899 */ /* 0x000fe4000800063f */
[----:B------:R-:W-:Y:S01]  /*0260*/  @UP0 USHF.L.U32 UR4, UR4, 0x1, URZ ;  /* 0x0000000104040899 */ /* 0x000fe2000800063f */
[----:B------:R-:W-:Y:S01]  /*0270*/  VOTEU.ANY UP2, P0 ;  /* 0x00000000003f7886 */ /* 0x000fe20000040100 */
[----:B0-----:R-:W-:Y:S01]  /*0280*/  R2UR UR9, R4 ;  /* 0x00000000040972ca */ /* 0x001fe200000e0000 */
[----:B-1----:R-:W-:Y:S01]  /*0290*/  @UP0 ULEA UR8, UR8, UR6, 0x18 ;  /* 0x0000000608080291 */ /* 0x002fe2000f8ec03f */
[----:B--2---:R-:W-:Y:S01]  /*02a0*/  ISETP.NE.AND P1, PT, R2, RZ, PT ;  /* 0x000000ff0200720c */ /* 0x004fe20003f25270 */
[----:B------:R-:W-:-:S04]  /*02b0*/  @UP0 UIADD3 UR6, -UR7, 0x100000, URZ ;  /* 0x0010000007060890 */ /* 0x000fc8000fffe13f */
[----:B------:R-:W-:Y:S02]  /*02c0*/  @UP0 USHF.L.U32 UR7, UR6, 0xb, URZ ;  /* 0x0000000b06070899 */ /* 0x000fe4000800063f */
[----:B------:R-:W-:-:S04]  /*02d0*/  @UP0 USHF.L.U32 UR6, UR6, 0x1, URZ ;  /* 0x0000000106060899 */ /* 0x000fc8000800063f */
[----:B------:R-:W-:Y:S01]  /*02e0*/  UISETP.NE.AND UP0, UPT, UR9, URZ, UPT ;  /* 0x0000003f0900728c */ /* 0x000fe2000bf05270 */
[----:B------:R-:W0:Y:S02]  /*02f0*/  FENCE.VIEW.ASYNC.S ;  /* 0x00000000000073c6 */ /* 0x000e240000000000 */
[----:B0-----:R0:W1:Y:S05]  /*0300*/  @UP1 SYNCS.EXCH.64 URZ, [UR8+0x34800], UR4 ;  /* 0x03480004083f15b2 */ /* 0x00106a0008000100 */
[----:B------:R0:W2:Y:S01]  /*0310*/  @UP2 SYNCS.EXCH.64 URZ, [UR8+0x34820], UR6 ;  /* 0x03482006083f25b2 */ /* 0x0000a20008000100 */
[----:B------:R-:W-:Y:S05]  /*0320*/  @P1 BRA `(.L_x_437) ;  /* 0x0000000000481947 */ /* 0x000fea0003800000 */
[----:B0-----:R-:W0:Y:S01]  /*0330*/  S2UR UR5, SR_CgaCtaId ;  /* 0x00000000000579c3 */ /* 0x001e220000008800 */
        /* <DEDUP_REMOVED lines=15> */
[----:B------:R3:W0:Y:S02]  /*0430*/  SYNCS.EXCH.64 URZ, [UR8+0x34848], UR4 ;  /* 0x03484804083f75b2 */ /* 0x0006240008000100 */
[----:B---3--:R-:W-:Y:S01]  /*0440*/  NOP ;  /* 0x0000000000007918 */ /* 0x008fe20000000000 */
.L_x_437:
[----:B------:R-:W3:Y:S01]  /*0450*/  SHFL.IDX PT, R2, R0, RZ, 0x1f ;  /* 0x00001fff00027589 */ /* 0x000ee200000e0000 */
[----:B------:R-:W-:Y:S01]  /*0460*/  NOP ;  /* 0x0000000000007918 */ /* 0x000fe20000000000 */
[----:B---3--:R-:W-:-:S13]  /*0470*/  ISETP.NE.AND P0, PT, R2, RZ, PT ;  /* 0x000000ff0200720c */ /* 0x008fda0003f05270 */
        /* <DEDUP_REMOVED lines=17> */
[----:B------:R3:W0:Y:S02]  /*0590*/  SYNCS.EXCH.64 URZ, [UR8+0x34868], UR6 ;  /* 0x03486806083f75b2 */ /* 0x0006240008000100 */
[----:B---3--:R-:W-:Y:S01]  /*05a0*/  NOP ;  /* 0x0000000000007918 */ /* 0x008fe20000000000 */
.L_x_438:
[----:B------:R-:W3:Y:S01]  /*05b0*/  SHFL.IDX PT, R2, R0, RZ, 0x1f ;  /* 0x00001fff00027589 */ /* 0x000ee200000e0000 */
[----:B------:R-:W-:Y:S01]  /*05c0*/  NOP ;  /* 0x0000000000007918 */ /* 0x000fe20000000000 */
[----:B---3--:R-:W-:-:S13]  /*05d0*/  ISETP.NE.AND P0, PT, R2, RZ, PT ;  /* 0x000000ff0200720c */ /* 0x008fda0003f05270 */
        /* <DEDUP_REMOVED lines=13> */
[----:B------:R3:W0:Y:S02]  /*06b0*/  SYNCS.EXCH.64 URZ, [UR6+0x34888], UR4 ;  /* 0x03488804063f75b2 */ /* 0x0006240008000100 */
[----:B---3--:R-:W-:Y:S01]  /*06c0*/  NOP ;  /* 0x0000000000007918 */ /* 0x008fe20000000000 */
.L_x_439:
        /* <DEDUP_REMOVED lines=22> */
.L_x_440:
        /* <DEDUP_REMOVED lines=22> */
.L_x_441:
[----:B------:R-:W-:Y:S01]  /*0990*/  PLOP3.LUT P0, PT, PT, PT, UP0, 0x80, 0x0 ;  /* 0x000000000000781c */ /* 0x000fe20003f0f008 */
[----:B------:R-:W-:Y:S01]  /*09a0*/  UMOV UR60, 0x1 ;  /* 0x00000001003c7882 */ /* 0x000fe20000000000 */
[----:B------:R-:W-:Y:S01]  /*09b0*/  NOP ;  /* 0x0000000000007918 */ /* 0x000fe20000000000 */
[----:B------:R-:W-:Y:S01]  /*09c0*/  USEL UR60, UR60, 0x2, !UP0 ;  /* 0x000000023c3c7887 */ /* 0x000fe2000c000000 */
[----:B------:R-:W-:Y:S01]  /*09d0*/  BSSY B7, `(.L_x_442) ;  /* 0x000245e000077945 */ /* 0x000fe20003800000 */
[----:B012-4-:R-:W-:Y:S08]  /*09e0*/  BAR.SYNC.DEFER_BLOCKING 0x0 ;  /* 0x0000000000007b1d */ /* 0x017ff00000010000 */
[----:B------:R-:W-:Y:S05]  /*09f0*/  @!P0 BRA `(.L_x_443) ;  /* 0x000001ec00248947 */ /* 0x000fea0003800000 */
.L_x_444:
[----:B------:R-:W-:-:S08]  /*0a00*/  NOP ;  /* 0x0000000000007918 */ /* 0x000fd00000000000 */
[----:B------:R-:W0:Y:S02]  /*0a10*/  USETMAXREG.TRY_ALLOC.CTAPOOL UP0, 0xf0 ;  /* 0x000000f0000079c8 */ /* 0x000e240008000600 */
[----:B0-----:R-:W-:-:S13]  /*0a20*/  PLOP3.LUT P0, PT, PT, PT, UP0, 0x80, 0x0 ;  /* 0x000000000000781c */ /* 0x001fda0003f0f008 */
[----:B------:R-:W-:Y:S05]  /*0a30*/  @!P0 BRA `(.L_x_444) ;  /* 0xfffffffc00f08947 */ /* 0x000fea000383ffff */
[----:B------:R-:W2:Y:S01]  /*0a40*/  LDL.LU R0, [R1] ;  /* 0x0000000001007983 */ /* 0x000ea20000300800 */
[----:B------:R-:W-:Y:S01]  /*0a50*/  SHF.R.U32.HI R2, RZ, 0x7, R3 ;  /* 0x00000007ff027819 */ /* 0x000fe20000011603 */
[----:B------:R-:W0:Y:S01]  /*0a60*/  S2UR UR5, SR_CgaCtaId ;  /* 0x00000000000579c3 */ /* 0x000e220000008800 */
[----:B------:R-:W-:-:S07]  /*0a70*/  UMOV UR4, 0x400 ;  /* 0x0000040000047882 */ /* 0x000fce0000000000 */
[----:B------:R-:W-:Y:S06]  /*0a80*/  BAR.ARV 0x8, 0x120 ;  /* 0x0204800000007b1d */ /* 0x000fec0000002000 */
[----:B------:R-:W-:-:S13]  /*0a90*/  ISETP.NE.AND P0, PT, R2, 0x1, PT ;  /* 0x000000010200780c */ /* 0x000fda0003f05270 */
[----:B------:R-:W-:Y:S06]  /*0aa0*/  @!P0 BAR.ARV 0x9, 0x100 ;  /* 0x0244000000008b1d */ /* 0x000fec0000002000 */
[----:B0-----:R-:W-:Y:S02]  /*0ab0*/  ULEA UR4, UR5, UR4, 0x18 ;  /* 0x0000000405047291 */ /* 0x001fe4000f8ec03f */
[----:B------:R-:W-:Y:S04]  /*0ac0*/  BAR.SYNC.DEFER_BLOCKING 0x5, 0x120 ;  /* 0x0144800000007b1d */ /* 0x000fe80000010000 */
[----:B------:R-:W-:-:S02]  /*0ad0*/  IMAD.U32 R2, RZ, RZ, UR4 ;  /* 0x00000004ff027e24 */ /* 0x000fc4000f8e00ff */
[----:B------:R-:W-:-:S03]  /*0ae0*/  ULDC UR4, c[0x0][0xc14] ;  /* 0x0003050000047ab9 */ /* 0x000fc60000000800 */
[----:B------:R-:W0:Y:S01]  /*0af0*/  LDS.128 R156, [R2+0x348d0] ;  /* 0x0348d000029c7984 */ /* 0x000e220000000c00 */
[----:B------:R-:W-:Y:S06]  /*0b00*/  BAR.ARV 0x4, 0x120 ;  /* 0x0104800000007b1d */ /* 0x000fec0000002000 */
[----:B--2---:R-:W-:-:S04]  /*0b10*/  LOP3.LUT R0, R0, 0xffffffdf, RZ, 0xc0, !PT ;  /* 0xffffffdf00007812 */ /* 0x004fc800078ec0ff */
[----:B------:R-:W-:Y:S02]  /*0b20*/  @P0 LOP3.LUT R0, R0, 0x20, RZ, 0xfc, !PT ;  /* 0x0000002000000812 */ /* 0x000fe400078efcff */
[----:B0-----:R-:W-:-:S03]  /*0b30*/  ISETP.GE.AND P0, PT, R159, UR4, PT ;  /* 0x000000049f007c0c */ /* 0x001fc6000bf06270 */
[----:B------:R0:W-:Y:S10]  /*0b40*/  STL [R1], R0 ;  /* 0x0000000001007387 */ /* 0x0001f40000100800 */
[----:B0-----:R-:W-:Y:S05]  /*0b50*/  @P0 BRA `(.L_x_445) ;  /* 0x0000024400140947 */ /* 0x001fea0003800000 */
[----:B------:R-:W-:Y:S01]  /*0b60*/  VIADD R5, R3, 0xffffff80 ;  /* 0xffffff8003057836 */ /* 0x000fe20000000000 */
[----:B------:R-:W-:Y:S01]  /*0b70*/  R2UR UR4, R2 ;  /* 0x00000000020472ca */ /* 0x000fe200000e0000 */
[----:B------:R-:W-:Y:S01]  /*0b80*/  ULOP3.LUT UR5, UR60, 0x1, URZ, 0xfc, !UPT ;  /* 0x000000013c057892 */ /* 0x000fe2000f8efc3f */
[----:B------:R-:W-:Y:S01]  /*0b90*/  STL [R1+0x84], RZ ;  /* 0x000084ff01007387 */ /* 0x000fe20000100800 */
[----:B------:R-:W-:Y:S02]  /*0ba0*/  CS2R R228, SRZ ;  /* 0x0000000000e47805 */ /* 0x000fe4000001ff00 */
[----:B------:R-:W-:Y:S01]  /*0bb0*/  SHF.R.S32.HI R0, RZ, 0x1f, R5 ;  /* 0x0000001fff007819 */ /* 0x000fe20000011405 */
[----:B------:R-:W-:Y:S01]  /*0bc0*/  IMAD.MOV.U32 R220, RZ, RZ, RZ ;  /* 0x000000ffffdc7224 */ /* 0x000fe200078e00ff */
[----:B------:R-:W-:Y:S01]  /*0bd0*/  STL [R1+0x4], RZ ;  /* 0x000004ff01007387 */ /* 0x000fe20000100800 */
[----:B------:R-:W-:Y:S02]  /*0be0*/  MOV R3, UR5 ;  /* 0x0000000500037c02 */ /* 0x000fe40008000f00 */
[----:B------:R-:W-:-:S02]  /*0bf0*/  LEA.HI R3, R0, R5, RZ, 0x6 ;  /* 0x0000000500037211 */ /* 0x000fc400078f30ff */
[----:B------:R-:W-:Y:S01]  /*0c00*/  LEA.HI R0, R0, R5, RZ, 0x3 ;  /* 0x0000000500007211 */ /* 0x000fe200078f18ff */
[----:B------:R-:W-:Y:S02]  /*0c10*/  UIADD3 UR4, UR4, 0x16400, URZ ;  /* 0x0001640004047890 */ /* 0x000fe4000fffe03f */
[----:B------:R-:W-:Y:S01]  /*0c20*/  IMAD.SHL.U32 R4, R3, 0x8, RZ ;  /* 0x0000000803047824 */ /* 0x000fe200078e00ff */
[----:B------:R-:W-:Y:S02]  /*0c30*/  LOP3.LUT R3, R0, 0xfffffff8, RZ, 0xc0, !PT ;  /* 0xfffffff800037812 */ /* 0x000fe400078ec0ff */
[----:B------:R-:W-:Y:S02]  /*0c40*/  SHF.R.S32.HI R22, RZ, 0x3, R0 ;  /* 0x00000003ff167819 */ /* 0x000fe40000011400 */
[----:B------:R-:W-:Y:S01]  /*0c50*/  LOP3.LUT R14, R4, 0xfffffe00, RZ, 0xc0, !PT ;  /* 0xfffffe00040e7812 */ /* 0x000fe200078ec0ff */
[----:B------:R-:W-:Y:S01]  /*0c60*/  IMAD.IADD R3, R5, 0x1, -R3 ;  /* 0x0000000105037824 */ /* 0x000fe200078e0a03 */
[----:B------:R-:W-:Y:S01]  /*0c70*/  MOV R4, UR4 ;  /* 0x0000000400047c02 */ /* 0x000fe20008000f00 */
[C---:B------:R-:W-:Y:S01]  /*0c80*/  IMAD.SHL.U32 R0, R22.reuse, 0x40, RZ ;  /* 0x0000004016007824 */ /* 0x040fe200078e00ff */
[C---:B------:R-:W-:Y:S01]  /*0c90*/  IADD3 R224, R22.reuse, 0x60, RZ ;  /* 0x0000006016e07810 */ /* 0x040fe20007ffe0ff */
[C---:B------:R-:W-:Y:S01]  /*0ca0*/  VIADD R223, R22.reuse, 0x20 ;  /* 0x0000002016df7836 */ /* 0x040fe20000000000 */
[C---:B------:R-:W-:Y:S01]  /*0cb0*/  SHF.L.U32 R18, R3.reuse, 0x2, RZ ;  /* 0x0000000203127819 */ /* 0x040fe200000006ff */
[----:B------:R-:W-:Y:S01]  /*0cc0*/  VIADD R222, R22, 0x40 ;  /* 0x0000004016de7836 */ /* 0x000fe20000000000 */
[----:B------:R0:W-:Y:S01]  /*0cd0*/  STL [R1+0x8c], R4 ;  /* 0x00008c0401007387 */ /* 0x0001e20000100800 */
[----:B------:R-:W-:Y:S01]  /*0ce0*/  IMAD.SHL.U32 R16, R3, 0x8, RZ ;  /* 0x0000000803107824 */ /* 0x000fe200078e00ff */
[----:B------:R-:W-:Y:S01]  /*0cf0*/  LOP3.LUT R3, R0, 0x1c0, RZ, 0xc0, !PT ;  /* 0x000001c000037812 */ /* 0x000fe200078ec0ff */
[C---:B------:R-:W-:Y:S01]  /*0d00*/  VIADD R225, R22.reuse, 0x80 ;  /* 0x0000008016e17836 */ /* 0x040fe20000000000 */
[----:B------:R1:W-:Y:S01]  /*0d10*/  STL [R1+0x3c], R0 ;  /* 0x00003c0001007387 */ /* 0x0003e20000100800 */
[----:B------:R-:W-:Y:S01]  /*0d20*/  SHF.R.S32.HI R15, RZ, 0x1f, R222 ;  /* 0x0000001fff0f7819 */ /* 0x000fe200000114de */
[----:B------:R-:W-:Y:S01]  /*0d30*/  VIADD R226, R22, 0xa0 ;  /* 0x000000a016e27836 */ /* 0x000fe20000000000 */
[----:B------:R-:W-:Y:S01]  /*0d40*/  SHF.R.S32.HI R20, RZ, 0x1f, R224 ;  /* 0x0000001fff147819 */ /* 0x000fe200000114e0 */
[----:B------:R-:W-:Y:S01]  /*0d50*/  IMAD.SHL.U32 R5, R222, 0x40, RZ ;  /* 0x00000040de057824 */ /* 0x000fe200078e00ff */
[----:B------:R-:W-:Y:S01]  /*0d60*/  SHF.L.U32 R10, R225, 0x6, RZ ;  /* 0x00000006e10a7819 */ /* 0x000fe200000006ff */
[----:B0-----:R-:W-:Y:S01]  /*0d70*/  IMAD.SHL.U32 R4, R223, 0x40, RZ ;  /* 0x00000040df047824 */ /* 0x001fe200078e00ff */
[----:B------:R-:W-:Y:S01]  /*0d80*/  SHF.R.S32.HI R7, RZ, 0x1f, R222 ;  /* 0x0000001fff077819 */ /* 0x000fe200000114de */
[----:B------:R-:W-:Y:S01]  /*0d90*/  IMAD.SHL.U32 R11, R226, 0x40, RZ ;  /* 0x00000040e20b7824 */ /* 0x000fe200078e00ff */
[----:B------:R-:W-:Y:S01]  /*0da0*/  LOP3.LUT R10, R10, 0x1c0, RZ, 0xc0, !PT ;  /* 0x000001c00a0a7812 */ /* 0x000fe200078ec0ff */
[----:B------:R-:W-:Y:S01]  /*0db0*/  IMAD.SHL.U32 R8, R224, 0x40, RZ ;  /* 0x00000040e0087824 */ /* 0x000fe200078e00ff */
[--C-:B-1----:R-:W-:Y:S01]  /*0dc0*/  SHF.R.S32.HI R0, RZ, 0x1f, R223.reuse ;  /* 0x0000001fff007819 */ /* 0x102fe200000114df */
[----:B------:R-:W-:Y:S01]  /*0dd0*/  VIADD R221, R18, 0x20 ;  /* 0x0000002012dd7836 */ /* 0x000fe20000000000 */
[----:B------:R-:W-:Y:S01]  /*0de0*/  LOP3.LUT R4, R4, 0x1c0, RZ, 0xc0, !PT ;  /* 0x000001c004047812 */ /* 0x000fe200078ec0ff */
[----:B------:R-:W-:Y:S01]  /*0df0*/  VIADD R227, R16, 0x40 ;  /* 0x0000004010e37836 */ /* 0x000fe20000000000 */
[----:B------:R-:W-:Y:S01]  /*0e00*/  LOP3.LUT R5, R5, 0x1c0, RZ, 0xc0, !PT ;  /* 0x000001c005057812 */ /* 0x000fe200078ec0ff */
[----:B------:R0:W-:Y:S01]  /*0e10*/  STL [R1+0x78], R0 ;  /* 0x0000780001007387 */ /* 0x0001e20000100800 */
[----:B------:R-:W-:-:S02]  /*0e20*/  SHF.R.S32.HI R6, RZ, 0x1f, R223 ;  /* 0x0000001fff067819 */ /* 0x000fc400000114df */
[----:B------:R-:W-:Y:S01]  /*0e30*/  LOP3.LUT R8, R8, 0x1c0, RZ, 0xc0, !PT ;  /* 0x000001c008087812 */ /* 0x000fe200078ec0ff */
[----:B------:R1:W-:Y:S01]  /*0e40*/  STL [R1+0x74], R15 ;  /* 0x0000740f01007387 */ /* 0x0003e20000100800 */
[----:B------:R-:W-:Y:S02]  /*0e50*/  LEA.HI R7, R7, R222, RZ, 0x3 ;  /* 0x000000de07077211 */ /* 0x000fe400078f18ff */
[----:B------:R-:W-:Y:S01]  /*0e60*/  SHF.R.S32.HI R9, RZ, 0x1f, R224 ;  /* 0x0000001fff097819 */ /* 0x000fe200000114e0 */
[----:B------:R-:W-:Y:S01]  /*0e70*/  STL [R1+0x70], R20 ;  /* 0x0000701401007387 */ /* 0x000fe20000100800 */
[----:B------:R-:W-:Y:S01]  /*0e80*/  LEA.HI R6, R6, R223, RZ, 0x3 ;  /* 0x000000df06067211 */ /* 0x000fe200078f18ff */
[----:B------:R-:W-:Y:S01]  /*0e90*/  IMAD.SHL.U32 R7, R7, 0x40, RZ ;  /* 0x0000004007077824 */ /* 0x000fe200078e00ff */
[----:B0-----:R-:W-:Y:S02]  /*0ea0*/  LOP3.LUT R0, R3, 0x38, R16, 0xf8, !PT ;  /* 0x0000003803007812 */ /* 0x001fe400078ef810 */
[----:B------:R-:W-:-:S02]  /*0eb0*/  SHF.R.S32.HI R12, RZ, 0x1f, R225 ;  /* 0x0000001fff0c7819 */ /* 0x000fc400000114e1 */
[----:B-1----:R-:W-:Y:S02]  /*0ec0*/  SHF.R.U32.HI R15, RZ, 0x3, R3 ;  /* 0x00000003ff0f7819 */ /* 0x002fe40000011603 */
[----:B------:R-:W-:Y:S02]  /*0ed0*/  LOP3.LUT R3, R11, 0x1c0, RZ, 0xc0, !PT ;  /* 0x000001c00b037812 */ /* 0x000fe400078ec0ff */
[----:B------:R-:W-:Y:S01]  /*0ee0*/  LOP3.LUT R0, R14, R0, R15, 0xf6, !PT ;  /* 0x000000000e007212 */ /* 0x000fe200078ef60f */
[----:B------:R-:W-:Y:S01]  /*0ef0*/  STL [R1+0x64], R15 ;  /* 0x0000640f01007387 */ /* 0x000fe20000100800 */
[----:B------:R-:W-:Y:S02]  /*0f00*/  SHF.R.S32.HI R13, RZ, 0x1f, R226 ;  /* 0x0000001fff0d7819 */ /* 0x000fe400000114e2 */
[----:B------:R-:W-:Y:S01]  /*0f10*/  LEA.HI R9, R9, R224, RZ, 0x3 ;  /* 0x000000e009097211 */ /* 0x000fe200078f18ff */
[----:B------:R-:W-:Y:S01]  /*0f20*/  STL [R1+0x38], R4 ;  /* 0x0000380401007387 */ /* 0x000fe20000100800 */
[----:B------:R-:W-:-:S02]  /*0f30*/  SHF.L.U32 R6, R6, 0x6, RZ ;  /* 0x0000000606067819 */ /* 0x000fc400000006ff */
[----:B------:R-:W-:Y:S01]  /*0f40*/  LEA.HI R12, R12, R225, RZ, 0x3 ;  /* 0x000000e10c0c7211 */ /* 0x000fe200078f18ff */
[----:B------:R-:W-:Y:S01]  /*0f50*/  STL [R1+0x44], R10 ;  /* 0x0000440a01007387 */ /* 0x000fe20000100800 */
[----:B------:R-:W-:Y:S01]  /*0f60*/  LEA.HI R13, R13, R226, RZ, 0x3 ;  /* 0x000000e20d0d7211 */ /* 0x000fe200078f18ff */
[----:B------:R-:W-:Y:S01]  /*0f70*/  IMAD.SHL.U32 R9, R9, 0x40, RZ ;  /* 0x0000004009097824 */ /* 0x000fe200078e00ff */
[----:B------:R-:W-:Y:S01]  /*0f80*/  SHF.R.S32.HI R23, RZ, 0x1f, R22 ;  /* 0x0000001fff177819 */ /* 0x000fe20000011416 */
[----:B------:R-:W-:Y:S01]  /*0f90*/  STL [R1+0x34], R5 ;  /* 0x0000340501007387 */ /* 0x000fe20000100800 */
[----:B------:R-:W-:Y:S01]  /*0fa0*/  IMAD.SHL.U32 R12, R12, 0x40, RZ ;  /* 0x000000400c0c7824 */ /* 0x000fe200078e00ff */
[----:B------:R-:W-:Y:S02]  /*0fb0*/  SHF.L.U32 R13, R13, 0x6, RZ ;  /* 0x000000060d0d7819 */ /* 0x000fe400000006ff */
[----:B------:R0:W-:Y:S01]  /*0fc0*/  STL [R1+0x40], R3 ;  /* 0x0000400301007387 */ /* 0x0001e20000100800 */
[----:B------:R-:W-:-:S03]  /*0fd0*/  SHF.R.S32.HI R17, RZ, 0x1f, R16 ;  /* 0x0000001fff117819 */ /* 0x000fc60000011410 */
[----:B------:R-:W-:Y:S04]  /*0fe0*/  STL [R1+0x30], R8 ;  /* 0x0000300801007387 */ /* 0x000fe80000100800 */
[----:B------:R1:W-:Y:S01]  /*0ff0*/  STL [R1+0x60], R0 ;  /* 0x0000600001007387 */ /* 0x0003e20000100800 */
[----:B0-----:R-:W-:Y:S02]  /*1000*/  SHF.R.U32.HI R3, RZ, 0x3, R4 ;  /* 0x00000003ff037819 */ /* 0x001fe40000011604 */
[----:B------:R-:W-:-:S03]  /*1010*/  SHF.R.U32.HI R4, RZ, 0x3, R8 ;  /* 0x00000003ff047819 */ /* 0x000fc60000011608 */
[----:B------:R0:W-:Y:S01]  /*1020*/  STL [R1+0x5c], R3 ;  /* 0x00005c0301007387 */ /* 0x0001e20000100800 */
[----:B-1----:R-:W-:-:S05]  /*1030*/  SHF.R.U32.HI R0, RZ, 0x3, R5 ;  /* 0x00000003ff007819 */ /* 0x002fca0000011605 */
[----:B------:R1:W-:Y:S01]  /*1040*/  STL [R1+0x58], R0 ;  /* 0x0000580001007387 */ /* 0x0003e20000100800 */
[----:B0-----:R-:W-:-:S03]  /*1050*/  LOP3.LUT R3, R6, 0xfffffe00, RZ, 0xc0, !PT ;  /* 0xfffffe0006037812 */ /* 0x001fc600078ec0ff */
[----:B------:R0:W-:Y:S04]  /*1060*/  STL [R1+0x50], R4 ;  /* 0x0000500401007387 */ /* 0x0001e80000100800 */
[----:B------:R2:W-:Y:S01]  /*1070*/  STL [R1+0x4c], R3 ;  /* 0x00004c0301007387 */ /* 0x0005e20000100800 */
[----:B-1----:R-:W-:Y:S02]  /*1080*/  LOP3.LUT R0, R7, 0xfffffe00, RZ, 0xc0, !PT ;  /* 0xfffffe0007007812 */ /* 0x002fe400078ec0ff */
[----:B0-----:R-:W-:-:S03]  /*1090*/  LOP3.LUT R4, R9, 0xfffffe00, RZ, 0xc0, !PT ;  /* 0xfffffe0009047812 */ /* 0x001fc600078ec0ff */
[----:B------:R0:W-:Y:S01]  /*10a0*/  STL [R1+0x48], R0 ;  /* 0x0000480001007387 */ /* 0x0001e20000100800 */
[----:B--2---:R-:W-:-:S03]  /*10b0*/  LOP3.LUT R3, R12, 0xfffffe00, RZ, 0xc0, !PT ;  /* 0xfffffe000c037812 */ /* 0x004fc600078ec0ff */
[----:B------:R1:W-:Y:S01]  /*10c0*/  STL [R1+0x54], R4 ;  /* 0x0000540401007387 */ /* 0x0003e20000100800 */
[----:B0-----:R-:W-:-:S05]  /*10d0*/  LOP3.LUT R0, R13, 0xfffffe00, RZ, 0xc0, !PT ;  /* 0xfffffe000d007812 */ /* 0x001fca00078ec0ff */
[----:B------:R1:W-:Y:S04]  /*10e0*/  STL [R1+0x68], R0 ;  /* 0x0000680001007387 */ /* 0x0003e80000100800 */
[----:B------:R1:W-:Y:S02]  /*10f0*/  STL [R1+0x6c], R3 ;  /* 0x00006c0301007387 */ /* 0x0003e40000100800 */
.L_x_663:
[----:B01---5:R-:W0:Y:S01]  /*1100*/  LDC.64 R4, c[0x0][0xc60] ;  /* 0x00031800ff047b82 */ /* 0x023e220000000a00 */
[----:B------:R-:W-:Y:S01]  /*1110*/  ULDC.64 UR4, c[0x0][0x208] ;  /* 0x0000820000047ab9 */ /* 0x000fe20000000a00 */
[----:B0-----:R-:W-:-:S05]  /*1120*/  IMAD.WIDE R4, R159, 0x4, R4 ;  /* 0x000000049f047825 */ /* 0x001fca00078e0204 */
[----:B--2---:R-:W2:Y:S01]  /*1130*/  LDG.E R10, desc[UR4][R4.64] ;  /* 0x00000004040a7981 */ /* 0x004ea2000c1e1900 */
[----:B------:R-:W-:Y:S05]  /*1140*/  YIELD ;  /* 0x0000000000007946 */ /* 0x000fea0003800000 */
[----:B------:R-:W-:Y:S01]  /*1150*/  ULDC.64 UR4, c[0x0][0xa28] ;  /* 0x00028a0000047ab9 */ /* 0x000fe20000000a00 */
[----:B------:R-:W-:Y:S01]  /*1160*/  ULDC.64 UR8, c[0x0][0xa18] ;  /* 0x0002860000087ab9 */ /* 0x000fe20000000a00 */
[----:B------:R-:W-:Y:S01]  /*1170*/  ISETP.NE.U32.AND P1, PT, RZ, UR4, PT ;  /* 0x00000004ff007c0c */ /* 0x000fe2000bf25070 */
[----:B------:R-:W-:Y:S01]  /*1180*/  ULDC.64 UR6, c[0x0][0xa08] ;  /* 0x0002820000067ab9 */ /* 0x000fe20000000a00 */
[----:B------:R-:W-:Y:S01]  /*1190*/  IMAD.MOV.U32 R3, RZ, RZ, RZ ;  /* 0x000000ffff037224 */ /* 0x000fe200078e00ff */
[----:B------:R-:W-:Y:S01]  /*11a0*/  ISETP.NE.U32.AND P0, PT, RZ, UR6, PT ;  /* 0x00000006ff007c0c */ /* 0x000fe2000bf05070 */
[----:B------:R-:W-:Y:S01]  /*11b0*/  ULDC.64 UR10, c[0x0][0x208] ;  /* 0x00008200000a7ab9 */ /* 0x000fe20000000a00 */
[----:B------:R-:W-:Y:S01]  /*11c0*/  ISETP.NE.AND.EX P1, PT, RZ, UR5, PT, P1 ;  /* 0x00000005ff007c0c */ /* 0x000fe2000bf25310 */
[----:B------:R-:W-:Y:S01]  /*11d0*/  IMAD.MOV.U32 R29, RZ, RZ, RZ ;  /* 0x000000ffff1d7224 */ /* 0x000fe200078e00ff */
[----:B------:R-:W-:-:S02]  /*11e0*/  ISETP.NE.AND.EX P0, PT, RZ, UR7, PT, P0 ;  /* 0x00000007ff007c0c */ /* 0x000fc4000bf05300 */
[----:B--2---:R-:W-:Y:S01]  /*11f0*/  SHF.R.S32.HI R0, RZ, 0x1f, R10 ;  /* 0x0000001fff007819 */ /* 0x004fe2000001140a */
[----:B------:R0:W-:Y:S08]  /*1200*/  STL [R1+0x7c], R10 ;  /* 0x00007c0a01007387 */ /* 0x0001f00000100800 */
[C---:B---34-:R-:W-:Y:S01]  /*1210*/  @P1 LEA R6, P2, R10.reuse, UR4, 0x2 ;  /* 0x000000040a061c11 */ /* 0x058fe2000f8410ff */
[C---:B------:R-:W-:Y:S01]  /*1220*/  IMAD.SHL.U32 R28, R10.reuse, 0x4, RZ ;  /* 0x000000040a1c7824 */ /* 0x040fe200078e00ff */
[----:B------:R-:W-:-:S02]  /*1230*/  SHF.L.U64.HI R30, R10, 0x2, R0 ;  /* 0x000000020a1e7819 */ /* 0x000fc40000010200 */
[----:B------:R-:W-:Y:S02]  /*1240*/  @P1 LEA.HI.X R7, R10, UR5, R0, 0x2, P2 ;  /* 0x000000050a071c11 */ /* 0x000fe400090f1400 */
[----:B------:R-:W-:Y:S01]  /*1250*/  ISETP.NE.U32.AND P2, PT, RZ, UR8, PT ;  /* 0x00000008ff007c0c */ /* 0x000fe2000bf45070 */
[----:B------:R-:W-:Y:S01]  /*1260*/  ULDC UR4, c[0x0][0x288] ;  /* 0x0000a20000047ab9 */ /* 0x000fe20000000800 */
[----:B------:R-:W-:Y:S01]  /*1270*/  IADD3 R8, P3, R28, UR6, RZ ;  /* 0x000000061c087c10 */ /* 0x000fe2000ff7e0ff */
[----:B------:R0:W5:Y:S01]  /*1280*/  @P1 LDG.E R3, desc[UR10][R6.64] ;  /* 0x0000000a06031981 */ /* 0x000162000c1e1900 */
[----:B------:R-:W-:Y:S02]  /*1290*/  ISETP.NE.AND.EX P2, PT, RZ, UR9, PT, P2 ;  /* 0x00000009ff007c0c */ /* 0x000fe4000bf45320 */
[----:B------:R-:W-:Y:S01]  /*12a0*/  MOV R160, UR4 ;  /* 0x0000000400a07c02 */ /* 0x000fe20008000f00 */
[----:B------:R-:W-:Y:S01]  /*12b0*/  ULDC.64 UR4, c[0x0][0x3f8] ;  /* 0x0000fe0000047ab9 */ /* 0x000fe20000000a00 */
[----:B------:R-:W-:Y:S01]  /*12c0*/  IADD3.X R9, R30, UR7, RZ, P3, !PT ;  /* 0x000000071e097c10 */ /* 0x000fe20009ffe4ff */
[----:B------:R-:W-:-:S03]  /*12d0*/  UISETP.NE.U32.AND UP0, UPT, UR4, URZ, UPT ;  /* 0x0000003f0400728c */ /* 0x000fc6000bf05070 */
[----:B------:R-:W-:Y:S01]  /*12e0*/  ULDC UR4, c[0x0][0x404] ;  /* 0x0001010000047ab9 */ /* 0x000fe20000000800 */
[----:B------:R-:W-:Y:S01]  /*12f0*/  UISETP.NE.AND.EX UP0, UPT, UR5, URZ, UPT, UP0 ;  /* 0x0000003f0500728c */ /* 0x000fe2000bf05300 */
[----:B------:R0:W5:Y:S02]  /*1300*/  @P0 LDG.E R29, desc[UR10][R8.64] ;  /* 0x0000000a081d0981 */ /* 0x000164000c1e1900 */
[----:B------:R-:W-:Y:S01]  /*1310*/  ULDC UR5, c[0x0][0x2e0] ;  /* 0x0000b80000057ab9 */ /* 0x000fe20000000800 */
[----:B------:R-:W-:Y:S01]  /*1320*/  USEL UR4, UR4, 0x1, UP0 ;  /* 0x0000000104047887 */ /* 0x000fe20008000000 */
[----:B------:R-:W-:-:S03]  /*1330*/  @P2 IADD3 R4, P1, R28, UR8, RZ ;  /* 0x000000081c042c10 */ /* 0x000fc6000ff3e0ff */
[----:B------:R-:W-:Y:S01]  /*1340*/  UIMAD UR4, UR4, UR5, URZ ;  /* 0x00000005040472a4 */ /* 0x000fe2000f8e023f */
[----:B------:R-:W-:Y:S02]  /*1350*/  @P2 IADD3.X R5, R30, UR9, RZ, P1, !PT ;  /* 0x000000091e052c10 */ /* 0x000fe40008ffe4ff */
[----:B------:R-:W-:Y:S02]  /*1360*/  ULDC UR5, c[0x0][0x338] ;  /* 0x0000ce0000057ab9 */ /* 0x000fe40000000800 */
[----:B------:R-:W-:Y:S01]  /*1370*/  IMAD.U32 R25, RZ, RZ, UR5 ;  /* 0x00000005ff197e24 */ /* 0x000fe2000f8e00ff */
[----:B------:R0:W5:Y:S01]  /*1380*/  @P2 LDG.E R160, desc[UR10][R4.64] ;  /* 0x0000000a04a02981 */ /* 0x000162000c1e1900 */
[----:B------:R-:W-:Y:S02]  /*1390*/  IMAD.U32 R26, RZ, RZ, UR4 ;  /* 0x00000004ff1a7e24 */ /* 0x000fe4000f8e00ff */
[----:B------:R-:W-:Y:S01]  /*13a0*/  IMAD.MOV.U32 R27, RZ, RZ, R10 ;  /* 0x000000ffff1b7224 */ /* 0x000fe200078e000a */
[----:B------:R-:W-:Y:S06]  /*13b0*/  @P2 BRA `(.L_x_446) ;  /* 0x0000000000282947 */ /* 0x000fec0003800000 */
        /* <DEDUP_REMOVED lines=9> */
[----:B--2---:R-:W-:-:S07]  /*1450*/  IADD3 R160, -R160, R7, RZ ;  /* 0x00000007a0a07210 */ /* 0x004fce0007ffe1ff */
.L_x_446:
[----:B------:R-:W-:Y:S01]  /*1460*/  ULDC.64 UR4, c[0x0][0xa20] ;  /* 0x0002880000047ab9 */ /* 0x000fe20000000a00 */
[----:B------:R1:W-:Y:S01]  /*1470*/  STL [R1+0x88], R157 ;  /* 0x0000889d01007387 */ /* 0x0003e20000100800 */
[----:B------:R-:W-:-:S03]  /*1480*/  ISETP.NE.U32.AND P1, PT, RZ, UR4, PT ;  /* 0x00000004ff007c0c */ /* 0x000fc6000bf25070 */
[----:B------:R1:W-:Y:S01]  /*1490*/  STL [R1+0x80], R158 ;  /* 0x0000809e01007387 */ /* 0x0003e20000100800 */
[----:B------:R-:W-:-:S13]  /*14a0*/  ISETP.NE.AND.EX P1, PT, RZ, UR5, PT, P1 ;  /* 0x00000005ff007c0c */ /* 0x000fda000bf25310 */
[----:B-1----:R-:W-:Y:S05]  /*14b0*/  @!P1 BRA `(.L_x_447) ;  /* 0x0000000000149947 */ /* 0x002fea0003800000 */
[----:B0-----:R-:W-:Y:S01]  /*14c0*/  IADD3 R4, P0, R28, UR4, RZ ;  /* 0x000000041c047c10 */ /* 0x001fe2000ff1e0ff */
[----:B------:R-:W-:-:S03]  /*14d0*/  ULDC.64 UR6, c[0x0][0x208] ;  /* 0x0000820000067ab9 */ /* 0x000fc60000000a00 */
[----:B------:R-:W-:-:S05]  /*14e0*/  IADD3.X R5, R30, UR5, RZ, P0, !PT ;  /* 0x000000051e057c10 */ /* 0x000fca00087fe4ff */
[----:B------:R1:W5:Y:S01]  /*14f0*/  LDG.E R26, desc[UR6][R4.64] ;  /* 0x00000006041a7981 */ /* 0x000362000c1e1900 */
[----:B------:R-:W-:Y:S05]  /*1500*/  BRA `(.L_x_448) ;  /* 0x0000000000147947 */ /* 0x000fea0003800000 */
.L_x_447:
[----:B------:R-:W-:Y:S05]  /*1510*/  @!P0 BRA `(.L_x_448) ;  /* 0x0000000000108947 */ /* 0x000fea0003800000 */
[----:B------:R-:W-:Y:S02]  /*1520*/  ULDC.64 UR4, c[0x0][0x208] ;  /* 0x0000820000047ab9 */ /* 0x000fe40000000a00 */
[----:B0-----:R-:W2:Y:S04]  /*1530*/  LDG.E R5, desc[UR4][R8.64] ;  /* 0x0000000408057981 */ /* 0x001ea8000c1e1900 */
[----:B------:R-:W2:Y:S02]  /*1540*/  LDG.E R26, desc[UR4][R8.64+0x4] ;  /* 0x00000404081a7981 */ /* 0x000ea4000c1e1900 */
[----:B--2---:R-:W-:-:S07]  /*1550*/  IMAD.IADD R26, R26, 0x1, -R5 ;  /* 0x000000011a1a7824 */ /* 0x004fce00078e0a05 */
.L_x_448:
[----:B------:R-:W-:Y:S01]  /*1560*/  ULDC.64 UR4, c[0x0][0xa10] ;  /* 0x0002840000047ab9 */ /* 0x000fe20000000a00 */
[----:B------:R-:W-:Y:S01]  /*1570*/  ULDC.64 UR6, c[0x0][0x208] ;  /* 0x0000820000067ab9 */ /* 0x000fe20000000a00 */
[----:B------:R-:W-:-:S04]  /*1580*/  ISETP.NE.U32.AND P0, PT, RZ, UR4, PT ;  /* 0x00000004ff007c0c */ /* 0x000fc8000bf05070 */
[----:B------:R-:W-:Y:S01]  /*1590*/  ISETP.NE.AND.EX P0, PT, RZ, UR5, PT, P0 ;  /* 0x00000005ff007c0c */ /* 0x000fe2000bf05300 */
[----:B0----5:R-:W-:Y:S01]  /*15a0*/  IMAD.IADD R8, R26, 0x1, -R3 ;  /* 0x000000011a087824 */ /* 0x021fe200078e0a03 */
[----:B------:R-:W-:-:S11]  /*15b0*/  ULDC.64 UR4, c[0x0][0xa30] ;  /* 0x00028c0000047ab9 */ /* 0x000fd60000000a00 */
[----:B-1----:R-:W0:Y:S02]  /*15c0*/  @P0 LDC.64 R4, c[0x0][0xa10] ;  /* 0x00028400ff040b82 */ /* 0x002e240000000a00 */
[----:B0-----:R-:W-:-:S05]  /*15d0*/  @P0 IMAD.WIDE R4, R27, 0x4, R4 ;  /* 0x000000041b040825 */ /* 0x001fca00078e0204 */
[----:B------:R-:W2:Y:S04]  /*15e0*/  @P0 LDG.E R0, desc[UR6][R4.64] ;  /* 0x0000000604000981 */ /* 0x000ea8000c1e1900 */
[----:B------:R0:W2:Y:S01]  /*15f0*/  @P0 LDG.E R9, desc[UR6][R4.64+0x4] ;  /* 0x0000040604090981 */ /* 0x0000a2000c1e1900 */
[----:B------:R-:W-:Y:S01]  /*1600*/  ISETP.NE.U32.AND P1, PT, RZ, UR4, PT ;  /* 0x00000004ff007c0c */ /* 0x000fe2000bf25070 */
[----:B------:R-:W-:-:S03]  /*1610*/  IMAD.MOV.U32 R155, RZ, RZ, R26 ;  /* 0x000000ffff9b7224 */ /* 0x000fc600078e001a */
[----:B------:R-:W-:Y:S01]  /*1620*/  ISETP.NE.AND.EX P1, PT, RZ, UR5, PT, P1 ;  /* 0x00000005ff007c0c */ /* 0x000fe2000bf25310 */
[----:B0-----:R-:W-:-:S05]  /*1630*/  IMAD.MOV R4, RZ, RZ, -R8 ;  /* 0x000000ffff047224 */ /* 0x001fca00078e0a08 */
[----:B------:R-:W-:-:S07]  /*1640*/  VIMNMX R4, RZ, R4, !PT ;  /* 0x00000004ff047248 */ /* 0x000fce0007fe0100 */
[----:B------:R-:W-:-:S04]  /*1650*/  @P1 IADD3 R6, P2, R28, UR4, RZ ;  /* 0x000000041c061c10 */ /* 0x000fc8000ff5e0ff */
[----:B------:R-:W-:-:S05]  /*1660*/  @P1 IADD3.X R7, R30, UR5, RZ, P2, !PT ;  /* 0x000000051e071c10 */ /* 0x000fca00097fe4ff */
[----:B------:R0:W5:Y:S01]  /*1670*/  @P1 LDG.E R155, desc[UR6][R6.64] ;  /* 0x00000006069b1981 */ /* 0x000162000c1e1900 */
[----:B--2---:R-:W-:-:S05]  /*1680*/  @P0 IADD3 R25, -R0, R9, RZ ;  /* 0x0000000900190210 */ /* 0x004fca0007ffe1ff */
[----:B------:R-:W-:-:S04]  /*1690*/  IMAD.IADD R161, R8, 0x1, R25 ;  /* 0x0000000108a17824 */ /* 0x000fc800078e0219 */
[----:B------:R-:W-:-:S04]  /*16a0*/  VIADD R0, R161, 0xaf ;  /* 0x000000afa1007836 */ /* 0x000fc80000000000 */
[----:B------:R-:W-:-:S05]  /*16b0*/  IMAD.HI R0, R0, 0x2e8ba2e9, RZ ;  /* 0x2e8ba2e900007827 */ /* 0x000fca00078e02ff */
[----:B------:R-:W-:-:S04]  /*16c0*/  SHF.R.U32.HI R163, RZ, 0x1f, R0 ;  /* 0x0000001fffa37819 */ /* 0x000fc80000011600 */
[----:B------:R-:W-:-:S05]  /*16d0*/  LEA.HI.SX32 R163, R0, R163, 0x1b ;  /* 0x000000a300a37211 */ /* 0x000fca00078fdaff */
[----:B------:R-:W-:-:S05]  /*16e0*/  IMAD R0, R163, 0xb0, -R8 ;  /* 0x000000b0a3007824 */ /* 0x000fca00078e0a08 */
[----:B------:R-:W-:-:S04]  /*16f0*/  VIMNMX R3, R0, R25, PT ;  /* 0x0000001900037248 */ /* 0x000fc80003fe0100 */
[----:B------:R-:W-:Y:S01]  /*1700*/  ISETP.GT.AND P0, PT, R3, R4, PT ;  /* 0x000000040300720c */ /* 0x000fe20003f04270 */
[----:B------:R-:W-:-:S05]  /*1710*/  IMAD.WIDE.U32 R4, R4, -0x45d1745d, RZ ;  /* 0xba2e8ba304047825 */ /* 0x000fca00078e00ff */
[----:B------:R-:W-:-:S05]  /*1720*/  SHF.R.U32.HI R129, RZ, 0x7, R5 ;  /* 0x00000007ff817819 */ /* 0x000fca0000011605 */
[----:B------:R-:W-:Y:S02]  /*1730*/  IMAD.MOV.U32 R24, RZ, RZ, R129 ;  /* 0x000000ffff187224 */ /* 0x000fe400078e0081 */
[----:B------:R-:W-:-:S05]  /*1740*/  @P0 IADD3 R0, R3, 0xaf, RZ ;  /* 0x000000af03000810 */ /* 0x000fca0007ffe0ff */
[----:B------:R-:W-:-:S05]  /*1750*/  @P0 IMAD.HI R0, R0, 0x2e8ba2e9, RZ ;  /* 0x2e8ba2e900000827 */ /* 0x000fca00078e02ff */
[----:B------:R-:W-:-:S04]  /*1760*/  @P0 SHF.R.U32.HI R3, RZ, 0x1f, R0 ;  /* 0x0000001fff030819 */ /* 0x000fc80000011600 */
[----:B------:R-:W-:Y:S02]  /*1770*/  @P0 LEA.HI.SX32 R24, R0, R3, 0x1b ;  /* 0x0000000300180211 */ /* 0x000fe400078fdaff */
[----:B------:R-:W-:Y:S02]  /*1780*/  PLOP3.LUT P0, PT, PT, PT, PT, 0x80, 0x0 ;  /* 0x000000000000781c */ /* 0x000fe40003f0f070 */
[----:B------:R-:W-:-:S13]  /*1790*/  ISETP.GT.AND P1, PT, R24, R129, PT ;  /* 0x000000811800720c */ /* 0x000fda0003f24270 */
[----:B0-----:R-:W-:Y:S05]  /*17a0*/  @!P1 BRA `(.L_x_449) ;  /* 0x000000a000ec9947 */ /* 0x001fea0003800000 */
[----:B------:R-:W-:Y:S01]  /*17b0*/  VIADD R0, R2, 0x1e400 ;  /* 0x0001e40002007836 */ /* 0x000fe20000000000 */
[----:B------:R-:W-:Y:S04]  /*17c0*/  BSSY B6, `(.L_x_450) ;  /* 0x0000013000067945 */ /* 0x000fe80003800000 */
[----:B------:R-:W-:-:S13]  /*17d0*/  LOP3.LUT P0, RZ, R0, 0x3ff, RZ, 0xc0, !PT ;  /* 0x000003ff00ff7812 */ /* 0x000fda000780c0ff */
[----:B------:R-:W-:Y:S05]  /*17e0*/  @!P0 BRA `(.L_x_451) ;  /* 0x0000000000408947 */ /* 0x000fea0003800000 */
[----:B------:R-:W-:Y:S01]  /*17f0*/  MOV R0, 0x0 ;  /* 0x0000000000007802 */ /* 0x000fe20000000f00 */
[----:B------:R-:W-:Y:S01]  /*1800*/  ULDC.64 UR4, c[0x4][0xa0] ;  /* 0x0100280000047ab9 */ /* 0x000fe20000000a00 */
[----:B------:R-:W-:Y:S01]  /*1810*/  ULDC.64 UR6, c[0x4][0x38] ;  /* 0x01000e0000067ab9 */ /* 0x000fe20000000a00 */
[----:B------:R-:W-:Y:S01]  /*1820*/  IMAD.U32 R4, RZ, RZ, UR4 ;  /* 0x00000004ff047e24 */ /* 0x000fe2000f8e00ff */
[----:B------:R0:W1:Y:S01]  /*1830*/  LDC.64 R14, c[0x4][R0] ;  /* 0x01000000000e7b82 */ /* 0x0000620000000a00 */
[----:B------:R-:W-:Y:S01]  /*1840*/  MOV R5, UR5 ;  /* 0x0000000500057c02 */ /* 0x000fe20008000f00 */
[----:B------:R-:W-:Y:S01]  /*1850*/  ULDC.64 UR4, c[0x4][0xa8] ;  /* 0x01002a0000047ab9 */ /* 0x000fe20000000a00 */
[----:B------:R-:W-:Y:S01]  /*1860*/  IMAD.U32 R10, RZ, RZ, UR6 ;  /* 0x00000006ff0a7e24 */ /* 0x000fe2000f8e00ff */
[----:B------:R-:W-:Y:S01]  /*1870*/  MOV R11, UR7 ;  /* 0x00000007000b7c02 */ /* 0x000fe20008000f00 */
[----:B------:R-:W-:Y:S02]  /*1880*/  IMAD.U32 R6, RZ, RZ, UR4 ;  /* 0x00000004ff067e24 */ /* 0x000fe4000f8e00ff */
[----:B------:R-:W-:-:S02]  /*1890*/  IMAD.U32 R7, RZ, RZ, UR5 ;  /* 0x00000005ff077e24 */ /* 0x000fc4000f8e00ff */
[----:B------:R-:W-:Y:S02]  /*18a0*/  IMAD.MOV.U32 R8, RZ, RZ, 0x70 ;  /* 0x00000070ff087424 */ /* 0x000fe400078e00ff */
[----:B------:R-:W-:Y:S02]  /*18b0*/  IMAD.MOV.U32 R12, RZ, RZ, 0x1 ;  /* 0x00000001ff0c7424 */ /* 0x000fe400078e00ff */
[----:B0-----:R-:W-:-:S07]  /*18c0*/  IMAD.MOV.U32 R13, RZ, RZ, RZ ;  /* 0x000000ffff0d7224 */ /* 0x001fce00078e00ff */
[----:B------:R-:W-:-:S07]  /*18d0*/  LEPC R20, `(.L_x_451) ;  /* 0x000000001014794e */ /* 0x000fce0000000000 */
[----:B-1---5:R-:W-:Y:S05]  /*18e0*/  CALL.ABS.NOINC R14 ;  /* 0x000000000e007343 */ /* 0x022fea0003c00000 */
.L_x_451:
[----:B------:R-:W-:Y:S05]  /*18f0*/  BSYNC B6 ;  /* 0x0000000000067941 */ /* 0x000fea0003800000 */
.L_x_450:
[----:B------:R-:W-:Y:S01]  /*1900*/  IADD3 R0, R2, 0x400, RZ ;  /* 0x0000040002007810 */ /* 0x000fe20007ffe0ff */
[----:B------:R-:W-:Y:S03]  /*1910*/  BSSY B6, `(.L_x_452) ;  /* 0x0000013000067945 */ /* 0x000fe60003800000 */
[----:B------:R-:W-:-:S13]  /*1920*/  LOP3.LUT P0, RZ, R0, 0x3ff, RZ, 0xc0, !PT ;  /* 0x000003ff00ff7812 */ /* 0x000fda000780c0ff */
[----:B------:R-:W-:Y:S05]  /*1930*/  @!P0 BRA `(.L_x_453) ;  /* 0x0000000000408947 */ /* 0x000fea0003800000 */
[----:B------:R-:W-:Y:S01]  /*1940*/  MOV R0, 0x0 ;  /* 0x0000000000007802 */ /* 0x000fe20000000f00 */
[----:B------:R-:W-:Y:S01]  /*1950*/  ULDC.64 UR4, c[0x4][0xa0] ;  /* 0x0100280000047ab9 */ /* 0x000fe20000000a00 */
[----:B------:R-:W-:Y:S01]  /*1960*/  ULDC.64 UR6, c[0x4][0x38] ;  /* 0x01000e0000067ab9 */ /* 0x000fe20000000a00 */
[----:B------:R-:W-:Y:S01]  /*1970*/  IMAD.U32 R4, RZ, RZ, UR4 ;  /* 0x00000004ff047e24 */ /* 0x000fe2000f8e00ff */
[----:B------:R0:W1:Y:S01]  /*1980*/  LDC.64 R14, c[0x4][R0] ;  /* 0x01000000000e7b82 */ /* 0x0000620000000a00 */
        /* <DEDUP_REMOVED lines=8> */
[----:B0-----:R-:W-:-:S07]  /*1a10*/  IMAD.MOV.U32 R13, RZ, RZ, RZ ;  /* 0x000000ffff0d7224 */ /* 0x001fce00078e00ff */
[----:B------:R-:W-:-:S07]  /*1a20*/  LEPC R20, `(.L_x_453) ;  /* 0x000000001014794e */ /* 0x000fce0000000000 */
[----:B-1---5:R-:W-:Y:S05]  /*1a30*/  CALL.ABS.NOINC R14 ;  /* 0x000000000e007343 */ /* 0x022fea0003c00000 */
.L_x_453:
[----:B------:R-:W-:Y:S05]  /*1a40*/  BSYNC B6 ;  /* 0x0000000000067941 */ /* 0x000fea0003800000 */
.L_x_452:
[----:B------:R-:W2:Y:S01]  /*1a50*/  LDL.LU R21, [R1] ;  /* 0x0000000001157983 */ /* 0x000ea20000300800 */
[----:B------:R-:W-:Y:S01]  /*1a60*/  ULDC.64 UR4, c[0x0][0x9f8] ;  /* 0x00027e0000047ab9 */ /* 0x000fe20000000a00 */
[----:B------:R-:W-:Y:S01]  /*1a70*/  ULDC.64 UR6, c[0x0][0x208] ;  /* 0x0000820000067ab9 */ /* 0x000fe20000000a00 */
[----:B------:R-:W-:Y:S01]  /*1a80*/  ISETP.NE.U32.AND P0, PT, RZ, UR4, PT ;  /* 0x00000004ff007c0c */ /* 0x000fe2000bf05070 */
[----:B------:R-:W0:Y:S01]  /*1a90*/  LDC R11, c[0x0][0x3d4] ;  /* 0x0000f500ff0b7b82 */ /* 0x000e220000000800 */
[----:B------:R-:W3:Y:S02]  /*1aa0*/  LDL R36, [R1+0x34] ;  /* 0x0000340001247983 */ /* 0x000ee40000100800 */
[----:B------:R-:W-:Y:S02]  /*1ab0*/  ISETP.NE.AND.EX P0, PT, RZ, UR5, PT, P0 ;  /* 0x00000005ff007c0c */ /* 0x000fe4000bf05300 */
[----:B------:R-:W4:Y:S03]  /*1ac0*/  LDL R37, [R1+0x38] ;  /* 0x0000380001257983 */ /* 0x000f260000100800 */
[----:B------:R-:W1:Y:S01]  /*1ad0*/  LDC R0, c[0x0][0x428] ;  /* 0x00010a00ff007b82 */ /* 0x000e620000000800 */
[----:B------:R-:W4:Y:S07]  /*1ae0*/  LDL R35, [R1+0x5c] ;  /* 0x00005c0001237983 */ /* 0x000f2e0000100800 */
[----:B------:R-:W-:Y:S01]  /*1af0*/  @P0 IADD3 R4, P1, R28, UR4, RZ ;  /* 0x000000041c040c10 */ /* 0x000fe2000ff3e0ff */
[----:B------:R-:W-:Y:S01]  /*1b00*/  IMAD.IADD R123, R29, 0x1, R26 ;  /* 0x000000011d7b7824 */ /* 0x000fe200078e021a */
[----:B------:R-:W1:Y:S02]  /*1b10*/  LDC.64 R96, c[0x0][0x2f0] ;  /* 0x0000bc00ff607b82 */ /* 0x000e640000000a00 */
[----:B------:R-:W-:Y:S01]  /*1b20*/  @P0 IADD3.X R5, R30, UR5, RZ, P1, !PT ;  /* 0x000000051e050c10 */ /* 0x000fe20008ffe4ff */
[----:B------:R-:W1:Y:S01]  /*1b30*/  S2R R20, SR_TID.X ;  /* 0x0000000000147919 */ /* 0x000e620000002100 */
[----:B0-----:R-:W-:-:S03]  /*1b40*/  ISETP.GE.AND P2, PT, R16, R11, PT ;  /* 0x0000000b1000720c */ /* 0x001fc60003f46270 */
[----:B------:R0:W3:Y:S01]  /*1b50*/  @P0 LDG.E R27, desc[UR6][R4.64] ;  /* 0x00000006041b0981 */ /* 0x0000e2000c1e1900 */
[----:B------:R-:W-:Y:S01]  /*1b60*/  ULDC.64 UR6, c[0x0][0xa08] ;  /* 0x0002820000067ab9 */ /* 0x000fe20000000a00 */
[----:B------:R-:W-:Y:S01]  /*1b70*/  SHF.R.S32.HI R13, RZ, 0x1f, R123 ;  /* 0x0000001fff0d7819 */ /* 0x000fe2000001147b */
[----:B------:R-:W-:Y:S01]  /*1b80*/  ULDC.64 UR4, c[0x0][0x2f8] ;  /* 0x0000be0000047ab9 */ /* 0x000fe20000000a00 */
[----:B------:R-:W0:Y:S01]  /*1b90*/  LDC.64 R106, c[0x0][0x3d8] ;  /* 0x0000f600ff6a7b82 */ /* 0x000e220000000a00 */
[----:B------:R-:W-:Y:S02]  /*1ba0*/  SHF.R.S32.HI R19, RZ, 0x1f, R18 ;  /* 0x0000001fff137819 */ /* 0x000fe40000011412 */
[----:B-1----:R-:W-:-:S05]  /*1bb0*/  ISETP.NE.AND P0, PT, R0, 0x1, PT ;  /* 0x000000010000780c */ /* 0x002fca0003f05270 */
[----:B------:R-:W1:Y:S01]  /*1bc0*/  LDC.64 R112, c[0x0][0x3e8] ;  /* 0x0000fa00ff707b82 */ /* 0x000e620000000a00 */
[-C--:B------:R-:W-:Y:S02]  /*1bd0*/  IMAD R6, R13, R96.reuse, RZ ;  /* 0x000000600d067224 */ /* 0x080fe400078e02ff */
[----:B0-----:R-:W-:-:S05]  /*1be0*/  IMAD.WIDE.U32 R4, R123, R96, RZ ;  /* 0x000000607b047225 */ /* 0x001fca00078e00ff */
[----:B------:R-:W0:Y:S08]  /*1bf0*/  @P0 LDC R3, c[0x0][0x42c] ;  /* 0x00010b00ff030b82 */ /* 0x000e300000000800 */
[----:B------:R-:W1:Y:S01]  /*1c00*/  @P0 LDC R7, c[0x0][0x430] ;  /* 0x00010c00ff070b82 */ /* 0x000e620000000800 */
[----:B------:R-:W-:Y:S01]  /*1c10*/  SHF.R.U32.HI R20, RZ, 0x7, R20 ;  /* 0x00000007ff147819 */ /* 0x000fe20000011614 */
[----:B------:R-:W-:-:S03]  /*1c20*/  IMAD.WIDE.U32 R102, R22, R106, R18 ;  /* 0x0000006a16667225 */ /* 0x000fc600078e0012 */
[----:B------:R-:W-:Y:S01]  /*1c30*/  ISETP.NE.AND P6, PT, R20, 0x1, PT ;  /* 0x000000011400780c */ /* 0x000fe20003fc5270 */
[----:B0-----:R-:W-:-:S04]  /*1c40*/  @P0 IMAD.HI.U32 R0, R158, R3, RZ ;  /* 0x000000039e000227 */ /* 0x001fc800078e00ff */
[----:B------:R-:W-:Y:S01]  /*1c50*/  IMAD R3, R123, R97, R6 ;  /* 0x000000617b037224 */ /* 0x000fe200078e0206 */
[----:B-1----:R-:W-:-:S03]  /*1c60*/  @P0 SHF.R.U32.HI R158, RZ, R7, R0 ;  /* 0x00000007ff9e0219 */ /* 0x002fc60000011600 */
[----:B------:R-:W-:Y:S01]  /*1c70*/  IMAD.IADD R5, R5, 0x1, R3 ;  /* 0x0000000105057824 */ /* 0x000fe200078e0203 */
[----:B------:R-:W-:Y:S02]  /*1c80*/  ISETP.NE.U32.AND P0, PT, RZ, UR6, PT ;  /* 0x00000006ff007c0c */ /* 0x000fe4000bf05070 */
[----:B------:R-:W-:Y:S01]  /*1c90*/  SHF.R.S32.HI R6, RZ, 0x1f, R158 ;  /* 0x0000001fff067819 */ /* 0x000fe2000001149e */
[----:B------:R-:W-:Y:S01]  /*1ca0*/  IMAD.WIDE.U32 R4, R158, UR4, R4 ;  /* 0x000000049e047c25 */ /* 0x000fe2000f8e0004 */
[----:B------:R-:W-:-:S03]  /*1cb0*/  ISETP.NE.AND.EX P0, PT, RZ, UR7, PT, P0 ;  /* 0x00000007ff007c0c */ /* 0x000fc6000bf05300 */
[----:B------:R-:W-:-:S04]  /*1cc0*/  IMAD R3, R6, UR4, RZ ;  /* 0x0000000406037c24 */ /* 0x000fc8000f8e02ff */
[----:B------:R-:W-:Y:S01]  /*1cd0*/  IMAD R3, R158, UR5, R3 ;  /* 0x000000059e037c24 */ /* 0x000fe2000f8e0203 */
[----:B------:R-:W-:-:S04]  /*1ce0*/  ULDC.64 UR4, c[0x0][0x300] ;  /* 0x0000c00000047ab9 */ /* 0x000fc80000000a00 */
[----:B------:R-:W-:Y:S02]  /*1cf0*/  IADD3 R5, R5, R3, RZ ;  /* 0x0000000305057210 */ /* 0x000fe40007ffe0ff */
[----:B--2---:R-:W-:-:S04]  /*1d00*/  LOP3.LUT R21, R21, 0xfffffffe, RZ, 0xc0, !PT ;  /* 0xfffffffe15157812 */ /* 0x004fc800078ec0ff */
[----:B------:R-:W-:-:S05]  /*1d10*/  @P2 LOP3.LUT R21, R21, 0x1, RZ, 0xfc, !PT ;  /* 0x0000000115152812 */ /* 0x000fca00078efcff */
[----:B------:R0:W-:Y:S04]  /*1d20*/  STL [R1], R21 ;  /* 0x0000001501007387 */ /* 0x0001e80000100800 */
[----:B------:R-:W2:Y:S04]  /*1d30*/  LDL R31, [R1+0x58] ;  /* 0x00005800011f7983 */ /* 0x000ea80000100800 */
[----:B------:R-:W2:Y:S04]  /*1d40*/  LDL R33, [R1+0x48] ;  /* 0x0000480001217983 */ /* 0x000ea80000100800 */
[----:B------:R-:W2:Y:S04]  /*1d50*/  LDL R34, [R1+0x4c] ;  /* 0x00004c0001227983 */ /* 0x000ea80000100800 */
[----:B------:R-:W2:Y:S01]  /*1d60*/  LDL R29, [R1+0x3c] ;  /* 0x00003c00011d7983 */ /* 0x000ea20000100800 */
[----:B---3--:R-:W-:-:S03]  /*1d70*/  SHF.R.S32.HI R0, RZ, 0x1f, R27 ;  /* 0x0000001fff007819 */ /* 0x008fc6000001141b */
[----:B------:R-:W3:Y:S01]  /*1d80*/  LDL R26, [R1+0x54] ;  /* 0x00005400011a7983 */ /* 0x000ee20000100800 */
[----:B------:R-:W-:Y:S02]  /*1d90*/  SEL R9, R27, RZ, !P0 ;  /* 0x000000ff1b097207 */ /* 0x000fe40004000000 */
[----:B------:R-:W-:Y:S01]  /*1da0*/  SEL R8, R0, RZ, !P0 ;  /* 0x000000ff00087207 */ /* 0x000fe20004000000 */
[----:B------:R-:W3:Y:S02]  /*1db0*/  LDL R27, [R1+0x44] ;  /* 0x00004400011b7983 */ /* 0x000ee40000100800 */
[----:B------:R-:W-:Y:S02]  /*1dc0*/  IMAD.WIDE.U32 R98, R9, UR4, R4 ;  /* 0x0000000409627c25 */ /* 0x000fe4000f8e0004 */
[----:B0-----:R-:W3:Y:S02]  /*1dd0*/  LDL R21, [R1+0x6c] ;  /* 0x00006c0001157983 */ /* 0x001ee40000100800 */
[----:B------:R-:W-:-:S02]  /*1de0*/  IMAD R0, R8, UR4, RZ ;  /* 0x0000000408007c24 */ /* 0x000fc4000f8e02ff */
[----:B------:R-:W3:Y:S02]  /*1df0*/  LDL R14, [R1+0x68] ;  /* 0x00006800010e7983 */ /* 0x000ee40000100800 */
[----:B------:R-:W-:Y:S01]  /*1e00*/  IMAD R15, R9, UR5, R0 ;  /* 0x00000005090f7c24 */ /* 0x000fe2000f8e0200 */
[----:B------:R-:W-:Y:S05]  /*1e10*/  @!P6 WARPSYNC.ALL ;  /* 0x000000000000e948 */ /* 0x000fea0003800000 */
[----:B------:R-:W3:Y:S01]  /*1e20*/  LDL R12, [R1+0x64] ;  /* 0x00006400010c7983 */ /* 0x000ee20000100800 */
[----:B------:R-:W-:Y:S01]  /*1e30*/  ULDC.64 UR4, c[0x0][0x320] ;  /* 0x0000c80000047ab9 */ /* 0x000fe20000000a00 */
[----:B------:R-:W-:-:S02]  /*1e40*/  IMAD R0, R23, R106, RZ ;  /* 0x0000006a17007224 */ /* 0x000fc400078e02ff */
[----:B------:R-:W3:Y:S01]  /*1e50*/  LDL R30, [R1+0x40] ;  /* 0x00004000011e7983 */ /* 0x000ee20000100800 */
[----:B------:R-:W-:Y:S02]  /*1e60*/  IMAD R3, R6, UR4, RZ ;  /* 0x0000000406037c24 */ /* 0x000fe4000f8e02ff */
[C---:B------:R-:W-:Y:S01]  /*1e70*/  IMAD.WIDE.U32 R4, R158.reuse, UR4, R16 ;  /* 0x000000049e047c25 */ /* 0x040fe2000f8e0010 */
[----:B------:R-:W3:Y:S03]  /*1e80*/  LDL R32, [R1+0x30] ;  /* 0x0000300001207983 */ /* 0x000ee60000100800 */
[----:B------:R-:W-:Y:S01]  /*1e90*/  IMAD R3, R158, UR5, R3 ;  /* 0x000000059e037c24 */ /* 0x000fe2000f8e0203 */
[----:B------:R-:W3:Y:S01]  /*1ea0*/  LDL R28, [R1+0x50] ;  /* 0x00005000011c7983 */ /* 0x000ee20000100800 */
[----:B------:R-:W-:Y:S01]  /*1eb0*/  ULDC.64 UR4, c[0x0][0x328] ;  /* 0x0000ca0000047ab9 */ /* 0x000fe20000000a00 */
[----:B------:R-:W-:-:S02]  /*1ec0*/  IMAD R7, R22, R107, R0 ;  /* 0x0000006b16077224 */ /* 0x000fc400078e0200 */
[----:B------:R-:W-:Y:S01]  /*1ed0*/  IMAD.IADD R101, R5, 0x1, R3 ;  /* 0x0000000105657824 */ /* 0x000fe200078e0203 */
[----:B------:R-:W-:Y:S01]  /*1ee0*/  SEL R3, R11, RZ, P2 ;  /* 0x000000ff0b037207 */ /* 0x000fe20001000000 */
[----:B------:R-:W-:-:S03]  /*1ef0*/  IMAD R0, R8, UR4, RZ ;  /* 0x0000000408007c24 */ /* 0x000fc6000f8e02ff */
[----:B------:R-:W-:Y:S01]  /*1f00*/  IADD3 R3, R16, R3, RZ ;  /* 0x0000000310037210 */ /* 0x000fe20007ffe0ff */
[----:B------:R-:W-:Y:S02]  /*1f10*/  IMAD R41, R9, UR5, R0 ;  /* 0x0000000509297c24 */ /* 0x000fe4000f8e0200 */
[----:B------:R-:W-:Y:S01]  /*1f20*/  IMAD.MOV.U32 R100, RZ, RZ, R4 ;  /* 0x000000ffff647224 */ /* 0x000fe200078e0004 */
[----:B------:R-:W-:Y:S01]  /*1f30*/  SHF.R.S32.HI R0, RZ, 0x1f, R3 ;  /* 0x0000001fff007819 */ /* 0x000fe20000011403 */
[----:B------:R-:W-:-:S03]  /*1f40*/  IMAD.WIDE.U32 R4, R22, R106, R16 ;  /* 0x0000006a16047225 */ /* 0x000fc600078e0010 */
[----:B------:R-:W-:Y:S01]  /*1f50*/  LEA.HI R10, R0, R3, RZ, 0x3 ;  /* 0x00000003000a7211 */ /* 0x000fe200078f18ff */
[-C--:B------:R-:W-:Y:S02]  /*1f60*/  IMAD R6, R23, R112.reuse, RZ ;  /* 0x0000007017067224 */ /* 0x080fe400078e02ff */
[----:B------:R-:W-:Y:S02]  /*1f70*/  IMAD.IADD R103, R103, 0x1, R7 ;  /* 0x0000000167677824 */ /* 0x000fe400078e0207 */
[----:B------:R-:W-:Y:S02]  /*1f80*/  IMAD.IADD R5, R7, 0x1, R5 ;  /* 0x0000000107057824 */ /* 0x000fe400078e0205 */
[----:B------:R-:W-:-:S04]  /*1f90*/  IMAD.WIDE.U32 R108, R22, R112, R18 ;  /* 0x00000070166c7225 */ /* 0x000fc800078e0012 */
[----:B------:R-:W-:Y:S01]  /*1fa0*/  IMAD R7, R22, R113, R6 ;  /* 0x0000007116077224 */ /* 0x000fe200078e0206 */
[----:B------:R-:W-:Y:S01]  /*1fb0*/  LOP3.LUT R6, R36, 0x38, R10, 0xf8, !PT ;  /* 0x0000003824067812 */ /* 0x000fe200078ef80a */
[----:B------:R-:W-:-:S04]  /*1fc0*/  IMAD.WIDE.U32 R110, R22, R112, R16 ;  /* 0x00000070166e7225 */ /* 0x000fc800078e0010 */
[----:B------:R-:W-:Y:S02]  /*1fd0*/  IMAD.IADD R109, R109, 0x1, R7 ;  /* 0x000000016d6d7824 */ /* 0x000fe400078e0207 */
[----:B------:R-:W-:Y:S01]  /*1fe0*/  IMAD.IADD R111, R7, 0x1, R111 ;  /* 0x00000001076f7824 */ /* 0x000fe200078e026f */
[----:B------:R-:W-:-:S04]  /*1ff0*/  LEA.HI R0, R0, R3, RZ, 0x6 ;  /* 0x0000000300007211 */ /* 0x000fc800078f30ff */
[----:B------:R-:W-:Y:S02]  /*2000*/  SHF.R.S32.HI R3, RZ, 0x6, R0 ;  /* 0x00000006ff037819 */ /* 0x000fe40000011400 */
[----:B----4-:R-:W-:-:S04]  /*2010*/  LOP3.LUT R0, R37, 0x38, R10, 0xf8, !PT ;  /* 0x0000003825007812 */ /* 0x010fc800078ef80a */
[----:B------:R-:W-:Y:S01]  /*2020*/  LOP3.LUT R0, R0, R35, RZ, 0x3c, !PT ;  /* 0x0000002300007212 */ /* 0x000fe200078e3cff */
[----:B------:R-:W-:Y:S01]  /*2030*/  IMAD.WIDE.U32 R100, R9, UR4, R100 ;  /* 0x0000000409647c25 */ /* 0x000fe2000f8e0064 */
[----:B-----5:R-:W-:Y:S01]  /*2040*/  SHF.R.S32.HI R9, RZ, 0x1f, R155 ;  /* 0x0000001fff097819 */ /* 0x020fe2000001149b */
[----:B------:R-:W-:Y:S01]  /*2050*/  ULDC UR4, c[0x0][0x2e4] ;  /* 0x0000b90000047ab9 */ /* 0x000fe20000000800 */
[C---:B------:R-:W-:Y:S01]  /*2060*/  SHF.L.U64.HI R115, R96.reuse, 0x5, R97 ;  /* 0x0000000560737819 */ /* 0x040fe20000010261 */
[----:B------:R-:W-:Y:S01]  /*2070*/  IMAD.SHL.U32 R114, R96, 0x20, RZ ;  /* 0x0000002060727824 */ /* 0x000fe200078e00ff */
[----:B------:R-:W-:-:S03]  /*2080*/  IADD3 R122, P0, R22, R123, RZ ;  /* 0x0000007b167a7210 */ /* 0x000fc60007f1e0ff */
[----:B------:R-:W-:-:S03]  /*2090*/  IMAD.WIDE.U32 R116, R22, R96, R114 ;  /* 0x0000006016747225 */ /* 0x000fc600078e0072 */
[----:B------:R-:W-:Y:S01]  /*20a0*/  IADD3 R127, P1, R114, R116, RZ ;  /* 0x00000074727f7210 */ /* 0x000fe20007f3e0ff */
[----:B------:R-:W-:-:S03]  /*20b0*/  IMAD.X R123, R23, 0x1, R13, P0 ;  /* 0x00000001177b7824 */ /* 0x000fc600000e060d */
[----:B------:R-:W-:Y:S01]  /*20c0*/  IADD3 R130, P0, R127, R114, RZ ;  /* 0x000000727f827210 */ /* 0x000fe20007f1e0ff */
[----:B------:R-:W-:Y:S01]  /*20d0*/  IMAD.WIDE.U32 R118, R22, R96, R16 ;  /* 0x0000006016767225 */ /* 0x000fe200078e0010 */
[C-C-:B------:R-:W-:Y:S02]  /*20e0*/  SHF.L.U64.HI R144, R96.reuse, 0x6, R97.reuse ;  /* 0x0000000660907819 */ /* 0x140fe40000010261 */
[----:B------:R-:W-:Y:S01]  /*20f0*/  SHF.L.U64.HI R139, R96, 0x7, R97 ;  /* 0x00000007608b7819 */ /* 0x000fe20000010261 */
[----:B------:R-:W-:Y:S02]  /*2100*/  IMAD.IADD R15, R99, 0x1, R15 ;  /* 0x00000001630f7824 */ /* 0x000fe400078e020f */
[----:B------:R-:W-:Y:S01]  /*2110*/  IMAD R39, R97, 0xb0, RZ ;  /* 0x000000b061277824 */ /* 0x000fe200078e02ff */
[C---:B------:R-:W-:Y:S01]  /*2120*/  SHF.L.U64.HI R38, R106.reuse, 0x5, R107 ;  /* 0x000000056a267819 */ /* 0x040fe2000001026b */
[----:B------:R-:W-:Y:S01]  /*2130*/  IMAD.WIDE.U32 R104, R155, R106, R4 ;  /* 0x0000006a9b687225 */ /* 0x000fe200078e0004 */
[----:B------:R-:W-:-:S02]  /*2140*/  SHF.L.U64.HI R37, R106, 0x6, R107 ;  /* 0x000000066a257819 */ /* 0x000fc4000001026b */
[C---:B------:R-:W-:Y:S01]  /*2150*/  SHF.L.U64.HI R36, R106.reuse, 0x7, R107 ;  /* 0x000000076a247819 */ /* 0x040fe2000001026b */
[----:B------:R-:W-:Y:S01]  /*2160*/  IMAD R143, R107, 0xb0, RZ ;  /* 0x000000b06b8f7824 */ /* 0x000fe200078e02ff */
[----:B------:R-:W-:Y:S01]  /*2170*/  SHF.L.U32 R35, R106, 0x5, RZ ;  /* 0x000000056a237819 */ /* 0x000fe200000006ff */
[----:B------:R-:W-:Y:S01]  /*2180*/  IMAD.WIDE.U32 R102, R155, R106, R102 ;  /* 0x0000006a9b667225 */ /* 0x000fe200078e0066 */
[----:B------:R-:W-:Y:S02]  /*2190*/  SHF.L.U64.HI R120, R112, 0x7, R113 ;  /* 0x0000000770787819 */ /* 0x000fe40000010271 */
[----:B------:R-:W-:Y:S01]  /*21a0*/  IADD3 R13, P2, R98, 0x40, RZ ;  /* 0x00000040620d7810 */ /* 0x000fe20007f5e0ff */
[----:B------:R-:W-:Y:S02]  /*21b0*/  IMAD R5, R113, 0xb0, RZ ;  /* 0x000000b071057824 */ /* 0x000fe400078e02ff */
[----:B------:R-:W-:Y:S02]  /*21c0*/  IMAD.SHL.U32 R121, R112, 0x80, RZ ;  /* 0x0000008070797824 */ /* 0x000fe400078e00ff */
[----:B------:R-:W-:-:S04]  /*21d0*/  IMAD.WIDE.U32 R108, R155, R112, R108 ;  /* 0x000000709b6c7225 */ /* 0x000fc800078e006c */
[----:B------:R-:W-:-:S04]  /*21e0*/  IMAD.WIDE.U32 R110, R155, R112, R110 ;  /* 0x000000709b6e7225 */ /* 0x000fc800078e006e */
[----:B------:R-:W-:Y:S01]  /*21f0*/  VIADD R162, R20, 0x8 ;  /* 0x0000000814a27836 */ /* 0x000fe20000000000 */
[----:B------:R-:W-:Y:S01]  /*2200*/  LOP3.LUT R20, R10, 0xfffffff8, RZ, 0xc0, !PT ;  /* 0xfffffff80a147812 */ /* 0x000fe200078ec0ff */
[----:B------:R-:W-:Y:S01]  /*2210*/  IMAD.WIDE.U32 R158, R96, 0xb0, RZ ;  /* 0x000000b0609e7825 */ /* 0x000fe200078e00ff */
[----:B------:R-:W-:Y:S02]  /*2220*/  SHF.R.S32.HI R146, RZ, 0x1f, R225 ;  /* 0x0000001fff927819 */ /* 0x000fe400000114e1 */
[----:B------:R-:W-:Y:S01]  /*2230*/  SHF.R.S32.HI R145, RZ, 0x1f, R226 ;  /* 0x0000001fff917819 */ /* 0x000fe200000114e2 */
[----:B------:R-:W-:Y:S01]  /*2240*/  IMAD.IADD R39, R159, 0x1, R39 ;  /* 0x000000019f277824 */ /* 0x000fe200078e0227 */
[----:B--2---:R-:W-:Y:S02]  /*2250*/  LOP3.LUT R7, R6, R31, RZ, 0x3c, !PT ;  /* 0x0000001f06077212 */ /* 0x004fe400078e3cff */
[----:B------:R-:W0:Y:S01]  /*2260*/  S2R R31, SR_TID.X ;  /* 0x00000000001f7919 */ /* 0x000e220000002100 */
[----:B------:R-:W-:-:S04]  /*2270*/  IMAD R150, R3, 0x2c00, R33 ;  /* 0x00002c0003967824 */ /* 0x000fc800078e0221 */
[----:B------:R-:W-:Y:S02]  /*2280*/  IMAD.IADD R150, R150, 0x1, R7 ;  /* 0x0000000196967824 */ /* 0x000fe400078e0207 */
[----:B------:R-:W-:Y:S01]  /*2290*/  IMAD R151, R3, 0x2c00, R34 ;  /* 0x00002c0003977824 */ /* 0x000fe200078e0222 */
[----:B---3--:R-:W-:Y:S02]  /*22a0*/  SHF.R.U32.HI R138, RZ, 0x3, R27 ;  /* 0x00000003ff8a7819 */ /* 0x008fe4000001161b */
[----:B------:R-:W-:Y:S01]  /*22b0*/  LOP3.LUT R7, R27, 0x38, R10, 0xf8, !PT ;  /* 0x000000381b077812 */ /* 0x000fe200078ef80a */
[----:B0-----:R-:W-:-:S05]  /*22c0*/  VIADD R31, R31, 0xffffff80 ;  /* 0xffffff801f1f7836 */ /* 0x001fca0000000000 */
[----:B------:R-:W-:-:S04]  /*22d0*/  SHF.R.S32.HI R27, RZ, 0x1f, R31 ;  /* 0x0000001fff1b7819 */ /* 0x000fc8000001141f */
[----:B------:R-:W-:Y:S02]  /*22e0*/  LEA.HI R27, R27, R31, RZ, 0x6 ;  /* 0x0000001f1b1b7211 */ /* 0x000fe400078f30ff */
[----:B------:R-:W-:-:S03]  /*22f0*/  IADD3 R151, R151, R0, RZ ;  /* 0x0000000097977210 */ /* 0x000fc60007ffe0ff */
[----:B------:R-:W-:Y:S01]  /*2300*/  IMAD.SHL.U32 R27, R27, 0x8, RZ ;  /* 0x000000081b1b7824 */ /* 0x000fe200078e00ff */
[----:B------:R-:W-:-:S04]  /*2310*/  LOP3.LUT R0, R10, 0x38, RZ, 0xc0, !PT ;  /* 0x000000380a007812 */ /* 0x000fc800078ec0ff */
[----:B------:R-:W-:Y:S02]  /*2320*/  LOP3.LUT R27, R27, 0xfffffe00, RZ, 0xc0, !PT ;  /* 0xfffffe001b1b7812 */ /* 0x000fe400078ec0ff */
[----:B------:R-:W-:Y:S01]  /*2330*/  LOP3.LUT R0, R0, 0x1c0, R29, 0xf8, !PT ;  /* 0x000001c000007812 */ /* 0x000fe200078ef81d */
[C---:B------:R-:W-:Y:S02]  /*2340*/  IMAD R149, R3.reuse, 0x2c00, R26 ;  /* 0x00002c0003957824 */ /* 0x040fe400078e021a */
[C---:B------:R-:W-:Y:S02]  /*2350*/  IMAD R154, R3.reuse, 0x2c00, R27 ;  /* 0x00002c00039a7824 */ /* 0x040fe400078e021b */
[C---:B------:R-:W-:Y:S02]  /*2360*/  IMAD R148, R3.reuse, 0x2c00, R21 ;  /* 0x00002c0003947824 */ /* 0x040fe400078e0215 */
[----:B------:R-:W-:Y:S01]  /*2370*/  IMAD R147, R3, 0x2c00, R14 ;  /* 0x00002c0003937824 */ /* 0x000fe200078e020e */
[----:B------:R-:W-:Y:S01]  /*2380*/  LOP3.LUT R3, R0, R12, RZ, 0x3c, !PT ;  /* 0x0000000c00037212 */ /* 0x000fe200078e3cff */
[----:B------:R-:W-:-:S04]  /*2390*/  IMAD R0, R9, R106, RZ ;  /* 0x0000006a09007224 */ /* 0x000fc800078e02ff */
[----:B------:R-:W-:Y:S02]  /*23a0*/  IMAD R27, R155, R107, R0 ;  /* 0x0000006b9b1b7224 */ /* 0x000fe400078e0200 */
[----:B------:R-:W-:-:S04]  /*23b0*/  IMAD R0, R9, R112, RZ ;  /* 0x0000007009007224 */ /* 0x000fc800078e02ff */
[----:B------:R-:W-:Y:S02]  /*23c0*/  IMAD R21, R155, R113, R0 ;  /* 0x000000719b157224 */ /* 0x000fe400078e0200 */
[----:B------:R-:W-:Y:S02]  /*23d0*/  IMAD R0, R23, R96, RZ ;  /* 0x0000006017007224 */ /* 0x000fe400078e02ff */
[----:B------:R-:W-:Y:S02]  /*23e0*/  IMAD.IADD R154, R154, 0x1, R3 ;  /* 0x000000019a9a7824 */ /* 0x000fe400078e0203 */
[----:B------:R-:W-:-:S05]  /*23f0*/  IMAD R3, R22, R97, R0 ;  /* 0x0000006116037224 */ /* 0x000fca00078e0200 */
[----:B------:R-:W-:-:S04]  /*2400*/  IADD3 R125, R3, R117, RZ ;  /* 0x00000075037d7210 */ /* 0x000fc80007ffe0ff */
[----:B------:R-:W-:-:S04]  /*2410*/  IADD3.X R126, R125, R115, RZ, P1, !PT ;  /* 0x000000737d7e7210 */ /* 0x000fc80000ffe4ff */
[----:B------:R-:W-:Y:S02]  /*2420*/  IADD3.X R128, R126, R115, RZ, P0, !PT ;  /* 0x000000737e807210 */ /* 0x000fe400007fe4ff */
[----:B------:R-:W-:Y:S02]  /*2430*/  IADD3 R136, P0, R130, R114, RZ ;  /* 0x0000007282887210 */ /* 0x000fe40007f1e0ff */
[----:B------:R-:W-:Y:S02]  /*2440*/  SHF.R.U32.HI R137, RZ, 0x3, R30 ;  /* 0x00000003ff897819 */ /* 0x000fe4000001161e */
[--C-:B------:R-:W-:Y:S01]  /*2450*/  LOP3.LUT R8, R30, 0x38, R10.reuse, 0xf8, !PT ;  /* 0x000000381e087812 */ /* 0x100fe200078ef80a */
[----:B------:R-:W-:Y:S01]  /*2460*/  IMAD.X R131, R128, 0x1, R115, P0 ;  /* 0x0000000180837824 */ /* 0x000fe200000e0673 */
[----:B------:R-:W-:Y:S01]  /*2470*/  LOP3.LUT R6, R32, 0x38, R10, 0xf8, !PT ;  /* 0x0000003820067812 */ /* 0x000fe200078ef80a */
[----:B------:R-:W-:Y:S01]  /*2480*/  IMAD.IADD R124, R119, 0x1, R3 ;  /* 0x00000001777c7824 */ /* 0x000fe200078e0203 */
[----:B------:R-:W-:Y:S01]  /*2490*/  IADD3 R14, P0, R98, R118, RZ ;  /* 0x00000076620e7210 */ /* 0x000fe20007f1e0ff */
[----:B------:R-:W-:Y:S01]  /*24a0*/  IMAD.SHL.U32 R97, R11, 0x2, RZ ;  /* 0x000000020b617824 */ /* 0x000fe200078e00ff */
[----:B------:R-:W-:Y:S01]  /*24b0*/  LOP3.LUT R7, R7, R138, RZ, 0x3c, !PT ;  /* 0x0000008a07077212 */ /* 0x000fe200078e3cff */
[----:B------:R-:W-:Y:S01]  /*24c0*/  IMAD.SHL.U32 R34, R106, 0x40, RZ ;  /* 0x000000406a227824 */ /* 0x000fe200078e00ff */
[----:B------:R-:W-:Y:S01]  /*24d0*/  LOP3.LUT R8, R8, R137, RZ, 0x3c, !PT ;  /* 0x0000008908087212 */ /* 0x000fe200078e3cff */
[----:B------:R-:W-:Y:S01]  /*24e0*/  IMAD.SHL.U32 R33, R106, 0x80, RZ ;  /* 0x000000806a217824 */ /* 0x000fe200078e00ff */
[----:B------:R-:W-:Y:S01]  /*24f0*/  LOP3.LUT R6, R6, R28, RZ, 0x3c, !PT ;  /* 0x0000001c06067212 */ /* 0x000fe200078e3cff */
[C---:B------:R-:W-:Y:S01]  /*2500*/  IMAD.SHL.U32 R30, R112.reuse, 0x20, RZ ;  /* 0x00000020701e7824 */ /* 0x040fe200078e00ff */
[--C-:B------:R-:W-:Y:S01]  /*2510*/  SHF.L.U64.HI R32, R112, 0x5, R113.reuse ;  /* 0x0000000570207819 */ /* 0x100fe20000010271 */
[----:B------:R-:W-:Y:S01]  /*2520*/  IMAD.WIDE.U32 R106, R106, 0xb0, RZ ;  /* 0x000000b06a6a7825 */ /* 0x000fe200078e00ff */
[----:B------:R-:W-:-:S02]  /*2530*/  SHF.L.U64.HI R31, R112, 0x6, R113 ;  /* 0x00000006701f7819 */ /* 0x000fc40000010271 */
[C---:B------:R-:W-:Y:S01]  /*2540*/  SHF.L.U32 R29, R112.reuse, 0x6, RZ ;  /* 0x00000006701d7819 */ /* 0x040fe200000006ff */
[----:B------:R-:W-:Y:S01]  /*2550*/  IMAD.WIDE.U32 R112, R112, 0xb0, RZ ;  /* 0x000000b070707825 */ /* 0x000fe200078e00ff */
[----:B------:R-:W-:Y:S02]  /*2560*/  IADD3 R11, P4, R14, 0x40, RZ ;  /* 0x000000400e0b7810 */ /* 0x000fe40007f9e0ff */
[----:B------:R-:W-:Y:S01]  /*2570*/  IADD3 R141, P3, R136, R114, RZ ;  /* 0x00000072888d7210 */ /* 0x000fe20007f7e0ff */
[----:B------:R-:W-:Y:S01]  /*2580*/  IMAD.X R12, R124, 0x1, R15, P0 ;  /* 0x000000017c0c7824 */ /* 0x000fe200000e060f */
[----:B------:R-:W-:Y:S01]  /*2590*/  IADD3 R149, R149, R6, RZ ;  /* 0x0000000695957210 */ /* 0x000fe20007ffe0ff */
[----:B------:R-:W-:Y:S01]  /*25a0*/  IMAD.IADD R148, R148, 0x1, R7 ;  /* 0x0000000194947824 */ /* 0x000fe200078e0207 */
[----:B------:R-:W-:Y:S01]  /*25b0*/  ISETP.GE.AND P0, PT, R16, UR4, PT ;  /* 0x0000000410007c0c */ /* 0x000fe2000bf06270 */
[----:B------:R-:W-:Y:S01]  /*25c0*/  IMAD.IADD R147, R147, 0x1, R8 ;  /* 0x0000000193937824 */ /* 0x000fe200078e0208 */
[----:B------:R-:W-:Y:S01]  /*25d0*/  ISETP.GE.AND P1, PT, R227, UR4, PT ;  /* 0x00000004e3007c0c */ /* 0x000fe2000bf26270 */
[----:B------:R-:W-:Y:S01]  /*25e0*/  IMAD.IADD R28, R103, 0x1, R27 ;  /* 0x00000001671c7824 */ /* 0x000fe200078e021b */
[----:B------:R-:W-:Y:S01]  /*25f0*/  SHF.R.S32.HI R10, RZ, 0x3, R10 ;  /* 0x00000003ff0a7819 */ /* 0x000fe2000001140a */
[----:B------:R-:W-:Y:S01]  /*2600*/  IMAD.IADD R26, R109, 0x1, R21 ;  /* 0x000000016d1a7824 */ /* 0x000fe200078e0215 */
[----:B------:R-:W-:Y:S01]  /*2610*/  IADD3 R21, R21, R111, RZ ;  /* 0x0000006f15157210 */ /* 0x000fe20007ffe0ff */
[----:B------:R-:W-:Y:S01]  /*2620*/  IMAD.IADD R143, R107, 0x1, R143 ;  /* 0x000000016b8f7824 */ /* 0x000fe200078e028f */
[----:B------:R-:W-:Y:S01]  /*2630*/  SHF.R.S32.HI R9, RZ, 0x1f, R20 ;  /* 0x0000001fff097819 */ /* 0x000fe20000011414 */
[----:B------:R-:W-:Y:S01]  /*2640*/  IMAD.IADD R142, R113, 0x1, R5 ;  /* 0x00000001718e7824 */ /* 0x000fe200078e0205 */
[----:B------:R-:W-:Y:S01]  /*2650*/  IADD3.X R140, R131, R115, RZ, P3, !PT ;  /* 0x00000073838c7210 */ /* 0x000fe20001ffe4ff */
[----:B------:R-:W-:-:S02]  /*2660*/  IMAD.IADD R27, R27, 0x1, R105 ;  /* 0x000000011b1b7824 */ /* 0x000fc400078e0269 */
[----:B------:R-:W-:Y:S02]  /*2670*/  IMAD.X R8, RZ, RZ, R15, P2 ;  /* 0x000000ffff087224 */ /* 0x000fe400010e060f */
[----:B------:R-:W-:Y:S02]  /*2680*/  IMAD.X R7, RZ, RZ, R12, P4 ;  /* 0x000000ffff077224 */ /* 0x000fe400020e060c */
[----:B------:R-:W-:Y:S01]  /*2690*/  IMAD.IADD R6, R101, 0x1, R41 ;  /* 0x0000000165067824 */ /* 0x000fe200078e0229 */
[----:B------:R-:W-:Y:S06]  /*26a0*/  @!P6 BAR.SYNC.DEFER_BLOCKING 0x9, 0x100 ;  /* 0x024400000000eb1d */ /* 0x000fec0000010000 */
.L_x_577:
[----:B------:R-:W2:Y:S01]  /*26b0*/  LDL R3, [R1+0x60] ;  /* 0x0000600001037983 */ /* 0x000ea20000100800 */
[----:B------:R-:W0:Y:S03]  /*26c0*/  LDC R80, c[0x0][0x3d4] ;  /* 0x0000f500ff507b82 */ /* 0x000e260000000800 */
[----:B---3--:R-:W3:Y:S01]  /*26d0*/  LDL.LU R0, [R1] ;  /* 0x0000000001007983 */ /* 0x008ee20000300800 */
[----:B------:R-:W-:Y:S01]  /*26e0*/  IADD3 R24, R24, -0x1, RZ ;  /* 0xffffffff18187810 */ /* 0x000fe20007ffe0ff */
[----:B------:R-:W-:Y:S05]  /*26f0*/  YIELD ;  /* 0x0000000000007946 */ /* 0x000fea0003800000 */
[----:B------:R-:W-:Y:S01]  /*2700*/  ISETP.GT.AND P3, PT, R24, R129, PT ;  /* 0x000000811800720c */ /* 0x000fe20003f64270 */
[----:B------:R-:W-:Y:S01]  /*2710*/  BSSY B0, `(.L_x_454) ;  /* 0x0000897000007945 */ /* 0x000fe20003800000 */
[----:B0-----:R-:W-:Y:S01]  /*2720*/  ISETP.GE.AND P2, PT, R80, 0x1, PT ;  /* 0x000000015000780c */ /* 0x001fe20003f46270 */
[----:B--2---:R-:W-:Y:S01]  /*2730*/  IMAD R5, R220, 0x5800, R3 ;  /* 0x00005800dc057824 */ /* 0x004fe200078e0203 */
[----:B---3--:R-:W-:-:S03]  /*2740*/  LOP3.LUT R0, R0, 0xffffffef, RZ, 0xc0, !PT ;  /* 0xffffffef00007812 */ /* 0x008fc600078ec0ff */
[----:B------:R-:W-:-:S06]  /*2750*/  IMAD R5, R5, 0x2, R2 ;  /* 0x0000000205057824 */ /* 0x000fcc00078e0202 */
[----:B------:R-:W-:-:S05]  /*2760*/  @P3 LOP3.LUT R0, R0, 0x10, RZ, 0xfc, !PT ;  /* 0x0000001000003812 */ /* 0x000fca00078efcff */
[----:B------:R0:W-:Y:S01]  /*2770*/  STL [R1], R0 ;  /* 0x0000000001007387 */ /* 0x0001e20000100800 */
[----:B-1--4-:R-:W-:Y:S05]  /*2780*/  @!P2 BRA `(.L_x_455) ;  /* 0x0000007c00f0a947 */ /* 0x012fea0003800000 */
[----:B------:R-:W-:Y:S01]  /*2790*/  ULDC.U8 UR4, c[0x0][0x3f0] ;  /* 0x0000fc0000047ab9 */ /* 0x000fe20000000000 */
[----:B------:R-:W-:Y:S01]  /*27a0*/  SHF.R.S32.HI R3, RZ, 0x1f, R24 ;  /* 0x0000001fff037819 */ /* 0x000fe20000011418 */
[-C--:B------:R-:W-:Y:S01]  /*27b0*/  IMAD R4, R143, R24.reuse, RZ ;  /* 0x000000188f047224 */ /* 0x080fe200078e02ff */
[----:B------:R-:W-:Y:S01]  /*27c0*/  ISETP.NE.AND P2, PT, RZ, UR4, PT ;  /* 0x00000004ff007c0c */ /* 0x000fe2000bf45270 */
[-C--:B------:R-:W-:Y:S02]  /*27d0*/  IMAD R40, R142, R24.reuse, RZ ;  /* 0x000000188e287224 */ /* 0x080fe400078e02ff */
[----:B0-----:R-:W-:Y:S02]  /*27e0*/  IMAD R0, R39, R24, RZ ;  /* 0x0000001827007224 */ /* 0x001fe400078e02ff */
[C---:B------:R-:W-:Y:S02]  /*27f0*/  IMAD R43, R3.reuse, R106, R4 ;  /* 0x0000006a032b7224 */ /* 0x040fe400078e0204 */
[----:B------:R-:W-:-:S02]  /*2800*/  IMAD R45, R3, R112, R40 ;  /* 0x00000070032d7224 */ /* 0x000fc400078e0228 */
[----:B------:R-:W-:Y:S02]  /*2810*/  IMAD R4, R24, -0xb0, R25 ;  /* 0xffffff5018047824 */ /* 0x000fe400078e0219 */
[----:B------:R-:W-:-:S03]  /*2820*/  IMAD.WIDE.U32 R90, R112, R24, RZ ;  /* 0x00000018705a7225 */ /* 0x000fc600078e00ff */
[----:B------:R-:W-:Y:S01]  /*2830*/  VIMNMX R4, R4, 0xb0, PT ;  /* 0x000000b004047848 */ /* 0x000fe20003fe0100 */
[----:B------:R-:W-:Y:S01]  /*2840*/  IMAD R41, R3, R158, R0 ;  /* 0x0000009e03297224 */ /* 0x000fe200078e0200 */
[----:B------:R-:W-:Y:S01]  /*2850*/  IADD3 R0, R91, R45, RZ ;  /* 0x0000002d5b007210 */ /* 0x000fe20007ffe0ff */
[----:B------:R-:W-:-:S04]  /*2860*/  IMAD.WIDE.U32 R132, R158, R24, RZ ;  /* 0x000000189e847225 */ /* 0x000fc800078e00ff */
[----:B------:R-:W-:-:S04]  /*2870*/  IMAD.WIDE.U32 R92, R106, R24, RZ ;  /* 0x000000186a5c7225 */ /* 0x000fc800078e00ff */
[----:B------:R-:W-:Y:S02]  /*2880*/  IMAD.IADD R88, R133, 0x1, R41 ;  /* 0x0000000185587824 */ /* 0x000fe400078e0229 */
[----:B------:R-:W-:Y:S01]  /*2890*/  IMAD.IADD R3, R93, 0x1, R43 ;  /* 0x000000015d037824 */ /* 0x000fe200078e022b */
[----:B------:R-:W-:Y:S06]  /*28a0*/  @!P2 BRA `(.L_x_456) ;  /* 0x0000003c0054a947 */ /* 0x000fec0003800000 */
[----:B------:R-:W-:Y:S01]  /*28b0*/  ISETP.GE.AND P3, PT, R22, R4, PT ;  /* 0x000000041600720c */ /* 0x000fe20003f66270 */
[----:B------:R-:W-:Y:S01]  /*28c0*/  BSSY B1, `(.L_x_457) ;  /* 0x000001c000017945 */ /* 0x000fe20003800000 */
[----:B------:R-:W-:Y:S02]  /*28d0*/  CS2R R76, SRZ ;  /* 0x00000000004c7805 */ /* 0x000fe4000001ff00 */
[----:B------:R-:W-:Y:S02]  /*28e0*/  CS2R R86, SRZ ;  /* 0x0000000000567805 */ /* 0x000fe4000001ff00 */
[----:B------:R-:W-:Y:S02]  /*28f0*/  CS2R R134, SRZ ;  /* 0x0000000000867805 */ /* 0x000fe4000001ff00 */
[----:B------:R-:W-:Y:S02]  /*2900*/  CS2R R94, SRZ ;  /* 0x00000000005e7805 */ /* 0x000fe4000001ff00 */
[----:B------:R-:W-:-:S03]  /*2910*/  CS2R R152, SRZ ;  /* 0x0000000000987805 */ /* 0x000fc6000001ff00 */
[----:B------:R-:W-:Y:S05]  /*2920*/  @P3 BRA `(.L_x_458) ;  /* 0x0000000000543947 */ /* 0x000fea0003800000 */
[----:B------:R-:W-:Y:S01]  /*2930*/  IADD3 R41, P2, R102, R92, RZ ;  /* 0x0000005c66297210 */ /* 0x000fe20007f5e0ff */
[----:B------:R-:W-:Y:S01]  /*2940*/  ULDC.64 UR4, c[0x0][0x3c8] ;  /* 0x0000f20000047ab9 */ /* 0x000fe20000000a00 */
[----:B------:R-:W-:Y:S02]  /*2950*/  CS2R R134, SRZ ;  /* 0x0000000000867805 */ /* 0x000fe4000001ff00 */
[----:B------:R-:W-:Y:S01]  /*2960*/  CS2R R152, SRZ ;  /* 0x0000000000987805 */ /* 0x000fe2000001ff00 */
[----:B------:R-:W-:Y:S01]  /*2970*/  ULDC.64 UR6, c[0x0][0x208] ;  /* 0x0000820000067ab9 */ /* 0x000fe20000000a00 */
[----:B------:R-:W-:Y:S01]  /*2980*/  IMAD.X R42, R3, 0x1, R28, P2 ;  /* 0x00000001032a7824 */ /* 0x000fe200010e061c */
[----:B------:R-:W-:-:S04]  /*2990*/  LEA R40, P2, R41, UR4, 0x1 ;  /* 0x0000000429287c11 */ /* 0x000fc8000f8408ff */
[----:B------:R-:W-:Y:S01]  /*29a0*/  LEA.HI.X R41, R41, UR5, R42, 0x1, P2 ;  /* 0x0000000529297c11 */ /* 0x000fe200090f0c2a */
[----:B------:R-:W-:Y:S01]  /*29b0*/  ULDC.64 UR4, c[0x0][0x3e0] ;  /* 0x0000f80000047ab9 */ /* 0x000fe20000000a00 */
[----:B------:R-:W-:-:S05]  /*29c0*/  IADD3 R43, P2, R108, R90, RZ ;  /* 0x0000005a6c2b7210 */ /* 0x000fca0007f5e0ff */
[----:B------:R-:W-:Y:S01]  /*29d0*/  IMAD.X R44, R0, 0x1, R26, P2 ;  /* 0x00000001002c7824 */ /* 0x000fe200010e061a */
[----:B------:R-:W-:-:S04]  /*29e0*/  LEA R42, P2, R43, UR4, 0x1 ;  /* 0x000000042b2a7c11 */ /* 0x000fc8000f8408ff */
[----:B------:R-:W-:Y:S02]  /*29f0*/  LEA.HI.X R43, R43, UR5, R44, 0x1, P2 ;  /* 0x000000052b2b7c11 */ /* 0x000fe400090f0c2c */
[----:B------:R-:W-:Y:S02]  /*2a00*/  ISETP.GE.AND P2, PT, R18, R80, PT ;  /* 0x000000501200720c */ /* 0x000fe40003f46270 */
[----:B------:R-:W-:Y:S02]  /*2a10*/  CS2R R86, SRZ ;  /* 0x0000000000567805 */ /* 0x000fe4000001ff00 */
[----:B------:R-:W-:-:S09]  /*2a20*/  CS2R R94, SRZ ;  /* 0x00000000005e7805 */ /* 0x000fd2000001ff00 */
[----:B------:R0:W5:Y:S04]  /*2a30*/  @!P2 LDG.E.64 R134, desc[UR6][R40.64] ;  /* 0x000000062886a981 */ /* 0x000168000c1e1b00 */
[----:B------:R0:W5:Y:S01]  /*2a40*/  @!P2 LDG.E.64 R152, desc[UR6][R42.64] ;  /* 0x000000062a98a981 */ /* 0x000162000c1e1b00 */
[----:B------:R-:W-:-:S13]  /*2a50*/  ISETP.GE.AND P2, PT, R221, R80, PT ;  /* 0x00000050dd00720c */ /* 0x000fda0003f46270 */
[----:B------:R0:W5:Y:S04]  /*2a60*/  @!P2 LDG.E.64 R86, desc[UR6][R40.64+0x40] ;  /* 0x000040062856a981 */ /* 0x000168000c1e1b00 */
[----:B------:R0:W5:Y:S02]  /*2a70*/  @!P2 LDG.E.64 R94, desc[UR6][R42.64+0x40] ;  /* 0x000040062a5ea981 */ /* 0x000164000c1e1b00 */
.L_x_458:
[----:B------:R-:W-:Y:S05]  /*2a80*/  BSYNC B1 ;  /* 0x0000000000017941 */ /* 0x000fea0003800000 */
.L_x_457:
[----:B------:R-:W-:Y:S01]  /*2a90*/  ISETP.GE.AND P4, PT, R223, R4, PT ;  /* 0x00000004df00720c */ /* 0x000fe20003f86270 */
[----:B0----5:R-:W-:Y:S01]  /*2aa0*/  IMAD.MOV.U32 R40, RZ, RZ, R86 ;  /* 0x000000ffff287224 */ /* 0x021fe200078e0056 */
[----:B------:R-:W-:Y:S01]  /*2ab0*/  MOV R41, R87 ;  /* 0x0000005700297202 */ /* 0x000fe20000000f00 */
[----:B------:R-:W-:Y:S01]  /*2ac0*/  IMAD.MOV.U32 R42, RZ, RZ, R134 ;  /* 0x000000ffff2a7224 */ /* 0x000fe200078e0086 */
[----:B------:R-:W-:Y:S01]  /*2ad0*/  BSSY B1, `(.L_x_459) ;  /* 0x0000024000017945 */ /* 0x000fe20003800000 */
[----:B------:R-:W-:Y:S01]  /*2ae0*/  IMAD.MOV.U32 R43, RZ, RZ, R135 ;  /* 0x000000ffff2b7224 */ /* 0x000fe200078e0087 */
[----:B------:R-:W-:Y:S01]  /*2af0*/  PRMT R189, R40, 0x5410, R41 ;  /* 0x0000541028bd7816 */ /* 0x000fe20000000029 */
[----:B------:R-:W-:Y:S01]  /*2b00*/  IMAD.MOV.U32 R40, RZ, RZ, R94 ;  /* 0x000000ffff287224 */ /* 0x000fe200078e005e */
[----:B------:R-:W-:Y:S02]  /*2b10*/  MOV R41, R95 ;  /* 0x0000005f00297202 */ /* 0x000fe40000000f00 */
[----:B------:R-:W-:-:S02]  /*2b20*/  CS2R R82, SRZ ;  /* 0x0000000000527805 */ /* 0x000fc4000001ff00 */
[----:B------:R-:W-:Y:S01]  /*2b30*/  PRMT R190, R42, 0x5410, R43 ;  /* 0x000054102abe7816 */ /* 0x000fe2000000002b */
[----:B------:R-:W-:Y:S01]  /*2b40*/  IMAD.MOV.U32 R42, RZ, RZ, R152 ;  /* 0x000000ffff2a7224 */ /* 0x000fe200078e0098 */
[----:B------:R-:W-:Y:S01]  /*2b50*/  PRMT R191, R40, 0x5410, R41 ;  /* 0x0000541028bf7816 */ /* 0x000fe20000000029 */
[----:B------:R-:W-:Y:S01]  /*2b60*/  IMAD.MOV.U32 R43, RZ, RZ, R153 ;  /* 0x000000ffff2b7224 */ /* 0x000fe200078e0099 */
[----:B------:R-:W-:Y:S02]  /*2b70*/  CS2R R78, SRZ ;  /* 0x00000000004e7805 */ /* 0x000fe4000001ff00 */
[----:B------:R-:W-:Y:S02]  /*2b80*/  CS2R R84, SRZ ;  /* 0x0000000000547805 */ /* 0x000fe4000001ff00 */
[----:B------:R-:W-:Y:S02]  /*2b90*/  PRMT R181, R42, 0x7610, R181 ;  /* 0x000076102ab57816 */ /* 0x000fe400000000b5 */
[----:B------:R-:W-:Y:S01]  /*2ba0*/  PRMT R192, R43, 0x7610, R192 ;  /* 0x000076102bc07816 */ /* 0x000fe200000000c0 */
[----:B------:R-:W-:Y:S06]  /*2bb0*/  @P4 BRA `(.L_x_460) ;  /* 0x0000000000544947 */ /* 0x000fec0003800000 */
[----:B------:R-:W-:Y:S01]  /*2bc0*/  IADD3 R41, P2, P5, R102, R92, R35 ;  /* 0x0000005c66297210 */ /* 0x000fe20007d5e023 */
[----:B------:R-:W-:Y:S01]  /*2bd0*/  ULDC.64 UR4, c[0x0][0x3c8] ;  /* 0x0000f20000047ab9 */ /* 0x000fe20000000a00 */
[----:B------:R-:W-:Y:S02]  /*2be0*/  CS2R R82, SRZ ;  /* 0x0000000000527805 */ /* 0x000fe4000001ff00 */
[----:B------:R-:W-:Y:S02]  /*2bf0*/  CS2R R84, SRZ ;  /* 0x0000000000547805 */ /* 0x000fe4000001ff00 */
[----:B------:R-:W-:Y:S01]  /*2c00*/  IADD3.X R42, R28, R3, R38, P2, P5 ;  /* 0x000000031c2a7210 */ /* 0x000fe200017ea426 */
[----:B------:R-:W-:Y:S01]  /*2c10*/  ULDC.64 UR6, c[0x0][0x208] ;  /* 0x0000820000067ab9 */ /* 0x000fe20000000a00 */
[----:B------:R-:W-:-:S04]  /*2c20*/  IADD3 R43, P2, P5, R108, R90, R30 ;  /* 0x0000005a6c2b7210 */ /* 0x000fc80007d5e01e */
[----:B------:R-:W-:Y:S02]  /*2c30*/  IADD3.X R44, R26, R0, R32, P2, P5 ;  /* 0x000000001a2c7210 */ /* 0x000fe400017ea420 */
[----:B------:R-:W-:-:S04]  /*2c40*/  LEA R40, P2, R41, UR4, 0x1 ;  /* 0x0000000429287c11 */ /* 0x000fc8000f8408ff */
[----:B------:R-:W-:Y:S01]  /*2c50*/  LEA.HI.X R41, R41, UR5, R42, 0x1, P2 ;  /* 0x0000000529297c11 */ /* 0x000fe200090f0c2a */
[----:B------:R-:W-:Y:S02]  /*2c60*/  ULDC.64 UR4, c[0x0][0x3e0] ;  /* 0x0000f80000047ab9 */ /* 0x000fe40000000a00 */
        /* <DEDUP_REMOVED lines=10> */
.L_x_460:
[----:B------:R-:W-:Y:S05]  /*2d10*/  BSYNC B1 ;  /* 0x0000000000017941 */ /* 0x000fea0003800000 */
.L_x_459:
        /* <DEDUP_REMOVED lines=16> */
[----:B------:R-:W-:Y:S02]  /*2e20*/  CS2R R70, SRZ ;  /* 0x0000000000467805 */ /* 0x000fe4000001ff00 */
[----:B------:R-:W-:-:S02]  /*2e30*/  CS2R R74, SRZ ;  /* 0x00000000004a7805 */ /* 0x000fc4000001ff00 */
[----:B------:R-:W-:Y:S02]  /*2e40*/  PRMT R188, R42, 0x5410, R43 ;  /* 0x000054102abc7816 */ /* 0x000fe4000000002b */
[----:B------:R-:W-:Y:S01]  /*2e50*/  P2R R89, PR, RZ, 0x4 ;  /* 0x00000004ff597803 */ /* 0x000fe20000000000 */
        /* <DEDUP_REMOVED lines=22> */
.L_x_462:
[----:B------:R-:W-:Y:S05]  /*2fc0*/  BSYNC B1 ;  /* 0x0000000000017941 */ /* 0x000fea0003800000 */
.L_x_461:
        /* <DEDUP_REMOVED lines=8> */
[----:B------:R-:W-:Y:S01]  /*3050*/  PRMT R168, R42, 0x7610, R168 ;  /* 0x000076102aa87816 */ /* 0x000fe200000000a8 */
[----:B------:R-:W-:Y:S01]  /*3060*/  IMAD.MOV.U32 R42, RZ, RZ, R74 ;  /* 0x000000ffff2a7224 */ /* 0x000fe200078e004a */
[----:B------:R-:W-:Y:S01]  /*3070*/  PRMT R170, R170, 0x5410, R43 ;  /* 0x00005410aaaa7816 */ /* 0x000fe2000000002b */
[----:B------:R-:W-:Y:S01]  /*3080*/  IMAD.MOV.U32 R43, RZ, RZ, R75 ;  /* 0x000000ffff2b7224 */ /* 0x000fe200078e004b */
[----:B------:R-:W-:-:S02]  /*3090*/  MOV R41, R71 ;  /* 0x0000004700297202 */ /* 0x000fc40000000f00 */
[----:B------:R-:W-:Y:S02]  /*30a0*/  CS2R R64, SRZ ;  /* 0x0000000000407805 */ /* 0x000fe4000001ff00 */
[----:B------:R-:W-:Y:S02]  /*30b0*/  CS2R R62, SRZ ;  /* 0x00000000003e7805 */ /* 0x000fe4000001ff00 */
[----:B------:R-:W-:Y:S02]  /*30c0*/  CS2R R66, SRZ ;  /* 0x0000000000427805 */ /* 0x000fe4000001ff00 */
[----:B------:R-:W-:Y:S02]  /*30d0*/  PRMT R164, R41, 0x5410, R40 ;  /* 0x0000541029a47816 */ /* 0x000fe40000000028 */
[----:B------:R-:W-:Y:S02]  /*30e0*/  PRMT R171, R42, 0x5410, R43 ;  /* 0x000054102aab7816 */ /* 0x000fe4000000002b */
[----:B------:R-:W-:Y:S01]  /*30f0*/  P2R R81, PR, RZ, 0x4 ;  /* 0x00000004ff517803 */ /* 0x000fe20000000000 */
[----:B------:R-:W-:Y:S06]  /*3100*/  @P2 BRA `(.L_x_464) ;  /* 0x00000000007c2947 */ /* 0x000fec0003800000 */
[----:B------:R-:W0:Y:S01]  /*3110*/  LDC.64 R40, c[0x0][0x3d8] ;  /* 0x0000f600ff287b82 */ /* 0x000e220000000a00 */
[----:B------:R-:W-:Y:S01]  /*3120*/  MOV R43, R3 ;  /* 0x00000003002b7202 */ /* 0x000fe20000000f00 */
[----:B------:R-:W-:Y:S01]  /*3130*/  IMAD.MOV.U32 R42, RZ, RZ, R92 ;  /* 0x000000ffff2a7224 */ /* 0x000fe200078e005c */
[----:B------:R-:W-:Y:S01]  /*3140*/  ULDC.64 UR4, c[0x0][0x3c8] ;  /* 0x0000f20000047ab9 */ /* 0x000fe20000000a00 */
[----:B------:R-:W-:Y:S02]  /*3150*/  CS2R R64, SRZ ;  /* 0x0000000000407805 */ /* 0x000fe4000001ff00 */
[----:B------:R-:W-:Y:S01]  /*3160*/  CS2R R66, SRZ ;  /* 0x0000000000427805 */ /* 0x000fe2000001ff00 */
[----:B------:R-:W-:Y:S01]  /*3170*/  ULDC.64 UR6, c[0x0][0x208] ;  /* 0x0000820000067ab9 */ /* 0x000fe20000000a00 */
[----:B0-----:R-:W-:-:S04]  /*3180*/  IMAD.WIDE.U32 R42, R40, 0x60, R42 ;  /* 0x00000060282a7825 */ /* 0x001fc800078e002a */
[----:B------:R-:W-:Y:S01]  /*3190*/  IMAD R41, R41, 0x60, RZ ;  /* 0x0000006029297824 */ /* 0x000fe200078e02ff */
[----:B------:R-:W-:Y:S01]  /*31a0*/  IADD3 R45, P2, R102, R42, RZ ;  /* 0x0000002a662d7210 */ /* 0x000fe20007f5e0ff */
[----:B------:R-:W-:-:S03]  /*31b0*/  IMAD.MOV.U32 R42, RZ, RZ, R90 ;  /* 0x000000ffff2a7224 */ /* 0x000fc600078e005a */
[----:B------:R-:W-:Y:S01]  /*31c0*/  IADD3.X R46, R28, R43, R41, P2, !PT ;  /* 0x0000002b1c2e7210 */ /* 0x000fe200017fe429 */
[----:B------:R-:W-:Y:S01]  /*31d0*/  IMAD.MOV.U32 R43, RZ, RZ, R0 ;  /* 0x000000ffff2b7224 */ /* 0x000fe200078e0000 */
[----:B------:R-:W0:Y:S02]  /*31e0*/  LDC.64 R40, c[0x0][0x3e8] ;  /* 0x0000fa00ff287b82 */ /* 0x000e240000000a00 */
[----:B0-----:R-:W-:-:S04]  /*31f0*/  IMAD.WIDE.U32 R42, R40, 0x60, R42 ;  /* 0x00000060282a7825 */ /* 0x001fc800078e002a */
[----:B------:R-:W-:Y:S01]  /*3200*/  IMAD R41, R41, 0x60, RZ ;  /* 0x0000006029297824 */ /* 0x000fe200078e02ff */
[----:B------:R-:W-:-:S04]  /*3210*/  IADD3 R44, P2, R108, R42, RZ ;  /* 0x0000002a6c2c7210 */ /* 0x000fc80007f5e0ff */
[----:B------:R-:W-:Y:S02]  /*3220*/  IADD3.X R43, R26, R43, R41, P2, !PT ;  /* 0x0000002b1a2b7210 */ /* 0x000fe400017fe429 */
        /* <DEDUP_REMOVED lines=13> */
.L_x_464:
[----:B------:R-:W-:Y:S05]  /*3300*/  BSYNC B1 ;  /* 0x0000000000017941 */ /* 0x000fea0003800000 */
.L_x_463:
        /* <DEDUP_REMOVED lines=14> */
[----:B------:R-:W-:Y:S02]  /*33f0*/  PRMT R169, R169, 0x5410, R42 ;  /* 0x00005410a9a97816 */ /* 0x000fe4000000002a */
[----:B------:R-:W-:Y:S02]  /*3400*/  CS2R R52, SRZ ;  /* 0x0000000000347805 */ /* 0x000fe4000001ff00 */
[----:B------:R-:W-:Y:S02]  /*3410*/  PRMT R166, R41, 0x5410, R40 ;  /* 0x0000541029a67816 */ /* 0x000fe40000000028 */
[----:B------:R-:W-:Y:S02]  /*3420*/  CS2R R56, SRZ ;  /* 0x0000000000387805 */ /* 0x000fe4000001ff00 */
[----:B------:R-:W-:-:S02]  /*3430*/  PRMT R170, R43, 0x7610, R170 ;  /* 0x000076102baa7816 */ /* 0x000fc400000000aa */
[----:B------:R-:W-:Y:S02]  /*3440*/  CS2R R54, SRZ ;  /* 0x0000000000367805 */ /* 0x000fe4000001ff00 */
[----:B------:R-:W-:Y:S02]  /*3450*/  CS2R R58, SRZ ;  /* 0x00000000003a7805 */ /* 0x000fe4000001ff00 */
[----:B------:R-:W-:Y:S02]  /*3460*/  CS2R R48, SRZ ;  /* 0x0000000000307805 */ /* 0x000fe4000001ff00 */
[----:B------:R-:W-:Y:S02]  /*3470*/  CS2R R46, SRZ ;  /* 0x00000000002e7805 */ /* 0x000fe4000001ff00 */
[----:B------:R-:W-:Y:S02]  /*3480*/  CS2R R50, SRZ ;  /* 0x0000000000327805 */ /* 0x000fe4000001ff00 */
        /* <DEDUP_REMOVED lines=23> */
.L_x_466:
[----:B------:R-:W-:Y:S05]  /*3600*/  BSYNC B1 ;  /* 0x0000000000017941 */ /* 0x000fea0003800000 */
.L_x_465:
[----:B------:R-:W-:Y:S01]  /*3610*/  ISETP.GE.AND P5, PT, R226, R4, PT ;  /* 0x00000004e200720c */ /* 0x000fe20003fa6270 */
[----:B------:R-:W-:-:S12]  /*3620*/  BSSY B1, `(.L_x_467) ;  /* 0x000001f000017945 */ /* 0x000fd80003800000 */
[----:B------:R-:W-:Y:S05]  /*3630*/  @P5 BRA `(.L_x_468) ;  /* 0x0000000000745947 */ /* 0x000fea0003800000 */
[----:B0-----:R-:W0:Y:S01]  /*3640*/  LDC.64 R40, c[0x0][0x3d8] ;  /* 0x0000f600ff287b82 */ /* 0x001e220000000a00 */
[----:B------:R-:W-:Y:S01]  /*3650*/  IMAD.MOV.U32 R93, RZ, RZ, R3 ;  /* 0x000000ffff5d7224 */ /* 0x000fe200078e0003 */
[----:B------:R-:W-:Y:S01]  /*3660*/  MOV R91, R0 ;  /* 0x00000000005b7202 */ /* 0x000fe20000000f00 */
[----:B------:R-:W-:Y:S01]  /*3670*/  ULDC.64 UR4, c[0x0][0x3c8] ;  /* 0x0000f20000047ab9 */ /* 0x000fe20000000a00 */
[----:B------:R-:W-:Y:S02]  /*3680*/  CS2R R48, SRZ ;  /* 0x0000000000307805 */ /* 0x000fe4000001ff00 */
[----:B------:R-:W-:Y:S01]  /*3690*/  CS2R R50, SRZ ;  /* 0x0000000000327805 */ /* 0x000fe2000001ff00 */
[----:B------:R-:W-:Y:S01]  /*36a0*/  ULDC.64 UR6, c[0x0][0x208] ;  /* 0x0000820000067ab9 */ /* 0x000fe20000000a00 */
[----:B0-----:R-:W-:-:S04]  /*36b0*/  IMAD.WIDE.U32 R92, R40, 0xa0, R92 ;  /* 0x000000a0285c7825 */ /* 0x001fc800078e005c */
[----:B------:R-:W-:Y:S01]  /*36c0*/  IMAD R41, R41, 0xa0, RZ ;  /* 0x000000a029297824 */ /* 0x000fe200078e02ff */
[----:B------:R-:W-:-:S04]  /*36d0*/  IADD3 R3, P2, R102, R92, RZ ;  /* 0x0000005c66037210 */ /* 0x000fc80007f5e0ff */
[----:B------:R-:W-:Y:S02]  /*36e0*/  IADD3.X R92, R28, R93, R41, P2, !PT ;  /* 0x0000005d1c5c7210 */ /* 0x000fe400017fe429 */
        /* <DEDUP_REMOVED lines=18> */
.L_x_468:
[----:B------:R-:W-:Y:S05]  /*3810*/  BSYNC B1 ;  /* 0x0000000000017941 */ /* 0x000fea0003800000 */
.L_x_467:
[----:B------:R-:W-:Y:S01]  /*3820*/  ULOP3.LUT UR4, UR60, 0x1, URZ, 0xfc, !UPT ;  /* 0x000000013c047892 */ /* 0x000fe2000f8efc3f */
[----:B-----5:R-:W-:Y:S01]  /*3830*/  IMAD.MOV.U32 R3, RZ, RZ, R53 ;  /* 0x000000ffff037224 */ /* 0x020fe200078e0035 */
[----:B01----:R-:W-:Y:S01]  /*3840*/  MOV R41, R57 ;  /* 0x0000003900297202 */ /* 0x003fe20000000f00 */
[----:B------:R-:W-:Y:S01]  /*3850*/  IMAD.MOV.U32 R40, RZ, RZ, R56 ;  /* 0x000000ffff287224 */ /* 0x000fe200078e0038 */
[----:B------:R-:W-:Y:S01]  /*3860*/  UISETP.NE.AND UP0, UPT, UR4, 0x3, UPT ;  /* 0x000000030400788c */ /* 0x000fe2000bf05270 */
        /* <DEDUP_REMOVED lines=8> */
[----:B------:R-:W-:Y:S02]  /*38f0*/  PLOP3.LUT P2, PT, PT, PT, UP0, 0x80, 0x0 ;  /* 0x000000000000781c */ /* 0x000fe40003f4f008 */
[----:B------:R-:W-:Y:S01]  /*3900*/  PRMT R174, R174, 0x5410, R3 ;  /* 0x00005410aeae7816 */ /* 0x000fe20000000003 */
[----:B------:R-:W-:Y:S01]  /*3910*/  IMAD.MOV.U32 R3, RZ, RZ, R48 ;  /* 0x000000ffff037224 */ /* 0x000fe200078e0030 */
[----:B------:R-:W-:Y:S01]  /*3920*/  PRMT R183, R40, 0x5410, R41 ;  /* 0x0000541028b77816 */ /* 0x000fe20000000029 */
[----:B------:R-:W-:Y:S01]  /*3930*/  IMAD.MOV.U32 R41, RZ, RZ, R44 ;  /* 0x000000ffff297224 */ /* 0x000fe200078e002c */
[----:B------:R-:W-:Y:S01]  /*3940*/  PRMT R173, R0, 0x7610, R173 ;  /* 0x0000761000ad7816 */ /* 0x000fe200000000ad */
[----:B------:R-:W-:Y:S01]  /*3950*/  IMAD.MOV.U32 R40, RZ, RZ, R45 ;  /* 0x000000ffff287224 */ /* 0x000fe200078e002d */
[----:B------:R-:W-:-:S04]  /*3960*/  MOV R0, R49 ;  /* 0x0000003100007202 */ /* 0x000fc80000000f00 */
[----:B------:R-:W-:Y:S01]  /*3970*/  PRMT R92, R41, 0x5410, R40 ;  /* 0x00005410295c7816 */ /* 0x000fe20000000028 */
[----:B------:R-:W-:Y:S01]  /*3980*/  IMAD.MOV.U32 R41, RZ, RZ, R46 ;  /* 0x000000ffff297224 */ /* 0x000fe200078e002e */
[----:B------:R-:W-:Y:S01]  /*3990*/  PRMT R172, R3, 0x5410, R0 ;  /* 0x0000541003ac7816 */ /* 0x000fe20000000000 */
[----:B------:R-:W-:Y:S01]  /*39a0*/  IMAD.MOV.U32 R40, RZ, RZ, R47 ;  /* 0x000000ffff287224 */ /* 0x000fe200078e002f */
[----:B------:R-:W-:Y:S01]  /*39b0*/  MOV R0, R51 ;  /* 0x0000003300007202 */ /* 0x000fe20000000f00 */
[----:B------:R-:W-:-:S03]  /*39c0*/  IMAD.MOV.U32 R3, RZ, RZ, R50 ;  /* 0x000000ffff037224 */ /* 0x000fc600078e0032 */
[----:B------:R-:W-:Y:S02]  /*39d0*/  PRMT R93, R41, 0x5410, R40 ;  /* 0x00005410295d7816 */ /* 0x000fe40000000028 */
[----:B------:R-:W-:Y:S01]  /*39e0*/  PRMT R175, R3, 0x5410, R0 ;  /* 0x0000541003af7816 */ /* 0x000fe20000000000 */
[----:B------:R-:W-:Y:S06]  /*39f0*/  @!P2 BRA `(.L_x_469) ;  /* 0x000000000004a947 */ /* 0x000fec0003800000 */
[----:B------:R-:W-:Y:S01]  /*3a00*/  BPT.TRAP 0x1 ;  /* 0x000000040000795c */ /* 0x000fe20000300000 */
.L_x_469:
[----:B------:R-:W-:Y:S01]  /*3a10*/  IMAD R3, R220, 0x8, R2 ;  /* 0x00000008dc037824 */ /* 0x000fe200078e0202 */
[----:B------:R-:W-:Y:S01]  /*3a20*/  SHF.L.U32 R0, R229, 0x1f, RZ ;  /* 0x0000001fe5007819 */ /* 0x000fe200000006ff */
[----:B------:R-:W-:Y:S03]  /*3a30*/  BSSY B1, `(.L_x_470) ;  /* 0x0000003000017945 */ /* 0x000fe60003800000 */
[----:B------:R-:W0:Y:S02]  /*3a40*/  SYNCS.PHASECHK.TRANS64.TRYWAIT P6, [R3+URZ+0x34890], R0 ;  /* 0x03489000030075a7 */ /* 0x000e2400080c017f */
[----:B0-----:R-:W-:Y:S05]  /*3a50*/  @!P6 BRA `(.L_x_471) ;  /* 0x00000214005ce947 */ /* 0x001fea0003800000 */
.L_x_765:
[----:B------:R-:W-:Y:S05]  /*3a60*/  BSYNC B1 ;  /* 0x0000000000017941 */ /* 0x000fea0003800000 */
.L_x_470:
[----:B------:R-:W-:Y:S04]  /*3a70*/  BSSY B1, `(.L_x_472) ;  /* 0x0000075000017945 */ /* 0x000fe80003800000 */
[----:B------:R-:W-:Y:S05]  /*3a80*/  @P3 BRA `(.L_x_473) ;  /* 0x0000000400cc3947 */ /* 0x000fea0003800000 */
[----:B------:R-:W-:Y:S01]  /*3a90*/  IADD3 R176, P3, R118, R132, RZ ;  /* 0x0000008476b07210 */ /* 0x000fe20007f7e0ff */
[----:B------:R-:W-:Y:S04]  /*3aa0*/  BSSY B2, `(.L_x_474) ;  /* 0x000003b000027945 */ /* 0x000fe80003800000 */
[----:B------:R-:W-:Y:S01]  /*3ab0*/  IMAD.X R177, R88, 0x1, R124, P3 ;  /* 0x0000000158b17824 */ /* 0x000fe200018e067c */
[----:B------:R-:W-:Y:S07]  /*3ac0*/  @P0 BRA `(.L_x_475) ;  /* 0x0000000000e00947 */ /* 0x000fee0003800000 */
[----:B------:R1:W2:Y:S01]  /*3ad0*/  LDS.128 R40, [R5+0x1e400] ;  /* 0x01e4000005287984 */ /* 0x0002a20000000c00 */
[----:B------:R-:W-:Y:S01]  /*3ae0*/  IADD3 R91, P3, R176, R98, RZ ;  /* 0x00000062b05b7210 */ /* 0x000fe20007f7e0ff */
[----:B------:R-:W-:Y:S04]  /*3af0*/  BSSY B3, `(.L_x_476) ;  /* 0x0000030000037945 */ /* 0x000fe80003800000 */
[----:B------:R-:W-:Y:S01]  /*3b00*/  IMAD.X R178, R177, 0x1, R15, P3 ;  /* 0x00000001b1b27824 */ /* 0x000fe200018e060f */
[----:B------:R-:W-:-:S13]  /*3b10*/  ISETP.GE.AND P3, PT, R18, R80, PT ;  /* 0x000000501200720c */ /* 0x000fda0003f66270 */
[----:B-1----:R-:W-:Y:S05]  /*3b20*/  @P3 BRA `(.L_x_477) ;  /* 0x0000000000b03947 */ /* 0x002fea0003800000 */
[----:B------:R-:W-:Y:S01]  /*3b30*/  SHF.R.U64 R152, R152, 0x10, R153 ;  /* 0x0000001098987819 */ /* 0x000fe20000001299 */
[----:B------:R-:W-:Y:S01]  /*3b40*/  HADD2.F32 R181, -RZ, R181.H0_H0 ;  /* 0x200000b5ffb57230 */ /* 0x000fe20000004100 */
[----:B--2---:R-:W-:Y:S02]  /*3b50*/  MOV R179, R41 ;  /* 0x0000002900b37202 */ /* 0x004fe40000000f00 */
[--C-:B------:R-:W-:Y:S01]  /*3b60*/  SHF.R.U64 R90, R134, 0x10, R135.reuse ;  /* 0x00000010865a7819 */ /* 0x100fe20000001287 */
[----:B------:R-:W-:Y:S01]  /*3b70*/  HADD2.F32 R152, -RZ, R152.H0_H0 ;  /* 0x20000098ff987230 */ /* 0x000fe20000004100 */
[----:B------:R-:W-:Y:S01]  /*3b80*/  SHF.R.U32.HI R135, RZ, 0x10, R135 ;  /* 0x00000010ff877819 */ /* 0x000fe20000011687 */
[--C-:B------:R-:W-:Y:S02]  /*3b90*/  HADD2.F32 R41, -RZ, R179.reuse.H1_H1 ;  /* 0x300000b3ff297230 */ /* 0x100fe40000004100 */
[----:B------:R-:W-:Y:S02]  /*3ba0*/  HADD2.F32 R179, -RZ, R179.H0_H0 ;  /* 0x200000b3ffb37230 */ /* 0x000fe40000004100 */
[----:B------:R-:W-:-:S02]  /*3bb0*/  HADD2.F32 R90, -RZ, R90.H0_H0 ;  /* 0x2000005aff5a7230 */ /* 0x000fc40000004100 */
[-C--:B------:R-:W-:Y:S01]  /*3bc0*/  FMUL.FTZ R134, R41, R152.reuse ;  /* 0x0000009829867220 */ /* 0x080fe20000410000 */
[----:B------:R-:W-:-:S03]  /*3bd0*/  FMUL.FTZ R152, R179, R152 ;  /* 0x00000098b3987220 */ /* 0x000fc60000410000 */
[-C--:B------:R-:W-:Y:S01]  /*3be0*/  FFMA.FTZ R134, R179, R90.reuse, -R134 ;  /* 0x0000005ab3867223 */ /* 0x080fe20000010886 */
[----:B------:R-:W-:Y:S02]  /*3bf0*/  HADD2.F32 R179, -RZ, R190.H0_H0 ;  /* 0x200000beffb37230 */ /* 0x000fe40000004100 */
[----:B------:R-:W-:Y:S01]  /*3c00*/  FFMA.FTZ R41, R41, R90, R152 ;  /* 0x0000005a29297223 */ /* 0x000fe20000010098 */
[----:B------:R-:W-:Y:S01]  /*3c10*/  SHF.R.U32.HI R152, RZ, 0x10, R153 ;  /* 0x00000010ff987819 */ /* 0x000fe20000011699 */
[----:B------:R-:W-:Y:S02]  /*3c20*/  IMAD.MOV.U32 R153, RZ, RZ, R43 ;  /* 0x000000ffff997224 */ /* 0x000fe400078e002b */
[----:B------:R-:W-:Y:S01]  /*3c30*/  IMAD.MOV.U32 R90, RZ, RZ, R40 ;  /* 0x000000ffff5a7224 */ /* 0x000fe200078e0028 */
[----:B------:R-:W-:Y:S01]  /*3c40*/  F2FP.F16.F32.PACK_AB R41, R41, R134 ;  /* 0x000000862929723e */ /* 0x000fe200000000ff */
[----:B------:R-:W-:Y:S02]  /*3c50*/  HADD2.F32 R40, -RZ, R152.H0_H0 ;  /* 0x20000098ff287230 */ /* 0x000fe40000004100 */
[----:B------:R-:W-:-:S02]  /*3c60*/  HADD2.F32 R43, -RZ, R153.H1_H1 ;  /* 0x30000099ff2b7230 */ /* 0x000fc40000004100 */
[----:B------:R-:W-:Y:S02]  /*3c70*/  HADD2.F32 R153, -RZ, R153.H0_H0 ;  /* 0x20000099ff997230 */ /* 0x000fe40000004100 */
[----:B------:R-:W-:Y:S02]  /*3c80*/  HADD2.F32 R152, -RZ, R135.H0_H0 ;  /* 0x20000087ff987230 */ /* 0x000fe40000004100 */
[-C--:B------:R-:W-:Y:S01]  /*3c90*/  FMUL.FTZ R182, R43, R40.reuse ;  /* 0x000000282bb67220 */ /* 0x080fe20000410000 */
[----:B------:R-:W-:-:S03]  /*3ca0*/  FMUL.FTZ R184, R153, R40 ;  /* 0x0000002899b87220 */ /* 0x000fc60000410000 */
[-C--:B------:R-:W-:Y:S01]  /*3cb0*/  FFMA.FTZ R40, R153, R152.reuse, -R182 ;  /* 0x0000009899287223 */ /* 0x080fe200000108b6 */
[----:B------:R-:W-:Y:S02]  /*3cc0*/  IMAD.MOV.U32 R153, RZ, RZ, R42 ;  /* 0x000000ffff997224 */ /* 0x000fe400078e002a */
[----:B------:R-:W-:Y:S01]  /*3cd0*/  FFMA.FTZ R43, R43, R152, R184 ;  /* 0x000000982b2b7223 */ /* 0x000fe200000100b8 */
[--C-:B------:R-:W-:Y:S02]  /*3ce0*/  HADD2.F32 R42, -RZ, R90.reuse.H1_H1 ;  /* 0x3000005aff2a7230 */ /* 0x100fe40000004100 */
[----:B------:R-:W-:Y:S02]  /*3cf0*/  HADD2.F32 R152, -RZ, R90.H0_H0 ;  /* 0x2000005aff987230 */ /* 0x000fe40000004100 */
[----:B------:R-:W-:Y:S02]  /*3d00*/  HADD2.F32 R90, -RZ, R153.H1_H1 ;  /* 0x30000099ff5a7230 */ /* 0x000fe40000004100 */
[-C--:B------:R-:W-:Y:S01]  /*3d10*/  FMUL.FTZ R135, R42, R181.reuse ;  /* 0x000000b52a877220 */ /* 0x080fe20000410000 */
[----:B------:R-:W-:Y:S01]  /*3d20*/  F2FP.F16.F32.PACK_AB R43, R43, R40 ;  /* 0x000000282b2b723e */ /* 0x000fe200000000ff */
[----:B------:R-:W-:-:S02]  /*3d30*/  FMUL.FTZ R181, R152, R181 ;  /* 0x000000b598b57220 */ /* 0x000fc40000410000 */
[-C--:B------:R-:W-:Y:S01]  /*3d40*/  FFMA.FTZ R135, R152, R179.reuse, -R135 ;  /* 0x000000b398877223 */ /* 0x080fe20000010887 */
[----:B------:R-:W-:Y:S02]  /*3d50*/  HADD2.F32 R152, -RZ, R153.H0_H0 ;  /* 0x20000099ff987230 */ /* 0x000fe40000004100 */
[----:B------:R-:W-:Y:S01]  /*3d60*/  FFMA.FTZ R42, R42, R179, R181 ;  /* 0x000000b32a2a7223 */ /* 0x000fe200000100b5 */
[----:B------:R-:W-:Y:S02]  /*3d70*/  HADD2.F32 R181, -RZ, R192.H0_H0 ;  /* 0x200000c0ffb57230 */ /* 0x000fe40000004100 */
[----:B------:R-:W-:Y:S02]  /*3d80*/  HADD2.F32 R153, -RZ, R190.H1_H1 ;  /* 0x300000beff997230 */ /* 0x000fe40000004100 */
[----:B------:R-:W-:Y:S01]  /*3d90*/  F2FP.F16.F32.PACK_AB R40, R42, R135 ;  /* 0x000000872a28723e */ /* 0x000fe200000000ff */
[-C--:B------:R-:W-:Y:S01]  /*3da0*/  FMUL.FTZ R179, R90, R181.reuse ;  /* 0x000000b55ab37220 */ /* 0x080fe20000410000 */
[----:B------:R-:W-:-:S03]  /*3db0*/  FMUL.FTZ R181, R152, R181 ;  /* 0x000000b598b57220 */ /* 0x000fc60000410000 */
[-C--:B------:R-:W-:Y:S01]  /*3dc0*/  FFMA.FTZ R179, R152, R153.reuse, -R179 ;  /* 0x0000009998b37223 */ /* 0x080fe200000108b3 */
[----:B------:R-:W-:-:S05]  /*3dd0*/  FFMA.FTZ R90, R90, R153, R181 ;  /* 0x000000995a5a7223 */ /* 0x000fca00000100b5 */
[----:B------:R-:W-:-:S07]  /*3de0*/  F2FP.F16.F32.PACK_AB R42, R90, R179 ;  /* 0x000000b35a2a723e */ /* 0x000fce00000000ff */
.L_x_477:
[----:B------:R-:W-:Y:S05]  /*3df0*/  BSYNC B3 ;  /* 0x0000000000037941 */ /* 0x000fea0003800000 */
.L_x_476:
[----:B------:R-:W-:Y:S01]  /*3e00*/  ULDC.64 UR4, c[0x0][0x2d8] ;  /* 0x0000b60000047ab9 */ /* 0x000fe20000000a00 */
[----:B------:R-:W-:Y:S01]  /*3e10*/  ULDC.64 UR6, c[0x0][0x208] ;  /* 0x0000820000067ab9 */ /* 0x000fe20000000a00 */
[----:B------:R-:W-:-:S04]  /*3e20*/  LEA R90, P3, R91, UR4, 0x1 ;  /* 0x000000045b5a7c11 */ /* 0x000fc8000f8608ff */
[----:B------:R-:W-:-:S05]  /*3e30*/  LEA.HI.X R91, R91, UR5, R178, 0x1, P3 ;  /* 0x000000055b5b7c11 */ /* 0x000fca00098f0cb2 */
[----:B--2---:R1:W-:Y:S04]  /*3e40*/  STG.E.128 desc[UR6][R90.64], R40 ;  /* 0x000000285a007986 */ /* 0x0043e8000c101d06 */
.L_x_475:
[----:B------:R-:W-:Y:S05]  /*3e50*/  BSYNC B2 ;  /* 0x0000000000027941 */ /* 0x000fea0003800000 */
.L_x_474:
[----:B------:R-:W-:Y:S05]  /*3e60*/  @P1 BRA `(.L_x_473) ;  /* 0x0000000000d41947 */ /* 0x000fea0003800000 */
[----:B-1----:R1:W2:Y:S01]  /*3e70*/  LDS.128 R40, [R5+0x23c00] ;  /* 0x023c000005287984 */ /* 0x0022a20000000c00 */
[----:B------:R-:W-:Y:S01]  /*3e80*/  IADD3 R176, P3, R176, R13, RZ ;  /* 0x0000000db0b07210 */ /* 0x000fe20007f7e0ff */
[----:B------:R-:W-:Y:S03]  /*3e90*/  BSSY B2, `(.L_x_478) ;  /* 0x000002d000027945 */ /* 0x000fe60003800000 */
[----:B------:R-:W-:Y:S02]  /*3ea0*/  IADD3.X R177, R177, R8, RZ, P3, !PT ;  /* 0x00000008b1b17210 */ /* 0x000fe40001ffe4ff */
[----:B------:R-:W-:-:S13]  /*3eb0*/  ISETP.GE.AND P3, PT, R221, R80, PT ;  /* 0x00000050dd00720c */ /* 0x000fda0003f66270 */
[----:B-1----:R-:W-:Y:S05]  /*3ec0*/  @P3 BRA `(.L_x_479) ;  /* 0x0000000000a43947 */ /* 0x002fea0003800000 */
[--C-:B------:R-:W-:Y:S01]  /*3ed0*/  SHF.R.U64 R90, R86, 0x10, R87.reuse ;  /* 0x00000010565a7819 */ /* 0x100fe20000001257 */
[--C-:B--2---:R-:W-:Y:S01]  /*3ee0*/  HADD2.F32 R91, -RZ, R41.reuse.H1_H1 ;  /* 0x30000029ff5b7230 */ /* 0x104fe20000004100 */
[----:B------:R-:W-:Y:S01]  /*3ef0*/  SHF.R.U32.HI R86, RZ, 0x10, R87 ;  /* 0x00000010ff567819 */ /* 0x000fe20000011657 */
[----:B------:R-:W-:Y:S01]  /*3f00*/  HADD2.F32 R41, -RZ, R41.H0_H0 ;  /* 0x20000029ff297230 */ /* 0x000fe20000004100 */
[--C-:B------:R-:W-:Y:S01]  /*3f10*/  SHF.R.U64 R87, R94, 0x10, R95.reuse ;  /* 0x000000105e577819 */ /* 0x100fe2000000125f */
[----:B------:R-:W-:Y:S01]  /*3f20*/  HADD2.F32 R90, -RZ, R90.H0_H0 ;  /* 0x2000005aff5a7230 */ /* 0x000fe20000004100 */
[----:B------:R-:W-:Y:S01]  /*3f30*/  SHF.R.U32.HI R134, RZ, 0x10, R95 ;  /* 0x00000010ff867819 */ /* 0x000fe2000001165f */
[----:B------:R-:W-:Y:S02]  /*3f40*/  HADD2.F32 R94, -RZ, R86.H0_H0 ;  /* 0x20000056ff5e7230 */ /* 0x000fe40000004100 */
[----:B------:R-:W-:Y:S02]  /*3f50*/  HADD2.F32 R152, -RZ, R87.H0_H0 ;  /* 0x20000057ff987230 */ /* 0x000fe40000004100 */
[----:B------:R-:W-:-:S02]  /*3f60*/  HADD2.F32 R134, -RZ, R134.H0_H0 ;  /* 0x20000086ff867230 */ /* 0x000fc40000004100 */
[--C-:B------:R-:W-:Y:S02]  /*3f70*/  HADD2.F32 R87, -RZ, R43.reuse.H1_H1 ;  /* 0x3000002bff577230 */ /* 0x100fe40000004100 */
[-C--:B------:R-:W-:Y:S01]  /*3f80*/  FMUL.FTZ R86, R91, R152.reuse ;  /* 0x000000985b567220 */ /* 0x080fe20000410000 */
[----:B------:R-:W-:Y:S02]  /*3f90*/  HADD2.F32 R43, -RZ, R43.H0_H0 ;  /* 0x2000002bff2b7230 */ /* 0x000fe40000004100 */
[----:B------:R-:W-:Y:S01]  /*3fa0*/  FMUL.FTZ R178, R41, R152 ;  /* 0x0000009829b27220 */ /* 0x000fe20000410000 */
[----:B------:R-:W-:Y:S02]  /*3fb0*/  HADD2.F32 R95, -RZ, R40.H1_H1 ;  /* 0x30000028ff5f7230 */ /* 0x000fe40000004100 */
[----:B------:R-:W-:Y:S01]  /*3fc0*/  FMUL.FTZ R152, R87, R134 ;  /* 0x0000008657987220 */ /* 0x000fe20000410000 */
[----:B------:R-:W-:Y:S01]  /*3fd0*/  FFMA.FTZ R41, R41, R90, -R86 ;  /* 0x0000005a29297223 */ /* 0x000fe20000010856 */
[----:B------:R-:W-:Y:S01]  /*3fe0*/  FMUL.FTZ R134, R43, R134 ;  /* 0x000000862b867220 */ /* 0x000fe20000410000 */
[----:B------:R-:W-:Y:S01]  /*3ff0*/  FFMA.FTZ R86, R91, R90, R178 ;  /* 0x0000005a5b567223 */ /* 0x000fe200000100b2 */
[----:B------:R-:W-:-:S02]  /*4000*/  HADD2.F32 R91, -RZ, R191.H0_H0 ;  /* 0x200000bfff5b7230 */ /* 0x000fc40000004100 */
[-C--:B------:R-:W-:Y:S01]  /*4010*/  FFMA.FTZ R43, R43, R94.reuse, -R152 ;  /* 0x0000005e2b2b7223 */ /* 0x080fe20000010898 */
[----:B------:R-:W-:Y:S01]  /*4020*/  FFMA.FTZ R90, R87, R94, R134 ;  /* 0x0000005e575a7223 */ /* 0x000fe20000010086 */
[----:B------:R-:W-:Y:S01]  /*4030*/  HADD2.F32 R134, -RZ, R40.H0_H0 ;  /* 0x20000028ff867230 */ /* 0x000fe20000004100 */
[----:B------:R-:W-:Y:S01]  /*4040*/  F2FP.F16.F32.PACK_AB R41, R86, R41 ;  /* 0x000000295629723e */ /* 0x000fe200000000ff */
[----:B------:R-:W-:Y:S02]  /*4050*/  HADD2.F32 R87, -RZ, R191.H1_H1 ;  /* 0x300000bfff577230 */ /* 0x000fe40000004100 */
[-C--:B------:R-:W-:Y:S01]  /*4060*/  FMUL.FTZ R135, R95, R91.reuse ;  /* 0x0000005b5f877220 */ /* 0x080fe20000410000 */
[--C-:B------:R-:W-:Y:S02]  /*4070*/  HADD2.F32 R40, -RZ, R42.reuse.H1_H1 ;  /* 0x3000002aff287230 */ /* 0x100fe40000004100 */
[----:B------:R-:W-:Y:S01]  /*4080*/  FMUL.FTZ R152, R134, R91 ;  /* 0x0000005b86987220 */ /* 0x000fe20000410000 */
[----:B------:R-:W-:Y:S01]  /*4090*/  HADD2.F32 R94, -RZ, R189.H0_H0 ;  /* 0x200000bdff5e7230 */ /* 0x000fe20000004100 */
[----:B------:R-:W-:Y:S01]  /*40a0*/  F2FP.F16.F32.PACK_AB R43, R90, R43 ;  /* 0x0000002b5a2b723e */ /* 0x000fe200000000ff */
[----:B------:R-:W-:-:S02]  /*40b0*/  HADD2.F32 R42, -RZ, R42.H0_H0 ;  /* 0x2000002aff2a7230 */ /* 0x000fc40000004100 */
[-C--:B------:R-:W-:Y:S01]  /*40c0*/  FMUL.FTZ R91, R40, R87.reuse ;  /* 0x00000057285b7220 */ /* 0x080fe20000410000 */
[----:B------:R-:W-:Y:S02]  /*40d0*/  HADD2.F32 R153, -RZ, R189.H1_H1 ;  /* 0x300000bdff997230 */ /* 0x000fe40000004100 */
[-C--:B------:R-:W-:Y:S01]  /*40e0*/  FFMA.FTZ R135, R134, R94.reuse, -R135 ;  /* 0x0000005e86877223 */ /* 0x080fe20000010887 */
[----:B------:R-:W-:Y:S01]  /*40f0*/  FFMA.FTZ R152, R95, R94, R152 ;  /* 0x0000005e5f987223 */ /* 0x000fe20000010098 */
[C---:B------:R-:W-:Y:S01]  /*4100*/  FMUL.FTZ R87, R42.reuse, R87 ;  /* 0x000000572a577220 */ /* 0x040fe20000410000 */
[----:B------:R-:W-:-:S03]  /*4110*/  FFMA.FTZ R91, R42, R153, -R91 ;  /* 0x000000992a5b7223 */ /* 0x000fc6000001085b */
[----:B------:R-:W-:Y:S01]  /*4120*/  FFMA.FTZ R40, R40, R153, R87 ;  /* 0x0000009928287223 */ /* 0x000fe20000010057 */
[----:B------:R-:W-:-:S04]  /*4130*/  F2FP.F16.F32.PACK_AB R152, R152, R135 ;  /* 0x000000879898723e */ /* 0x000fc800000000ff */
[----:B------:R-:W-:Y:S01]  /*4140*/  F2FP.F16.F32.PACK_AB R42, R40, R91 ;  /* 0x0000005b282a723e */ /* 0x000fe200000000ff */
[----:B------:R-:W-:-:S07]  /*4150*/  IMAD.MOV.U32 R40, RZ, RZ, R152 ;  /* 0x000000ffff287224 */ /* 0x000fce00078e0098 */
.L_x_479:
[----:B------:R-:W-:Y:S05]  /*4160*/  BSYNC B2 ;  /* 0x0000000000027941 */ /* 0x000fea0003800000 */
.L_x_478:
[----:B------:R-:W-:Y:S01]  /*4170*/  ULDC.64 UR4, c[0x0][0x2d8] ;  /* 0x0000b60000047ab9 */ /* 0x000fe20000000a00 */
[----:B------:R-:W-:Y:S01]  /*4180*/  ULDC.64 UR6, c[0x0][0x208] ;  /* 0x0000820000067ab9 */ /* 0x000fe20000000a00 */
[----:B------:R-:W-:-:S04]  /*4190*/  LEA R86, P3, R176, UR4, 0x1 ;  /* 0x00000004b0567c11 */ /* 0x000fc8000f8608ff */
[----:B------:R-:W-:-:S05]  /*41a0*/  LEA.HI.X R87, R176, UR5, R177, 0x1, P3 ;  /* 0x00000005b0577c11 */ /* 0x000fca00098f0cb1 */
[----:B--2---:R2:W-:Y:S04]  /*41b0*/  STG.E.128 desc[UR6][R86.64], R40 ;  /* 0x0000002856007986 */ /* 0x0045e8000c101d06 */
.L_x_473:
[----:B------:R-:W-:Y:S05]  /*41c0*/  BSYNC B1 ;  /* 0x0000000000017941 */ /* 0x000fea0003800000 */
.L_x_472:
[----:B------:R-:W-:Y:S04]  /*41d0*/  BSSY B1, `(.L_x_480) ;  /* 0x0000072000017945 */ /* 0x000fe80003800000 */
[----:B------:R-:W-:Y:S05]  /*41e0*/  @P4 BRA `(.L_x_481) ;  /* 0x0000000400c04947 */ /* 0x000fea0003800000 */
[----:B--2---:R-:W-:Y:S01]  /*41f0*/  IADD3 R86, P3, P4, R116, R132, R16 ;  /* 0x0000008474567210 */ /* 0x004fe20007c7e010 */
[----:B------:R-:W-:Y:S03]  /*4200*/  BSSY B2, `(.L_x_482) ;  /* 0x0000038000027945 */ /* 0x000fe60003800000 */
[----:B------:R-:W-:Y:S01]  /*4210*/  IADD3.X R87, R125, R88, R17, P3, P4 ;  /* 0x000000587d577210 */ /* 0x000fe20001fe8411 */
[----:B------:R-:W-:Y:S08]  /*4220*/  @P0 BRA `(.L_x_483) ;  /* 0x0000000000d40947 */ /* 0x000ff00003800000 */
[----:B-1----:R1:W2:Y:S01]  /*4230*/  LDS.128 R40, [R5+0x1f400] ;  /* 0x01f4000005287984 */ /* 0x0022a20000000c00 */
[----:B------:R-:W-:Y:S01]  /*4240*/  IADD3 R90, P3, R86, R98, RZ ;  /* 0x00000062565a7210 */ /* 0x000fe20007f7e0ff */
[----:B------:R-:W-:Y:S04]  /*4250*/  BSSY B3, `(.L_x_484) ;  /* 0x000002d000037945 */ /* 0x000fe80003800000 */
[----:B------:R-:W-:Y:S01]  /*4260*/  IMAD.X R91, R87, 0x1, R15, P3 ;  /* 0x00000001575b7824 */ /* 0x000fe200018e060f */
[----:B------:R-:W-:-:S13]  /*4270*/  ISETP.GE.AND P3, PT, R18, R80, PT ;  /* 0x000000501200720c */ /* 0x000fda0003f66270 */
[----:B-1----:R-:W-:Y:S05]  /*4280*/  @P3 BRA `(.L_x_485) ;  /* 0x0000000000a43947 */ /* 0x002fea0003800000 */
[----:B------:R-:W-:Y:S01]  /*4290*/  SHF.R.U64 R94, R82, 0x10, R83 ;  /* 0x00000010525e7819 */ /* 0x000fe20000001253 */
[----:B--2---:R-:W-:Y:S01]  /*42a0*/  HADD2.F32 R134, -RZ, R43.H0_H0 ;  /* 0x2000002bff867230 */ /* 0x004fe20000004100 */
[----:B------:R-:W-:Y:S01]  /*42b0*/  SHF.R.U32.HI R95, RZ, 0x10, R85 ;  /* 0x00000010ff5f7819 */ /* 0x000fe20000011655 */
[----:B------:R-:W-:Y:S01]  /*42c0*/  HADD2.F32 R153, -RZ, R187.H0_H0 ;  /* 0x200000bbff997230 */ /* 0x000fe20000004100 */
[----:B------:R-:W-:Y:S01]  /*42d0*/  SHF.R.U32.HI R82, RZ, 0x10, R83 ;  /* 0x00000010ff527819 */ /* 0x000fe20000011653 */
[----:B------:R-:W-:Y:S01]  /*42e0*/  HADD2.F32 R94, -RZ, R94.H0_H0 ;  /* 0x2000005eff5e7230 */ /* 0x000fe20000004100 */
[----:B------:R-:W-:Y:S01]  /*42f0*/  SHF.R.U64 R83, R84, 0x10, R85 ;  /* 0x0000001054537819 */ /* 0x000fe20000001255 */
[----:B------:R-:W-:Y:S02]  /*4300*/  HADD2.F32 R95, -RZ, R95.H0_H0 ;  /* 0x2000005fff5f7230 */ /* 0x000fe40000004100 */
[----:B------:R-:W-:Y:S02]  /*4310*/  HADD2.F32 R84, -RZ, R43.H1_H1 ;  /* 0x3000002bff547230 */ /* 0x000fe40000004100 */
[----:B------:R-:W-:-:S02]  /*4320*/  HADD2.F32 R152, -RZ, R83.H0_H0 ;  /* 0x20000053ff987230 */ /* 0x000fc40000004100 */
[--C-:B------:R-:W-:Y:S02]  /*4330*/  HADD2.F32 R83, -RZ, R41.reuse.H1_H1 ;  /* 0x30000029ff537230 */ /* 0x100fe40000004100 */
[-C--:B------:R-:W-:Y:S01]  /*4340*/  FMUL.FTZ R43, R84, R95.reuse ;  /* 0x0000005f542b7220 */ /* 0x080fe20000410000 */
[----:B------:R-:W-:Y:S02]  /*4350*/  HADD2.F32 R41, -RZ, R41.H0_H0 ;  /* 0x20000029ff297230 */ /* 0x000fe40000004100 */
[C---:B------:R-:W-:Y:S01]  /*4360*/  FMUL.FTZ R95, R134.reuse, R95 ;  /* 0x0000005f865f7220 */ /* 0x040fe20000410000 */
[----:B------:R-:W-:Y:S02]  /*4370*/  HADD2.F32 R85, -RZ, R82.H0_H0 ;  /* 0x20000052ff557230 */ /* 0x000fe40000004100 */
[-C--:B------:R-:W-:Y:S01]  /*4380*/  FMUL.FTZ R82, R83, R152.reuse ;  /* 0x0000009853527220 */ /* 0x080fe20000410000 */
[----:B------:R-:W-:Y:S02]  /*4390*/  FMUL.FTZ R152, R41, R152 ;  /* 0x0000009829987220 */ /* 0x000fe40000410000 */
[-C--:B------:R-:W-:Y:S01]  /*43a0*/  FFMA.FTZ R43, R134, R85.reuse, -R43 ;  /* 0x00000055862b7223 */ /* 0x080fe2000001082b */
[----:B------:R-:W-:Y:S01]  /*43b0*/  FFMA.FTZ R84, R84, R85, R95 ;  /* 0x0000005554547223 */ /* 0x000fe2000001005f */
[----:B------:R-:W-:-:S02]  /*43c0*/  HADD2.F32 R85, -RZ, R188.H0_H0 ;  /* 0x200000bcff557230 */ /* 0x000fc40000004100 */
[-C--:B------:R-:W-:Y:S01]  /*43d0*/  FFMA.FTZ R41, R41, R94.reuse, -R82 ;  /* 0x0000005e29297223 */ /* 0x080fe20000010852 */
[--C-:B------:R-:W-:Y:S02]  /*43e0*/  HADD2.F32 R95, -RZ, R40.reuse.H1_H1 ;  /* 0x30000028ff5f7230 */ /* 0x100fe40000004100 */
[----:B------:R-:W-:Y:S01]  /*43f0*/  FFMA.FTZ R82, R83, R94, R152 ;  /* 0x0000005e53527223 */ /* 0x000fe20000010098 */
[----:B------:R-:W-:Y:S01]  /*4400*/  HADD2.F32 R134, -RZ, R40.H0_H0 ;  /* 0x20000028ff867230 */ /* 0x000fe20000004100 */
[----:B------:R-:W-:Y:S01]  /*4410*/  F2FP.F16.F32.PACK_AB R43, R84, R43 ;  /* 0x0000002b542b723e */ /* 0x000fe200000000ff */
[----:B------:R-:W-:Y:S02]  /*4420*/  HADD2.F32 R83, -RZ, R188.H1_H1 ;  /* 0x300000bcff537230 */ /* 0x000fe40000004100 */
[-C--:B------:R-:W-:Y:S01]  /*4430*/  FMUL.FTZ R135, R95, R85.reuse ;  /* 0x000000555f877220 */ /* 0x080fe20000410000 */
[--C-:B------:R-:W-:Y:S02]  /*4440*/  HADD2.F32 R40, -RZ, R42.reuse.H1_H1 ;  /* 0x3000002aff287230 */ /* 0x100fe40000004100 */
[----:B------:R-:W-:Y:S01]  /*4450*/  FMUL.FTZ R152, R134, R85 ;  /* 0x0000005586987220 */ /* 0x000fe20000410000 */
[----:B------:R-:W-:Y:S01]  /*4460*/  HADD2.F32 R94, -RZ, R187.H1_H1 ;  /* 0x300000bbff5e7230 */ /* 0x000fe20000004100 */
[----:B------:R-:W-:Y:S01]  /*4470*/  F2FP.F16.F32.PACK_AB R41, R82, R41 ;  /* 0x000000295229723e */ /* 0x000fe200000000ff */
[----:B------:R-:W-:-:S02]  /*4480*/  HADD2.F32 R42, -RZ, R42.H0_H0 ;  /* 0x2000002aff2a7230 */ /* 0x000fc40000004100 */
[-C--:B------:R-:W-:Y:S01]  /*4490*/  FMUL.FTZ R85, R40, R83.reuse ;  /* 0x0000005328557220 */ /* 0x080fe20000410000 */
        /* <DEDUP_REMOVED lines=8> */
.L_x_485:
[----:B------:R-:W-:Y:S05]  /*4520*/  BSYNC B3 ;  /* 0x0000000000037941 */ /* 0x000fea0003800000 */
.L_x_484:
[----:B------:R-:W-:Y:S01]  /*4530*/  ULDC.64 UR4, c[0x0][0x2d8] ;  /* 0x0000b60000047ab9 */ /* 0x000fe20000000a00 */
[----:B------:R-:W-:Y:S01]  /*4540*/  ULDC.64 UR6, c[0x0][0x208] ;  /* 0x0000820000067ab9 */ /* 0x000fe20000000a00 */
[----:B------:R-:W-:-:S04]  /*4550*/  LEA R82, P3, R90, UR4, 0x1 ;  /* 0x000000045a527c11 */ /* 0x000fc8000f8608ff */
[----:B------:R-:W-:-:S05]  /*4560*/  LEA.HI.X R83, R90, UR5, R91, 0x1, P3 ;  /* 0x000000055a537c11 */ /* 0x000fca00098f0c5b */
[----:B--2---:R2:W-:Y:S04]  /*4570*/  STG.E.128 desc[UR6][R82.64], R40 ;  /* 0x0000002852007986 */ /* 0x0045e8000c101d06 */
.L_x_483:
[----:B------:R-:W-:Y:S05]  /*4580*/  BSYNC B2 ;  /* 0x0000000000027941 */ /* 0x000fea0003800000 */
.L_x_482:
[----:B------:R-:W-:Y:S05]  /*4590*/  @P1 BRA `(.L_x_481) ;  /* 0x0000000000d41947 */ /* 0x000fea0003800000 */
[----:B-12---:R1:W2:Y:S01]  /*45a0*/  LDS.128 R40, [R5+0x24c00] ;  /* 0x024c000005287984 */ /* 0x0062a20000000c00 */
[----:B------:R-:W-:Y:S01]  /*45b0*/  IADD3 R86, P3, R86, R13, RZ ;  /* 0x0000000d56567210 */ /* 0x000fe20007f7e0ff */
[----:B------:R-:W-:Y:S03]  /*45c0*/  BSSY B2, `(.L_x_486) ;  /* 0x000002d000027945 */ /* 0x000fe60003800000 */
[----:B------:R-:W-:Y:S02]  /*45d0*/  IADD3.X R87, R87, R8, RZ, P3, !PT ;  /* 0x0000000857577210 */ /* 0x000fe40001ffe4ff */
[----:B------:R-:W-:-:S13]  /*45e0*/  ISETP.GE.AND P3, PT, R221, R80, PT ;  /* 0x00000050dd00720c */ /* 0x000fda0003f66270 */
[----:B-1----:R-:W-:Y:S05]  /*45f0*/  @P3 BRA `(.L_x_487) ;  /* 0x0000000000a43947 */ /* 0x002fea0003800000 */
[----:B------:R-:W-:Y:S02]  /*4600*/  SHF.R.U64 R82, R76, 0x10, R77 ;  /* 0x000000104c527819 */ /* 0x000fe4000000124d */
[----:B------:R-:W-:Y:S01]  /*4610*/  SHF.R.U64 R83, R78, 0x10, R79 ;  /* 0x000000104e537819 */ /* 0x000fe2000000124f */
[----:B--2---:R-:W-:Y:S01]  /*4620*/  HADD2.F32 R78, -RZ, R41.H0_H0 ;  /* 0x20000029ff4e7230 */ /* 0x004fe20000004100 */
[----:B------:R-:W-:Y:S01]  /*4630*/  SHF.R.U32.HI R76, RZ, 0x10, R77 ;  /* 0x00000010ff4c7819 */ /* 0x000fe2000001164d */
[----:B------:R-:W-:Y:S01]  /*4640*/  IMAD.MOV.U32 R77, RZ, RZ, R43 ;  /* 0x000000ffff4d7224 */ /* 0x000fe200078e002b */
[----:B------:R-:W-:Y:S01]  /*4650*/  SHF.R.U32.HI R90, RZ, 0x10, R79 ;  /* 0x00000010ff5a7819 */ /* 0x000fe2000001164f */
[----:B------:R-:W-:Y:S02]  /*4660*/  HADD2.F32 R43, -RZ, R82.H0_H0 ;  /* 0x20000052ff2b7230 */ /* 0x000fe40000004100 */
[----:B------:R-:W-:Y:S02]  /*4670*/  HADD2.F32 R83, -RZ, R83.H0_H0 ;  /* 0x20000053ff537230 */ /* 0x000fe40000004100 */
[----:B------:R-:W-:-:S02]  /*4680*/  HADD2.F32 R82, -RZ, R41.H1_H1 ;  /* 0x30000029ff527230 */ /* 0x000fc40000004100 */
[----:B------:R-:W-:Y:S02]  /*4690*/  HADD2.F32 R90, -RZ, R90.H0_H0 ;  /* 0x2000005aff5a7230 */ /* 0x000fe40000004100 */
[--C-:B------:R-:W-:Y:S02]  /*46a0*/  HADD2.F32 R79, -RZ, R77.reuse.H1_H1 ;  /* 0x3000004dff4f7230 */ /* 0x100fe40000004100 */
[-C--:B------:R-:W-:Y:S01]  /*46b0*/  FMUL.FTZ R41, R82, R83.reuse ;  /* 0x0000005352297220 */ /* 0x080fe20000410000 */
[----:B------:R-:W-:Y:S02]  /*46c0*/  HADD2.F32 R77, -RZ, R77.H0_H0 ;  /* 0x2000004dff4d7230 */ /* 0x000fe40000004100 */
[C---:B------:R-:W-:Y:S01]  /*46d0*/  FMUL.FTZ R83, R78.reuse, R83 ;  /* 0x000000534e537220 */ /* 0x040fe20000410000 */
[----:B------:R-:W-:Y:S02]  /*46e0*/  HADD2.F32 R84, -RZ, R76.H0_H0 ;  /* 0x2000004cff547230 */ /* 0x000fe40000004100 */
[-C--:B------:R-:W-:Y:S01]  /*46f0*/  FMUL.FTZ R94, R79, R90.reuse ;  /* 0x0000005a4f5e7220 */ /* 0x080fe20000410000 */
[-C--:B------:R-:W-:Y:S01]  /*4700*/  FFMA.FTZ R41, R78, R43.reuse, -R41 ;  /* 0x0000002b4e297223 */ /* 0x080fe20000010829 */
[C---:B------:R-:W-:Y:S01]  /*4710*/  FMUL.FTZ R90, R77.reuse, R90 ;  /* 0x0000005a4d5a7220 */ /* 0x040fe20000410000 */
[----:B------:R-:W-:Y:S01]  /*4720*/  FFMA.FTZ R76, R82, R43, R83 ;  /* 0x0000002b524c7223 */ /* 0x000fe20000010053 */
[----:B------:R-:W-:Y:S01]  /*4730*/  FFMA.FTZ R43, R77, R84, -R94 ;  /* 0x000000544d2b7223 */ /* 0x000fe2000001085e */
[----:B------:R-:W-:-:S02]  /*4740*/  HADD2.F32 R77, -RZ, R40.H1_H1 ;  /* 0x30000028ff4d7230 */ /* 0x000fc40000004100 */
[----:B------:R-:W-:Y:S01]  /*4750*/  FFMA.FTZ R78, R79, R84, R90 ;  /* 0x000000544f4e7223 */ /* 0x000fe2000001005a */
[----:B------:R-:W-:Y:S01]  /*4760*/  HADD2.F32 R83, -RZ, R186.H1_H1 ;  /* 0x300000baff537230 */ /* 0x000fe20000004100 */
[----:B------:R-:W-:Y:S01]  /*4770*/  F2FP.F16.F32.PACK_AB R41, R76, R41 ;  /* 0x000000294c29723e */ /* 0x000fe200000000ff */
[----:B------:R-:W-:Y:S02]  /*4780*/  HADD2.F32 R40, -RZ, R40.H0_H0 ;  /* 0x20000028ff287230 */ /* 0x000fe40000004100 */
[----:B------:R-:W-:Y:S02]  /*4790*/  HADD2.F32 R186, -RZ, R186.H0_H0 ;  /* 0x200000baffba7230 */ /* 0x000fe40000004100 */
[-C--:B------:R-:W-:Y:S01]  /*47a0*/  FMUL.FTZ R85, R77, R83.reuse ;  /* 0x000000534d557220 */ /* 0x080fe20000410000 */
[--C-:B------:R-:W-:Y:S02]  /*47b0*/  HADD2.F32 R79, -RZ, R42.reuse.H1_H1 ;  /* 0x3000002aff4f7230 */ /* 0x100fe40000004100 */
[----:B------:R-:W-:Y:S01]  /*47c0*/  FMUL.FTZ R84, R40, R83 ;  /* 0x0000005328547220 */ /* 0x000fe20000410000 */
[----:B------:R-:W-:Y:S01]  /*47d0*/  HADD2.F32 R42, -RZ, R42.H0_H0 ;  /* 0x2000002aff2a7230 */ /* 0x000fe20000004100 */
[----:B------:R-:W-:Y:S01]  /*47e0*/  F2FP.F16.F32.PACK_AB R43, R78, R43 ;  /* 0x0000002b4e2b723e */ /* 0x000fe200000000ff */
[----:B------:R-:W-:-:S02]  /*47f0*/  HADD2.F32 R82, -RZ, R185.H1_H1 ;  /* 0x300000b9ff527230 */ /* 0x000fc40000004100 */
[-C--:B------:R-:W-:Y:S01]  /*4800*/  FMUL.FTZ R83, R79, R186.reuse ;  /* 0x000000ba4f537220 */ /* 0x080fe20000410000 */
[----:B------:R-:W-:Y:S02]  /*4810*/  HADD2.F32 R185, -RZ, R185.H0_H0 ;  /* 0x200000b9ffb97230 */ /* 0x000fe40000004100 */
[----:B------:R-:W-:Y:S01]  /*4820*/  FMUL.FTZ R186, R42, R186 ;  /* 0x000000ba2aba7220 */ /* 0x000fe20000410000 */
[-C--:B------:R-:W-:Y:S01]  /*4830*/  FFMA.FTZ R85, R40, R82.reuse, -R85 ;  /* 0x0000005228557223 */ /* 0x080fe20000010855 */
[----:B------:R-:W-:Y:S01]  /*4840*/  FFMA.FTZ R84, R77, R82, R84 ;  /* 0x000000524d547223 */ /* 0x000fe20000010054 */
[-C--:B------:R-:W-:Y:S01]  /*4850*/  FFMA.FTZ R83, R42, R185.reuse, -R83 ;  /* 0x000000b92a537223 */ /* 0x080fe20000010853 */
[----:B------:R-:W-:-:S03]  /*4860*/  FFMA.FTZ R186, R79, R185, R186 ;  /* 0x000000b94fba7223 */ /* 0x000fc600000100ba */
[----:B------:R-:W-:Y:S02]  /*4870*/  F2FP.F16.F32.PACK_AB R40, R84, R85 ;  /* 0x000000555428723e */ /* 0x000fe400000000ff */
[----:B------:R-:W-:-:S07]  /*4880*/  F2FP.F16.F32.PACK_AB R42, R186, R83 ;  /* 0x00000053ba2a723e */ /* 0x000fce00000000ff */
.L_x_487:
[----:B------:R-:W-:Y:S05]  /*4890*/  BSYNC B2 ;  /* 0x0000000000027941 */ /* 0x000fea0003800000 */
.L_x_486:
[----:B------:R-:W-:Y:S01]  /*48a0*/  ULDC.64 UR4, c[0x0][0x2d8] ;  /* 0x0000b60000047ab9 */ /* 0x000fe20000000a00 */
[----:B------:R-:W-:Y:S01]  /*48b0*/  ULDC.64 UR6, c[0x0][0x208] ;  /* 0x0000820000067ab9 */ /* 0x000fe20000000a00 */
[----:B------:R-:W-:-:S04]  /*48c0*/  LEA R76, P3, R86, UR4, 0x1 ;  /* 0x00000004564c7c11 */ /* 0x000fc8000f8608ff */
[----:B------:R-:W-:-:S05]  /*48d0*/  LEA.HI.X R77, R86, UR5, R87, 0x1, P3 ;  /* 0x00000005564d7c11 */ /* 0x000fca00098f0c57 */
[----:B--2---:R3:W-:Y:S04]  /*48e0*/  STG.E.128 desc[UR6][R76.64], R40 ;  /* 0x000000284c007986 */ /* 0x0047e8000c101d06 */
.L_x_481:
[----:B------:R-:W-:Y:S05]  /*48f0*/  BSYNC B1 ;  /* 0x0000000000017941 */ /* 0x000fea0003800000 */
.L_x_480:
[----:B------:R-:W-:Y:S01]  /*4900*/  ISETP.NE.AND P3, PT, R89, RZ, PT ;  /* 0x000000ff5900720c */ /* 0x000fe20003f65270 */
[----:B------:R-:W-:-:S12]  /*4910*/  BSSY B1, `(.L_x_488) ;  /* 0x0000073000017945 */ /* 0x000fd80003800000 */
[----:B------:R-:W-:Y:S05]  /*4920*/  @P3 BRA `(.L_x_489) ;  /* 0x0000000400c43947 */ /* 0x000fea0003800000 */
[----:B---3--:R-:W-:Y:S01]  /*4930*/  IADD3 R77, P3, P4, R127, R132, R16 ;  /* 0x000000847f4d7210 */ /* 0x008fe20007c7e010 */
[----:B------:R-:W-:Y:S03]  /*4940*/  BSSY B2, `(.L_x_490) ;  /* 0x0000039000027945 */ /* 0x000fe60003800000 */
[----:B------:R-:W-:Y:S01]  /*4950*/  IADD3.X R76, R126, R88, R17, P3, P4 ;  /* 0x000000587e4c7210 */ /* 0x000fe20001fe8411 */
[----:B------:R-:W-:Y:S08]  /*4960*/  @P0 BRA `(.L_x_491) ;  /* 0x0000000000d80947 */ /* 0x000ff00003800000 */
[----:B-12---:R1:W2:Y:S01]  /*4970*/  LDS.128 R40, [R5+0x20400] ;  /* 0x0204000005287984 */ /* 0x0062a20000000c00 */
[----:B------:R-:W-:Y:S01]  /*4980*/  IADD3 R78, P3, R77, R98, RZ ;  /* 0x000000624d4e7210 */ /* 0x000fe20007f7e0ff */
[----:B------:R-:W-:Y:S04]  /*4990*/  BSSY B3, `(.L_x_492) ;  /* 0x000002e000037945 */ /* 0x000fe80003800000 */
[----:B------:R-:W-:Y:S01]  /*49a0*/  IMAD.X R79, R76, 0x1, R15, P3 ;  /* 0x000000014c4f7824 */ /* 0x000fe200018e060f */
[----:B------:R-:W-:-:S13]  /*49b0*/  ISETP.GE.AND P3, PT, R18, R80, PT ;  /* 0x000000501200720c */ /* 0x000fda0003f66270 */
[----:B-1----:R-:W-:Y:S05]  /*49c0*/  @P3 BRA `(.L_x_493) ;  /* 0x0000000000a83947 */ /* 0x002fea0003800000 */
[--C-:B------:R-:W-:Y:S01]  /*49d0*/  SHF.R.U64 R85, R72, 0x10, R73.reuse ;  /* 0x0000001048557819 */ /* 0x100fe20000001249 */
[----:B--2---:R-:W-:Y:S01]  /*49e0*/  IMAD.MOV.U32 R72, RZ, RZ, R40 ;  /* 0x000000ffff487224 */ /* 0x004fe200078e0028 */
[----:B------:R-:W-:Y:S01]  /*49f0*/  SHF.R.U32.HI R82, RZ, 0x10, R73 ;  /* 0x00000010ff527819 */ /* 0x000fe20000011649 */
[--C-:B------:R-:W-:Y:S01]  /*4a00*/  HADD2.F32 R40, -RZ, R41.reuse.H0_H0 ;  /* 0x20000029ff287230 */ /* 0x100fe20000004100 */
[--C-:B------:R-:W-:Y:S02]  /*4a10*/  SHF.R.U64 R83, R74, 0x10, R75.reuse ;  /* 0x000000104a537819 */ /* 0x100fe4000000124b */
[----:B------:R-:W-:Y:S01]  /*4a20*/  MOV R73, R43 ;  /* 0x0000002b00497202 */ /* 0x000fe20000000f00 */
[----:B------:R-:W-:Y:S01]  /*4a30*/  HADD2.F32 R43, -RZ, R41.H1_H1 ;  /* 0x30000029ff2b7230 */ /* 0x000fe20000004100 */
[----:B------:R-:W-:Y:S01]  /*4a40*/  SHF.R.U32.HI R84, RZ, 0x10, R75 ;  /* 0x00000010ff547819 */ /* 0x000fe2000001164b */
[----:B------:R-:W-:Y:S02]  /*4a50*/  HADD2.F32 R83, -RZ, R83.H0_H0 ;  /* 0x20000053ff537230 */ /* 0x000fe40000004100 */
[----:B------:R-:W-:-:S02]  /*4a60*/  HADD2.F32 R74, -RZ, R73.H1_H1 ;  /* 0x30000049ff4a7230 */ /* 0x000fc40000004100 */
[----:B------:R-:W-:Y:S02]  /*4a70*/  HADD2.F32 R84, -RZ, R84.H0_H0 ;  /* 0x20000054ff547230 */ /* 0x000fe40000004100 */
[-C--:B------:R-:W-:Y:S01]  /*4a80*/  FMUL.FTZ R41, R43, R83.reuse ;  /* 0x000000532b297220 */ /* 0x080fe20000410000 */
[----:B------:R-:W-:Y:S02]  /*4a90*/  HADD2.F32 R73, -RZ, R73.H0_H0 ;  /* 0x20000049ff497230 */ /* 0x000fe40000004100 */
[----:B------:R-:W-:Y:S01]  /*4aa0*/  FMUL.FTZ R86, R40, R83 ;  /* 0x0000005328567220 */ /* 0x000fe20000410000 */
[----:B------:R-:W-:Y:S02]  /*4ab0*/  HADD2.F32 R75, -RZ, R85.H0_H0 ;  /* 0x20000055ff4b7230 */ /* 0x000fe40000004100 */
[-C--:B------:R-:W-:Y:S01]  /*4ac0*/  FMUL.FTZ R90, R74, R84.reuse ;  /* 0x000000544a5a7220 */ /* 0x080fe20000410000 */
[----:B------:R-:W-:Y:S02]  /*4ad0*/  HADD2.F32 R82, -RZ, R82.H0_H0 ;  /* 0x20000052ff527230 */ /* 0x000fe40000004100 */
[----:B------:R-:W-:Y:S01]  /*4ae0*/  FMUL.FTZ R83, R73, R84 ;  /* 0x0000005449537220 */ /* 0x000fe20000410000 */
[-C--:B------:R-:W-:Y:S01]  /*4af0*/  FFMA.FTZ R40, R40, R75.reuse, -R41 ;  /* 0x0000004b28287223 */ /* 0x080fe20000010829 */
[----:B------:R-:W-:Y:S01]  /*4b00*/  FFMA.FTZ R41, R43, R75, R86 ;  /* 0x0000004b2b297223 */ /* 0x000fe20000010056 */
[-C--:B------:R-:W-:Y:S01]  /*4b10*/  FFMA.FTZ R90, R73, R82.reuse, -R90 ;  /* 0x00000052495a7223 */ /* 0x080fe2000001085a */
[----:B------:R-:W-:Y:S01]  /*4b20*/  FFMA.FTZ R87, R74, R82, R83 ;  /* 0x000000524a577223 */ /* 0x000fe20000010053 */
[----:B------:R-:W-:-:S02]  /*4b30*/  HADD2.F32 R82, -RZ, R171.H0_H0 ;  /* 0x200000abff527230 */ /* 0x000fc40000004100 */
[----:B------:R-:W-:Y:S01]  /*4b40*/  HADD2.F32 R43, -RZ, R72.H1_H1 ;  /* 0x30000048ff2b7230 */ /* 0x000fe20000004100 */
[----:B------:R-:W-:Y:S01]  /*4b50*/  F2FP.F16.F32.PACK_AB R41, R41, R40 ;  /* 0x000000282929723e */ /* 0x000fe200000000ff */
[----:B------:R-:W-:Y:S02]  /*4b60*/  HADD2.F32 R73, -RZ, R42.H1_H1 ;  /* 0x3000002aff497230 */ /* 0x000fe40000004100 */
[----:B------:R-:W-:Y:S02]  /*4b70*/  HADD2.F32 R171, -RZ, R171.H1_H1 ;  /* 0x300000abffab7230 */ /* 0x000fe40000004100 */
[----:B------:R-:W-:Y:S01]  /*4b80*/  FMUL.FTZ R83, R43, R82 ;  /* 0x000000522b537220 */ /* 0x000fe20000410000 */
[----:B------:R-:W-:Y:S02]  /*4b90*/  HADD2.F32 R72, -RZ, R72.H0_H0 ;  /* 0x20000048ff487230 */ /* 0x000fe40000004100 */
[----:B------:R-:W-:Y:S02]  /*4ba0*/  HADD2.F32 R42, -RZ, R42.H0_H0 ;  /* 0x2000002aff2a7230 */ /* 0x000fe40000004100 */
[----:B------:R-:W-:Y:S01]  /*4bb0*/  FMUL.FTZ R85, R73, R171 ;  /* 0x000000ab49557220 */ /* 0x000fe20000410000 */
[----:B------:R-:W-:-:S02]  /*4bc0*/  HADD2.F32 R74, -RZ, R168.H0_H0 ;  /* 0x200000a8ff4a7230 */ /* 0x000fc40000004100 */
[----:B------:R-:W-:Y:S01]  /*4bd0*/  FMUL.FTZ R82, R72, R82 ;  /* 0x0000005248527220 */ /* 0x000fe20000410000 */
[----:B------:R-:W-:Y:S02]  /*4be0*/  HADD2.F32 R75, -RZ, R170.H1_H1 ;  /* 0x300000aaff4b7230 */ /* 0x000fe40000004100 */
[----:B------:R-:W-:Y:S01]  /*4bf0*/  FMUL.FTZ R84, R42, R171 ;  /* 0x000000ab2a547220 */ /* 0x000fe20000410000 */
[-C--:B------:R-:W-:Y:S01]  /*4c00*/  FFMA.FTZ R83, R72, R74.reuse, -R83 ;  /* 0x0000004a48537223 */ /* 0x080fe20000010853 */
[----:B------:R-:W-:Y:S01]  /*4c10*/  FFMA.FTZ R82, R43, R74, R82 ;  /* 0x0000004a2b527223 */ /* 0x000fe20000010052 */
[-C--:B------:R-:W-:Y:S01]  /*4c20*/  FFMA.FTZ R85, R42, R75.reuse, -R85 ;  /* 0x0000004b2a557223 */ /* 0x080fe20000010855 */
[----:B------:R-:W-:Y:S01]  /*4c30*/  FFMA.FTZ R84, R73, R75, R84 ;  /* 0x0000004b49547223 */ /* 0x000fe20000010054 */
[----:B------:R-:W-:Y:S02]  /*4c40*/  F2FP.F16.F32.PACK_AB R43, R87, R90 ;  /* 0x0000005a572b723e */ /* 0x000fe400000000ff */
[----:B------:R-:W-:-:S02]  /*4c50*/  F2FP.F16.F32.PACK_AB R40, R82, R83 ;  /* 0x000000535228723e */ /* 0x000fc400000000ff */
[----:B------:R-:W-:-:S07]  /*4c60*/  F2FP.F16.F32.PACK_AB R42, R84, R85 ;  /* 0x00000055542a723e */ /* 0x000fce00000000ff */
.L_x_493:
[----:B------:R-:W-:Y:S05]  /*4c70*/  BSYNC B3 ;  /* 0x0000000000037941 */ /* 0x000fea0003800000 */
.L_x_492:
[----:B------:R-:W-:Y:S01]  /*4c80*/  ULDC.64 UR4, c[0x0][0x2d8] ;  /* 0x0000b60000047ab9 */ /* 0x000fe20000000a00 */
[----:B------:R-:W-:Y:S01]  /*4c90*/  ULDC.64 UR6, c[0x0][0x208] ;  /* 0x0000820000067ab9 */ /* 0x000fe20000000a00 */
[----:B------:R-:W-:-:S04]  /*4ca0*/  LEA R72, P3, R78, UR4, 0x1 ;  /* 0x000000044e487c11 */ /* 0x000fc8000f8608ff */
[----:B------:R-:W-:-:S05]  /*4cb0*/  LEA.HI.X R73, R78, UR5, R79, 0x1, P3 ;  /* 0x000000054e497c11 */ /* 0x000fca00098f0c4f */
[----:B--2---:R3:W-:Y:S04]  /*4cc0*/  STG.E.128 desc[UR6][R72.64], R40 ;  /* 0x0000002848007986 */ /* 0x0047e8000c101d06 */
.L_x_491:
[----:B------:R-:W-:Y:S05]  /*4cd0*/  BSYNC B2 ;  /* 0x0000000000027941 */ /* 0x000fea0003800000 */
.L_x_490:
[----:B------:R-:W-:Y:S05]  /*4ce0*/  @P1 BRA `(.L_x_489) ;  /* 0x0000000000d41947 */ /* 0x000fea0003800000 */
[----:B-123--:R1:W2:Y:S01]  /*4cf0*/  LDS.128 R40, [R5+0x25c00] ;  /* 0x025c000005287984 */ /* 0x00e2a20000000c00 */
        /* <DEDUP_REMOVED lines=8> */
[--C-:B------:R-:W-:Y:S01]  /*4d80*/  HADD2.F32 R42, -RZ, R41.reuse.H1_H1 ;  /* 0x30000029ff2a7230 */ /* 0x100fe20000004100 */
        /* <DEDUP_REMOVED lines=10> */
[----:B------:R-:W-:Y:S02]  /*4e30*/  HADD2.F32 R72, -RZ, R72.H0_H0 ;  /* 0x20000048ff487230 */ /* 0x000fe40000004100 */
[----:B------:R-:W-:Y:S01]  /*4e40*/  FMUL.FTZ R82, R69, R74 ;  /* 0x0000004a45527220 */ /* 0x000fe20000410000 */
[----:B------:R-:W-:Y:S01]  /*4e50*/  FFMA.FTZ R78, R41, R70, -R78 ;  /* 0x00000046294e7223 */ /* 0x000fe2000001084e */
[----:B------:R-:W-:Y:S01]  /*4e60*/  FMUL.FTZ R74, R43, R74 ;  /* 0x0000004a2b4a7220 */ /* 0x000fe20000410000 */
[----:B------:R-:W-:-:S02]  /*4e70*/  HADD2.F32 R41, -RZ, R40.H1_H1 ;  /* 0x30000028ff297230 */ /* 0x000fc40000004100 */
[----:B------:R-:W-:Y:S01]  /*4e80*/  FFMA.FTZ R75, R42, R70, R71 ;  /* 0x000000462a4b7223 */ /* 0x000fe20000010047 */
[----:B------:R-:W-:Y:S02]  /*4e90*/  HADD2.F32 R40, -RZ, R40.H0_H0 ;  /* 0x20000028ff287230 */ /* 0x000fe40000004100 */
[-C--:B------:R-:W-:Y:S01]  /*4ea0*/  FFMA.FTZ R79, R69, R72.reuse, R74 ;  /* 0x00000048454f7223 */ /* 0x080fe2000001004a */
[--C-:B------:R-:W-:Y:S02]  /*4eb0*/  HADD2.F32 R69, -RZ, R164.reuse.H1_H1 ;  /* 0x300000a4ff457230 */ /* 0x100fe40000004100 */
[----:B------:R-:W-:Y:S01]  /*4ec0*/  FFMA.FTZ R82, R43, R72, -R82 ;  /* 0x000000482b527223 */ /* 0x000fe20000010852 */
[----:B------:R-:W-:Y:S02]  /*4ed0*/  HADD2.F32 R71, -RZ, R164.H0_H0 ;  /* 0x200000a4ff477230 */ /* 0x000fe40000004100 */
[--C-:B------:R-:W-:Y:S02]  /*4ee0*/  HADD2.F32 R42, -RZ, R68.reuse.H1_H1 ;  /* 0x30000044ff2a7230 */ /* 0x100fe40000004100 */
[----:B------:R-:W-:Y:S01]  /*4ef0*/  FMUL.FTZ R73, R41, R69 ;  /* 0x0000004529497220 */ /* 0x000fe20000410000 */
[----:B------:R-:W-:-:S02]  /*4f00*/  HADD2.F32 R68, -RZ, R68.H0_H0 ;  /* 0x20000044ff447230 */ /* 0x000fc40000004100 */
[----:B------:R-:W-:Y:S01]  /*4f10*/  FMUL.FTZ R70, R40, R69 ;  /* 0x0000004528467220 */ /* 0x000fe20000410000 */
[--C-:B------:R-:W-:Y:S02]  /*4f20*/  HADD2.F32 R43, -RZ, R165.reuse.H1_H1 ;  /* 0x300000a5ff2b7230 */ /* 0x100fe40000004100 */
[-C--:B------:R-:W-:Y:S01]  /*4f30*/  FMUL.FTZ R69, R42, R71.reuse ;  /* 0x000000472a457220 */ /* 0x080fe20000410000 */
[----:B------:R-:W-:Y:S02]  /*4f40*/  HADD2.F32 R165, -RZ, R165.H0_H0 ;  /* 0x200000a5ffa57230 */ /* 0x000fe40000004100 */
[----:B------:R-:W-:Y:S01]  /*4f50*/  FMUL.FTZ R71, R68, R71 ;  /* 0x0000004744477220 */ /* 0x000fe20000410000 */
[-C--:B------:R-:W-:Y:S01]  /*4f60*/  FFMA.FTZ R73, R40, R43.reuse, -R73 ;  /* 0x0000002b28497223 */ /* 0x080fe20000010849 */
[----:B------:R-:W-:Y:S01]  /*4f70*/  FFMA.FTZ R70, R41, R43, R70 ;  /* 0x0000002b29467223 */ /* 0x000fe20000010046 */
[-C--:B------:R-:W-:Y:S01]  /*4f80*/  FFMA.FTZ R69, R68, R165.reuse, -R69 ;  /* 0x000000a544457223 */ /* 0x080fe20000010845 */
[----:B------:R-:W-:Y:S01]  /*4f90*/  FFMA.FTZ R42, R42, R165, R71 ;  /* 0x000000a52a2a7223 */ /* 0x000fe20000010047 */
[----:B------:R-:W-:-:S02]  /*4fa0*/  F2FP.F16.F32.PACK_AB R41, R75, R78 ;  /* 0x0000004e4b29723e */ /* 0x000fc400000000ff */
[----:B------:R-:W-:Y:S02]  /*4fb0*/  F2FP.F16.F32.PACK_AB R43, R79, R82 ;  /* 0x000000524f2b723e */ /* 0x000fe400000000ff */
[----:B------:R-:W-:Y:S02]  /*4fc0*/  F2FP.F16.F32.PACK_AB R40, R70, R73 ;  /* 0x000000494628723e */ /* 0x000fe400000000ff */
[----:B------:R-:W-:-:S07]  /*4fd0*/  F2FP.F16.F32.PACK_AB R42, R42, R69 ;  /* 0x000000452a2a723e */ /* 0x000fce00000000ff */
.L_x_495:
[----:B------:R-:W-:Y:S05]  /*4fe0*/  BSYNC B2 ;  /* 0x0000000000027941 */ /* 0x000fea0003800000 */
.L_x_494:
[----:B------:R-:W-:Y:S01]  /*4ff0*/  ULDC.64 UR4, c[0x0][0x2d8] ;  /* 0x0000b60000047ab9 */ /* 0x000fe20000000a00 */
[----:B------:R-:W-:Y:S01]  /*5000*/  ULDC.64 UR6, c[0x0][0x208] ;  /* 0x0000820000067ab9 */ /* 0x000fe20000000a00 */
[----:B------:R-:W-:-:S04]  /*5010*/  LEA R68, P3, R77, UR4, 0x1 ;  /* 0x000000044d447c11 */ /* 0x000fc8000f8608ff */
[----:B------:R-:W-:-:S05]  /*5020*/  LEA.HI.X R69, R77, UR5, R76, 0x1, P3 ;  /* 0x000000054d457c11 */ /* 0x000fca00098f0c4c */
[----:B--2---:R4:W-:Y:S04]  /*5030*/  STG.E.128 desc[UR6][R68.64], R40 ;  /* 0x0000002844007986 */ /* 0x0049e8000c101d06 */
.L_x_489:
[----:B------:R-:W-:Y:S05]  /*5040*/  BSYNC B1 ;  /* 0x0000000000017941 */ /* 0x000fea0003800000 */
.L_x_488:
[----:B------:R-:W-:Y:S01]  /*5050*/  ISETP.NE.AND P3, PT, R81, RZ, PT ;  /* 0x000000ff5100720c */ /* 0x000fe20003f65270 */
[----:B------:R-:W-:-:S12]  /*5060*/  BSSY B1, `(.L_x_496) ;  /* 0x0000073000017945 */ /* 0x000fd80003800000 */
[----:B------:R-:W-:Y:S05]  /*5070*/  @P3 BRA `(.L_x_497) ;  /* 0x0000000400c43947 */ /* 0x000fea0003800000 */
[----:B----4-:R-:W-:Y:S01]  /*5080*/  IADD3 R69, P3, P4, R130, R132, R16 ;  /* 0x0000008482457210 */ /* 0x010fe20007c7e010 */
[----:B------:R-:W-:Y:S03]  /*5090*/  BSSY B2, `(.L_x_498) ;  /* 0x0000039000027945 */ /* 0x000fe60003800000 */
[----:B------:R-:W-:Y:S01]  /*50a0*/  IADD3.X R68, R128, R88, R17, P3, P4 ;  /* 0x0000005880447210 */ /* 0x000fe20001fe8411 */
[----:B------:R-:W-:Y:S08]  /*50b0*/  @P0 BRA `(.L_x_499) ;  /* 0x0000000000d80947 */ /* 0x000ff00003800000 */
[----:B-123--:R1:W2:Y:S01]  /*50c0*/  LDS.128 R40, [R5+0x21400] ;  /* 0x0214000005287984 */ /* 0x00e2a20000000c00 */
[----:B------:R-:W-:Y:S01]  /*50d0*/  IADD3 R70, P3, R69, R98, RZ ;  /* 0x0000006245467210 */ /* 0x000fe20007f7e0ff */
[----:B------:R-:W-:Y:S04]  /*50e0*/  BSSY B3, `(.L_x_500) ;  /* 0x000002e000037945 */ /* 0x000fe80003800000 */
[----:B------:R-:W-:Y:S01]  /*50f0*/  IMAD.X R71, R68, 0x1, R15, P3 ;  /* 0x0000000144477824 */ /* 0x000fe200018e060f */
[----:B------:R-:W-:-:S13]  /*5100*/  ISETP.GE.AND P3, PT, R18, R80, PT ;  /* 0x000000501200720c */ /* 0x000fda0003f66270 */
[----:B-1----:R-:W-:Y:S05]  /*5110*/  @P3 BRA `(.L_x_501) ;  /* 0x0000000000a83947 */ /* 0x002fea0003800000 */
[--C-:B------:R-:W-:Y:S01]  /*5120*/  SHF.R.U64 R73, R64, 0x10, R65.reuse ;  /* 0x0000001040497819 */ /* 0x100fe20000001241 */
[----:B------:R-:W-:Y:S01]  /*5130*/  HADD2.F32 R168, -RZ, R168.H1_H1 ;  /* 0x300000a8ffa87230 */ /* 0x000fe20000004100 */
[----:B------:R-:W-:Y:S02]  /*5140*/  SHF.R.U32.HI R72, RZ, 0x10, R65 ;  /* 0x00000010ff487819 */ /* 0x000fe40000011641 */
[--C-:B------:R-:W-:Y:S01]  /*5150*/  SHF.R.U64 R65, R66, 0x10, R67.reuse ;  /* 0x0000001042417819 */ /* 0x100fe20000001243 */
[----:B------:R-:W-:Y:S01]  /*5160*/  HADD2.F32 R66, -RZ, R73.H0_H0 ;  /* 0x20000049ff427230 */ /* 0x000fe20000004100 */
[----:B------:R-:W-:Y:S01]  /*5170*/  SHF.R.U32.HI R74, RZ, 0x10, R67 ;  /* 0x00000010ff4a7819 */ /* 0x000fe20000011643 */
[----:B------:R-:W-:Y:S01]  /*5180*/  HADD2.F32 R72, -RZ, R72.H0_H0 ;  /* 0x20000048ff487230 */ /* 0x000fe20000004100 */
[----:B--2---:R-:W-:Y:S01]  /*5190*/  MOV R64, R42 ;  /* 0x0000002a00407202 */ /* 0x004fe20000000f00 */
[----:B------:R-:W-:Y:S02]  /*51a0*/  HADD2.F32 R67, -RZ, R65.H0_H0 ;  /* 0x20000041ff437230 */ /* 0x000fe40000004100 */
[----:B------:R-:W-:-:S02]  /*51b0*/  HADD2.F32 R42, -RZ, R41.H1_H1 ;  /* 0x30000029ff2a7230 */ /* 0x000fc40000004100 */
[----:B------:R-:W-:Y:S02]  /*51c0*/  HADD2.F32 R74, -RZ, R74.H0_H0 ;  /* 0x2000004aff4a7230 */ /* 0x000fe40000004100 */
[----:B------:R-:W-:Y:S02]  /*51d0*/  HADD2.F32 R65, -RZ, R43.H1_H1 ;  /* 0x3000002bff417230 */ /* 0x000fe40000004100 */
[-C--:B------:R-:W-:Y:S01]  /*51e0*/  FMUL.FTZ R76, R42, R67.reuse ;  /* 0x000000432a4c7220 */ /* 0x080fe20000410000 */
[----:B------:R-:W-:Y:S02]  /*51f0*/  HADD2.F32 R41, -RZ, R41.H0_H0 ;  /* 0x20000029ff297230 */ /* 0x000fe40000004100 */
[----:B------:R-:W-:Y:S02]  /*5200*/  HADD2.F32 R43, -RZ, R43.H0_H0 ;  /* 0x2000002bff2b7230 */ /* 0x000fe40000004100 */
[----:B------:R-:W-:Y:S01]  /*5210*/  FMUL.FTZ R78, R65, R74 ;  /* 0x0000004a414e7220 */ /* 0x000fe20000410000 */
[C---:B------:R-:W-:Y:S01]  /*5220*/  FMUL.FTZ R67, R41.reuse, R67 ;  /* 0x0000004329437220 */ /* 0x040fe20000410000 */
[----:B------:R-:W-:Y:S01]  /*5230*/  FFMA.FTZ R76, R41, R66, -R76 ;  /* 0x00000042294c7223 */ /* 0x000fe2000001084c */
[C---:B------:R-:W-:Y:S01]  /*5240*/  FMUL.FTZ R74, R43.reuse, R74 ;  /* 0x0000004a2b4a7220 */ /* 0x040fe20000410000 */
[----:B------:R-:W-:Y:S01]  /*5250*/  FFMA.FTZ R78, R43, R72, -R78 ;  /* 0x000000482b4e7223 */ /* 0x000fe2000001084e */
[----:B------:R-:W-:-:S02]  /*5260*/  HADD2.F32 R41, -RZ, R40.H1_H1 ;  /* 0x30000028ff297230 */ /* 0x000fc40000004100 */
[----:B------:R-:W-:Y:S01]  /*5270*/  FFMA.FTZ R73, R42, R66, R67 ;  /* 0x000000422a497223 */ /* 0x000fe20000010043 */
[----:B------:R-:W-:Y:S01]  /*5280*/  FFMA.FTZ R75, R65, R72, R74 ;  /* 0x00000048414b7223 */ /* 0x000fe2000001004a */
[----:B------:R-:W-:Y:S02]  /*5290*/  HADD2.F32 R43, -RZ, R169.H1_H1 ;  /* 0x300000a9ff2b7230 */ /* 0x000fe40000004100 */
[----:B------:R-:W-:Y:S02]  /*52a0*/  HADD2.F32 R40, -RZ, R40.H0_H0 ;  /* 0x20000028ff287230 */ /* 0x000fe40000004100 */
[----:B------:R-:W-:Y:S02]  /*52b0*/  HADD2.F32 R65, -RZ, R170.H0_H0 ;  /* 0x200000aaff417230 */ /* 0x000fe40000004100 */
[-C--:B------:R-:W-:Y:S01]  /*52c0*/  FMUL.FTZ R67, R41, R43.reuse ;  /* 0x0000002b29437220 */ /* 0x080fe20000410000 */
[--C-:B------:R-:W-:Y:S02]  /*52d0*/  HADD2.F32 R42, -RZ, R64.reuse.H1_H1 ;  /* 0x30000040ff2a7230 */ /* 0x100fe40000004100 */
[----:B------:R-:W-:Y:S01]  /*52e0*/  FMUL.FTZ R66, R40, R43 ;  /* 0x0000002b28427220 */ /* 0x000fe20000410000 */
[----:B------:R-:W-:-:S02]  /*52f0*/  HADD2.F32 R64, -RZ, R64.H0_H0 ;  /* 0x20000040ff407230 */ /* 0x000fc40000004100 */
[-C--:B------:R-:W-:Y:S01]  /*5300*/  FFMA.FTZ R67, R40, R168.reuse, -R67 ;  /* 0x000000a828437223 */ /* 0x080fe20000010843 */
[----:B------:R-:W-:Y:S02]  /*5310*/  HADD2.F32 R169, -RZ, R169.H0_H0 ;  /* 0x200000a9ffa97230 */ /* 0x000fe40000004100 */
[-C--:B------:R-:W-:Y:S01]  /*5320*/  FMUL.FTZ R43, R42, R65.reuse ;  /* 0x000000412a2b7220 */ /* 0x080fe20000410000 */
[----:B------:R-:W-:Y:S01]  /*5330*/  FFMA.FTZ R66, R41, R168, R66 ;  /* 0x000000a829427223 */ /* 0x000fe20000010042 */
[C---:B------:R-:W-:Y:S01]  /*5340*/  FMUL.FTZ R65, R64.reuse, R65 ;  /* 0x0000004140417220 */ /* 0x040fe20000410000 */
[----:B------:R-:W-:Y:S01]  /*5350*/  F2FP.F16.F32.PACK_AB R75, R75, R78 ;  /* 0x0000004e4b4b723e */ /* 0x000fe200000000ff */
[-C--:B------:R-:W-:Y:S01]  /*5360*/  FFMA.FTZ R43, R64, R169.reuse, -R43 ;  /* 0x000000a9402b7223 */ /* 0x080fe2000001082b */
[----:B------:R-:W-:Y:S01]  /*5370*/  F2FP.F16.F32.PACK_AB R41, R73, R76 ;  /* 0x0000004c4929723e */ /* 0x000fe200000000ff */
[----:B------:R-:W-:Y:S01]  /*5380*/  FFMA.FTZ R42, R42, R169, R65 ;  /* 0x000000a92a2a7223 */ /* 0x000fe20000010041 */
[----:B------:R-:W-:-:S04]  /*5390*/  F2FP.F16.F32.PACK_AB R40, R66, R67 ;  /* 0x000000434228723e */ /* 0x000fc800000000ff */
[----:B------:R-:W-:Y:S01]  /*53a0*/  F2FP.F16.F32.PACK_AB R42, R42, R43 ;  /* 0x0000002b2a2a723e */ /* 0x000fe200000000ff */
[----:B------:R-:W-:-:S07]  /*53b0*/  IMAD.MOV.U32 R43, RZ, RZ, R75 ;  /* 0x000000ffff2b7224 */ /* 0x000fce00078e004b */
.L_x_501:
[----:B------:R-:W-:Y:S05]  /*53c0*/  BSYNC B3 ;  /* 0x0000000000037941 */ /* 0x000fea0003800000 */
.L_x_500:
[----:B------:R-:W-:Y:S01]  /*53d0*/  ULDC.64 UR4, c[0x0][0x2d8] ;  /* 0x0000b60000047ab9 */ /* 0x000fe20000000a00 */
[----:B------:R-:W-:Y:S01]  /*53e0*/  ULDC.64 UR6, c[0x0][0x208] ;  /* 0x0000820000067ab9 */ /* 0x000fe20000000a00 */
[----:B------:R-:W-:-:S04]  /*53f0*/  LEA R64, P3, R70, UR4, 0x1 ;  /* 0x0000000446407c11 */ /* 0x000fc8000f8608ff */
[----:B------:R-:W-:-:S05]  /*5400*/  LEA.HI.X R65, R70, UR5, R71, 0x1, P3 ;  /* 0x0000000546417c11 */ /* 0x000fca00098f0c47 */
[----:B--2---:R4:W-:Y:S04]  /*5410*/  STG.E.128 desc[UR6][R64.64], R40 ;  /* 0x0000002840007986 */ /* 0x0049e8000c101d06 */
.L_x_499:
[----:B------:R-:W-:Y:S05]  /*5420*/  BSYNC B2 ;  /* 0x0000000000027941 */ /* 0x000fea0003800000 */
.L_x_498:
[----:B------:R-:W-:Y:S05]  /*5430*/  @P1 BRA `(.L_x_497) ;  /* 0x0000000000d41947 */ /* 0x000fea0003800000 */
[----:B-1234-:R1:W2:Y:S01]  /*5440*/  LDS.128 R40, [R5+0x26c00] ;  /* 0x026c000005287984 */ /* 0x01e2a20000000c00 */
        /* <DEDUP_REMOVED lines=46> */
.L_x_503:
[----:B------:R-:W-:Y:S05]  /*5730*/  BSYNC B2 ;  /* 0x0000000000027941 */ /* 0x000fea0003800000 */
.L_x_502:
[----:B------:R-:W-:Y:S01]  /*5740*/  ULDC.64 UR4, c[0x0][0x2d8] ;  /* 0x0000b60000047ab9 */ /* 0x000fe20000000a00 */
[----:B------:R-:W-:Y:S01]  /*5750*/  ULDC.64 UR6, c[0x0][0x208] ;  /* 0x0000820000067ab9 */ /* 0x000fe20000000a00 */
[----:B------:R-:W-:-:S04]  /*5760*/  LEA R60, P3, R69, UR4, 0x1 ;  /* 0x00000004453c7c11 */ /* 0x000fc8000f8608ff */
[----:B------:R-:W-:-:S05]  /*5770*/  LEA.HI.X R61, R69, UR5, R68, 0x1, P3 ;  /* 0x00000005453d7c11 */ /* 0x000fca00098f0c44 */
[----:B--2---:R1:W-:Y:S04]  /*5780*/  STG.E.128 desc[UR6][R60.64], R40 ;  /* 0x000000283c007986 */ /* 0x0043e8000c101d06 */
.L_x_497:
[----:B------:R-:W-:Y:S05]  /*5790*/  BSYNC B1 ;  /* 0x0000000000017941 */ /* 0x000fea0003800000 */
.L_x_496:
        /* <DEDUP_REMOVED lines=9> */
[----:B------:R-:W-:Y:S03]  /*5830*/  BSSY B3, `(.L_x_508) ;  /* 0x000002d000037945 */ /* 0x000fe60003800000 */
[----:B------:R-:W-:Y:S02]  /*5840*/  IADD3.X R68, R70, R15, RZ, P3, !PT ;  /* 0x0000000f46447210 */ /* 0x000fe40001ffe4ff */
        /* <DEDUP_REMOVED lines=13> */
[CC--:B------:R-:W-:Y:S01]  /*5920*/  FMUL.FTZ R64, R42.reuse, R59.reuse ;  /* 0x0000003b2a407220 */ /* 0x0c0fe20000410000 */
[C---:B------:R-:W-:Y:S01]  /*5930*/  FMUL.FTZ R59, R41.reuse, R59 ;  /* 0x0000003b293b7220 */ /* 0x040fe20000410000 */
[----:B------:R-:W-:Y:S02]  /*5940*/  HADD2.F32 R43, -RZ, R43.H0_H0 ;  /* 0x2000002bff2b7230 */ /* 0x000fe40000004100 */
[-C--:B------:R-:W-:Y:S01]  /*5950*/  FFMA.FTZ R64, R41, R58.reuse, -R64 ;  /* 0x0000003a29407223 */ /* 0x080fe20000010840 */
[----:B------:R-:W-:Y:S01]  /*5960*/  FFMA.FTZ R61, R42, R58, R59 ;  /* 0x0000003a2a3d7223 */ /* 0x000fe2000001003b */
[----:B------:R-:W-:Y:S02]  /*5970*/  HADD2.F32 R60, -RZ, R60.H0_H0 ;  /* 0x2000003cff3c7230 */ /* 0x000fe40000004100 */
[----:B------:R-:W-:Y:S01]  /*5980*/  FMUL.FTZ R66, R57, R62 ;  /* 0x0000003e39427220 */ /* 0x000fe20000410000 */
[----:B------:R-:W-:-:S02]  /*5990*/  HADD2.F32 R58, -RZ, R183.H0_H0 ;  /* 0x200000b7ff3a7230 */ /* 0x000fc40000004100 */
[C---:B------:R-:W-:Y:S01]  /*59a0*/  FMUL.FTZ R62, R43.reuse, R62 ;  /* 0x0000003e2b3e7220 */ /* 0x040fe20000410000 */
[----:B------:R-:W-:Y:S02]  /*59b0*/  HADD2.F32 R183, -RZ, R183.H1_H1 ;  /* 0x300000b7ffb77230 */ /* 0x000fe40000004100 */
[-C--:B------:R-:W-:Y:S01]  /*59c0*/  FFMA.FTZ R66, R43, R60.reuse, -R66 ;  /* 0x0000003c2b427223 */ /* 0x080fe20000010842 */
[----:B------:R-:W-:Y:S02]  /*59d0*/  HADD2.F32 R41, -RZ, R40.H1_H1 ;  /* 0x30000028ff297230 */ /* 0x000fe40000004100 */
[----:B------:R-:W-:Y:S01]  /*59e0*/  FFMA.FTZ R65, R57, R60, R62 ;  /* 0x0000003c39417223 */ /* 0x000fe2000001003e */
[----:B------:R-:W-:Y:S02]  /*59f0*/  HADD2.F32 R42, -RZ, R56.H1_H1 ;  /* 0x30000038ff2a7230 */ /* 0x000fe40000004100 */
[----:B------:R-:W-:Y:S02]  /*5a00*/  HADD2.F32 R40, -RZ, R40.H0_H0 ;  /* 0x20000028ff287230 */ /* 0x000fe40000004100 */
[----:B------:R-:W-:Y:S01]  /*5a10*/  FMUL.FTZ R59, R41, R58 ;  /* 0x0000003a293b7220 */ /* 0x000fe20000410000 */
[----:B------:R-:W-:-:S02]  /*5a20*/  HADD2.F32 R56, -RZ, R56.H0_H0 ;  /* 0x20000038ff387230 */ /* 0x000fc40000004100 */
[-C--:B------:R-:W-:Y:S01]  /*5a30*/  FMUL.FTZ R63, R42, R183.reuse ;  /* 0x000000b72a3f7220 */ /* 0x080fe20000410000 */
[--C-:B------:R-:W-:Y:S02]  /*5a40*/  HADD2.F32 R43, -RZ, R180.reuse.H0_H0 ;  /* 0x200000b4ff2b7230 */ /* 0x100fe40000004100 */
[----:B------:R-:W-:Y:S01]  /*5a50*/  FMUL.FTZ R58, R40, R58 ;  /* 0x0000003a283a7220 */ /* 0x000fe20000410000 */
[----:B------:R-:W-:Y:S02]  /*5a60*/  HADD2.F32 R57, -RZ, R180.H1_H1 ;  /* 0x300000b4ff397230 */ /* 0x000fe40000004100 */
        /* <DEDUP_REMOVED lines=9> */
.L_x_509:
[----:B------:R-:W-:Y:S05]  /*5b00*/  BSYNC B3 ;  /* 0x0000000000037941 */ /* 0x000fea0003800000 */
.L_x_508:
[----:B------:R-:W-:Y:S01]  /*5b10*/  ULDC.64 UR4, c[0x0][0x2d8] ;  /* 0x0000b60000047ab9 */ /* 0x000fe20000000a00 */
[----:B------:R-:W-:Y:S01]  /*5b20*/  ULDC.64 UR6, c[0x0][0x208] ;  /* 0x0000820000067ab9 */ /* 0x000fe20000000a00 */
[----:B------:R-:W-:-:S04]  /*5b30*/  LEA R56, P3, R67, UR4, 0x1 ;  /* 0x0000000443387c11 */ /* 0x000fc8000f8608ff */
[----:B------:R-:W-:-:S05]  /*5b40*/  LEA.HI.X R57, R67, UR5, R68, 0x1, P3 ;  /* 0x0000000543397c11 */ /* 0x000fca00098f0c44 */
[----:B--2---:R4:W-:Y:S04]  /*5b50*/  STG.E.128 desc[UR6][R56.64], R40 ;  /* 0x0000002838007986 */ /* 0x0049e8000c101d06 */
.L_x_507:
[----:B------:R-:W-:Y:S05]  /*5b60*/  BSYNC B2 ;  /* 0x0000000000027941 */ /* 0x000fea0003800000 */
.L_x_506:
        /* <DEDUP_REMOVED lines=29> */
[----:B------:R-:W-:Y:S02]  /*5d40*/  HADD2.F32 R53, -RZ, R173.H0_H0 ;  /* 0x200000adff357230 */ /* 0x000fe40000004100 */
[----:B------:R-:W-:Y:S01]  /*5d50*/  FFMA.FTZ R62, R43, R56, -R62 ;  /* 0x000000382b3e7223 */ /* 0x000fe2000001083e */
[----:B------:R-:W-:Y:S02]  /*5d60*/  HADD2.F32 R55, -RZ, R174.H1_H1 ;  /* 0x300000aeff377230 */ /* 0x000fe40000004100 */
[--C-:B------:R-:W-:Y:S02]  /*5d70*/  HADD2.F32 R42, -RZ, R52.reuse.H1_H1 ;  /* 0x30000034ff2a7230 */ /* 0x100fe40000004100 */
[----:B------:R-:W-:Y:S01]  /*5d80*/  FMUL.FTZ R57, R41, R53 ;  /* 0x0000003529397220 */ /* 0x000fe20000410000 */
[----:B------:R-:W-:-:S02]  /*5d90*/  HADD2.F32 R52, -RZ, R52.H0_H0 ;  /* 0x20000034ff347230 */ /* 0x000fc40000004100 */
[----:B------:R-:W-:Y:S01]  /*5da0*/  FMUL.FTZ R54, R40, R53 ;  /* 0x0000003528367220 */ /* 0x000fe20000410000 */
[----:B------:R-:W-:Y:S02]  /*5db0*/  HADD2.F32 R43, -RZ, R174.H0_H0 ;  /* 0x200000aeff2b7230 */ /* 0x000fe40000004100 */
[-C--:B------:R-:W-:Y:S01]  /*5dc0*/  FMUL.FTZ R53, R42, R55.reuse ;  /* 0x000000372a357220 */ /* 0x080fe20000410000 */
        /* <DEDUP_REMOVED lines=10> */
.L_x_511:
[----:B------:R-:W-:Y:S05]  /*5e70*/  BSYNC B2 ;  /* 0x0000000000027941 */ /* 0x000fea0003800000 */
.L_x_510:
[----:B------:R-:W-:Y:S01]  /*5e80*/  ULDC.64 UR4, c[0x0][0x2d8] ;  /* 0x0000b60000047ab9 */ /* 0x000fe20000000a00 */
[----:B------:R-:W-:Y:S01]  /*5e90*/  ULDC.64 UR6, c[0x0][0x208] ;  /* 0x0000820000067ab9 */ /* 0x000fe20000000a00 */
[----:B------:R-:W-:-:S04]  /*5ea0*/  LEA R52, P3, R63, UR4, 0x1 ;  /* 0x000000043f347c11 */ /* 0x000fc8000f8608ff */
[----:B------:R-:W-:-:S05]  /*5eb0*/  LEA.HI.X R53, R63, UR5, R64, 0x1, P3 ;  /* 0x000000053f357c11 */ /* 0x000fca00098f0c40 */
[----:B--2---:R1:W-:Y:S04]  /*5ec0*/  STG.E.128 desc[UR6][R52.64], R40 ;  /* 0x0000002834007986 */ /* 0x0043e8000c101d06 */
.L_x_505:
[----:B------:R-:W-:Y:S05]  /*5ed0*/  BSYNC B1 ;  /* 0x0000000000017941 */ /* 0x000fea0003800000 */
.L_x_504:
[----:B------:R-:W-:Y:S05]  /*5ee0*/  @P5 BRA `(.L_x_512) ;  /* 0x0000005000645947 */ /* 0x000fea0003800000 */
[----:B------:R-:W-:Y:S01]  /*5ef0*/  IADD3 R132, P3, P4, R141, R132, R16 ;  /* 0x000000848d847210 */ /* 0x000fe20007c7e010 */
[----:B------:R-:W-:Y:S03]  /*5f00*/  BSSY B1, `(.L_x_513) ;  /* 0x0000038000017945 */ /* 0x000fe60003800000 */
[----:B------:R-:W-:Y:S01]  /*5f10*/  IADD3.X R88, R140, R88, R17, P3, P4 ;  /* 0x000000588c587210 */ /* 0x000fe20001fe8411 */
[----:B------:R-:W-:Y:S08]  /*5f20*/  @P0 BRA `(.L_x_514) ;  /* 0x0000000000d40947 */ /* 0x000ff00003800000 */
[----:B-1234-:R1:W2:Y:S01]  /*5f30*/  LDS.128 R40, [R5+0x23400] ;  /* 0x0234000005287984 */ /* 0x01e2a20000000c00 */
[----:B------:R-:W-:Y:S01]  /*5f40*/  ISETP.GE.AND P4, PT, R18, R80, PT ;  /* 0x000000501200720c */ /* 0x000fe20003f86270 */
[----:B------:R-:W-:Y:S01]  /*5f50*/  BSSY B2, `(.L_x_515) ;  /* 0x000002c000027945 */ /* 0x000fe20003800000 */
[----:B------:R-:W-:-:S11]  /*5f60*/  IADD3 R59, P3, R132, R98, RZ ;  /* 0x00000062843b7210 */ /* 0x000fd60007f7e0ff */
[----:B-1----:R-:W-:Y:S05]  /*5f70*/  @P4 BRA `(.L_x_516) ;  /* 0x0000000000a44947 */ /* 0x002fea0003800000 */
[--C-:B------:R-:W-:Y:S02]  /*5f80*/  SHF.R.U64 R53, R48, 0x10, R49.reuse ;  /* 0x0000001030357819 */ /* 0x100fe40000001231 */
        /* <DEDUP_REMOVED lines=9> */
[----:B------:R-:W-:Y:S02]  /*6020*/  HADD2.F32 R54, -RZ, R54.H0_H0 ;  /* 0x20000036ff367230 */ /* 0x000fe40000004100 */
[-C--:B------:R-:W-:Y:S01]  /*6030*/  FMUL.FTZ R56, R42, R51.reuse ;  /* 0x000000332a387220 */ /* 0x080fe20000410000 */
[--C-:B------:R-:W-:Y:S02]  /*6040*/  HADD2.F32 R49, -RZ, R43.reuse.H1_H1 ;  /* 0x3000002bff317230 */ /* 0x100fe40000004100 */
[C---:B------:R-:W-:Y:S01]  /*6050*/  FMUL.FTZ R51, R41.reuse, R51 ;  /* 0x0000003329337220 */ /* 0x040fe20000410000 */
[----:B------:R-:W-:Y:S02]  /*6060*/  HADD2.F32 R43, -RZ, R43.H0_H0 ;  /* 0x2000002bff2b7230 */ /* 0x000fe40000004100 */
[----:B------:R-:W-:Y:S01]  /*6070*/  FFMA.FTZ R56, R41, R50, -R56 ;  /* 0x0000003229387223 */ /* 0x000fe20000010838 */
[----:B------:R-:W-:-:S02]  /*6080*/  HADD2.F32 R41, -RZ, R40.H1_H1 ;  /* 0x30000028ff297230 */ /* 0x000fc40000004100 */
[----:B------:R-:W-:Y:S01]  /*6090*/  FFMA.FTZ R53, R42, R50, R51 ;  /* 0x000000322a357223 */ /* 0x000fe20000010033 */
[-C--:B------:R-:W-:Y:S01]  /*60a0*/  FMUL.FTZ R58, R49, R54.reuse ;  /* 0x00000036313a7220 */ /* 0x080fe20000410000 */
[--C-:B------:R-:W-:Y:S02]  /*60b0*/  HADD2.F32 R50, -RZ, R175.reuse.H0_H0 ;  /* 0x200000afff327230 */ /* 0x100fe40000004100 */
[C---:B------:R-:W-:Y:S01]  /*60c0*/  FMUL.FTZ R54, R43.reuse, R54 ;  /* 0x000000362b367220 */ /* 0x040fe20000410000 */
[----:B------:R-:W-:Y:S02]  /*60d0*/  HADD2.F32 R175, -RZ, R175.H1_H1 ;  /* 0x300000afffaf7230 */ /* 0x000fe40000004100 */
[-C--:B------:R-:W-:Y:S01]  /*60e0*/  FFMA.FTZ R58, R43, R52.reuse, -R58 ;  /* 0x000000342b3a7223 */ /* 0x080fe2000001083a */
[----:B------:R-:W-:Y:S02]  /*60f0*/  HADD2.F32 R42, -RZ, R48.H1_H1 ;  /* 0x30000030ff2a7230 */ /* 0x000fe40000004100 */
[----:B------:R-:W-:Y:S01]  /*6100*/  FFMA.FTZ R57, R49, R52, R54 ;  /* 0x0000003431397223 */ /* 0x000fe20000010036 */
[----:B------:R-:W-:-:S02]  /*6110*/  HADD2.F32 R40, -RZ, R40.H0_H0 ;  /* 0x20000028ff287230 */ /* 0x000fc40000004100 */
[CC--:B------:R-:W-:Y:S01]  /*6120*/  FMUL.FTZ R51, R41.reuse, R50.reuse ;  /* 0x0000003229337220 */ /* 0x0c0fe20000410000 */
[----:B------:R-:W-:Y:S02]  /*6130*/  HADD2.F32 R48, -RZ, R48.H0_H0 ;  /* 0x20000030ff307230 */ /* 0x000fe40000004100 */
        /* <DEDUP_REMOVED lines=13> */
.L_x_516:
[----:B------:R-:W-:Y:S05]  /*6210*/  BSYNC B2 ;  /* 0x0000000000027941 */ /* 0x000fea0003800000 */
.L_x_515:
[----:B------:R-:W-:Y:S01]  /*6220*/  ULDC.64 UR4, c[0x0][0x2d8] ;  /* 0x0000b60000047ab9 */ /* 0x000fe20000000a00 */
[----:B------:R-:W-:Y:S01]  /*6230*/  IMAD.X R50, R88, 0x1, R15, P3 ;  /* 0x0000000158327824 */ /* 0x000fe200018e060f */
[----:B------:R-:W-:Y:S01]  /*6240*/  LEA R48, P3, R59, UR4, 0x1 ;  /* 0x000000043b307c11 */ /* 0x000fe2000f8608ff */
[----:B------:R-:W-:-:S03]  /*6250*/  ULDC.64 UR6, c[0x0][0x208] ;  /* 0x0000820000067ab9 */ /* 0x000fc60000000a00 */
[----:B------:R-:W-:-:S05]  /*6260*/  LEA.HI.X R49, R59, UR5, R50, 0x1, P3 ;  /* 0x000000053b317c11 */ /* 0x000fca00098f0c32 */
[----:B--2---:R1:W-:Y:S04]  /*6270*/  STG.E.128 desc[UR6][R48.64], R40 ;  /* 0x0000002830007986 */ /* 0x0043e8000c101d06 */
.L_x_514:
[----:B------:R-:W-:Y:S05]  /*6280*/  BSYNC B1 ;  /* 0x0000000000017941 */ /* 0x000fea0003800000 */
.L_x_513:
[----:B------:R-:W-:Y:S05]  /*6290*/  @P1 BRA `(.L_x_512) ;  /* 0x0000004c00781947 */ /* 0x000fea0003800000 */
[----:B-1234-:R1:W2:Y:S01]  /*62a0*/  LDS.128 R40, [R5+0x28c00] ;  /* 0x028c000005287984 */ /* 0x01e2a20000000c00 */
[----:B------:R-:W-:Y:S01]  /*62b0*/  ISETP.GE.AND P4, PT, R221, R80, PT ;  /* 0x00000050dd00720c */ /* 0x000fe20003f86270 */
[----:B------:R-:W-:Y:S01]  /*62c0*/  BSSY B1, `(.L_x_517) ;  /* 0x000002c000017945 */ /* 0x000fe20003800000 */
[----:B------:R-:W-:-:S11]  /*62d0*/  IADD3 R55, P3, R132, R13, RZ ;  /* 0x0000000d84377210 */ /* 0x000fd60007f7e0ff */
        /* <DEDUP_REMOVED lines=42> */
.L_x_518:
[----:B------:R-:W-:Y:S05]  /*6580*/  BSYNC B1 ;  /* 0x0000000000017941 */ /* 0x000fea0003800000 */
.L_x_517:
[----:B------:R-:W-:Y:S01]  /*6590*/  ULDC.64 UR4, c[0x0][0x2d8] ;  /* 0x0000b60000047ab9 */ /* 0x000fe20000000a00 */
[----:B------:R-:W-:Y:S01]  /*65a0*/  IMAD.X R88, R88, 0x1, R8, P3 ;  /* 0x0000000158587824 */ /* 0x000fe200018e0608 */
[----:B------:R-:W-:Y:S01]  /*65b0*/  LEA R44, P3, R55, UR4, 0x1 ;  /* 0x00000004372c7c11 */ /* 0x000fe2000f8608ff */
[----:B------:R-:W-:-:S03]  /*65c0*/  ULDC.64 UR6, c[0x0][0x208] ;  /* 0x0000820000067ab9 */ /* 0x000fc60000000a00 */
[----:B------:R-:W-:-:S05]  /*65d0*/  LEA.HI.X R45, R55, UR5, R88, 0x1, P3 ;  /* 0x00000005372d7c11 */ /* 0x000fca00098f0c58 */
[----:B--2---:R1:W-:Y:S01]  /*65e0*/  STG.E.128 desc[UR6][R44.64], R40 ;  /* 0x000000282c007986 */ /* 0x0043e2000c101d06 */
[----:B------:R-:W-:Y:S05]  /*65f0*/  BRA `(.L_x_512) ;  /* 0x0000004800a07947 */ /* 0x000fea0003800000 */
.L_x_456:
[----:B------:R-:W-:Y:S01]  /*6600*/  ISETP.GE.AND P4, PT, R223, R4, PT ;  /* 0x00000004df00720c */ /* 0x000fe20003f86270 */
[----:B------:R-:W-:-:S03]  /*6610*/  ULDC.64 UR4, c[0x0][0x208] ;  /* 0x0000820000047ab9 */ /* 0x000fc60000000a00 */
[----:B------:R-:W-:-:S13]  /*6620*/  ISETP.GE.OR P4, PT, R16, R80, P4 ;  /* 0x000000501000720c */ /* 0x000fda0002786670 */
[----:B------:R-:W-:Y:S01]  /*6630*/  @!P4 IADD3 R46, P2, P3, R104, R92, R35 ;  /* 0x0000005c682ec210 */ /* 0x000fe20007b5e023 */
[----:B------:R-:W0:Y:S03]  /*6640*/  @!P4 LDC.64 R56, c[0x0][0x3c8] ;  /* 0x0000f200ff38cb82 */ /* 0x000e260000000a00 */
[----:B------:R-:W-:Y:S02]  /*6650*/  @!P4 IADD3.X R47, R27, R3, R38, P2, P3 ;  /* 0x000000031b2fc210 */ /* 0x000fe400017e6426 */
[----:B------:R-:W-:-:S03]  /*6660*/  @!P4 IADD3 R44, P2, P3, R110, R90, R30 ;  /* 0x0000005a6e2cc210 */ /* 0x000fc60007b5e01e */
[----:B------:R-:W1:Y:S01]  /*6670*/  @!P4 LDC.64 R58, c[0x0][0x3e0] ;  /* 0x0000f800ff3acb82 */ /* 0x000e620000000a00 */
[----:B------:R-:W-:Y:S02]  /*6680*/  @!P4 IADD3.X R45, R21, R0, R32, P2, P3 ;  /* 0x00000000152dc210 */ /* 0x000fe400017e6420 */
[----:B------:R-:W-:-:S04]  /*6690*/  ISETP.GE.AND P3, PT, R222, R4, PT ;  /* 0x00000004de00720c */ /* 0x000fc80003f66270 */
[----:B------:R-:W-:-:S13]  /*66a0*/  ISETP.GE.OR P3, PT, R16, R80, P3 ;  /* 0x000000501000720c */ /* 0x000fda0001f66670 */
[----:B------:R-:W-:Y:S01]  /*66b0*/  @!P3 IADD3 R42, P2, P5, R104, R34, R92 ;  /* 0x00000022682ab210 */ /* 0x000fe20007d5e05c */
[----:B------:R-:W2:Y:S03]  /*66c0*/  @!P3 LDC.64 R64, c[0x0][0x3c8] ;  /* 0x0000f200ff40bb82 */ /* 0x000ea60000000a00 */
[----:B------:R-:W-:Y:S02]  /*66d0*/  @!P3 IADD3.X R43, R27, R37, R3, P2, P5 ;  /* 0x000000251b2bb210 */ /* 0x000fe400017ea403 */
[----:B------:R-:W-:-:S03]  /*66e0*/  @!P3 IADD3 R40, P2, P5, R110, R29, R90 ;  /* 0x0000001d6e28b210 */ /* 0x000fc60007d5e05a */
[----:B------:R-:W3:Y:S01]  /*66f0*/  @!P3 LDC.64 R66, c[0x0][0x3e0] ;  /* 0x0000f800ff42bb82 */ /* 0x000ee20000000a00 */
[----:B------:R-:W-:Y:S02]  /*6700*/  @!P3 IADD3.X R41, R21, R31, R0, P2, P5 ;  /* 0x0000001f1529b210 */ /* 0x000fe400017ea400 */
[----:B------:R-:W-:-:S04]  /*6710*/  ISETP.GE.AND P2, PT, R225, R4, PT ;  /* 0x00000004e100720c */ /* 0x000fc80003f46270 */
[----:B------:R-:W-:-:S13]  /*6720*/  ISETP.GE.OR P2, PT, R16, R80, P2 ;  /* 0x000000501000720c */ /* 0x000fda0001746670 */
[----:B------:R-:W-:Y:S01]  /*6730*/  @!P2 IADD3 R70, P5, P6, R104, R33, R92 ;  /* 0x000000216846a210 */ /* 0x000fe20007ebe05c */
[----:B------:R-:W4:Y:S03]  /*6740*/  @!P2 LDC.64 R72, c[0x0][0x3c8] ;  /* 0x0000f200ff48ab82 */ /* 0x000f260000000a00 */
[----:B------:R-:W-:Y:S02]  /*6750*/  @!P2 IADD3.X R71, R27, R36, R3, P5, P6 ;  /* 0x000000241b47a210 */ /* 0x000fe40002fec403 */
[----:B------:R-:W-:-:S03]  /*6760*/  @!P2 IADD3 R68, P5, P6, R110, R121, R90 ;  /* 0x000000796e44a210 */ /* 0x000fc60007ebe05a */
[----:B------:R-:W4:Y:S01]  /*6770*/  @!P2 LDC.64 R74, c[0x0][0x3e0] ;  /* 0x0000f800ff4aab82 */ /* 0x000f220000000a00 */
[----:B------:R-:W-:Y:S02]  /*6780*/  @!P2 IADD3.X R69, R21, R120, R0, P5, P6 ;  /* 0x000000781545a210 */ /* 0x000fe40002fec400 */
[----:B------:R-:W-:-:S04]  /*6790*/  ISETP.GE.AND P5, PT, R22, R4, PT ;  /* 0x000000041600720c */ /* 0x000fc80003fa6270 */
[----:B------:R-:W-:-:S13]  /*67a0*/  ISETP.GE.OR P5, PT, R16, R80, P5 ;  /* 0x000000501000720c */ /* 0x000fda0002fa6670 */
[----:B------:R-:W0:Y:S01]  /*67b0*/  @!P5 LDC.64 R48, c[0x0][0x3c8] ;  /* 0x0000f200ff30db82 */ /* 0x000e220000000a00 */
[----:B------:R-:W-:-:S04]  /*67c0*/  @!P5 IADD3 R50, P6, R104, R92, RZ ;  /* 0x0000005c6832d210 */ /* 0x000fc80007fde0ff */
[----:B------:R-:W-:Y:S02]  /*67d0*/  @!P5 IADD3.X R51, R3, R27, RZ, P6, !PT ;  /* 0x0000001b0333d210 */ /* 0x000fe400037fe4ff */
[----:B0-----:R-:W-:-:S04]  /*67e0*/  @!P5 LEA R48, P6, R50, R48, 0x1 ;  /* 0x000000303230d211 */ /* 0x001fc800078c08ff */
[----:B------:R-:W-:Y:S02]  /*67f0*/  @!P5 LEA.HI.X R49, R50, R49, R51, 0x1, P6 ;  /* 0x000000313231d211 */ /* 0x000fe400030f0c33 */
[----:B------:R-:W0:Y:S01]  /*6800*/  @!P5 LDC.64 R50, c[0x0][0x3e0] ;  /* 0x0000f800ff32db82 */ /* 0x000e220000000a00 */
[----:B------:R-:W-:-:S05]  /*6810*/  @!P5 IADD3 R52, P6, R110, R90, RZ ;  /* 0x0000005a6e34d210 */ /* 0x000fca0007fde0ff */
[----:B------:R-:W-:Y:S01]  /*6820*/  @!P5 IMAD.X R53, R0, 0x1, R21, P6 ;  /* 0x000000010035d824 */ /* 0x000fe200030e0615 */
[----:B0-----:R-:W-:-:S04]  /*6830*/  @!P5 LEA R50, P6, R52, R50, 0x1 ;  /* 0x000000323432d211 */ /* 0x001fc800078c08ff */
[----:B------:R-:W-:Y:S02]  /*6840*/  @!P5 LEA.HI.X R51, R52, R51, R53, 0x1, P6 ;  /* 0x000000333433d211 */ /* 0x000fe400030f0c35 */
[----:B------:R-:W-:-:S04]  /*6850*/  @!P4 LEA R56, P6, R46, R56, 0x1 ;  /* 0x000000382e38c211 */ /* 0x000fc800078c08ff */
[----:B------:R-:W-:Y:S02]  /*6860*/  @!P4 LEA.HI.X R57, R46, R57, R47, 0x1, P6 ;  /* 0x000000392e39c211 */ /* 0x000fe400030f0c2f */
[----:B------:R-:W-:Y:S02]  /*6870*/  CS2R R46, SRZ ;  /* 0x00000000002e7805 */ /* 0x000fe4000001ff00 */
[----:B-1----:R-:W-:-:S04]  /*6880*/  @!P4 LEA R58, P6, R44, R58, 0x1 ;  /* 0x0000003a2c3ac211 */ /* 0x002fc800078c08ff */
[----:B------:R-:W-:Y:S02]  /*6890*/  @!P4 LEA.HI.X R59, R44, R59, R45, 0x1, P6 ;  /* 0x0000003b2c3bc211 */ /* 0x000fe400030f0c2d */
[----:B------:R-:W-:Y:S02]  /*68a0*/  CS2R R44, SRZ ;  /* 0x00000000002c7805 */ /* 0x000fe4000001ff00 */
[----:B--2---:R-:W-:-:S04]  /*68b0*/  @!P3 LEA R64, P6, R42, R64, 0x1 ;  /* 0x000000402a40b211 */ /* 0x004fc800078c08ff */
[----:B------:R-:W-:Y:S02]  /*68c0*/  @!P3 LEA.HI.X R65, R42, R65, R43, 0x1, P6 ;  /* 0x000000412a41b211 */ /* 0x000fe400030f0c2b */
[----:B------:R-:W-:Y:S02]  /*68d0*/  CS2R R42, SRZ ;  /* 0x00000000002a7805 */ /* 0x000fe4000001ff00 */
[C---:B---3--:R-:W-:Y:S01]  /*68e0*/  @!P3 LEA R66, P6, R40.reuse, R66, 0x1 ;  /* 0x000000422842b211 */ /* 0x048fe200078c08ff */
[----:B------:R0:W5:Y:S03]  /*68f0*/  @!P5 LDG.E.128 R44, desc[UR4][R50.64] ;  /* 0x00000004322cd981 */ /* 0x000166000c1e1d00 */
[----:B------:R-:W-:Y:S02]  /*6900*/  @!P3 LEA.HI.X R67, R40, R67, R41, 0x1, P6 ;  /* 0x000000432843b211 */ /* 0x000fe400030f0c29 */
[----:B------:R-:W-:-:S02]  /*6910*/  CS2R R40, SRZ ;  /* 0x0000000000287805 */ /* 0x000fc4000001ff00 */
[----:B------:R-:W-:Y:S02]  /*6920*/  CS2R R54, SRZ ;  /* 0x0000000000367805 */ /* 0x000fe4000001ff00 */
[----:B------:R-:W-:Y:S02]  /*6930*/  CS2R R52, SRZ ;  /* 0x0000000000347805 */ /* 0x000fe4000001ff00 */
[----:B------:R1:W5:Y:S01]  /*6940*/  @!P5 LDG.E.128 R40, desc[UR4][R48.64] ;  /* 0x000000043028d981 */ /* 0x000362000c1e1d00 */
[----:B0-----:R-:W-:Y:S02]  /*6950*/  CS2R R50, SRZ ;  /* 0x0000000000327805 */ /* 0x001fe4000001ff00 */
[----:B------:R-:W-:Y:S02]  /*6960*/  CS2R R62, SRZ ;  /* 0x00000000003e7805 */ /* 0x000fe4000001ff00 */
[----:B------:R-:W-:Y:S01]  /*6970*/  CS2R R60, SRZ ;  /* 0x00000000003c7805 */ /* 0x000fe2000001ff00 */
[----:B------:R0:W5:Y:S05]  /*6980*/  @!P4 LDG.E.128 R52, desc[UR4][R58.64] ;  /* 0x000000043a34c981 */ /* 0x00016a000c1e1d00 */
[----:B------:R-:W5:Y:S01]  /*6990*/  @!P3 LDG.E.128 R60, desc[UR4][R66.64] ;  /* 0x00000004423cb981 */ /* 0x000f62000c1e1d00 */
[----:B-1----:R-:W-:-:S02]  /*69a0*/  CS2R R48, SRZ ;  /* 0x0000000000307805 */ /* 0x002fc4000001ff00 */
[----:B0-----:R-:W-:-:S04]  /*69b0*/  CS2R R58, SRZ ;  /* 0x00000000003a7805 */ /* 0x001fc8000001ff00 */
[----:B------:R0:W5:Y:S02]  /*69c0*/  @!P4 LDG.E.128 R48, desc[UR4][R56.64] ;  /* 0x000000043830c981 */ /* 0x000164000c1e1d00 */
[----:B0-----:R-:W-:-:S06]  /*69d0*/  CS2R R56, SRZ ;  /* 0x0000000000387805 */ /* 0x001fcc000001ff00 */
[----:B------:R0:W5:Y:S01]  /*69e0*/  @!P3 LDG.E.128 R56, desc[UR4][R64.64] ;  /* 0x000000044038b981 */ /* 0x000162000c1e1d00 */
[----:B----4-:R-:W-:-:S04]  /*69f0*/  @!P2 LEA R72, P3, R70, R72, 0x1 ;  /* 0x000000484648a211 */ /* 0x010fc800078608ff */
[----:B------:R-:W-:Y:S02]  /*6a00*/  @!P2 LEA.HI.X R73, R70, R73, R71, 0x1, P3 ;  /* 0x000000494649a211 */ /* 0x000fe400018f0c47 */
[----:B------:R-:W-:-:S04]  /*6a10*/  @!P2 LEA R74, P3, R68, R74, 0x1 ;  /* 0x0000004a444aa211 */ /* 0x000fc800078608ff */
[----:B------:R-:W-:Y:S02]  /*6a20*/  @!P2 LEA.HI.X R75, R68, R75, R69, 0x1, P3 ;  /* 0x0000004b444ba211 */ /* 0x000fe400018f0c45 */
[----:B------:R-:W-:-:S04]  /*6a30*/  ISETP.GE.AND P3, PT, R224, R4, PT ;  /* 0x00000004e000720c */ /* 0x000fc80003f66270 */
[----:B------:R-:W-:Y:S02]  /*6a40*/  ISETP.GE.OR P3, PT, R16, R80, P3 ;  /* 0x000000501000720c */ /* 0x000fe40001f66670 */
[----:B------:R-:W-:Y:S02]  /*6a50*/  CS2R R66, SRZ ;  /* 0x0000000000427805 */ /* 0x000fe4000001ff00 */
[----:B0-----:R-:W-:Y:S02]  /*6a60*/  CS2R R64, SRZ ;  /* 0x0000000000407805 */ /* 0x001fe4000001ff00 */
[----:B------:R-:W-:Y:S02]  /*6a70*/  CS2R R70, SRZ ;  /* 0x0000000000467805 */ /* 0x000fe4000001ff00 */
[----:B------:R-:W-:Y:S01]  /*6a80*/  CS2R R68, SRZ ;  /* 0x0000000000447805 */ /* 0x000fe2000001ff00 */
[----:B------:R-:W-:Y:S01]  /*6a90*/  BSSY B1, `(.L_x_519) ;  /* 0x0000021000017945 */ /* 0x000fe20003800000 */
[----:B------:R0:W5:Y:S04]  /*6aa0*/  @!P2 LDG.E.128 R64, desc[UR4][R72.64] ;  /* 0x000000044840a981 */ /* 0x000168000c1e1d00 */
[----:B------:R1:W5:Y:S01]  /*6ab0*/  @!P2 LDG.E.128 R68, desc[UR4][R74.64] ;  /* 0x000000044a44a981 */ /* 0x000362000c1e1d00 */
[----:B------:R-:W-:-:S02]  /*6ac0*/  ISETP.GE.AND P2, PT, R226, R4, PT ;  /* 0x00000004e200720c */ /* 0x000fc40003f46270 */
[----:B------:R-:W-:Y:S02]  /*6ad0*/  CS2R R78, SRZ ;  /* 0x00000000004e7805 */ /* 0x000fe4000001ff00 */
[----:B------:R-:W-:Y:S02]  /*6ae0*/  CS2R R76, SRZ ;  /* 0x00000000004c7805 */ /* 0x000fe4000001ff00 */
[----:B------:R-:W-:Y:S02]  /*6af0*/  ISETP.GE.OR P2, PT, R16, R80, P2 ;  /* 0x000000501000720c */ /* 0x000fe40001746670 */
[----:B0-----:R-:W-:Y:S02]  /*6b00*/  CS2R R72, SRZ ;  /* 0x0000000000487805 */ /* 0x001fe4000001ff00 */
[----:B-1----:R-:W-:Y:S01]  /*6b10*/  CS2R R74, SRZ ;  /* 0x00000000004a7805 */ /* 0x002fe2000001ff00 */
[----:B------:R-:W-:Y:S08]  /*6b20*/  @P3 BRA `(.L_x_520) ;  /* 0x00000000005c3947 */ /* 0x000ff00003800000 */
[----:B------:R-:W0:Y:S01]  /*6b30*/  LDC.64 R76, c[0x0][0x3d8] ;  /* 0x0000f600ff4c7b82 */ /* 0x000e220000000a00 */
[----:B------:R-:W-:Y:S01]  /*6b40*/  IMAD.MOV.U32 R74, RZ, RZ, R92 ;  /* 0x000000ffff4a7224 */ /* 0x000fe200078e005c */
[----:B------:R-:W-:Y:S01]  /*6b50*/  MOV R78, R90 ;  /* 0x0000005a004e7202 */ /* 0x000fe20000000f00 */
[----:B------:R-:W-:Y:S01]  /*6b60*/  IMAD.MOV.U32 R75, RZ, RZ, R3 ;  /* 0x000000ffff4b7224 */ /* 0x000fe200078e0003 */
[----:B------:R-:W-:Y:S01]  /*6b70*/  ULDC.64 UR4, c[0x0][0x3c8] ;  /* 0x0000f20000047ab9 */ /* 0x000fe20000000a00 */
[----:B------:R-:W-:Y:S01]  /*6b80*/  IMAD.MOV.U32 R79, RZ, RZ, R0 ;  /* 0x000000ffff4f7224 */ /* 0x000fe200078e0000 */
[----:B------:R-:W-:Y:S01]  /*6b90*/  ULDC.64 UR6, c[0x0][0x3e0] ;  /* 0x0000f80000067ab9 */ /* 0x000fe20000000a00 */
[----:B------:R-:W-:Y:S01]  /*6ba0*/  ULDC.64 UR8, c[0x0][0x208] ;  /* 0x0000820000087ab9 */ /* 0x000fe20000000a00 */
[----:B------:R-:W1:Y:S01]  /*6bb0*/  LDC.64 R72, c[0x0][0x3e8] ;  /* 0x0000fa00ff487b82 */ /* 0x000e620000000a00 */
[----:B0-----:R-:W-:-:S04]  /*6bc0*/  IMAD.WIDE.U32 R74, R76, 0x60, R74 ;  /* 0x000000604c4a7825 */ /* 0x001fc800078e004a */
[----:B------:R-:W-:Y:S01]  /*6bd0*/  IMAD R77, R77, 0x60, RZ ;  /* 0x000000604d4d7824 */ /* 0x000fe200078e02ff */
[----:B------:R-:W-:Y:S01]  /*6be0*/  IADD3 R76, P3, R104, R74, RZ ;  /* 0x0000004a684c7210 */ /* 0x000fe20007f7e0ff */
[----:B-1----:R-:W-:-:S03]  /*6bf0*/  IMAD.WIDE.U32 R78, R72, 0x60, R78 ;  /* 0x00000060484e7825 */ /* 0x002fc600078e004e */
[----:B------:R-:W-:Y:S01]  /*6c00*/  IADD3.X R75, R27, R75, R77, P3, !PT ;  /* 0x0000004b1b4b7210 */ /* 0x000fe20001ffe44d */
[----:B------:R-:W-:Y:S01]  /*6c10*/  IMAD R73, R73, 0x60, RZ ;  /* 0x0000006049497824 */ /* 0x000fe200078e02ff */
[----:B------:R-:W-:-:S04]  /*6c20*/  IADD3 R74, P3, R110, R78, RZ ;  /* 0x0000004e6e4a7210 */ /* 0x000fc80007f7e0ff */
[----:B------:R-:W-:Y:S02]  /*6c30*/  IADD3.X R79, R21, R79, R73, P3, !PT ;  /* 0x0000004f154f7210 */ /* 0x000fe40001ffe449 */
[----:B------:R-:W-:-:S04]  /*6c40*/  LEA R72, P3, R76, UR4, 0x1 ;  /* 0x000000044c487c11 */ /* 0x000fc8000f8608ff */
[----:B------:R-:W-:Y:S02]  /*6c50*/  LEA.HI.X R73, R76, UR5, R75, 0x1, P3 ;  /* 0x000000054c497c11 */ /* 0x000fe400098f0c4b */
[----:B------:R-:W-:-:S04]  /*6c60*/  LEA R76, P3, R74, UR6, 0x1 ;  /* 0x000000064a4c7c11 */ /* 0x000fc8000f8608ff */
[----:B------:R-:W-:Y:S02]  /*6c70*/  LEA.HI.X R77, R74, UR7, R79, 0x1, P3 ;  /* 0x000000074a4d7c11 */ /* 0x000fe400098f0c4f */
[----:B------:R-:W5:Y:S04]  /*6c80*/  LDG.E.128 R72, desc[UR8][R72.64] ;  /* 0x0000000848487981 */ /* 0x000f68000c1e1d00 */
[----:B------:R-:W5:Y:S03]  /*6c90*/  LDG.E.128 R76, desc[UR8][R76.64] ;  /* 0x000000084c4c7981 */ /* 0x000f66000c1e1d00 */
.L_x_520:
[----:B------:R-:W-:Y:S05]  /*6ca0*/  BSYNC B1 ;  /* 0x0000000000017941 */ /* 0x000fea0003800000 */
.L_x_519:
[----:B------:R-:W-:Y:S01]  /*6cb0*/  BSSY B1, `(.L_x_521) ;  /* 0x000001d000017945 */ /* 0x000fe20003800000 */
[----:B------:R-:W-:Y:S02]  /*6cc0*/  ISETP.GE.AND P3, PT, R16, R80, PT ;  /* 0x000000501000720c */ /* 0x000fe40003f66270 */
[----:B------:R-:W-:Y:S02]  /*6cd0*/  CS2R R82, SRZ ;  /* 0x0000000000527805 */ /* 0x000fe4000001ff00 */
[----:B------:R-:W-:Y:S02]  /*6ce0*/  CS2R R80, SRZ ;  /* 0x0000000000507805 */ /* 0x000fe4000001ff00 */
[----:B------:R-:W-:Y:S01]  /*6cf0*/  CS2R R86, SRZ ;  /* 0x0000000000567805 */ /* 0x000fe2000001ff00 */
[----:B-----5:R-:W-:Y:S01]  /*6d00*/  IMAD.MOV.U32 R89, RZ, RZ, R74 ;  /* 0x000000ffff597224 */ /* 0x020fe200078e004a */
[----:B------:R-:W-:Y:S01]  /*6d10*/  CS2R R84, SRZ ;  /* 0x0000000000547805 */ /* 0x000fe2000001ff00 */
[----:B------:R-:W-:Y:S06]  /*6d20*/  @P2 BRA `(.L_x_522) ;  /* 0x0000000000542947 */ /* 0x000fec0003800000 */
[----:B------:R-:W0:Y:S01]  /*6d30*/  LDC.64 R82, c[0x0][0x3d8] ;  /* 0x0000f600ff527b82 */ /* 0x000e220000000a00 */
[----:B------:R-:W-:Y:S01]  /*6d40*/  IMAD.MOV.U32 R93, RZ, RZ, R3 ;  /* 0x000000ffff5d7224 */ /* 0x000fe200078e0003 */
[----:B------:R-:W-:Y:S01]  /*6d50*/  MOV R91, R0 ;  /* 0x00000000005b7202 */ /* 0x000fe20000000f00 */
[----:B------:R-:W-:Y:S01]  /*6d60*/  ULDC.64 UR4, c[0x0][0x3c8] ;  /* 0x0000f20000047ab9 */ /* 0x000fe20000000a00 */
[----:B------:R-:W-:Y:S01]  /*6d70*/  ULDC.64 UR6, c[0x0][0x3e0] ;  /* 0x0000f80000067ab9 */ /* 0x000fe20000000a00 */
[----:B------:R-:W-:-:S03]  /*6d80*/  ULDC.64 UR8, c[0x0][0x208] ;  /* 0x0000820000087ab9 */ /* 0x000fc60000000a00 */
        /* <DEDUP_REMOVED lines=12> */
[----:B------:R-:W-:Y:S01]  /*6e50*/  LEA.HI.X R85, R0, UR7, R91, 0x1, P2 ;  /* 0x0000000700557c11 */ /* 0x000fe200090f0c5b */
[----:B------:R-:W5:Y:S05]  /*6e60*/  LDG.E.128 R80, desc[UR8][R80.64] ;  /* 0x0000000850507981 */ /* 0x000f6a000c1e1d00 */
[----:B------:R-:W5:Y:S03]  /*6e70*/  LDG.E.128 R84, desc[UR8][R84.64] ;  /* 0x0000000854547981 */ /* 0x000f66000c1e1d00 */
.L_x_522:
[----:B------:R-:W-:Y:S05]  /*6e80*/  BSYNC B1 ;  /* 0x0000000000017941 */ /* 0x000fea0003800000 */
.L_x_521:
[----:B------:R-:W-:Y:S01]  /*6e90*/  PRMT R171, R89, 0x7610, R171 ;  /* 0x0000761059ab7816 */ /* 0x000fe200000000ab */
[----:B------:R-:W-:Y:S01]  /*6ea0*/  IMAD.MOV.U32 R3, RZ, RZ, R72 ;  /* 0x000000ffff037224 */ /* 0x000fe200078e0048 */
[----:B------:R-:W-:Y:S01]  /*6eb0*/  MOV R90, R78 ;  /* 0x0000004e005a7202 */ /* 0x000fe20000000f00 */
[----:B------:R-:W-:Y:S01]  /*6ec0*/  IMAD.MOV.U32 R89, RZ, RZ, R73 ;  /* 0x000000ffff597224 */ /* 0x000fe200078e0049 */
[----:B------:R-:W-:Y:S01]  /*6ed0*/  ULOP3.LUT UR4, UR60, 0x1, URZ, 0xfc, !UPT ;  /* 0x000000013c047892 */ /* 0x000fe2000f8efc3f */
[----:B------:R-:W-:Y:S01]  /*6ee0*/  IMAD.MOV.U32 R0, RZ, RZ, R75 ;  /* 0x000000ffff007224 */ /* 0x000fe200078e004b */
[----:B------:R-:W-:Y:S02]  /*6ef0*/  PRMT R173, R90, 0x7610, R173 ;  /* 0x000076105aad7816 */ /* 0x000fe400000000ad */
[----:B------:R-:W-:Y:S01]  /*6f00*/  PRMT R172, R3, 0x5410, R89 ;  /* 0x0000541003ac7816 */ /* 0x000fe20000000059 */
[----:B------:R-:W-:Y:S01]  /*6f10*/  IMAD.MOV.U32 R3, RZ, RZ, R76 ;  /* 0x000000ffff037224 */ /* 0x000fe200078e004c */
[----:B------:R-:W-:Y:S01]  /*6f20*/  PRMT R171, R171, 0x5410, R0 ;  /* 0x00005410abab7816 */ /* 0x000fe20000000000 */
[----:B------:R-:W-:Y:S01]  /*6f30*/  IMAD.MOV.U32 R89, RZ, RZ, R77 ;  /* 0x000000ffff597224 */ /* 0x000fe200078e004d */
[----:B-----5:R-:W-:Y:S01]  /*6f40*/  MOV R90, R82 ;  /* 0x00000052005a7202 */ /* 0x020fe20000000f00 */
[----:B------:R-:W-:Y:S01]  /*6f50*/  IMAD.MOV.U32 R0, RZ, RZ, R79 ;  /* 0x000000ffff007224 */ /* 0x000fe200078e004f */
[----:B------:R-:W-:-:S02]  /*6f60*/  UISETP.NE.AND UP0, UPT, UR4, 0x3, UPT ;  /* 0x000000030400788c */ /* 0x000fc4000bf05270 */
[----:B------:R-:W-:Y:S01]  /*6f70*/  PRMT R183, R3, 0x5410, R89 ;  /* 0x0000541003b77816 */ /* 0x000fe20000000059 */
[----:B------:R-:W-:Y:S01]  /*6f80*/  IMAD.MOV.U32 R3, RZ, RZ, R80 ;  /* 0x000000ffff037224 */ /* 0x000fe200078e0050 */
[----:B------:R-:W-:Y:S01]  /*6f90*/  PRMT R173, R173, 0x5410, R0 ;  /* 0x00005410adad7816 */ /* 0x000fe20000000000 */
[----:B------:R-:W-:Y:S01]  /*6fa0*/  IMAD.MOV.U32 R89, RZ, RZ, R81 ;  /* 0x000000ffff597224 */ /* 0x000fe200078e0051 */
[----:B------:R-:W-:Y:S01]  /*6fb0*/  PRMT R156, R90, 0x7610, R156 ;  /* 0x000076105a9c7816 */ /* 0x000fe2000000009c */
[----:B------:R-:W-:Y:S01]  /*6fc0*/  IMAD.MOV.U32 R0, RZ, RZ, R83 ;  /* 0x000000ffff007224 */ /* 0x000fe200078e0053 */
[----:B------:R-:W-:Y:S02]  /*6fd0*/  MOV R90, R86 ;  /* 0x00000056005a7202 */ /* 0x000fe40000000f00 */
[----:B------:R-:W-:Y:S01]  /*6fe0*/  PRMT R164, R3, 0x5410, R89 ;  /* 0x0000541003a47816 */ /* 0x000fe20000000059 */
[----:B------:R-:W-:Y:S01]  /*6ff0*/  IMAD.MOV.U32 R3, RZ, RZ, R87 ;  /* 0x000000ffff037224 */ /* 0x000fe200078e0057 */
[----:B------:R-:W-:Y:S01]  /*7000*/  PRMT R165, R90, 0x7610, R165 ;  /* 0x000076105aa57816 */ /* 0x000fe200000000a5 */
[----:B------:R-:W-:Y:S01]  /*7010*/  IMAD.MOV.U32 R89, RZ, RZ, R84 ;  /* 0x000000ffff597224 */ /* 0x000fe200078e0054 */
[----:B------:R-:W-:Y:S01]  /*7020*/  PRMT R156, R156, 0x5410, R0 ;  /* 0x000054109c9c7816 */ /* 0x000fe20000000000 */
[----:B------:R-:W-:Y:S01]  /*7030*/  IMAD.MOV.U32 R90, RZ, RZ, R85 ;  /* 0x000000ffff5a7224 */ /* 0x000fe200078e0055 */
[----:B------:R-:W-:-:S02]  /*7040*/  MOV R0, R42 ;  /* 0x0000002a00007202 */ /* 0x000fc40000000f00 */
        /* <DEDUP_REMOVED lines=41> */
[----:B------:R-:W-:-:S02]  /*72e0*/  PLOP3.LUT P2, PT, PT, PT, UP0, 0x80, 0x0 ;  /* 0x000000000000781c */ /* 0x000fc40003f4f008 */
[----:B------:R-:W-:Y:S01]  /*72f0*/  PRMT R188, R188, 0x5410, R0 ;  /* 0x00005410bcbc7816 */ /* 0x000fe20000000000 */
[----:B------:R-:W-:Y:S01]  /*7300*/  IMAD.MOV.U32 R0, RZ, RZ, R67 ;  /* 0x000000ffff007224 */ /* 0x000fe200078e0043 */
[----:B------:R-:W-:Y:S01]  /*7310*/  PRMT R189, R3, 0x5410, R89 ;  /* 0x0000541003bd7816 */ /* 0x000fe20000000059 */
[----:B------:R-:W-:Y:S01]  /*7320*/  IMAD.MOV.U32 R3, RZ, RZ, R64 ;  /* 0x000000ffff037224 */ /* 0x000fe200078e0040 */
[----:B------:R-:W-:Y:S01]  /*7330*/  MOV R90, R66 ;  /* 0x00000042005a7202 */ /* 0x000fe20000000f00 */
[----:B------:R-:W-:-:S03]  /*7340*/  IMAD.MOV.U32 R89, RZ, RZ, R65 ;  /* 0x000000ffff597224 */ /* 0x000fc600078e0041 */
[----:B------:R-:W-:Y:S01]  /*7350*/  PRMT R169, R3, 0x5410, R0 ;  /* 0x0000541003a97816 */ /* 0x000fe20000000000 */
[----:B------:R-:W-:Y:S01]  /*7360*/  IMAD.MOV.U32 R3, RZ, RZ, R68 ;  /* 0x000000ffff037224 */ /* 0x000fe200078e0044 */
[----:B------:R-:W-:Y:S01]  /*7370*/  PRMT R168, R168, 0x5410, R89 ;  /* 0x00005410a8a87816 */ /* 0x000fe20000000059 */
[----:B------:R-:W-:Y:S01]  /*7380*/  IMAD.MOV.U32 R89, RZ, RZ, R71 ;  /* 0x000000ffff597224 */ /* 0x000fe200078e0047 */
[----:B------:R-:W-:Y:S01]  /*7390*/  PRMT R170, R90, 0x7610, R170 ;  /* 0x000076105aaa7816 */ /* 0x000fe200000000aa */
[----:B------:R-:W-:Y:S01]  /*73a0*/  IMAD.MOV.U32 R0, RZ, RZ, R69 ;  /* 0x000000ffff007224 */ /* 0x000fe200078e0045 */
[----:B------:R-:W-:Y:S02]  /*73b0*/  MOV R90, R70 ;  /* 0x00000046005a7202 */ /* 0x000fe40000000f00 */
[----:B------:R-:W-:Y:S02]  /*73c0*/  PRMT R167, R3, 0x5410, R89 ;  /* 0x0000541003a77816 */ /* 0x000fe40000000059 */
[----:B------:R-:W-:-:S02]  /*73d0*/  PRMT R168, R90, 0x7610, R168 ;  /* 0x000076105aa87816 */ /* 0x000fc400000000a8 */
[----:B------:R-:W-:Y:S01]  /*73e0*/  PRMT R170, R170, 0x5410, R0 ;  /* 0x00005410aaaa7816 */ /* 0x000fe20000000000 */
[----:B------:R-:W-:Y:S06]  /*73f0*/  @!P2 BRA `(.L_x_523) ;  /* 0x000000000004a947 */ /* 0x000fec0003800000 */
[----:B------:R-:W-:Y:S01]  /*7400*/  BPT.TRAP 0x1 ;  /* 0x000000040000795c */ /* 0x000fe20000300000 */
.L_x_523:
[----:B------:R-:W-:Y:S01]  /*7410*/  LEA R3, R220, R2, 0x3 ;  /* 0x00000002dc037211 */ /* 0x000fe200078e18ff */
[----:B------:R-:W0:Y:S01]  /*7420*/  LDC R152, c[0x0][0x2e4] ;  /* 0x0000b900ff987b82 */ /* 0x000e220000000800 */
[----:B------:R-:W-:Y:S01]  /*7430*/  SHF.L.U32 R0, R229, 0x1f, RZ ;  /* 0x0000001fe5007819 */ /* 0x000fe200000006ff */
[----:B------:R-:W-:Y:S01]  /*7440*/  BSSY B1, `(.L_x_524) ;  /* 0x0000006000017945 */ /* 0x000fe20003800000 */
[----:B------:R-:W-:Y:S02]  /*7450*/  IMAD.MOV.U32 R133, RZ, RZ, R88 ;  /* 0x000000ffff857224 */ /* 0x000fe400078e0058 */
[----:B------:R-:W1:Y:S03]  /*7460*/  SYNCS.PHASECHK.TRANS64.TRYWAIT P4, [R3+URZ+0x34890], R0 ;  /* 0x03489000030075a7 */ /* 0x000e66000808017f */
[----:B------:R-:W2:Y:S01]  /*7470*/  LDC.64 R134, c[0x0][0x2f0] ;  /* 0x0000bc00ff867b82 */ /* 0x000ea20000000a00 */
[----:B0-----:R-:W-:Y:S01]  /*7480*/  IMAD.IADD R153, R152, 0x1, -R97 ;  /* 0x0000000198997824 */ /* 0x001fe200078e0a61 */
[----:B-1----:R-:W-:Y:S06]  /*7490*/  @!P4 BRA `(.L_x_525) ;  /* 0x000001d800e0c947 */ /* 0x002fec0003800000 */
.L_x_766:
[----:B------:R-:W-:Y:S05]  /*74a0*/  BSYNC B1 ;  /* 0x0000000000017941 */ /* 0x000fea0003800000 */
.L_x_524:
[----:B------:R-:W-:Y:S01]  /*74b0*/  ISETP.GE.OR P4, PT, R22, R4, P0 ;  /* 0x000000041600720c */ /* 0x000fe20000786670 */
[----:B------:R-:W-:-:S12]  /*74c0*/  BSSY B1, `(.L_x_526) ;  /* 0x000008b000017945 */ /* 0x000fd80003800000 */
[----:B------:R-:W-:Y:S05]  /*74d0*/  @P4 BRA `(.L_x_527) ;  /* 0x0000000800244947 */ /* 0x000fea0003800000 */
[----:B------:R-:W3:Y:S04]  /*74e0*/  LDL R88, [R1] ;  /* 0x0000000001587983 */ /* 0x000ee80000100800 */
[----:B------:R-:W4:Y:S04]  /*74f0*/  LDL R92, [R1+0x3c] ;  /* 0x00003c00015c7983 */ /* 0x000f280000100800 */
[----:B------:R-:W5:Y:S01]  /*7500*/  LDL R90, [R1+0x64] ;  /* 0x00006400015a7983 */ /* 0x000f620000100800 */
[----:B------:R-:W-:Y:S01]  /*7510*/  BSSY B2, `(.L_x_528) ;  /* 0x0000073000027945 */ /* 0x000fe20003800000 */
[----:B------:R-:W1:Y:S02]  /*7520*/  S2R R93, SR_TID.X ;  /* 0x00000000005d7919 */ /* 0x000e640000002100 */
[----:B-1----:R-:W-:-:S05]  /*7530*/  VIADD R93, R93, 0xffffff80 ;  /* 0xffffff805d5d7836 */ /* 0x002fca0000000000 */
[----:B------:R-:W-:-:S04]  /*7540*/  SHF.R.S32.HI R91, RZ, 0x1f, R93 ;  /* 0x0000001fff5b7819 */ /* 0x000fc8000001145d */
[----:B------:R-:W-:-:S05]  /*7550*/  LEA.HI R91, R91, R93, RZ, 0x6 ;  /* 0x0000005d5b5b7211 */ /* 0x000fca00078f30ff */
[----:B------:R-:W-:-:S05]  /*7560*/  IMAD.SHL.U32 R91, R91, 0x8, RZ ;  /* 0x000000085b5b7824 */ /* 0x000fca00078e00ff */
[----:B------:R-:W-:Y:S02]  /*7570*/  LOP3.LUT R91, R91, 0xfffffe00, RZ, 0xc0, !PT ;  /* 0xfffffe005b5b7812 */ /* 0x000fe400078ec0ff */
[----:B---3--:R-:W-:-:S04]  /*7580*/  LOP3.LUT P5, RZ, R88, 0x1, RZ, 0xc0, !PT ;  /* 0x0000000158ff7812 */ /* 0x008fc800078ac0ff */
[----:B------:R-:W-:-:S04]  /*7590*/  SEL R88, R97, R153, !P5 ;  /* 0x0000009961587207 */ /* 0x000fc80006800000 */
[----:B------:R-:W-:-:S04]  /*75a0*/  SHF.R.S32.HI R89, RZ, 0x1f, R88 ;  /* 0x0000001fff597819 */ /* 0x000fc80000011458 */
[----:B------:R-:W-:-:S04]  /*75b0*/  LEA.HI R89, R89, R88, RZ, 0x4 ;  /* 0x0000005859597211 */ /* 0x000fc800078f20ff */
[----:B------:R-:W-:-:S04]  /*75c0*/  LEA.HI.SX32 R88, R89, R10, 0x1c ;  /* 0x0000000a59587211 */ /* 0x000fc800078fe2ff */
[----:B------:R-:W-:Y:S02]  /*75d0*/  SHF.R.S32.HI R89, RZ, 0x1f, R88 ;  /* 0x0000001fff597819 */ /* 0x000fe40000011458 */
[----:B------:R-:W-:Y:S02]  /*75e0*/  SHF.L.U32 R175, R88, 0x3, RZ ;  /* 0x0000000358af7819 */ /* 0x000fe400000006ff */
[----:B------:R-:W-:Y:S02]  /*75f0*/  LEA.HI R88, R89, R88, RZ, 0x3 ;  /* 0x0000005859587211 */ /* 0x000fe400078f18ff */
[----:B------:R-:W-:Y:S02]  /*7600*/  LOP3.LUT R89, R175, 0x38, RZ, 0xc0, !PT ;  /* 0x00000038af597812 */ /* 0x000fe400078ec0ff */
[----:B------:R-:W-:Y:S02]  /*7610*/  SHF.R.S32.HI R88, RZ, 0x3, R88 ;  /* 0x00000003ff587819 */ /* 0x000fe40000011458 */
[----:B----4-:R-:W-:-:S03]  /*7620*/  LOP3.LUT R89, R89, 0x1c0, R92, 0xf8, !PT ;  /* 0x000001c059597812 */ /* 0x010fc600078ef85c */
[----:B------:R-:W-:Y:S01]  /*7630*/  IMAD R88, R88, 0x2c00, R91 ;  /* 0x00002c0058587824 */ /* 0x000fe200078e025b */
[----:B-----5:R-:W-:Y:S01]  /*7640*/  LOP3.LUT R89, R89, R90, RZ, 0x3c, !PT ;  /* 0x0000005a59597212 */ /* 0x020fe200078e3cff */
[----:B------:R-:W-:-:S04]  /*7650*/  IMAD R91, R220, 0x5800, R154 ;  /* 0x00005800dc5b7824 */ /* 0x000fc800078e029a */
[----:B------:R-:W-:Y:S02]  /*7660*/  IMAD.IADD R89, R88, 0x1, R89 ;  /* 0x0000000158597824 */ /* 0x000fe400078e0259 */
[----:B------:R-:W-:Y:S02]  /*7670*/  IMAD R88, R91, 0x2, R2 ;  /* 0x000000025b587824 */ /* 0x000fe400078e0202 */
[----:B------:R-:W-:-:S05]  /*7680*/  IMAD R89, R220, 0x5800, R89 ;  /* 0x00005800dc597824 */ /* 0x000fca00078e0259 */
[----:B------:R-:W-:Y:S02]  /*7690*/  LEA R92, R89, R2, 0x1 ;  /* 0x00000002595c7211 */ /* 0x000fe400078e08ff */
[----:B------:R-:W1:Y:S04]  /*76a0*/  LDS.128 R88, [R88+0x1e400] ;  /* 0x01e4000058587984 */ /* 0x000e680000000c00 */
[----:B------:R-:W3:Y:S01]  /*76b0*/  LDS.128 R92, [R92+0x1e400] ;  /* 0x01e400005c5c7984 */ /* 0x000ee20000000c00 */
[----:B------:R-:W-:Y:S05]  /*76c0*/  @P3 BRA `(.L_x_529) ;  /* 0x00000004005c3947 */ /* 0x000fea0003800000 */
[----:B---3--:R-:W-:Y:S01]  /*76d0*/  IMAD.MOV.U32 R177, RZ, RZ, R93 ;  /* 0x000000ffffb17224 */ /* 0x008fe200078e005d */
[----:B------:R-:W-:Y:S01]  /*76e0*/  SHF.R.U32.HI R180, RZ, 0x10, R45 ;  /* 0x00000010ffb47819 */ /* 0x000fe2000001162d */
[----:B-1----:R-:W-:Y:S01]  /*76f0*/  IMAD.MOV.U32 R93, RZ, RZ, R89 ;  /* 0x000000ffff5d7224 */ /* 0x002fe200078e0059 */
[----:B------:R-:W-:Y:S01]  /*7700*/  SHF.R.U64 R44, R44, 0x10, R45 ;  /* 0x000000102c2c7819 */ /* 0x000fe2000000122d */
[----:B------:R-:W-:Y:S01]  /*7710*/  HADD2.F32 R179, -RZ, R179.H0_H0 ;  /* 0x200000b3ffb37230 */ /* 0x000fe20000004100 */
[----:B------:R-:W-:Y:S01]  /*7720*/  SHF.R.U64 R40, R40, 0x10, R41 ;  /* 0x0000001028287819 */ /* 0x000fe20000001229 */
[----:B------:R-:W-:Y:S01]  /*7730*/  HADD2.F32 R174, -RZ, R177.H0_H0 ;  /* 0x200000b1ffae7230 */ /* 0x000fe20000004100 */
[----:B------:R-:W-:Y:S01]  /*7740*/  SHF.R.U64 R46, R46, 0x10, R47 ;  /* 0x000000102e2e7819 */ /* 0x000fe2000000122f */
[----:B------:R-:W-:Y:S01]  /*7750*/  HADD2.F32 R176, -RZ, R93.H0_H0 ;  /* 0x2000005dffb07230 */ /* 0x000fe20000004100 */
[----:B------:R-:W-:Y:S01]  /*7760*/  SHF.R.U64 R42, R42, 0x10, R43 ;  /* 0x000000102a2a7819 */ /* 0x000fe2000000122b */
[----:B------:R-:W-:-:S02]  /*7770*/  HADD2.F32 R89, -RZ, R178.H0_H0 ;  /* 0x200000b2ff597230 */ /* 0x000fc40000004100 */
[-C--:B------:R-:W-:Y:S01]  /*7780*/  FMUL.FTZ R181, R174, R179.reuse ;  /* 0x000000b3aeb57220 */ /* 0x080fe20000410000 */
[----:B------:R-:W-:Y:S02]  /*7790*/  HADD2.F32 R180, -RZ, R180.H0_H0 ;  /* 0x200000b4ffb47230 */ /* 0x000fe40000004100 */
[C---:B------:R-:W-:Y:S01]  /*77a0*/  FMUL.FTZ R179, R176.reuse, R179 ;  /* 0x000000b3b0b37220 */ /* 0x040fe20000410000 */
[----:B------:R-:W-:Y:S01]  /*77b0*/  SHF.R.U32.HI R178, RZ, 0x10, R41 ;  /* 0x00000010ffb27819 */ /* 0x000fe20000011629 */
[-C--:B------:R-:W-:Y:S01]  /*77c0*/  FFMA.FTZ R176, R176, R89.reuse, -R181 ;  /* 0x00000059b0b07223 */ /* 0x080fe200000108b5 */
[----:B------:R-:W-:Y:S02]  /*77d0*/  HADD2.F32 R93, -RZ, R93.H1_H1 ;  /* 0x3000005dff5d7230 */ /* 0x000fe40000004100 */
[----:B------:R-:W-:Y:S01]  /*77e0*/  FFMA.FTZ R174, R174, R89, R179 ;  /* 0x00000059aeae7223 */ /* 0x000fe200000100b3 */
[----:B------:R-:W-:Y:S02]  /*77f0*/  HADD2.F32 R89, -RZ, R177.H1_H1 ;  /* 0x300000b1ff597230 */ /* 0x000fe40000004100 */
[----:B------:R-:W-:-:S02]  /*7800*/  HADD2.F32 R178, -RZ, R178.H0_H0 ;  /* 0x200000b2ffb27230 */ /* 0x000fc40000004100 */
[----:B------:R-:W-:Y:S02]  /*7810*/  IMAD.MOV.U32 R177, RZ, RZ, R95 ;  /* 0x000000ffffb17224 */ /* 0x000fe400078e005f */
[-C--:B------:R-:W-:Y:S01]  /*7820*/  FMUL.FTZ R182, R89, R180.reuse ;  /* 0x000000b459b67220 */ /* 0x080fe20000410000 */
[C---:B------:R-:W-:Y:S01]  /*7830*/  FMUL.FTZ R180, R93.reuse, R180 ;  /* 0x000000b45db47220 */ /* 0x040fe20000410000 */
[----:B------:R-:W-:Y:S02]  /*7840*/  HADD2.F32 R181, -RZ, R186.H0_H0 ;  /* 0x200000baffb57230 */ /* 0x000fe40000004100 */
[-C--:B------:R-:W-:Y:S01]  /*7850*/  FFMA.FTZ R93, R93, R178.reuse, -R182 ;  /* 0x000000b25d5d7223 */ /* 0x080fe200000108b6 */
[----:B------:R-:W-:Y:S01]  /*7860*/  FFMA.FTZ R89, R89, R178, R180 ;  /* 0x000000b259597223 */ /* 0x000fe200000100b4 */
[----:B------:R-:W-:Y:S02]  /*7870*/  HADD2.F32 R178, -RZ, R177.H0_H0 ;  /* 0x200000b1ffb27230 */ /* 0x000fe40000004100 */
[----:B------:R-:W-:Y:S01]  /*7880*/  HADD2.F32 R180, -RZ, R91.H0_H0 ;  /* 0x2000005bffb47230 */ /* 0x000fe20000004100 */
[----:B------:R-:W-:Y:S01]  /*7890*/  F2FP.F16.F32.PACK_AB R93, R93, R176 ;  /* 0x000000b05d5d723e */ /* 0x000fe200000000ff */
[----:B------:R-:W-:-:S02]  /*78a0*/  HADD2.F32 R179, -RZ, R184.H1_H1 ;  /* 0x300000b8ffb37230 */ /* 0x000fc40000004100 */
[-C--:B------:R-:W-:Y:S01]  /*78b0*/  FMUL.FTZ R95, R178, R181.reuse ;  /* 0x000000b5b25f7220 */ /* 0x080fe20000410000 */
[----:B------:R-:W-:Y:S02]  /*78c0*/  HADD2.F32 R177, -RZ, R177.H1_H1 ;  /* 0x300000b1ffb17230 */ /* 0x000fe40000004100 */
[C---:B------:R-:W-:Y:S01]  /*78d0*/  FMUL.FTZ R181, R180.reuse, R181 ;  /* 0x000000b5b4b57220 */ /* 0x040fe20000410000 */
[----:B------:R-:W-:Y:S02]  /*78e0*/  HADD2.F32 R91, -RZ, R91.H1_H1 ;  /* 0x3000005bff5b7230 */ /* 0x000fe40000004100 */
[-C--:B------:R-:W-:Y:S01]  /*78f0*/  FFMA.FTZ R95, R180, R179.reuse, -R95 ;  /* 0x000000b3b45f7223 */ /* 0x080fe2000001085f */
[----:B------:R-:W-:Y:S01]  /*7900*/  SHF.R.U32.HI R180, RZ, 0x10, R43 ;  /* 0x00000010ffb47819 */ /* 0x000fe2000001162b */
[----:B------:R-:W-:Y:S01]  /*7910*/  FFMA.FTZ R181, R178, R179, R181 ;  /* 0x000000b3b2b57223 */ /* 0x000fe200000100b5 */
[----:B------:R-:W-:Y:S01]  /*7920*/  SHF.R.U32.HI R178, RZ, 0x10, R47 ;  /* 0x00000010ffb27819 */ /* 0x000fe2000001162f */
[----:B------:R-:W-:Y:S01]  /*7930*/  HADD2.F32 R186, -RZ, R186.H1_H1 ;  /* 0x300000baffba7230 */ /* 0x000fe20000004100 */
[----:B------:R-:W-:Y:S01]  /*7940*/  F2FP.F16.F32.PACK_AB R174, R89, R174 ;  /* 0x000000ae59ae723e */ /* 0x000fe200000000ff */
[----:B------:R-:W-:Y:S01]  /*7950*/  HADD2.F32 R180, -RZ, R180.H0_H0 ;  /* 0x200000b4ffb47230 */ /* 0x000fe20000004100 */
[----:B------:R-:W-:Y:S01]  /*7960*/  MOV R89, R93 ;  /* 0x0000005d00597202 */ /* 0x000fe20000000f00 */
[----:B------:R-:W-:-:S02]  /*7970*/  HADD2.F32 R178, -RZ, R178.H0_H0 ;  /* 0x200000b2ffb27230 */ /* 0x000fc40000004100 */
[----:B------:R-:W-:Y:S02]  /*7980*/  HADD2.F32 R45, -RZ, R92.H0_H0 ;  /* 0x2000005cff2d7230 */ /* 0x000fe40000004100 */
[----:B------:R-:W-:Y:S02]  /*7990*/  HADD2.F32 R44, -RZ, R44.H0_H0 ;  /* 0x2000002cff2c7230 */ /* 0x000fe40000004100 */
[-C--:B------:R-:W-:Y:S01]  /*79a0*/  FMUL.FTZ R182, R177, R178.reuse ;  /* 0x000000b2b1b67220 */ /* 0x080fe20000410000 */
[C---:B------:R-:W-:Y:S01]  /*79b0*/  FMUL.FTZ R178, R91.reuse, R178 ;  /* 0x000000b25bb27220 */ /* 0x040fe20000410000 */
[----:B------:R-:W-:Y:S02]  /*79c0*/  HADD2.F32 R41, -RZ, R92.H1_H1 ;  /* 0x3000005cff297230 */ /* 0x000fe40000004100 */
[-C--:B------:R-:W-:Y:S01]  /*79d0*/  FFMA.FTZ R182, R91, R180.reuse, -R182 ;  /* 0x000000b45bb67223 */ /* 0x080fe200000108b6 */
[----:B------:R-:W-:Y:S02]  /*79e0*/  HADD2.F32 R91, -RZ, R88.H0_H0 ;  /* 0x20000058ff5b7230 */ /* 0x000fe40000004100 */
[----:B------:R-:W-:Y:S01]  /*79f0*/  FFMA.FTZ R178, R177, R180, R178 ;  /* 0x000000b4b1b27223 */ /* 0x000fe200000100b2 */
[----:B------:R-:W-:-:S02]  /*7a00*/  HADD2.F32 R180, -RZ, R184.H0_H0 ;  /* 0x200000b8ffb47230 */ /* 0x000fc40000004100 */
[-C--:B------:R-:W-:Y:S01]  /*7a10*/  FMUL.FTZ R184, R45, R186.reuse ;  /* 0x000000ba2db87220 */ /* 0x080fe20000410000 */
[----:B------:R-:W-:Y:S02]  /*7a20*/  HADD2.F32 R40, -RZ, R40.H0_H0 ;  /* 0x20000028ff287230 */ /* 0x000fe40000004100 */
[C---:B------:R-:W-:Y:S01]  /*7a30*/  FMUL.FTZ R186, R91.reuse, R186 ;  /* 0x000000ba5bba7220 */ /* 0x040fe20000410000 */
[--C-:B------:R-:W-:Y:S02]  /*7a40*/  HADD2.F32 R177, -RZ, R191.reuse.H1_H1 ;  /* 0x300000bfffb17230 */ /* 0x100fe40000004100 */
[-C--:B------:R-:W-:Y:S01]  /*7a50*/  FFMA.FTZ R184, R91, R180.reuse, -R184 ;  /* 0x000000b45bb87223 */ /* 0x080fe200000108b8 */
[----:B------:R-:W-:Y:S02]  /*7a60*/  HADD2.F32 R47, -RZ, R191.H0_H0 ;  /* 0x200000bfff2f7230 */ /* 0x000fe40000004100 */
[----:B------:R-:W-:Y:S01]  /*7a70*/  FFMA.FTZ R186, R45, R180, R186 ;  /* 0x000000b42dba7223 */ /* 0x000fe200000100ba */
[----:B------:R-:W-:-:S02]  /*7a80*/  HADD2.F32 R45, -RZ, R88.H1_H1 ;  /* 0x30000058ff2d7230 */ /* 0x000fc40000004100 */
[-C--:B------:R-:W-:Y:S01]  /*7a90*/  FMUL.FTZ R88, R41, R44.reuse ;  /* 0x0000002c29587220 */ /* 0x080fe20000410000 */
[----:B------:R-:W-:Y:S01]  /*7aa0*/  HADD2.F32 R46, -RZ, R46.H0_H0 ;  /* 0x2000002eff2e7230 */ /* 0x000fe20000004100 */
[----:B------:R-:W-:Y:S01]  /*7ab0*/  F2FP.F16.F32.PACK_AB R95, R182, R95 ;  /* 0x0000005fb65f723e */ /* 0x000fe200000000ff */
[----:B------:R-:W-:Y:S02]  /*7ac0*/  HADD2.F32 R43, -RZ, R94.H1_H1 ;  /* 0x3000005eff2b7230 */ /* 0x000fe40000004100 */
[C---:B------:R-:W-:Y:S01]  /*7ad0*/  FMUL.FTZ R44, R45.reuse, R44 ;  /* 0x0000002c2d2c7220 */ /* 0x040fe20000410000 */
[-C--:B------:R-:W-:Y:S01]  /*7ae0*/  FFMA.FTZ R45, R45, R40.reuse, -R88 ;  /* 0x000000282d2d7223 */ /* 0x080fe20000010858 */
[----:B------:R-:W-:Y:S01]  /*7af0*/  HADD2.F32 R42, -RZ, R42.H0_H0 ;  /* 0x2000002aff2a7230 */ /* 0x000fe20000004100 */
[----:B------:R-:W-:Y:S01]  /*7b00*/  F2FP.F16.F32.PACK_AB R178, R178, R181 ;  /* 0x000000b5b2b2723e */ /* 0x000fe200000000ff */
[----:B------:R-:W-:Y:S01]  /*7b10*/  FFMA.FTZ R41, R41, R40, R44 ;  /* 0x0000002829297223 */ /* 0x000fe2000001002c */
[----:B------:R-:W-:Y:S01]  /*7b20*/  HADD2.F32 R40, -RZ, R94.H0_H0 ;  /* 0x2000005eff287230 */ /* 0x000fe20000004100 */
[----:B------:R-:W-:Y:S01]  /*7b30*/  F2FP.F16.F32.PACK_AB R88, R45, R184 ;  /* 0x000000b82d58723e */ /* 0x000fe200000000ff */
[----:B------:R-:W-:-:S02]  /*7b40*/  HADD2.F32 R44, -RZ, R90.H0_H0 ;  /* 0x2000005aff2c7230 */ /* 0x000fc40000004100 */
[----:B------:R-:W-:Y:S01]  /*7b50*/  F2FP.F16.F32.PACK_AB R92, R41, R186 ;  /* 0x000000ba295c723e */ /* 0x000fe200000000ff */
[-C--:B------:R-:W-:Y:S01]  /*7b60*/  FMUL.FTZ R91, R40, R177.reuse ;  /* 0x000000b1285b7220 */ /* 0x080fe20000410000 */
[----:B------:R-:W-:Y:S02]  /*7b70*/  IMAD.MOV.U32 R93, RZ, RZ, R174 ;  /* 0x000000ffff5d7224 */ /* 0x000fe400078e00ae */
[C---:B------:R-:W-:Y:S01]  /*7b80*/  FMUL.FTZ R177, R44.reuse, R177 ;  /* 0x000000b12cb17220 */ /* 0x040fe20000410000 */
[----:B------:R-:W-:-:S03]  /*7b90*/  FFMA.FTZ R91, R44, R47, -R91 ;  /* 0x0000002f2c5b7223 */ /* 0x000fc6000001085b */
[----:B------:R-:W-:Y:S01]  /*7ba0*/  FFMA.FTZ R177, R40, R47, R177 ;  /* 0x0000002f28b17223 */ /* 0x000fe200000100b1 */
[----:B------:R-:W-:Y:S02]  /*7bb0*/  HADD2.F32 R47, -RZ, R90.H1_H1 ;  /* 0x3000005aff2f7230 */ /* 0x000fe40000004100 */
[----:B------:R-:W-:-:S03]  /*7bc0*/  FMUL.FTZ R40, R43, R46 ;  /* 0x0000002e2b287220 */ /* 0x000fc60000410000 */
[C---:B------:R-:W-:Y:S01]  /*7bd0*/  FMUL.FTZ R46, R47.reuse, R46 ;  /* 0x0000002e2f2e7220 */ /* 0x040fe20000410000 */
[----:B------:R-:W-:-:S03]  /*7be0*/  FFMA.FTZ R40, R47, R42, -R40 ;  /* 0x0000002a2f287223 */ /* 0x000fc60000010828 */
[----:B------:R-:W-:Y:S02]  /*7bf0*/  FFMA.FTZ R46, R43, R42, R46 ;  /* 0x0000002a2b2e7223 */ /* 0x000fe4000001002e */
[----:B------:R-:W-:Y:S01]  /*7c00*/  F2FP.F16.F32.PACK_AB R90, R40, R91 ;  /* 0x0000005b285a723e */ /* 0x000fe200000000ff */
[----:B------:R-:W-:Y:S02]  /*7c10*/  IMAD.MOV.U32 R91, RZ, RZ, R95 ;  /* 0x000000ffff5b7224 */ /* 0x000fe400078e005f */
[----:B------:R-:W-:Y:S01]  /*7c20*/  F2FP.F16.F32.PACK_AB R94, R46, R177 ;  /* 0x000000b12e5e723e */ /* 0x000fe200000000ff */
[----:B------:R-:W-:-:S07]  /*7c30*/  IMAD.MOV.U32 R95, RZ, RZ, R178 ;  /* 0x000000ffff5f7224 */ /* 0x000fce00078e00b2 */
.L_x_529:
[----:B------:R-:W-:Y:S05]  /*7c40*/  BSYNC B2 ;  /* 0x0000000000027941 */ /* 0x000fea0003800000 */
.L_x_528:
[-C--:B--2---:R-:W-:Y:S01]  /*7c50*/  IMAD R42, R23, R134.reuse, RZ ;  /* 0x00000086172a7224 */ /* 0x084fe200078e02ff */
[----:B------:R-:W-:Y:S01]  /*7c60*/  ULDC.64 UR4, c[0x0][0x2d8] ;  /* 0x0000b60000047ab9 */ /* 0x000fe20000000a00 */
[----:B------:R-:W-:Y:S01]  /*7c70*/  IMAD.WIDE.U32 R40, R22, R134, R132 ;  /* 0x0000008616287225 */ /* 0x000fe200078e0084 */
[----:B------:R-:W-:-:S03]  /*7c80*/  ULDC.64 UR6, c[0x0][0x208] ;  /* 0x0000820000067ab9 */ /* 0x000fc60000000a00 */
[----:B------:R-:W-:-:S05]  /*7c90*/  IMAD R43, R22, R135, R42 ;  /* 0x00000087162b7224 */ /* 0x000fca00078e022a */
[----:B------:R-:W-:Y:S02]  /*7ca0*/  IADD3 R44, R43, R41, RZ ;  /* 0x000000292b2c7210 */ /* 0x000fe40007ffe0ff */
[----:B------:R-:W-:-:S04]  /*7cb0*/  IADD3 R41, P4, P5, R98, R40, R20 ;  /* 0x0000002862297210 */ /* 0x000fc80007d9e014 */
[----:B------:R-:W-:Y:S02]  /*7cc0*/  IADD3.X R42, R15, R44, R9, P4, P5 ;  /* 0x0000002c0f2a7210 */ /* 0x000fe400027ea409 */
[----:B------:R-:W-:-:S13]  /*7cd0*/  ISETP.GE.AND P4, PT, R175, R152, PT ;  /* 0x00000098af00720c */ /* 0x000fda0003f86270 */
[--C-:B------:R-:W-:Y:S02]  /*7ce0*/  @!P4 SHF.R.S32.HI R43, RZ, 0x1f, R175.reuse ;  /* 0x0000001fff2bc819 */ /* 0x100fe400000114af */
[----:B------:R-:W-:-:S04]  /*7cf0*/  @!P4 IADD3 R175, P5, P6, R98, R40, R175 ;  /* 0x0000002862afc210 */ /* 0x000fc80007ebe0af */
[----:B------:R-:W-:Y:S02]  /*7d00*/  @!P4 IADD3.X R44, R15, R44, R43, P5, P6 ;  /* 0x0000002c0f2cc210 */ /* 0x000fe40002fec42b */
[----:B------:R-:W-:-:S04]  /*7d10*/  LEA R40, P5, R41, UR4, 0x1 ;  /* 0x0000000429287c11 */ /* 0x000fc8000f8a08ff */
[----:B------:R-:W-:Y:S02]  /*7d20*/  LEA.HI.X R41, R41, UR5, R42, 0x1, P5 ;  /* 0x0000000529297c11 */ /* 0x000fe4000a8f0c2a */
[----:B------:R-:W-:-:S03]  /*7d30*/  @!P4 LEA R42, P5, R175, UR4, 0x1 ;  /* 0x00000004af2acc11 */ /* 0x000fc6000f8a08ff */
[----:B-1----:R1:W-:Y:S01]  /*7d40*/  STG.E.128 desc[UR6][R40.64], R88 ;  /* 0x0000005828007986 */ /* 0x0023e2000c101d06 */
[----:B------:R-:W-:-:S05]  /*7d50*/  @!P4 LEA.HI.X R43, R175, UR5, R44, 0x1, P5 ;  /* 0x00000005af2bcc11 */ /* 0x000fca000a8f0c2c */
[----:B---3--:R1:W-:Y:S04]  /*7d60*/  @!P4 STG.E.128 desc[UR6][R42.64], R92 ;  /* 0x0000005c2a00c986 */ /* 0x0083e8000c101d06 */
.L_x_527:
[----:B------:R-:W-:Y:S05]  /*7d70*/  BSYNC B1 ;  /* 0x0000000000017941 */ /* 0x000fea0003800000 */
.L_x_526:
[----:B------:R-:W-:Y:S01]  /*7d80*/  ISETP.GE.OR P4, PT, R223, R4, P0 ;  /* 0x00000004df00720c */ /* 0x000fe20000786670 */
[----:B------:R-:W-:-:S12]  /*7d90*/  BSSY B1, `(.L_x_530) ;  /* 0x0000083000017945 */ /* 0x000fd80003800000 */
[----:B------:R-:W-:Y:S05]  /*7da0*/  @P4 BRA `(.L_x_531) ;  /* 0x0000000800044947 */ /* 0x000fea0003800000 */
[----:B-1----:R-:W3:Y:S04]  /*7db0*/  LDL R40, [R1+0x78] ;  /* 0x0000780001287983 */ /* 0x002ee80000100800 */
[----:B------:R-:W4:Y:S04]  /*7dc0*/  LDL R41, [R1] ;  /* 0x0000000001297983 */ /* 0x000f280000100800 */
[----:B------:R-:W5:Y:S04]  /*7dd0*/  LDL R44, [R1+0x38] ;  /* 0x00003800012c7983 */ /* 0x000f680000100800 */
[----:B------:R-:W5:Y:S04]  /*7de0*/  LDL R42, [R1+0x5c] ;  /* 0x00005c00012a7983 */ /* 0x000f680000100800 */
[----:B------:R-:W5:Y:S01]  /*7df0*/  LDL R43, [R1+0x4c] ;  /* 0x00004c00012b7983 */ /* 0x000f620000100800 */
[----:B--2---:R-:W-:Y:S01]  /*7e00*/  IMAD.WIDE.U32 R88, R223, R134, R132 ;  /* 0x00000086df587225 */ /* 0x004fe200078e0084 */
[----:B------:R-:W-:Y:S02]  /*7e10*/  BSSY B2, `(.L_x_532) ;  /* 0x000006e000027945 */ /* 0x000fe40003800000 */
[----:B------:R-:W-:Y:S01]  /*7e20*/  IADD3 R90, P4, P5, R98, R88, R20 ;  /* 0x00000058625a7210 */ /* 0x000fe20007d9e014 */
[----:B---3--:R-:W-:Y:S01]  /*7e30*/  IMAD R40, R40, R134, RZ ;  /* 0x0000008628287224 */ /* 0x008fe200078e02ff */
[----:B----4-:R-:W-:-:S03]  /*7e40*/  LOP3.LUT P6, RZ, R41, 0x1, RZ, 0xc0, !PT ;  /* 0x0000000129ff7812 */ /* 0x010fc600078cc0ff */
[----:B------:R-:W-:Y:S01]  /*7e50*/  IMAD R41, R223, R135, R40 ;  /* 0x00000087df297224 */ /* 0x000fe200078e0228 */
[----:B------:R-:W-:-:S03]  /*7e60*/  SEL R40, R97, R153, !P6 ;  /* 0x0000009961287207 */ /* 0x000fc60007000000 */
[----:B------:R-:W-:Y:S01]  /*7e70*/  IMAD.IADD R92, R89, 0x1, R41 ;  /* 0x00000001595c7824 */ /* 0x000fe200078e0229 */
[----:B------:R-:W-:-:S04]  /*7e80*/  SHF.R.S32.HI R41, RZ, 0x1f, R40 ;  /* 0x0000001fff297819 */ /* 0x000fc80000011428 */
[----:B------:R-:W-:-:S04]  /*7e90*/  LEA.HI R41, R41, R40, RZ, 0x4 ;  /* 0x0000002829297211 */ /* 0x000fc800078f20ff */
[----:B------:R-:W-:-:S04]  /*7ea0*/  LEA.HI.SX32 R41, R41, R10, 0x1c ;  /* 0x0000000a29297211 */ /* 0x000fc800078fe2ff */
[----:B------:R-:W-:Y:S01]  /*7eb0*/  SHF.R.S32.HI R40, RZ, 0x1f, R41 ;  /* 0x0000001fff287819 */ /* 0x000fe20000011429 */
[----:B------:R-:W-:-:S03]  /*7ec0*/  IMAD.SHL.U32 R93, R41, 0x8, RZ ;  /* 0x00000008295d7824 */ /* 0x000fc600078e00ff */
[----:B------:R-:W-:-:S04]  /*7ed0*/  LEA.HI R40, R40, R41, RZ, 0x3 ;  /* 0x0000002928287211 */ /* 0x000fc800078f18ff */
[----:B------:R-:W-:Y:S02]  /*7ee0*/  SHF.R.S32.HI R41, RZ, 0x3, R40 ;  /* 0x00000003ff297819 */ /* 0x000fe40000011428 */
[----:B-----5:R-:W-:-:S03]  /*7ef0*/  LOP3.LUT R40, R44, 0x38, R93, 0xf8, !PT ;  /* 0x000000382c287812 */ /* 0x020fc600078ef85d */
[----:B------:R-:W-:Y:S01]  /*7f00*/  IMAD R41, R41, 0x2c00, R43 ;  /* 0x00002c0029297824 */ /* 0x000fe200078e022b */
[----:B------:R-:W-:-:S05]  /*7f10*/  LOP3.LUT R40, R40, R42, RZ, 0x3c, !PT ;  /* 0x0000002a28287212 */ /* 0x000fca00078e3cff */
[----:B------:R-:W-:Y:S02]  /*7f20*/  IMAD.IADD R43, R41, 0x1, R40 ;  /* 0x00000001292b7824 */ /* 0x000fe400078e0228 */
[C---:B------:R-:W-:Y:S02]  /*7f30*/  IMAD R41, R220.reuse, 0x5800, R151 ;  /* 0x00005800dc297824 */ /* 0x040fe400078e0297 */
[----:B------:R-:W-:-:S03]  /*7f40*/  IMAD R43, R220, 0x5800, R43 ;  /* 0x00005800dc2b7824 */ /* 0x000fc600078e022b */
[----:B------:R-:W-:Y:S01]  /*7f50*/  LEA R41, R41, R2, 0x1 ;  /* 0x0000000229297211 */ /* 0x000fe200078e08ff */
[----:B------:R-:W-:-:S05]  /*7f60*/  IMAD R44, R43, 0x2, R2 ;  /* 0x000000022b2c7824 */ /* 0x000fca00078e0202 */
[----:B------:R-:W1:Y:S04]  /*7f70*/  LDS.128 R40, [R41+0x1e400] ;  /* 0x01e4000029287984 */ /* 0x000e680000000c00 */
[----:B------:R-:W2:Y:S01]  /*7f80*/  LDS.128 R44, [R44+0x1e400] ;  /* 0x01e400002c2c7984 */ /* 0x000ea20000000c00 */
[----:B------:R-:W-:Y:S01]  /*7f90*/  IADD3.X R91, R15, R92, R9, P4, P5 ;  /* 0x0000005c0f5b7210 */ /* 0x000fe200027ea409 */
[----:B------:R-:W-:Y:S06]  /*7fa0*/  @P3 BRA `(.L_x_533) ;  /* 0x0000000400503947 */ /* 0x000fec0003800000 */
[----:B--2---:R-:W-:Y:S01]  /*7fb0*/  IMAD.MOV.U32 R95, RZ, RZ, R45 ;  /* 0x000000ffff5f7224 */ /* 0x004fe200078e002d */
[----:B------:R-:W-:Y:S01]  /*7fc0*/  SHF.R.U32.HI R178, RZ, 0x10, R53 ;  /* 0x00000010ffb27819 */ /* 0x000fe20000011635 */
[----:B-1----:R-:W-:Y:S01]  /*7fd0*/  IMAD.MOV.U32 R45, RZ, RZ, R41 ;  /* 0x000000ffff2d7224 */ /* 0x002fe200078e0029 */
[--C-:B------:R-:W-:Y:S01]  /*7fe0*/  SHF.R.U32.HI R176, RZ, 0x10, R49.reuse ;  /* 0x00000010ffb07819 */ /* 0x100fe20000011631 */
[----:B------:R-:W-:Y:S01]  /*7ff0*/  HADD2.F32 R175, -RZ, R194.H1_H1 ;  /* 0x300000c2ffaf7230 */ /* 0x000fe20000004100 */
[----:B------:R-:W-:Y:S01]  /*8000*/  SHF.R.U64 R48, R48, 0x10, R49 ;  /* 0x0000001030307819 */ /* 0x000fe20000001231 */
[----:B------:R-:W-:Y:S01]  /*8010*/  HADD2.F32 R94, -RZ, R95.H0_H0 ;  /* 0x2000005fff5e7230 */ /* 0x000fe20000004100 */
[--C-:B------:R-:W-:Y:S01]  /*8020*/  SHF.R.U64 R49, R50, 0x10, R51.reuse ;  /* 0x0000001032317819 */ /* 0x100fe20000001233 */
[----:B------:R-:W-:Y:S01]  /*8030*/  HADD2.F32 R174, -RZ, R45.H0_H0 ;  /* 0x2000002dffae7230 */ /* 0x000fe20000004100 */
[----:B------:R-:W-:Y:S01]  /*8040*/  SHF.R.U32.HI R50, RZ, 0x10, R51 ;  /* 0x00000010ff327819 */ /* 0x000fe20000011633 */
[----:B------:R-:W-:-:S02]  /*8050*/  HADD2.F32 R41, -RZ, R193.H0_H0 ;  /* 0x200000c1ff297230 */ /* 0x000fc40000004100 */
[-C--:B------:R-:W-:Y:S01]  /*8060*/  FMUL.FTZ R177, R94, R175.reuse ;  /* 0x000000af5eb17220 */ /* 0x080fe20000410000 */
[----:B------:R-:W-:Y:S02]  /*8070*/  HADD2.F32 R178, -RZ, R178.H0_H0 ;  /* 0x200000b2ffb27230 */ /* 0x000fe40000004100 */
[C---:B------:R-:W-:Y:S01]  /*8080*/  FMUL.FTZ R175, R174.reuse, R175 ;  /* 0x000000afaeaf7220 */ /* 0x040fe20000410000 */
[----:B------:R-:W-:Y:S02]  /*8090*/  HADD2.F32 R45, -RZ, R45.H1_H1 ;  /* 0x3000002dff2d7230 */ /* 0x000fe40000004100 */
[-C--:B------:R-:W-:Y:S01]  /*80a0*/  FFMA.FTZ R174, R174, R41.reuse, -R177 ;  /* 0x00000029aeae7223 */ /* 0x080fe200000108b1 */
[----:B------:R-:W-:Y:S02]  /*80b0*/  HADD2.F32 R176, -RZ, R176.H0_H0 ;  /* 0x200000b0ffb07230 */ /* 0x000fe40000004100 */
[----:B------:R-:W-:Y:S01]  /*80c0*/  FFMA.FTZ R94, R94, R41, R175 ;  /* 0x000000295e5e7223 */ /* 0x000fe200000100af */
[----:B------:R-:W-:Y:S01]  /*80d0*/  HADD2.F32 R41, -RZ, R95.H1_H1 ;  /* 0x3000005fff297230 */ /* 0x000fe20000004100 */
[----:B------:R-:W-:Y:S01]  /*80e0*/  SHF.R.U32.HI R51, RZ, 0x10, R55 ;  /* 0x00000010ff337819 */ /* 0x000fe20000011637 */
[----:B------:R-:W-:Y:S01]  /*80f0*/  HADD2.F32 R95, -RZ, R47.H0_H0 ;  /* 0x2000002fff5f7230 */ /* 0x000fe20000004100 */
[----:B------:R-:W-:Y:S01]  /*8100*/  SHF.R.U64 R52, R52, 0x10, R53 ;  /* 0x0000001034347819 */ /* 0x000fe20000001235 */
[----:B------:R-:W-:-:S02]  /*8110*/  HADD2.F32 R175, -RZ, R43.H0_H0 ;  /* 0x2000002bffaf7230 */ /* 0x000fc40000004100 */
[-C--:B------:R-:W-:Y:S01]  /*8120*/  FMUL.FTZ R180, R41, R178.reuse ;  /* 0x000000b229b47220 */ /* 0x080fe20000410000 */
[C---:B------:R-:W-:Y:S01]  /*8130*/  FMUL.FTZ R178, R45.reuse, R178 ;  /* 0x000000b22db27220 */ /* 0x040fe20000410000 */
[----:B------:R-:W-:Y:S01]  /*8140*/  HADD2.F32 R47, -RZ, R47.H1_H1 ;  /* 0x3000002fff2f7230 */ /* 0x000fe20000004100 */
[----:B------:R-:W-:Y:S01]  /*8150*/  SHF.R.U64 R54, R54, 0x10, R55 ;  /* 0x0000001036367819 */ /* 0x000fe20000001237 */
[-C--:B------:R-:W-:Y:S01]  /*8160*/  FFMA.FTZ R45, R45, R176.reuse, -R180 ;  /* 0x000000b02d2d7223 */ /* 0x080fe200000108b4 */
[----:B------:R-:W-:Y:S02]  /*8170*/  HADD2.F32 R180, -RZ, R193.H1_H1 ;  /* 0x300000c1ffb47230 */ /* 0x000fe40000004100 */
[----:B------:R-:W-:Y:S01]  /*8180*/  FFMA.FTZ R41, R41, R176, R178 ;  /* 0x000000b029297223 */ /* 0x000fe200000100b2 */
[----:B------:R-:W-:Y:S02]  /*8190*/  HADD2.F32 R176, -RZ, R192.H0_H0 ;  /* 0x200000c0ffb07230 */ /* 0x000fe40000004100 */
[----:B------:R-:W-:-:S02]  /*81a0*/  HADD2.F32 R43, -RZ, R43.H1_H1 ;  /* 0x3000002bff2b7230 */ /* 0x000fc40000004100 */
[-C--:B------:R-:W-:Y:S01]  /*81b0*/  FMUL.FTZ R178, R95, R180.reuse ;  /* 0x000000b45fb27220 */ /* 0x080fe20000410000 */
[----:B------:R-:W-:Y:S01]  /*81c0*/  FMUL.FTZ R180, R175, R180 ;  /* 0x000000b4afb47220 */ /* 0x000fe20000410000 */
[----:B------:R-:W-:Y:S01]  /*81d0*/  HADD2.F32 R182, -RZ, R50.H0_H0 ;  /* 0x20000032ffb67230 */ /* 0x000fe20000004100 */
[----:B------:R-:W-:Y:S01]  /*81e0*/  F2FP.F16.F32.PACK_AB R45, R45, R174 ;  /* 0x000000ae2d2d723e */ /* 0x000fe200000000ff */
[-C--:B------:R-:W-:Y:S01]  /*81f0*/  FFMA.FTZ R178, R175, R176.reuse, -R178 ;  /* 0x000000b0afb27223 */ /* 0x080fe200000108b2 */
[----:B------:R-:W-:Y:S01]  /*8200*/  FFMA.FTZ R180, R95, R176, R180 ;  /* 0x000000b05fb47223 */ /* 0x000fe200000100b4 */
[----:B------:R-:W-:Y:S01]  /*8210*/  HADD2.F32 R176, -RZ, R51.H0_H0 ;  /* 0x20000033ffb07230 */ /* 0x000fe20000004100 */
[----:B------:R-:W-:Y:S01]  /*8220*/  F2FP.F16.F32.PACK_AB R94, R41, R94 ;  /* 0x0000005e295e723e */ /* 0x000fe200000000ff */
[----:B------:R-:W-:Y:S01]  /*8230*/  HADD2.F32 R51, -RZ, R44.H0_H0 ;  /* 0x2000002cff337230 */ /* 0x000fe20000004100 */
[----:B------:R-:W-:Y:S01]  /*8240*/  MOV R41, R45 ;  /* 0x0000002d00297202 */ /* 0x000fe20000000f00 */
[----:B------:R-:W-:-:S02]  /*8250*/  HADD2.F32 R53, -RZ, R40.H0_H0 ;  /* 0x20000028ff357230 */ /* 0x000fc40000004100 */
[-C--:B------:R-:W-:Y:S01]  /*8260*/  FMUL.FTZ R50, R47, R176.reuse ;  /* 0x000000b02f327220 */ /* 0x080fe20000410000 */
[C---:B------:R-:W-:Y:S01]  /*8270*/  FMUL.FTZ R176, R43.reuse, R176 ;  /* 0x000000b02bb07220 */ /* 0x040fe20000410000 */
[----:B------:R-:W-:Y:S02]  /*8280*/  HADD2.F32 R55, -RZ, R52.H0_H0 ;  /* 0x20000034ff377230 */ /* 0x000fe40000004100 */
[-C--:B------:R-:W-:Y:S01]  /*8290*/  FFMA.FTZ R43, R43, R182.reuse, -R50 ;  /* 0x000000b62b2b7223 */ /* 0x080fe20000010832 */
[----:B------:R-:W-:Y:S02]  /*82a0*/  HADD2.F32 R50, -RZ, R194.H0_H0 ;  /* 0x200000c2ff327230 */ /* 0x000fe40000004100 */
[----:B------:R-:W-:Y:S01]  /*82b0*/  FFMA.FTZ R47, R47, R182, R176 ;  /* 0x000000b62f2f7223 */ /* 0x000fe200000100b0 */
[----:B------:R-:W-:Y:S02]  /*82c0*/  HADD2.F32 R176, -RZ, R192.H1_H1 ;  /* 0x300000c0ffb07230 */ /* 0x000fe40000004100 */
[----:B------:R-:W-:-:S02]  /*82d0*/  HADD2.F32 R44, -RZ, R44.H1_H1 ;  /* 0x3000002cff2c7230 */ /* 0x000fc40000004100 */
[-C--:B------:R-:W-:Y:S01]  /*82e0*/  FMUL.FTZ R52, R51, R50.reuse ;  /* 0x0000003233347220 */ /* 0x080fe20000410000 */
[----:B------:R-:W-:Y:S02]  /*82f0*/  HADD2.F32 R40, -RZ, R40.H1_H1 ;  /* 0x30000028ff287230 */ /* 0x000fe40000004100 */
[C---:B------:R-:W-:Y:S01]  /*8300*/  FMUL.FTZ R50, R53.reuse, R50 ;  /* 0x0000003235327220 */ /* 0x040fe20000410000 */
[----:B------:R-:W-:Y:S02]  /*8310*/  HADD2.F32 R54, -RZ, R54.H0_H0 ;  /* 0x20000036ff367230 */ /* 0x000fe40000004100 */
[-C--:B------:R-:W-:Y:S01]  /*8320*/  FFMA.FTZ R52, R53, R176.reuse, -R52 ;  /* 0x000000b035347223 */ /* 0x080fe20000010834 */
[----:B------:R-:W-:Y:S02]  /*8330*/  HADD2.F32 R53, -RZ, R48.H0_H0 ;  /* 0x20000030ff357230 */ /* 0x000fe40000004100 */
[-C--:B------:R-:W-:Y:S01]  /*8340*/  FMUL.FTZ R95, R44, R55.reuse ;  /* 0x000000372c5f7220 */ /* 0x080fe20000410000 */
[----:B------:R-:W-:Y:S01]  /*8350*/  FMUL.FTZ R55, R40, R55 ;  /* 0x0000003728377220 */ /* 0x000fe20000410000 */
[----:B------:R-:W-:Y:S01]  /*8360*/  FFMA.FTZ R50, R51, R176, R50 ;  /* 0x000000b033327223 */ /* 0x000fe20000010032 */
[----:B------:R-:W-:-:S02]  /*8370*/  HADD2.F32 R51, -RZ, R42.H0_H0 ;  /* 0x2000002aff337230 */ /* 0x000fc40000004100 */
[-C--:B------:R-:W-:Y:S01]  /*8380*/  FFMA.FTZ R95, R40, R53.reuse, -R95 ;  /* 0x00000035285f7223 */ /* 0x080fe2000001085f */
[----:B------:R-:W-:Y:S01]  /*8390*/  FFMA.FTZ R55, R44, R53, R55 ;  /* 0x000000352c377223 */ /* 0x000fe20000010037 */
[----:B------:R-:W-:Y:S01]  /*83a0*/  HADD2.F32 R40, -RZ, R190.H1_H1 ;  /* 0x300000beff287230 */ /* 0x000fe20000004100 */
[----:B------:R-:W-:Y:S01]  /*83b0*/  F2FP.F16.F32.PACK_AB R43, R43, R178 ;  /* 0x000000b22b2b723e */ /* 0x000fe200000000ff */
[--C-:B------:R-:W-:Y:S01]  /*83c0*/  HADD2.F32 R53, -RZ, R46.reuse.H0_H0 ;  /* 0x2000002eff357230 */ /* 0x100fe20000004100 */
[----:B------:R-:W-:Y:S01]  /*83d0*/  F2FP.F16.F32.PACK_AB R47, R47, R180 ;  /* 0x000000b42f2f723e */ /* 0x000fe200000000ff */
[----:B------:R-:W-:Y:S02]  /*83e0*/  HADD2.F32 R175, -RZ, R46.H1_H1 ;  /* 0x3000002effaf7230 */ /* 0x000fe40000004100 */
[-C--:B------:R-:W-:Y:S01]  /*83f0*/  FMUL.FTZ R48, R51, R40.reuse ;  /* 0x0000002833307220 */ /* 0x080fe20000410000 */
[----:B------:R-:W-:Y:S02]  /*8400*/  HADD2.F32 R177, -RZ, R42.H1_H1 ;  /* 0x3000002affb17230 */ /* 0x000fe40000004100 */
[----:B------:R-:W-:Y:S01]  /*8410*/  FMUL.FTZ R42, R53, R40 ;  /* 0x00000028352a7220 */ /* 0x000fe20000410000 */
[----:B------:R-:W-:-:S02]  /*8420*/  HADD2.F32 R44, -RZ, R190.H0_H0 ;  /* 0x200000beff2c7230 */ /* 0x000fc40000004100 */
[-C--:B------:R-:W-:Y:S01]  /*8430*/  FMUL.FTZ R40, R175, R54.reuse ;  /* 0x00000036af287220 */ /* 0x080fe20000410000 */
[----:B------:R-:W-:Y:S02]  /*8440*/  HADD2.F32 R46, -RZ, R49.H0_H0 ;  /* 0x20000031ff2e7230 */ /* 0x000fe40000004100 */
[----:B------:R-:W-:Y:S01]  /*8450*/  FMUL.FTZ R54, R177, R54 ;  /* 0x00000036b1367220 */ /* 0x000fe20000410000 */
[----:B------:R-:W-:Y:S02]  /*8460*/  IMAD.MOV.U32 R45, RZ, RZ, R94 ;  /* 0x000000ffff2d7224 */ /* 0x000fe400078e005e */
        /* <DEDUP_REMOVED lines=8> */
.L_x_533:
[----:B------:R-:W-:Y:S05]  /*84f0*/  BSYNC B2 ;  /* 0x0000000000027941 */ /* 0x000fea0003800000 */
.L_x_532:
[----:B------:R-:W-:Y:S01]  /*8500*/  ISETP.GE.AND P4, PT, R93, R152, PT ;  /* 0x000000985d00720c */ /* 0x000fe20003f86270 */
[----:B------:R-:W-:Y:S01]  /*8510*/  ULDC.64 UR4, c[0x0][0x2d8] ;  /* 0x0000b60000047ab9 */ /* 0x000fe20000000a00 */
[----:B------:R-:W-:-:S11]  /*8520*/  ULDC.64 UR6, c[0x0][0x208] ;  /* 0x0000820000067ab9 */ /* 0x000fd60000000a00 */
        /* <DEDUP_REMOVED lines=8> */
[----:B--2---:R3:W-:Y:S04]  /*85b0*/  @!P4 STG.E.128 desc[UR6][R50.64], R44 ;  /* 0x0000002c3200c986 */ /* 0x0047e8000c101d06 */
.L_x_531:
[----:B------:R-:W-:Y:S05]  /*85c0*/  BSYNC B1 ;  /* 0x0000000000017941 */ /* 0x000fea0003800000 */
.L_x_530:
[----:B------:R-:W-:Y:S01]  /*85d0*/  ISETP.GE.OR P4, PT, R222, R4, P0 ;  /* 0x00000004de00720c */ /* 0x000fe20000786670 */
[----:B------:R-:W-:-:S12]  /*85e0*/  BSSY B1, `(.L_x_534) ;  /* 0x0000083000017945 */ /* 0x000fd80003800000 */
[----:B------:R-:W-:Y:S05]  /*85f0*/  @P4 BRA `(.L_x_535) ;  /* 0x0000000800044947 */ /* 0x000fea0003800000 */
[----:B-1-3--:R-:W3:Y:S04]  /*8600*/  LDL R40, [R1+0x74] ;  /* 0x0000740001287983 */ /* 0x00aee80000100800 */
        /* <DEDUP_REMOVED lines=21> */
[----:B------:R-:W-:-:S04]  /*8760*/  LOP3.LUT R40, R40, R42, RZ, 0x3c, !PT ;  /* 0x0000002a28287212 */ /* 0x000fc800078e3cff */
[----:B------:R-:W-:Y:S01]  /*8770*/  IADD3 R43, R41, R40, RZ ;  /* 0x00000028292b7210 */ /* 0x000fe20007ffe0ff */
[----:B------:R-:W-:-:S04]  /*8780*/  IMAD R41, R220, 0x5800, R150 ;  /* 0x00005800dc297824 */ /* 0x000fc800078e0296 */
[----:B------:R-:W-:Y:S02]  /*8790*/  IMAD R43, R220, 0x5800, R43 ;  /* 0x00005800dc2b7824 */ /* 0x000fe400078e022b */
[--C-:B------:R-:W-:Y:S02]  /*87a0*/  IMAD R41, R41, 0x2, R2.reuse ;  /* 0x0000000229297824 */ /* 0x100fe400078e0202 */
[----:B------:R-:W-:-:S04]  /*87b0*/  IMAD R44, R43, 0x2, R2 ;  /* 0x000000022b2c7824 */ /* 0x000fc800078e0202 */
[----:B------:R-:W1:Y:S04]  /*87c0*/  LDS.128 R40, [R41+0x1e400] ;  /* 0x01e4000029287984 */ /* 0x000e680000000c00 */
[----:B------:R-:W2:Y:S01]  /*87d0*/  LDS.128 R44, [R44+0x1e400] ;  /* 0x01e400002c2c7984 */ /* 0x000ea20000000c00 */
[----:B------:R-:W-:Y:S01]  /*87e0*/  IADD3.X R51, R15, R52, R9, P4, P5 ;  /* 0x000000340f337210 */ /* 0x000fe200027ea409 */
[----:B------:R-:W-:Y:S06]  /*87f0*/  @P3 BRA `(.L_x_537) ;  /* 0x0000000400503947 */ /* 0x000fec0003800000 */
[----:B------:R-:W-:Y:S01]  /*8800*/  SHF.R.U64 R54, R56, 0x10, R57 ;  /* 0x0000001038367819 */ /* 0x000fe20000001239 */
[----:B------:R-:W-:Y:S01]  /*8810*/  HADD2.F32 R92, -RZ, R189.H1_H1 ;  /* 0x300000bdff5c7230 */ /* 0x000fe20000004100 */
[--C-:B------:R-:W-:Y:S01]  /*8820*/  SHF.R.U64 R56, R58, 0x10, R59.reuse ;  /* 0x000000103a387819 */ /* 0x100fe2000000123b */
[----:B------:R-:W-:Y:S01]  /*8830*/  HADD2.F32 R90, -RZ, R187.H1_H1 ;  /* 0x300000bbff5a7230 */ /* 0x000fe20000004100 */
[----:B------:R-:W-:Y:S01]  /*8840*/  SHF.R.U32.HI R58, RZ, 0x10, R59 ;  /* 0x00000010ff3a7819 */ /* 0x000fe2000001163b */
[----:B--2---:R-:W-:Y:S01]  /*8850*/  IMAD.MOV.U32 R59, RZ, RZ, R45 ;  /* 0x000000ffff3b7224 */ /* 0x004fe200078e002d */
[--C-:B------:R-:W-:Y:S01]  /*8860*/  SHF.R.U64 R55, R60, 0x10, R61.reuse ;  /* 0x000000103c377819 */ /* 0x100fe2000000123d */
[----:B------:R-:W-:Y:S01]  /*8870*/  HADD2.F32 R54, -RZ, R54.H0_H0 ;  /* 0x20000036ff367230 */ /* 0x000fe20000004100 */
[----:B------:R-:W-:Y:S02]  /*8880*/  SHF.R.U32.HI R60, RZ, 0x10, R61 ;  /* 0x00000010ff3c7819 */ /* 0x000fe4000001163d */
[----:B------:R-:W-:Y:S01]  /*8890*/  SHF.R.U32.HI R88, RZ, 0x10, R57 ;  /* 0x00000010ff587819 */ /* 0x000fe20000011639 */
[--C-:B------:R-:W-:Y:S01]  /*88a0*/  HADD2.F32 R61, -RZ, R59.reuse.H0_H0 ;  /* 0x2000003bff3d7230 */ /* 0x100fe20000004100 */
[--C-:B------:R-:W-:Y:S01]  /*88b0*/  SHF.R.U64 R57, R62, 0x10, R63.reuse ;  /* 0x000000103e397819 */ /* 0x100fe2000000123f */
[----:B------:R-:W-:Y:S01]  /*88c0*/  HADD2.F32 R94, -RZ, R60.H0_H0 ;  /* 0x2000003cff5e7230 */ /* 0x000fe20000004100 */
[----:B------:R-:W-:Y:S01]  /*88d0*/  SHF.R.U32.HI R62, RZ, 0x10, R63 ;  /* 0x00000010ff3e7819 */ /* 0x000fe2000001163f */
[----:B------:R-:W-:Y:S01]  /*88e0*/  HADD2.F32 R63, -RZ, R59.H1_H1 ;  /* 0x3000003bff3f7230 */ /* 0x000fe20000004100 */
[----:B-1----:R-:W-:Y:S01]  /*88f0*/  MOV R45, R43 ;  /* 0x0000002b002d7202 */ /* 0x002fe20000000f00 */
[----:B------:R-:W-:-:S02]  /*8900*/  HADD2.F32 R43, -RZ, R41.H0_H0 ;  /* 0x20000029ff2b7230 */ /* 0x000fc40000004100 */
[----:B------:R-:W-:Y:S02]  /*8910*/  HADD2.F32 R59, -RZ, R41.H1_H1 ;  /* 0x30000029ff3b7230 */ /* 0x000fe40000004100 */
[----:B------:R-:W-:Y:S01]  /*8920*/  FMUL.FTZ R174, R63, R94 ;  /* 0x0000005e3fae7220 */ /* 0x000fe20000410000 */
[----:B------:R-:W-:Y:S02]  /*8930*/  HADD2.F32 R60, -RZ, R88.H0_H0 ;  /* 0x20000058ff3c7230 */ /* 0x000fe40000004100 */
[-C--:B------:R-:W-:Y:S01]  /*8940*/  FMUL.FTZ R88, R61, R92.reuse ;  /* 0x0000005c3d587220 */ /* 0x080fe20000410000 */
[----:B------:R-:W-:Y:S01]  /*8950*/  FMUL.FTZ R92, R43, R92 ;  /* 0x0000005c2b5c7220 */ /* 0x000fe20000410000 */
[----:B------:R-:W-:Y:S02]  /*8960*/  FMUL.FTZ R94, R59, R94 ;  /* 0x0000005e3b5e7220 */ /* 0x000fe40000410000 */
[-C--:B------:R-:W-:Y:S01]  /*8970*/  FFMA.FTZ R43, R43, R90.reuse, -R88 ;  /* 0x0000005a2b2b7223 */ /* 0x080fe20000010858 */
[----:B------:R-:W-:Y:S01]  /*8980*/  FFMA.FTZ R41, R61, R90, R92 ;  /* 0x0000005a3d297223 */ /* 0x000fe2000001005c */
[-C--:B------:R-:W-:Y:S01]  /*8990*/  FFMA.FTZ R88, R59, R60.reuse, -R174 ;  /* 0x0000003c3b587223 */ /* 0x080fe200000108ae */
[----:B------:R-:W-:Y:S01]  /*89a0*/  FFMA.FTZ R60, R63, R60, R94 ;  /* 0x0000003c3f3c7223 */ /* 0x000fe2000001005e */
[----:B------:R-:W-:-:S02]  /*89b0*/  HADD2.F32 R92, -RZ, R188.H1_H1 ;  /* 0x300000bcff5c7230 */ /* 0x000fc40000004100 */
[--C-:B------:R-:W-:Y:S01]  /*89c0*/  HADD2.F32 R61, -RZ, R47.reuse.H0_H0 ;  /* 0x2000002fff3d7230 */ /* 0x100fe20000004100 */
[----:B------:R-:W-:Y:S01]  /*89d0*/  F2FP.F16.F32.PACK_AB R43, R88, R43 ;  /* 0x0000002b582b723e */ /* 0x000fe200000000ff */
[----:B------:R-:W-:Y:S02]  /*89e0*/  HADD2.F32 R63, -RZ, R47.H1_H1 ;  /* 0x3000002fff3f7230 */ /* 0x000fe40000004100 */
[----:B------:R-:W-:Y:S02]  /*89f0*/  HADD2.F32 R94, -RZ, R62.H0_H0 ;  /* 0x2000003eff5e7230 */ /* 0x000fe40000004100 */
[--C-:B------:R-:W-:Y:S02]  /*8a00*/  HADD2.F32 R59, -RZ, R45.reuse.H1_H1 ;  /* 0x3000002dff3b7230 */ /* 0x100fe40000004100 */
[----:B------:R-:W-:Y:S02]  /*8a10*/  HADD2.F32 R47, -RZ, R45.H0_H0 ;  /* 0x2000002dff2f7230 */ /* 0x000fe40000004100 */
[----:B------:R-:W-:Y:S01]  /*8a20*/  FMUL.FTZ R174, R63, R94 ;  /* 0x0000005e3fae7220 */ /* 0x000fe20000410000 */
[----:B------:R-:W-:-:S02]  /*8a30*/  HADD2.F32 R90, -RZ, R185.H1_H1 ;  /* 0x300000b9ff5a7230 */ /* 0x000fc40000004100 */
[----:B------:R-:W-:Y:S01]  /*8a40*/  FMUL.FTZ R94, R59, R94 ;  /* 0x0000005e3b5e7220 */ /* 0x000fe20000410000 */
[----:B------:R-:W-:Y:S02]  /*8a50*/  HADD2.F32 R62, -RZ, R58.H0_H0 ;  /* 0x2000003aff3e7230 */ /* 0x000fe40000004100 */
[-C--:B------:R-:W-:Y:S01]  /*8a60*/  FMUL.FTZ R58, R61, R92.reuse ;  /* 0x0000005c3d3a7220 */ /* 0x080fe20000410000 */
[C---:B------:R-:W-:Y:S01]  /*8a70*/  FMUL.FTZ R92, R47.reuse, R92 ;  /* 0x0000005c2f5c7220 */ /* 0x040fe20000410000 */
[----:B------:R-:W-:Y:S02]  /*8a80*/  HADD2.F32 R188, -RZ, R188.H0_H0 ;  /* 0x200000bcffbc7230 */ /* 0x000fe40000004100 */
[----:B------:R-:W-:Y:S01]  /*8a90*/  FFMA.FTZ R45, R47, R90, -R58 ;  /* 0x0000005a2f2d7223 */ /* 0x000fe2000001083a */
[-C--:B------:R-:W-:Y:S01]  /*8aa0*/  FFMA.FTZ R58, R59, R62.reuse, -R174 ;  /* 0x0000003e3b3a7223 */ /* 0x080fe200000108ae */
[----:B------:R-:W-:Y:S01]  /*8ab0*/  FFMA.FTZ R62, R63, R62, R94 ;  /* 0x0000003e3f3e7223 */ /* 0x000fe2000001005e */
[----:B------:R-:W-:Y:S01]  /*8ac0*/  FFMA.FTZ R47, R61, R90, R92 ;  /* 0x0000005a3d2f7223 */ /* 0x000fe2000001005c */
[----:B------:R-:W-:-:S02]  /*8ad0*/  HADD2.F32 R94, -RZ, R55.H0_H0 ;  /* 0x20000037ff5e7230 */ /* 0x000fc40000004100 */
[----:B------:R-:W-:Y:S01]  /*8ae0*/  HADD2.F32 R92, -RZ, R189.H0_H0 ;  /* 0x200000bdff5c7230 */ /* 0x000fe20000004100 */
[----:B------:R-:W-:Y:S01]  /*8af0*/  F2FP.F16.F32.PACK_AB R58, R58, R45 ;  /* 0x0000002d3a3a723e */ /* 0x000fe200000000ff */
[----:B------:R-:W-:Y:S01]  /*8b00*/  HADD2.F32 R61, -RZ, R44.H0_H0 ;  /* 0x2000002cff3d7230 */ /* 0x000fe20000004100 */
[----:B------:R-:W-:Y:S01]  /*8b10*/  F2FP.F16.F32.PACK_AB R45, R60, R41 ;  /* 0x000000293c2d723e */ /* 0x000fe200000000ff */
[----:B------:R-:W-:Y:S01]  /*8b20*/  HADD2.F32 R55, -RZ, R40.H0_H0 ;  /* 0x20000028ff377230 */ /* 0x000fe20000004100 */
[----:B------:R-:W-:Y:S01]  /*8b30*/  F2FP.F16.F32.PACK_AB R47, R62, R47 ;  /* 0x0000002f3e2f723e */ /* 0x000fe200000000ff */
[----:B------:R-:W-:Y:S02]  /*8b40*/  HADD2.F32 R63, -RZ, R44.H1_H1 ;  /* 0x3000002cff3f7230 */ /* 0x000fe40000004100 */
[----:B------:R-:W-:Y:S02]  /*8b50*/  HADD2.F32 R59, -RZ, R40.H1_H1 ;  /* 0x30000028ff3b7230 */ /* 0x000fe40000004100 */
[----:B------:R-:W-:Y:S01]  /*8b60*/  FMUL.FTZ R40, R61, R92 ;  /* 0x0000005c3d287220 */ /* 0x000fe20000410000 */
[----:B------:R-:W-:-:S02]  /*8b70*/  HADD2.F32 R90, -RZ, R187.H0_H0 ;  /* 0x200000bbff5a7230 */ /* 0x000fc40000004100 */
[----:B------:R-:W-:Y:S01]  /*8b80*/  FMUL.FTZ R44, R55, R92 ;  /* 0x0000005c372c7220 */ /* 0x000fe20000410000 */
[-C--:B------:R-:W-:Y:S01]  /*8b90*/  FMUL.FTZ R92, R63, R94.reuse ;  /* 0x0000005e3f5c7220 */ /* 0x080fe20000410000 */
[----:B------:R-:W-:Y:S01]  /*8ba0*/  FMUL.FTZ R94, R59, R94 ;  /* 0x0000005e3b5e7220 */ /* 0x000fe20000410000 */
[----:B------:R-:W-:Y:S02]  /*8bb0*/  HADD2.F32 R185, -RZ, R185.H0_H0 ;  /* 0x200000b9ffb97230 */ /* 0x000fe40000004100 */
[----:B------:R-:W-:Y:S01]  /*8bc0*/  FFMA.FTZ R40, R55, R90, -R40 ;  /* 0x0000005a37287223 */ /* 0x000fe20000010828 */
[-C--:B------:R-:W-:Y:S01]  /*8bd0*/  FFMA.FTZ R55, R59, R54.reuse, -R92 ;  /* 0x000000363b377223 */ /* 0x080fe2000001085c */
[----:B------:R-:W-:Y:S01]  /*8be0*/  FFMA.FTZ R59, R63, R54, R94 ;  /* 0x000000363f3b7223 */ /* 0x000fe2000001005e */
[----:B------:R-:W-:Y:S02]  /*8bf0*/  HADD2.F32 R63, -RZ, R57.H0_H0 ;  /* 0x20000039ff3f7230 */ /* 0x000fe40000004100 */
[----:B------:R-:W-:Y:S01]  /*8c00*/  FFMA.FTZ R44, R61, R90, R44 ;  /* 0x0000005a3d2c7223 */ /* 0x000fe2000001002c */
[----:B------:R-:W-:Y:S01]  /*8c10*/  HADD2.F32 R57, -RZ, R46.H0_H0 ;  /* 0x2000002eff397230 */ /* 0x000fe20000004100 */
[----:B------:R-:W-:Y:S01]  /*8c20*/  F2FP.F16.F32.PACK_AB R40, R55, R40 ;  /* 0x000000283728723e */ /* 0x000fe200000000ff */
[----:B------:R-:W-:-:S02]  /*8c30*/  HADD2.F32 R54, -RZ, R42.H0_H0 ;  /* 0x2000002aff367230 */ /* 0x000fc40000004100 */
[----:B------:R-:W-:Y:S02]  /*8c40*/  HADD2.F32 R46, -RZ, R46.H1_H1 ;  /* 0x3000002eff2e7230 */ /* 0x000fe40000004100 */
[CC--:B------:R-:W-:Y:S01]  /*8c50*/  FMUL.FTZ R89, R57.reuse, R188.reuse ;  /* 0x000000bc39597220 */ /* 0x0c0fe20000410000 */
[----:B------:R-:W-:Y:S02]  /*8c60*/  HADD2.F32 R42, -RZ, R42.H1_H1 ;  /* 0x3000002aff2a7230 */ /* 0x000fe40000004100 */
[----:B------:R-:W-:Y:S01]  /*8c70*/  FMUL.FTZ R188, R54, R188 ;  /* 0x000000bc36bc7220 */ /* 0x000fe20000410000 */
[----:B------:R-:W-:Y:S02]  /*8c80*/  HADD2.F32 R61, -RZ, R56.H0_H0 ;  /* 0x20000038ff3d7230 */ /* 0x000fe40000004100 */
[----:B------:R-:W-:Y:S01]  /*8c90*/  FMUL.FTZ R91, R46, R63 ;  /* 0x0000003f2e5b7220 */ /* 0x000fe20000410000 */
[----:B------:R-:W-:Y:S01]  /*8ca0*/  FFMA.FTZ R89, R54, R185, -R89 ;  /* 0x000000b936597223 */ /* 0x000fe20000010859 */
[C---:B------:R-:W-:Y:S01]  /*8cb0*/  FMUL.FTZ R63, R42.reuse, R63 ;  /* 0x0000003f2a3f7220 */ /* 0x040fe20000410000 */
[----:B------:R-:W-:Y:S01]  /*8cc0*/  FFMA.FTZ R188, R57, R185, R188 ;  /* 0x000000b939bc7223 */ /* 0x000fe200000100bc */
[----:B------:R-:W-:Y:S01]  /*8cd0*/  FFMA.FTZ R42, R42, R61, -R91 ;  /* 0x0000003d2a2a7223 */ /* 0x000fe2000001085b */
[----:B------:R-:W-:-:S02]  /*8ce0*/  IMAD.MOV.U32 R41, RZ, RZ, R43 ;  /* 0x000000ffff297224 */ /* 0x000fc400078e002b */
[----:B------:R-:W-:Y:S01]  /*8cf0*/  FFMA.FTZ R63, R46, R61, R63 ;  /* 0x0000003d2e3f7223 */ /* 0x000fe2000001003f */
[----:B------:R-:W-:Y:S01]  /*8d00*/  F2FP.F16.F32.PACK_AB R44, R59, R44 ;  /* 0x0000002c3b2c723e */ /* 0x000fe200000000ff */
[----:B------:R-:W-:Y:S01]  /*8d10*/  IMAD.MOV.U32 R43, RZ, RZ, R58 ;  /* 0x000000ffff2b7224 */ /* 0x000fe200078e003a */
[----:B------:R-:W-:Y:S02]  /*8d20*/  F2FP.F16.F32.PACK_AB R42, R42, R89 ;  /* 0x000000592a2a723e */ /* 0x000fe400000000ff */
[----:B------:R-:W-:-:S07]  /*8d30*/  F2FP.F16.F32.PACK_AB R46, R63, R188 ;  /* 0x000000bc3f2e723e */ /* 0x000fce00000000ff */
.L_x_537:
[----:B------:R-:W-:Y:S05]  /*8d40*/  BSYNC B2 ;  /* 0x0000000000027941 */ /* 0x000fea0003800000 */
.L_x_536:
        /* <DEDUP_REMOVED lines=12> */
.L_x_535:
[----:B------:R-:W-:Y:S05]  /*8e10*/  BSYNC B1 ;  /* 0x0000000000017941 */ /* 0x000fea0003800000 */
.L_x_534:
[----:B------:R-:W-:Y:S01]  /*8e20*/  ISETP.GE.OR P4, PT, R224, R4, P0 ;  /* 0x00000004e000720c */ /* 0x000fe20000786670 */
[----:B------:R-:W-:-:S12]  /*8e30*/  BSSY B1, `(.L_x_538) ;  /* 0x0000083000017945 */ /* 0x000fd80003800000 */
[----:B------:R-:W-:Y:S05]  /*8e40*/  @P4 BRA `(.L_x_539) ;  /* 0x0000000800044947 */ /* 0x000fea0003800000 */
[----:B-1-34-:R-:W3:Y:S04]  /*8e50*/  LDL R40, [R1+0x70] ;  /* 0x0000700001287983 */ /* 0x01aee80000100800 */
        /* <DEDUP_REMOVED lines=15> */
[----:B------:R-:W-:Y:S02]  /*8f50*/  SHF.R.S32.HI R40, RZ, 0x1f, R41 ;  /* 0x0000001fff287819 */ /* 0x000fe40000011429 */
[----:B------:R-:W-:Y:S02]  /*8f60*/  SHF.L.U32 R53, R41, 0x3, RZ ;  /* 0x0000000329357819 */ /* 0x000fe400000006ff */
[----:B------:R-:W-:-:S04]  /*8f70*/  LEA.HI R40, R40, R41, RZ, 0x3 ;  /* 0x0000002928287211 */ /* 0x000fc800078f18ff */
[----:B------:R-:W-:Y:S02]  /*8f80*/  SHF.R.S32.HI R41, RZ, 0x3, R40 ;  /* 0x00000003ff297819 */ /* 0x000fe40000011428 */
[----:B-----5:R-:W-:-:S03]  /*8f90*/  LOP3.LUT R40, R44, 0x38, R53, 0xf8, !PT ;  /* 0x000000382c287812 */ /* 0x020fc600078ef835 */
[----:B------:R-:W-:Y:S01]  /*8fa0*/  IMAD R41, R41, 0x2c00, R43 ;  /* 0x00002c0029297824 */ /* 0x000fe200078e022b */
[----:B------:R-:W-:-:S05]  /*8fb0*/  LOP3.LUT R40, R40, R42, RZ, 0x3c, !PT ;  /* 0x0000002a28287212 */ /* 0x000fca00078e3cff */
[----:B------:R-:W-:Y:S02]  /*8fc0*/  IMAD.IADD R43, R41, 0x1, R40 ;  /* 0x00000001292b7824 */ /* 0x000fe400078e0228 */
[C---:B------:R-:W-:Y:S02]  /*8fd0*/  IMAD R41, R220.reuse, 0x5800, R149 ;  /* 0x00005800dc297824 */ /* 0x040fe400078e0295 */
[----:B------:R-:W-:Y:S02]  /*8fe0*/  IMAD R43, R220, 0x5800, R43 ;  /* 0x00005800dc2b7824 */ /* 0x000fe400078e022b */
[--C-:B------:R-:W-:Y:S02]  /*8ff0*/  IMAD R41, R41, 0x2, R2.reuse ;  /* 0x0000000229297824 */ /* 0x100fe400078e0202 */
[----:B------:R-:W-:-:S04]  /*9000*/  IMAD R44, R43, 0x2, R2 ;  /* 0x000000022b2c7824 */ /* 0x000fc800078e0202 */
[----:B------:R-:W1:Y:S04]  /*9010*/  LDS.128 R40, [R41+0x1e400] ;  /* 0x01e4000029287984 */ /* 0x000e680000000c00 */
[----:B------:R-:W2:Y:S01]  /*9020*/  LDS.128 R44, [R44+0x1e400] ;  /* 0x01e400002c2c7984 */ /* 0x000ea20000000c00 */
[----:B------:R-:W-:Y:S01]  /*9030*/  IADD3.X R51, R15, R52, R9, P4, P5 ;  /* 0x000000340f337210 */ /* 0x000fe200027ea409 */
[----:B------:R-:W-:Y:S06]  /*9040*/  @P3 BRA `(.L_x_541) ;  /* 0x0000000400503947 */ /* 0x000fec0003800000 */
[----:B------:R-:W-:Y:S01]  /*9050*/  SHF.R.U32.HI R63, RZ, 0x10, R77 ;  /* 0x00000010ff3f7819 */ /* 0x000fe2000001164d */
[----:B--2---:R-:W-:Y:S01]  /*9060*/  IMAD.MOV.U32 R59, RZ, RZ, R47 ;  /* 0x000000ffff3b7224 */ /* 0x004fe200078e002f */
[----:B------:R-:W-:Y:S01]  /*9070*/  MOV R58, R45 ;  /* 0x0000002d003a7202 */ /* 0x000fe20000000f00 */
[----:B-1----:R-:W-:Y:S01]  /*9080*/  IMAD.MOV.U32 R45, RZ, RZ, R43 ;  /* 0x000000ffff2d7224 */ /* 0x002fe200078e002b */
[--C-:B------:R-:W-:Y:S01]  /*9090*/  SHF.R.U64 R54, R72, 0x10, R73.reuse ;  /* 0x0000001048367819 */ /* 0x100fe20000001249 */
[----:B------:R-:W-:Y:S01]  /*90a0*/  HADD2.F32 R63, -RZ, R63.H0_H0 ;  /* 0x2000003fff3f7230 */ /* 0x000fe20000004100 */
[----:B------:R-:W-:Y:S01]  /*90b0*/  SHF.R.U32.HI R61, RZ, 0x10, R73 ;  /* 0x00000010ff3d7819 */ /* 0x000fe20000011649 */
[--C-:B------:R-:W-:Y:S01]  /*90c0*/  HADD2.F32 R47, -RZ, R58.reuse.H0_H0 ;  /* 0x2000003aff2f7230 */ /* 0x100fe20000004100 */
[----:B------:R-:W-:Y:S01]  /*90d0*/  SHF.R.U64 R56, R76, 0x10, R77 ;  /* 0x000000104c387819 */ /* 0x000fe2000000124d */
[----:B------:R-:W-:Y:S01]  /*90e0*/  HADD2.F32 R60, -RZ, R58.H1_H1 ;  /* 0x3000003aff3c7230 */ /* 0x000fe20000004100 */
[--C-:B------:R-:W-:Y:S01]  /*90f0*/  SHF.R.U64 R57, R78, 0x10, R79.reuse ;  /* 0x000000104e397819 */ /* 0x100fe2000000124f */
[----:B------:R-:W-:Y:S01]  /*9100*/  HADD2.F32 R72, -RZ, R183.H1_H1 ;  /* 0x300000b7ff487230 */ /* 0x000fe20000004100 */
[----:B------:R-:W-:Y:S01]  /*9110*/  SHF.R.U32.HI R78, RZ, 0x10, R79 ;  /* 0x00000010ff4e7819 */ /* 0x000fe2000001164f */
[----:B------:R-:W-:-:S02]  /*9120*/  HADD2.F32 R58, -RZ, R41.H1_H1 ;  /* 0x30000029ff3a7230 */ /* 0x000fc40000004100 */
[-C--:B------:R-:W-:Y:S01]  /*9130*/  FMUL.FTZ R73, R60, R63.reuse ;  /* 0x0000003f3c497220 */ /* 0x080fe20000410000 */
[----:B------:R-:W-:Y:S02]  /*9140*/  HADD2.F32 R43, -RZ, R41.H0_H0 ;  /* 0x20000029ff2b7230 */ /* 0x000fe40000004100 */
[-C--:B------:R-:W-:Y:S01]  /*9150*/  FMUL.FTZ R76, R47, R72.reuse ;  /* 0x000000482f4c7220 */ /* 0x080fe20000410000 */
[----:B------:R-:W-:Y:S02]  /*9160*/  HADD2.F32 R62, -RZ, R172.H1_H1 ;  /* 0x300000acff3e7230 */ /* 0x000fe40000004100 */
[----:B------:R-:W-:Y:S01]  /*9170*/  FMUL.FTZ R63, R58, R63 ;  /* 0x0000003f3a3f7220 */ /* 0x000fe20000410000 */
[----:B------:R-:W-:Y:S02]  /*9180*/  HADD2.F32 R61, -RZ, R61.H0_H0 ;  /* 0x2000003dff3d7230 */ /* 0x000fe40000004100 */
[C---:B------:R-:W-:Y:S01]  /*9190*/  FMUL.FTZ R72, R43.reuse, R72 ;  /* 0x000000482b487220 */ /* 0x040fe20000410000 */
[----:B------:R-:W-:Y:S01]  /*91a0*/  SHF.R.U64 R55, R74, 0x10, R75 ;  /* 0x000000104a377819 */ /* 0x000fe2000000124b */
[----:B------:R-:W-:Y:S01]  /*91b0*/  FFMA.FTZ R41, R43, R62, -R76 ;  /* 0x0000003e2b297223 */ /* 0x000fe2000001084c */
[----:B------:R-:W-:-:S02]  /*91c0*/  HADD2.F32 R76, -RZ, R173.H1_H1 ;  /* 0x300000adff4c7230 */ /* 0x000fc40000004100 */
[-C--:B------:R-:W-:Y:S01]  /*91d0*/  FFMA.FTZ R58, R58, R61.reuse, -R73 ;  /* 0x0000003d3a3a7223 */ /* 0x080fe20000010849 */
[----:B------:R-:W-:Y:S01]  /*91e0*/  FFMA.FTZ R60, R60, R61, R63 ;  /* 0x0000003d3c3c7223 */ /* 0x000fe2000001003f */
[----:B------:R-:W-:Y:S01]  /*91f0*/  FFMA.FTZ R43, R47, R62, R72 ;  /* 0x0000003e2f2b7223 */ /* 0x000fe20000010048 */
[--C-:B------:R-:W-:Y:S01]  /*9200*/  HADD2.F32 R61, -RZ, R59.reuse.H0_H0 ;  /* 0x2000003bff3d7230 */ /* 0x100fe20000004100 */
[----:B------:R-:W-:Y:S01]  /*9210*/  SHF.R.U32.HI R74, RZ, 0x10, R75 ;  /* 0x00000010ff4a7819 */ /* 0x000fe2000001164b */
[----:B------:R-:W-:Y:S01]  /*9220*/  HADD2.F32 R59, -RZ, R59.H1_H1 ;  /* 0x3000003bff3b7230 */ /* 0x000fe20000004100 */
[----:B------:R-:W-:Y:S01]  /*9230*/  F2FP.F16.F32.PACK_AB R41, R58, R41 ;  /* 0x000000293a29723e */ /* 0x000fe200000000ff */
[----:B------:R-:W-:Y:S02]  /*9240*/  HADD2.F32 R47, -RZ, R45.H0_H0 ;  /* 0x2000002dff2f7230 */ /* 0x000fe40000004100 */
[----:B------:R-:W-:Y:S01]  /*9250*/  FMUL.FTZ R88, R61, R76 ;  /* 0x0000004c3d587220 */ /* 0x000fe20000410000 */
[----:B------:R-:W-:-:S02]  /*9260*/  HADD2.F32 R78, -RZ, R78.H0_H0 ;  /* 0x2000004eff4e7230 */ /* 0x000fc40000004100 */
[----:B------:R-:W-:Y:S02]  /*9270*/  HADD2.F32 R62, -RZ, R45.H1_H1 ;  /* 0x3000002dff3e7230 */ /* 0x000fe40000004100 */
[----:B------:R-:W-:Y:S01]  /*9280*/  FMUL.FTZ R76, R47, R76 ;  /* 0x0000004c2f4c7220 */ /* 0x000fe20000410000 */
[----:B------:R-:W-:Y:S02]  /*9290*/  HADD2.F32 R72, -RZ, R171.H1_H1 ;  /* 0x300000abff487230 */ /* 0x000fe40000004100 */
[-C--:B------:R-:W-:Y:S01]  /*92a0*/  FMUL.FTZ R63, R59, R78.reuse ;  /* 0x0000004e3b3f7220 */ /* 0x080fe20000410000 */
[----:B------:R-:W-:Y:S02]  /*92b0*/  HADD2.F32 R74, -RZ, R74.H0_H0 ;  /* 0x2000004aff4a7230 */ /* 0x000fe40000004100 */
[C---:B------:R-:W-:Y:S01]  /*92c0*/  FMUL.FTZ R78, R62.reuse, R78 ;  /* 0x0000004e3e4e7220 */ /* 0x040fe20000410000 */
[----:B------:R-:W-:Y:S02]  /*92d0*/  HADD2.F32 R183, -RZ, R183.H0_H0 ;  /* 0x200000b7ffb77230 */ /* 0x000fe40000004100 */
[-C--:B------:R-:W-:Y:S01]  /*92e0*/  FFMA.FTZ R45, R47, R72.reuse, -R88 ;  /* 0x000000482f2d7223 */ /* 0x080fe20000010858 */
[----:B------:R-:W-:Y:S01]  /*92f0*/  FFMA.FTZ R47, R61, R72, R76 ;  /* 0x000000483d2f7223 */ /* 0x000fe2000001004c */
[-C--:B------:R-:W-:Y:S01]  /*9300*/  FFMA.FTZ R62, R62, R74.reuse, -R63 ;  /* 0x0000004a3e3e7223 */ /* 0x080fe2000001083f */
[----:B------:R-:W-:Y:S01]  /*9310*/  FFMA.FTZ R72, R59, R74, R78 ;  /* 0x0000004a3b487223 */ /* 0x000fe2000001004e */
[----:B------:R-:W-:-:S02]  /*9320*/  HADD2.F32 R63, -RZ, R56.H0_H0 ;  /* 0x20000038ff3f7230 */ /* 0x000fc40000004100 */
[----:B------:R-:W-:Y:S01]  /*9330*/  HADD2.F32 R59, -RZ, R44.H0_H0 ;  /* 0x2000002cff3b7230 */ /* 0x000fe20000004100 */
[----:B------:R-:W-:Y:S01]  /*9340*/  F2FP.F16.F32.PACK_AB R62, R62, R45 ;  /* 0x0000002d3e3e723e */ /* 0x000fe200000000ff */
[----:B------:R-:W-:Y:S01]  /*9350*/  HADD2.F32 R56, -RZ, R40.H0_H0 ;  /* 0x20000028ff387230 */ /* 0x000fe20000004100 */
[----:B------:R-:W-:Y:S01]  /*9360*/  F2FP.F16.F32.PACK_AB R45, R60, R43 ;  /* 0x0000002b3c2d723e */ /* 0x000fe200000000ff */
[----:B------:R-:W-:Y:S02]  /*9370*/  HADD2.F32 R44, -RZ, R44.H1_H1 ;  /* 0x3000002cff2c7230 */ /* 0x000fe40000004100 */
[----:B------:R-:W-:Y:S01]  /*9380*/  FMUL.FTZ R73, R59, R183 ;  /* 0x000000b73b497220 */ /* 0x000fe20000410000 */
[----:B------:R-:W-:Y:S01]  /*9390*/  HADD2.F32 R40, -RZ, R40.H1_H1 ;  /* 0x30000028ff287230 */ /* 0x000fe20000004100 */
[----:B------:R-:W-:Y:S01]  /*93a0*/  F2FP.F16.F32.PACK_AB R47, R72, R47 ;  /* 0x0000002f482f723e */ /* 0x000fe200000000ff */
[----:B------:R-:W-:Y:S02]  /*93b0*/  HADD2.F32 R172, -RZ, R172.H0_H0 ;  /* 0x200000acffac7230 */ /* 0x000fe40000004100 */
[----:B------:R-:W-:Y:S01]  /*93c0*/  FMUL.FTZ R75, R44, R63 ;  /* 0x0000003f2c4b7220 */ /* 0x000fe20000410000 */
[----:B------:R-:W-:-:S02]  /*93d0*/  HADD2.F32 R61, -RZ, R54.H0_H0 ;  /* 0x20000036ff3d7230 */ /* 0x000fc40000004100 */
[----:B------:R-:W-:Y:S01]  /*93e0*/  FMUL.FTZ R63, R40, R63 ;  /* 0x0000003f283f7220 */ /* 0x000fe20000410000 */
[C---:B------:R-:W-:Y:S01]  /*93f0*/  FMUL.FTZ R54, R56.reuse, R183 ;  /* 0x000000b738367220 */ /* 0x040fe20000410000 */
[-C--:B------:R-:W-:Y:S01]  /*9400*/  FFMA.FTZ R73, R56, R172.reuse, -R73 ;  /* 0x000000ac38497223 */ /* 0x080fe20000010849 */
[----:B------:R-:W-:Y:S02]  /*9410*/  HADD2.F32 R173, -RZ, R173.H0_H0 ;  /* 0x200000adffad7230 */ /* 0x000fe40000004100 */
[-C--:B------:R-:W-:Y:S01]  /*9420*/  FFMA.FTZ R63, R44, R61.reuse, R63 ;  /* 0x0000003d2c3f7223 */ /* 0x080fe2000001003f */
[----:B------:R-:W-:Y:S01]  /*9430*/  FFMA.FTZ R56, R40, R61, -R75 ;  /* 0x0000003d28387223 */ /* 0x000fe2000001084b */
[----:B------:R-:W-:Y:S02]  /*9440*/  HADD2.F32 R44, -RZ, R46.H0_H0 ;  /* 0x2000002eff2c7230 */ /* 0x000fe40000004100 */
[----:B------:R-:W-:Y:S01]  /*9450*/  FFMA.FTZ R54, R59, R172, R54 ;  /* 0x000000ac3b367223 */ /* 0x000fe20000010036 */
[----:B------:R-:W-:-:S02]  /*9460*/  HADD2.F32 R57, -RZ, R57.H0_H0 ;  /* 0x20000039ff397230 */ /* 0x000fc40000004100 */
[----:B------:R-:W-:Y:S02]  /*9470*/  HADD2.F32 R40, -RZ, R42.H0_H0 ;  /* 0x2000002aff287230 */ /* 0x000fe40000004100 */
[-C--:B------:R-:W-:Y:S01]  /*9480*/  FMUL.FTZ R59, R44, R173.reuse ;  /* 0x000000ad2c3b7220 */ /* 0x080fe20000410000 */
[----:B------:R-:W-:Y:S02]  /*9490*/  HADD2.F32 R46, -RZ, R46.H1_H1 ;  /* 0x3000002eff2e7230 */ /* 0x000fe40000004100 */
[----:B------:R-:W-:Y:S02]  /*94a0*/  HADD2.F32 R42, -RZ, R42.H1_H1 ;  /* 0x3000002aff2a7230 */ /* 0x000fe40000004100 */
[----:B------:R-:W-:Y:S01]  /*94b0*/  FMUL.FTZ R173, R40, R173 ;  /* 0x000000ad28ad7220 */ /* 0x000fe20000410000 */
[----:B------:R-:W-:Y:S02]  /*94c0*/  HADD2.F32 R171, -RZ, R171.H0_H0 ;  /* 0x200000abffab7230 */ /* 0x000fe40000004100 */
[----:B------:R-:W-:Y:S01]  /*94d0*/  FMUL.FTZ R61, R46, R57 ;  /* 0x000000392e3d7220 */ /* 0x000fe20000410000 */
[----:B------:R-:W-:-:S02]  /*94e0*/  HADD2.F32 R55, -RZ, R55.H0_H0 ;  /* 0x20000037ff377230 */ /* 0x000fc40000004100 */
[----:B------:R-:W-:Y:S01]  /*94f0*/  FMUL.FTZ R57, R42, R57 ;  /* 0x000000392a397220 */ /* 0x000fe20000410000 */
[----:B------:R-:W-:Y:S02]  /*9500*/  IMAD.MOV.U32 R43, RZ, RZ, R62 ;  /* 0x000000ffff2b7224 */ /* 0x000fe400078e003e */
[-C--:B------:R-:W-:Y:S01]  /*9510*/  FFMA.FTZ R59, R40, R171.reuse, -R59 ;  /* 0x000000ab283b7223 */ /* 0x080fe2000001083b */
[----:B------:R-:W-:Y:S01]  /*9520*/  FFMA.FTZ R173, R44, R171, R173 ;  /* 0x000000ab2cad7223 */ /* 0x000fe200000100ad */
[-C--:B------:R-:W-:Y:S01]  /*9530*/  FFMA.FTZ R42, R42, R55.reuse, -R61 ;  /* 0x000000372a2a7223 */ /* 0x080fe2000001083d */
[----:B------:R-:W-:Y:S01]  /*9540*/  FFMA.FTZ R46, R46, R55, R57 ;  /* 0x000000372e2e7223 */ /* 0x000fe20000010039 */
[----:B------:R-:W-:Y:S02]  /*9550*/  F2FP.F16.F32.PACK_AB R40, R56, R73 ;  /* 0x000000493828723e */ /* 0x000fe400000000ff */
[----:B------:R-:W-:Y:S02]  /*9560*/  F2FP.F16.F32.PACK_AB R44, R63, R54 ;  /* 0x000000363f2c723e */ /* 0x000fe400000000ff */
[----:B------:R-:W-:-:S02]  /*9570*/  F2FP.F16.F32.PACK_AB R42, R42, R59 ;  /* 0x0000003b2a2a723e */ /* 0x000fc400000000ff */
[----:B------:R-:W-:-:S07]  /*9580*/  F2FP.F16.F32.PACK_AB R46, R46, R173 ;  /* 0x000000ad2e2e723e */ /* 0x000fce00000000ff */
.L_x_541:
[----:B------:R-:W-:Y:S05]  /*9590*/  BSYNC B2 ;  /* 0x0000000000027941 */ /* 0x000fea0003800000 */
.L_x_540:
        /* <DEDUP_REMOVED lines=12> */
.L_x_539:
[----:B------:R-:W-:Y:S05]  /*9660*/  BSYNC B1 ;  /* 0x0000000000017941 */ /* 0x000fea0003800000 */
.L_x_538:
[----:B------:R-:W-:Y:S01]  /*9670*/  ISETP.GE.OR P4, PT, R225, R4, P0 ;  /* 0x00000004e100720c */ /* 0x000fe20000786670 */
[----:B------:R-:W-:-:S12]  /*9680*/  BSSY B1, `(.L_x_542) ;  /* 0x0000084000017945 */ /* 0x000fd80003800000 */
[----:B------:R-:W-:Y:S05]  /*9690*/  @P4 BRA `(.L_x_543) ;  /* 0x0000000800084947 */ /* 0x000fea0003800000 */
[----:B-1-34-:R-:W3:Y:S04]  /*96a0*/  LDL R40, [R1] ;  /* 0x0000000001287983 */ /* 0x01aee80000100800 */
[----:B------:R-:W4:Y:S04]  /*96b0*/  LDL R43, [R1+0x44] ;  /* 0x00004400012b7983 */ /* 0x000f280000100800 */
[----:B------:R-:W5:Y:S01]  /*96c0*/  LDL R42, [R1+0x6c] ;  /* 0x00006c00012a7983 */ /* 0x000f620000100800 */
[----:B--2---:R-:W-:Y:S01]  /*96d0*/  IMAD.WIDE.U32 R48, R225, R134, R132 ;  /* 0x00000086e1307225 */ /* 0x004fe200078e0084 */
[----:B------:R-:W-:Y:S02]  /*96e0*/  BSSY B2, `(.L_x_544) ;  /* 0x0000071000027945 */ /* 0x000fe40003800000 */
[----:B------:R-:W-:-:S02]  /*96f0*/  IADD3 R50, P4, P5, R98, R48, R20 ;  /* 0x0000003062327210 */ /* 0x000fc40007d9e014 */
[----:B---3--:R-:W-:Y:S01]  /*9700*/  LOP3.LUT P6, RZ, R40, 0x1, RZ, 0xc0, !PT ;  /* 0x0000000128ff7812 */ /* 0x008fe200078cc0ff */
[----:B------:R-:W-:-:S04]  /*9710*/  IMAD R40, R146, R134, RZ ;  /* 0x0000008692287224 */ /* 0x000fc800078e02ff */
[----:B------:R-:W-:Y:S01]  /*9720*/  IMAD R41, R225, R135, R40 ;  /* 0x00000087e1297224 */ /* 0x000fe200078e0228 */
[----:B------:R-:W-:-:S04]  /*9730*/  SEL R40, R97, R153, !P6 ;  /* 0x0000009961287207 */ /* 0x000fc80007000000 */
[----:B------:R-:W-:Y:S02]  /*9740*/  IADD3 R52, R49, R41, RZ ;  /* 0x0000002931347210 */ /* 0x000fe40007ffe0ff */
[----:B------:R-:W-:Y:S02]  /*9750*/  SHF.R.S32.HI R41, RZ, 0x1f, R40 ;  /* 0x0000001fff297819 */ /* 0x000fe40000011428 */
[----:B------:R-:W-:Y:S02]  /*9760*/  IADD3.X R51, R15, R52, R9, P4, P5 ;  /* 0x000000340f337210 */ /* 0x000fe400027ea409 */
[----:B------:R-:W-:-:S04]  /*9770*/  LEA.HI R41, R41, R40, RZ, 0x4 ;  /* 0x0000002829297211 */ /* 0x000fc800078f20ff */
[----:B------:R-:W-:-:S04]  /*9780*/  LEA.HI.SX32 R41, R41, R10, 0x1c ;  /* 0x0000000a29297211 */ /* 0x000fc800078fe2ff */
[----:B------:R-:W-:Y:S01]  /*9790*/  SHF.R.S32.HI R40, RZ, 0x1f, R41 ;  /* 0x0000001fff287819 */ /* 0x000fe20000011429 */
[----:B------:R-:W-:-:S03]  /*97a0*/  IMAD.SHL.U32 R53, R41, 0x8, RZ ;  /* 0x0000000829357824 */ /* 0x000fc600078e00ff */
[----:B------:R-:W-:Y:S02]  /*97b0*/  LEA.HI R40, R40, R41, RZ, 0x3 ;  /* 0x0000002928287211 */ /* 0x000fe400078f18ff */
[----:B----4-:R-:W-:Y:S02]  /*97c0*/  LOP3.LUT R41, R43, 0x38, R53, 0xf8, !PT ;  /* 0x000000382b297812 */ /* 0x010fe400078ef835 */
[----:B------:R-:W-:Y:S02]  /*97d0*/  SHF.R.S32.HI R40, RZ, 0x3, R40 ;  /* 0x00000003ff287819 */ /* 0x000fe40000011428 */
[----:B------:R-:W-:-:S03]  /*97e0*/  LOP3.LUT R41, R41, R138, RZ, 0x3c, !PT ;  /* 0x0000008a29297212 */ /* 0x000fc600078e3cff */
[----:B-----5:R-:W-:-:S04]  /*97f0*/  IMAD R40, R40, 0x2c00, R42 ;  /* 0x00002c0028287824 */ /* 0x020fc800078e022a */
[----:B------:R-:W-:Y:S02]  /*9800*/  IMAD.IADD R43, R40, 0x1, R41 ;  /* 0x00000001282b7824 */ /* 0x000fe400078e0229 */
[C---:B------:R-:W-:Y:S02]  /*9810*/  IMAD R41, R220.reuse, 0x5800, R148 ;  /* 0x00005800dc297824 */ /* 0x040fe400078e0294 */
[----:B------:R-:W-:Y:S02]  /*9820*/  IMAD R43, R220, 0x5800, R43 ;  /* 0x00005800dc2b7824 */ /* 0x000fe400078e022b */
[----:B------:R-:W-:-:S03]  /*9830*/  IMAD R41, R41, 0x2, R2 ;  /* 0x0000000229297824 */ /* 0x000fc600078e0202 */
[----:B------:R-:W-:-:S03]  /*9840*/  LEA R44, R43, R2, 0x1 ;  /* 0x000000022b2c7211 */ /* 0x000fc600078e08ff */
[----:B------:R-:W1:Y:S04]  /*9850*/  LDS.128 R40, [R41+0x1e400] ;  /* 0x01e4000029287984 */ /* 0x000e680000000c00 */
[----:B------:R-:W2:Y:S01]  /*9860*/  LDS.128 R44, [R44+0x1e400] ;  /* 0x01e400002c2c7984 */ /* 0x000ea20000000c00 */
[----:B------:R-:W-:Y:S05]  /*9870*/  @P3 BRA `(.L_x_545) ;  /* 0x00000004005c3947 */ /* 0x000fea0003800000 */
[----:B-1----:R-:W-:Y:S01]  /*9880*/  IMAD.MOV.U32 R58, RZ, RZ, R40 ;  /* 0x000000ffff3a7224 */ /* 0x002fe200078e0028 */
[----:B------:R-:W-:Y:S01]  /*9890*/  SHF.R.U64 R56, R64, 0x10, R65 ;  /* 0x0000001040387819 */ /* 0x000fe20000001241 */
[----:B--2---:R-:W-:Y:S01]  /*98a0*/  IMAD.MOV.U32 R40, RZ, RZ, R45 ;  /* 0x000000ffff287224 */ /* 0x004fe200078e002d */
[----:B------:R-:W-:Y:S01]  /*98b0*/  SHF.R.U32.HI R64, RZ, 0x10, R69 ;  /* 0x00000010ff407819 */ /* 0x000fe20000011645 */
[----:B------:R-:W-:Y:S01]  /*98c0*/  IMAD.MOV.U32 R59, RZ, RZ, R44 ;  /* 0x000000ffff3b7224 */ /* 0x000fe200078e002c */
[----:B------:R-:W-:Y:S01]  /*98d0*/  SHF.R.U32.HI R62, RZ, 0x10, R65 ;  /* 0x00000010ff3e7819 */ /* 0x000fe20000011641 */
[----:B------:R-:W-:Y:S01]  /*98e0*/  IMAD.MOV.U32 R60, RZ, RZ, R47 ;  /* 0x000000ffff3c7224 */ /* 0x000fe200078e002f */
[----:B------:R-:W-:Y:S01]  /*98f0*/  MOV R45, R43 ;  /* 0x0000002b002d7202 */ /* 0x000fe20000000f00 */
[----:B------:R-:W-:Y:S01]  /*9900*/  HADD2.F32 R63, -RZ, R170.H1_H1 ;  /* 0x300000aaff3f7230 */ /* 0x000fe20000004100 */
[----:B------:R-:W-:Y:S01]  /*9910*/  SHF.R.U64 R54, R66, 0x10, R67 ;  /* 0x0000001042367819 */ /* 0x000fe20000001243 */
[--C-:B------:R-:W-:Y:S01]  /*9920*/  HADD2.F32 R44, -RZ, R40.reuse.H0_H0 ;  /* 0x20000028ff2c7230 */ /* 0x100fe20000004100 */
[----:B------:R-:W-:Y:S01]  /*9930*/  SHF.R.U32.HI R65, RZ, 0x10, R71 ;  /* 0x00000010ff417819 */ /* 0x000fe20000011647 */
[----:B------:R-:W-:Y:S01]  /*9940*/  HADD2.F32 R47, -RZ, R40.H1_H1 ;  /* 0x30000028ff2f7230 */ /* 0x000fe20000004100 */
[----:B------:R-:W-:Y:S01]  /*9950*/  SHF.R.U32.HI R67, RZ, 0x10, R67 ;  /* 0x00000010ff437819 */ /* 0x000fe20000011643 */
[--C-:B------:R-:W-:Y:S01]  /*9960*/  HADD2.F32 R40, -RZ, R41.reuse.H0_H0 ;  /* 0x20000029ff287230 */ /* 0x100fe20000004100 */
[----:B------:R-:W-:Y:S01]  /*9970*/  SHF.R.U64 R57, R68, 0x10, R69 ;  /* 0x0000001044397819 */ /* 0x000fe20000001245 */
[----:B------:R-:W-:Y:S01]  /*9980*/  HADD2.F32 R64, -RZ, R64.H0_H0 ;  /* 0x20000040ff407230 */ /* 0x000fe20000004100 */
[----:B------:R-:W-:Y:S01]  /*9990*/  SHF.R.U64 R55, R70, 0x10, R71 ;  /* 0x0000001046377819 */ /* 0x000fe20000001247 */
[----:B------:R-:W-:-:S02]  /*99a0*/  HADD2.F32 R43, -RZ, R41.H1_H1 ;  /* 0x30000029ff2b7230 */ /* 0x000fc40000004100 */
[-C--:B------:R-:W-:Y:S01]  /*99b0*/  FMUL.FTZ R41, R44, R63.reuse ;  /* 0x0000003f2c297220 */ /* 0x080fe20000410000 */
[----:B------:R-:W-:Y:S02]  /*99c0*/  HADD2.F32 R61, -RZ, R168.H1_H1 ;  /* 0x300000a8ff3d7230 */ /* 0x000fe40000004100 */
[C---:B------:R-:W-:Y:S01]  /*99d0*/  FMUL.FTZ R63, R40.reuse, R63 ;  /* 0x0000003f283f7220 */ /* 0x040fe20000410000 */
[----:B------:R-:W-:Y:S02]  /*99e0*/  HADD2.F32 R62, -RZ, R62.H0_H0 ;  /* 0x2000003eff3e7230 */ /* 0x000fe40000004100 */
[-C--:B------:R-:W-:Y:S01]  /*99f0*/  FMUL.FTZ R66, R47, R64.reuse ;  /* 0x000000402f427220 */ /* 0x080fe20000410000 */
[----:B------:R-:W-:Y:S01]  /*9a00*/  FMUL.FTZ R64, R43, R64 ;  /* 0x000000402b407220 */ /* 0x000fe20000410000 */
[-C--:B------:R-:W-:Y:S01]  /*9a10*/  FFMA.FTZ R40, R40, R61.reuse, -R41 ;  /* 0x0000003d28287223 */ /* 0x080fe20000010829 */
[----:B------:R-:W-:Y:S01]  /*9a20*/  FFMA.FTZ R41, R44, R61, R63 ;  /* 0x0000003d2c297223 */ /* 0x000fe2000001003f */
[----:B------:R-:W-:-:S02]  /*9a30*/  HADD2.F32 R61, -RZ, R60.H0_H0 ;  /* 0x2000003cff3d7230 */ /* 0x000fc40000004100 */
[-C--:B------:R-:W-:Y:S01]  /*9a40*/  FFMA.FTZ R44, R47, R62.reuse, R64 ;  /* 0x0000003e2f2c7223 */ /* 0x080fe20000010040 */
[----:B------:R-:W-:Y:S02]  /*9a50*/  HADD2.F32 R64, -RZ, R167.H1_H1 ;  /* 0x300000a7ff407230 */ /* 0x000fe40000004100 */
[----:B------:R-:W-:Y:S01]  /*9a60*/  FFMA.FTZ R43, R43, R62, -R66 ;  /* 0x0000003e2b2b7223 */ /* 0x000fe20000010842 */
[----:B------:R-:W-:Y:S02]  /*9a70*/  HADD2.F32 R47, -RZ, R45.H0_H0 ;  /* 0x2000002dff2f7230 */ /* 0x000fe40000004100 */
[----:B------:R-:W-:Y:S02]  /*9a80*/  HADD2.F32 R60, -RZ, R60.H1_H1 ;  /* 0x3000003cff3c7230 */ /* 0x000fe40000004100 */
[-C--:B------:R-:W-:Y:S01]  /*9a90*/  FMUL.FTZ R66, R61, R64.reuse ;  /* 0x000000403d427220 */ /* 0x080fe20000410000 */
[----:B------:R-:W-:Y:S02]  /*9aa0*/  HADD2.F32 R65, -RZ, R65.H0_H0 ;  /* 0x20000041ff417230 */ /* 0x000fe40000004100 */
[----:B------:R-:W-:Y:S01]  /*9ab0*/  FMUL.FTZ R64, R47, R64 ;  /* 0x000000402f407220 */ /* 0x000fe20000410000 */
[----:B------:R-:W-:Y:S01]  /*9ac0*/  HADD2.F32 R45, -RZ, R45.H1_H1 ;  /* 0x3000002dff2d7230 */ /* 0x000fe20000004100 */
[----:B------:R-:W-:Y:S01]  /*9ad0*/  F2FP.F16.F32.PACK_AB R43, R43, R40 ;  /* 0x000000282b2b723e */ /* 0x000fe200000000ff */
[----:B------:R-:W-:-:S02]  /*9ae0*/  HADD2.F32 R62, -RZ, R169.H1_H1 ;  /* 0x300000a9ff3e7230 */ /* 0x000fc40000004100 */
[CC--:B------:R-:W-:Y:S01]  /*9af0*/  FMUL.FTZ R68, R60.reuse, R65.reuse ;  /* 0x000000413c447220 */ /* 0x0c0fe20000410000 */
[----:B------:R-:W-:Y:S02]  /*9b00*/  HADD2.F32 R63, -RZ, R67.H0_H0 ;  /* 0x20000043ff3f7230 */ /* 0x000fe40000004100 */
[----:B------:R-:W-:Y:S01]  /*9b10*/  FMUL.FTZ R69, R45, R65 ;  /* 0x000000412d457220 */ /* 0x000fe20000410000 */
[----:B------:R-:W-:Y:S02]  /*9b20*/  HADD2.F32 R57, -RZ, R57.H0_H0 ;  /* 0x20000039ff397230 */ /* 0x000fe40000004100 */
[-C--:B------:R-:W-:Y:S01]  /*9b30*/  FFMA.FTZ R65, R47, R62.reuse, -R66 ;  /* 0x0000003e2f417223 */ /* 0x080fe20000010842 */
[----:B------:R-:W-:Y:S01]  /*9b40*/  FFMA.FTZ R67, R61, R62, R64 ;  /* 0x0000003e3d437223 */ /* 0x000fe20000010040 */
[-C--:B------:R-:W-:Y:S01]  /*9b50*/  FFMA.FTZ R68, R45, R63.reuse, -R68 ;  /* 0x0000003f2d447223 */ /* 0x080fe20000010844 */
[----:B------:R-:W-:Y:S02]  /*9b60*/  HADD2.F32 R62, -RZ, R167.H0_H0 ;  /* 0x200000a7ff3e7230 */ /* 0x000fe40000004100 */
[----:B------:R-:W-:Y:S01]  /*9b70*/  FFMA.FTZ R70, R60, R63, R69 ;  /* 0x0000003f3c467223 */ /* 0x000fe20000010045 */
[----:B------:R-:W-:-:S02]  /*9b80*/  HADD2.F32 R47, -RZ, R59.H0_H0 ;  /* 0x2000003bff2f7230 */ /* 0x000fc40000004100 */
[--C-:B------:R-:W-:Y:S01]  /*9b90*/  HADD2.F32 R45, -RZ, R58.reuse.H0_H0 ;  /* 0x2000003aff2d7230 */ /* 0x100fe20000004100 */
[----:B------:R-:W-:Y:S01]  /*9ba0*/  F2FP.F16.F32.PACK_AB R65, R68, R65 ;  /* 0x000000414441723e */ /* 0x000fe200000000ff */
[----:B------:R-:W-:Y:S02]  /*9bb0*/  HADD2.F32 R60, -RZ, R169.H0_H0 ;  /* 0x200000a9ff3c7230 */ /* 0x000fe40000004100 */
[-C--:B------:R-:W-:Y:S01]  /*9bc0*/  FMUL.FTZ R64, R47, R62.reuse ;  /* 0x0000003e2f407220 */ /* 0x080fe20000410000 */
[----:B------:R-:W-:Y:S02]  /*9bd0*/  HADD2.F32 R59, -RZ, R59.H1_H1 ;  /* 0x3000003bff3b7230 */ /* 0x000fe40000004100 */
[C---:B------:R-:W-:Y:S01]  /*9be0*/  FMUL.FTZ R62, R45.reuse, R62 ;  /* 0x0000003e2d3e7220 */ /* 0x040fe20000410000 */
[----:B------:R-:W-:Y:S02]  /*9bf0*/  HADD2.F32 R58, -RZ, R58.H1_H1 ;  /* 0x3000003aff3a7230 */ /* 0x000fe40000004100 */
[----:B------:R-:W-:Y:S01]  /*9c00*/  FFMA.FTZ R64, R45, R60, -R64 ;  /* 0x0000003c2d407223 */ /* 0x000fe20000010840 */
[----:B------:R-:W-:-:S02]  /*9c10*/  HADD2.F32 R168, -RZ, R168.H0_H0 ;  /* 0x200000a8ffa87230 */ /* 0x000fc40000004100 */
[----:B------:R-:W-:Y:S01]  /*9c20*/  FFMA.FTZ R62, R47, R60, R62 ;  /* 0x0000003c2f3e7223 */ /* 0x000fe2000001003e */
[-C--:B------:R-:W-:Y:S01]  /*9c30*/  FMUL.FTZ R61, R59, R57.reuse ;  /* 0x000000393b3d7220 */ /* 0x080fe20000410000 */
[----:B------:R-:W-:Y:S01]  /*9c40*/  FMUL.FTZ R66, R58, R57 ;  /* 0x000000393a427220 */ /* 0x000fe20000410000 */
[----:B------:R-:W-:Y:S02]  /*9c50*/  HADD2.F32 R47, -RZ, R46.H0_H0 ;  /* 0x2000002eff2f7230 */ /* 0x000fe40000004100 */
[----:B------:R-:W-:Y:S02]  /*9c60*/  HADD2.F32 R57, -RZ, R55.H0_H0 ;  /* 0x20000037ff397230 */ /* 0x000fe40000004100 */
[----:B------:R-:W-:Y:S02]  /*9c70*/  HADD2.F32 R45, -RZ, R42.H0_H0 ;  /* 0x2000002aff2d7230 */ /* 0x000fe40000004100 */
[----:B------:R-:W-:Y:S02]  /*9c80*/  HADD2.F32 R46, -RZ, R46.H1_H1 ;  /* 0x3000002eff2e7230 */ /* 0x000fe40000004100 */
[----:B------:R-:W-:-:S02]  /*9c90*/  HADD2.F32 R42, -RZ, R42.H1_H1 ;  /* 0x3000002aff2a7230 */ /* 0x000fc40000004100 */
[----:B------:R-:W-:Y:S02]  /*9ca0*/  HADD2.F32 R55, -RZ, R54.H0_H0 ;  /* 0x20000036ff377230 */ /* 0x000fe40000004100 */
[-C--:B------:R-:W-:Y:S01]  /*9cb0*/  FMUL.FTZ R54, R47, R168.reuse ;  /* 0x000000a82f367220 */ /* 0x080fe20000410000 */
[----:B------:R-:W-:Y:S02]  /*9cc0*/  HADD2.F32 R56, -RZ, R56.H0_H0 ;  /* 0x20000038ff387230 */ /* 0x000fe40000004100 */
[-C--:B------:R-:W-:Y:S01]  /*9cd0*/  FMUL.FTZ R63, R46, R57.reuse ;  /* 0x000000392e3f7220 */ /* 0x080fe20000410000 */
[----:B------:R-:W-:Y:S02]  /*9ce0*/  HADD2.F32 R170, -RZ, R170.H0_H0 ;  /* 0x200000aaffaa7230 */ /* 0x000fe40000004100 */
[----:B------:R-:W-:Y:S01]  /*9cf0*/  FMUL.FTZ R168, R45, R168 ;  /* 0x000000a82da87220 */ /* 0x000fe20000410000 */
[----:B------:R-:W-:Y:S01]  /*9d00*/  FMUL.FTZ R57, R42, R57 ;  /* 0x000000392a397220 */ /* 0x000fe20000410000 */
[-C--:B------:R-:W-:Y:S01]  /*9d10*/  FFMA.FTZ R61, R58, R56.reuse, -R61 ;  /* 0x000000383a3d7223 */ /* 0x080fe2000001083d */
[----:B------:R-:W-:Y:S01]  /*9d20*/  FFMA.FTZ R59, R59, R56, R66 ;  /* 0x000000383b3b7223 */ /* 0x000fe20000010042 */
[-C--:B------:R-:W-:Y:S01]  /*9d30*/  FFMA.FTZ R54, R45, R170.reuse, -R54 ;  /* 0x000000aa2d367223 */ /* 0x080fe20000010836 */
[----:B------:R-:W-:Y:S01]  /*9d40*/  FFMA.FTZ R168, R47, R170, R168 ;  /* 0x000000aa2fa87223 */ /* 0x000fe200000100a8 */
[-C--:B------:R-:W-:Y:S01]  /*9d50*/  FFMA.FTZ R63, R42, R55.reuse, -R63 ;  /* 0x000000372a3f7223 */ /* 0x080fe2000001083f */
[----:B------:R-:W-:Y:S01]  /*9d60*/  FFMA.FTZ R57, R46, R55, R57 ;  /* 0x000000372e397223 */ /* 0x000fe20000010039 */
[----:B------:R-:W-:Y:S01]  /*9d70*/  F2FP.F16.F32.PACK_AB R45, R44, R41 ;  /* 0x000000292c2d723e */ /* 0x000fe200000000ff */
[----:B------:R-:W-:Y:S01]  /*9d80*/  IMAD.MOV.U32 R41, RZ, RZ, R43 ;  /* 0x000000ffff297224 */ /* 0x000fe200078e002b */
[----:B------:R-:W-:Y:S01]  /*9d90*/  F2FP.F16.F32.PACK_AB R47, R70, R67 ;  /* 0x00000043462f723e */ /* 0x000fe200000000ff */
[----:B------:R-:W-:Y:S01]  /*9da0*/  IMAD.MOV.U32 R43, RZ, RZ, R65 ;  /* 0x000000ffff2b7224 */ /* 0x000fe200078e0041 */
[----:B------:R-:W-:-:S02]  /*9db0*/  F2FP.F16.F32.PACK_AB R40, R61, R64 ;  /* 0x000000403d28723e */ /* 0x000fc400000000ff */
[----:B------:R-:W-:Y:S02]  /*9dc0*/  F2FP.F16.F32.PACK_AB R44, R59, R62 ;  /* 0x0000003e3b2c723e */ /* 0x000fe400000000ff */
[----:B------:R-:W-:Y:S02]  /*9dd0*/  F2FP.F16.F32.PACK_AB R42, R63, R54 ;  /* 0x000000363f2a723e */ /* 0x000fe400000000ff */
[----:B------:R-:W-:-:S07]  /*9de0*/  F2FP.F16.F32.PACK_AB R46, R57, R168 ;  /* 0x000000a8392e723e */ /* 0x000fce00000000ff */
.L_x_545:
[----:B------:R-:W-:Y:S05]  /*9df0*/  BSYNC B2 ;  /* 0x0000000000027941 */ /* 0x000fea0003800000 */
.L_x_544:
        /* <DEDUP_REMOVED lines=12> */
.L_x_543:
[----:B------:R-:W-:Y:S05]  /*9ec0*/  BSYNC B1 ;  /* 0x0000000000017941 */ /* 0x000fea0003800000 */
.L_x_542:
[C---:B------:R-:W-:Y:S01]  /*9ed0*/  ISETP.GE.OR P4, PT, R226.reuse, R4, P0 ;  /* 0x00000004e200720c */ /* 0x040fe20000786670 */
[-C--:B-1234-:R-:W-:Y:S02]  /*9ee0*/  IMAD R40, R145, R134.reuse, RZ ;  /* 0x0000008691287224 */ /* 0x09efe400078e02ff */
[----:B------:R-:W-:-:S04]  /*9ef0*/  IMAD.WIDE.U32 R132, R226, R134, R132 ;  /* 0x00000086e2847225 */ /* 0x000fc800078e0084 */
[----:B------:R-:W-:-:S06]  /*9f00*/  IMAD R135, R226, R135, R40 ;  /* 0x00000087e2877224 */ /* 0x000fcc00078e0228 */
[----:B------:R-:W-:Y:S05]  /*9f10*/  @P4 BRA `(.L_x_512) ;  /* 0x0000001000584947 */ /* 0x000fea0003800000 */
[----:B------:R-:W2:Y:S01]  /*9f20*/  LDL R41, [R1] ;  /* 0x0000000001297983 */ /* 0x000ea20000100800 */
[----:B------:R-:W1:Y:S03]  /*9f30*/  LDC.64 R48, c[0x0][0x2d8] ;  /* 0x0000b600ff307b82 */ /* 0x000e660000000a00 */
[----:B------:R-:W3:Y:S04]  /*9f40*/  LDL R43, [R1+0x40] ;  /* 0x00004000012b7983 */ /* 0x000ee80000100800 */
[----:B------:R-:W4:Y:S01]  /*9f50*/  LDL R42, [R1+0x68] ;  /* 0x00006800012a7983 */ /* 0x000f220000100800 */
[----:B------:R-:W-:Y:S01]  /*9f60*/  IADD3 R52, R133, R135, RZ ;  /* 0x0000008785347210 */ /* 0x000fe20007ffe0ff */
[----:B------:R-:W-:Y:S01]  /*9f70*/  BSSY B1, `(.L_x_546) ;  /* 0x0000071000017945 */ /* 0x000fe20003800000 */
[----:B------:R-:W-:-:S02]  /*9f80*/  IADD3 R40, P4, P5, R98, R132, R20 ;  /* 0x0000008462287210 */ /* 0x000fc40007d9e014 */
[----:B--2---:R-:W-:Y:S02]  /*9f90*/  LOP3.LUT P6, RZ, R41, 0x1, RZ, 0xc0, !PT ;  /* 0x0000000129ff7812 */ /* 0x004fe400078cc0ff */
[----:B------:R-:W-:Y:S02]  /*9fa0*/  IADD3.X R41, R15, R52, R9, P4, P5 ;  /* 0x000000340f297210 */ /* 0x000fe400027ea409 */
[C---:B-1----:R-:W-:Y:S02]  /*9fb0*/  LEA R50, P4, R40.reuse, R48, 0x1 ;  /* 0x0000003028327211 */ /* 0x042fe400078808ff */
[----:B------:R-:W-:Y:S02]  /*9fc0*/  SEL R153, R97, R153, !P6 ;  /* 0x0000009961997207 */ /* 0x000fe40007000000 */
[----:B------:R-:W-:Y:S02]  /*9fd0*/  LEA.HI.X R51, R40, R49, R41, 0x1, P4 ;  /* 0x0000003128337211 */ /* 0x000fe400020f0c29 */
[----:B------:R-:W-:-:S04]  /*9fe0*/  SHF.R.S32.HI R40, RZ, 0x1f, R153 ;  /* 0x0000001fff287819 */ /* 0x000fc80000011499 */
[----:B------:R-:W-:-:S04]  /*9ff0*/  LEA.HI R153, R40, R153, RZ, 0x4 ;  /* 0x0000009928997211 */ /* 0x000fc800078f20ff */
[----:B------:R-:W-:-:S04]  /*a000*/  LEA.HI.SX32 R153, R153, R10, 0x1c ;  /* 0x0000000a99997211 */ /* 0x000fc800078fe2ff */
[----:B------:R-:W-:Y:S01]  /*a010*/  SHF.R.S32.HI R40, RZ, 0x1f, R153 ;  /* 0x0000001fff287819 */ /* 0x000fe20000011499 */
[----:B------:R-:W-:-:S03]  /*a020*/  IMAD.SHL.U32 R53, R153, 0x8, RZ ;  /* 0x0000000899357824 */ /* 0x000fc600078e00ff */
[----:B------:R-:W-:-:S04]  /*a030*/  LEA.HI R40, R40, R153, RZ, 0x3 ;  /* 0x0000009928287211 */ /* 0x000fc800078f18ff */
[----:B------:R-:W-:Y:S02]  /*a040*/  SHF.R.S32.HI R41, RZ, 0x3, R40 ;  /* 0x00000003ff297819 */ /* 0x000fe40000011428 */
[----:B---3--:R-:W-:-:S03]  /*a050*/  LOP3.LUT R40, R43, 0x38, R53, 0xf8, !PT ;  /* 0x000000382b287812 */ /* 0x008fc600078ef835 */
[----:B----4-:R-:W-:Y:S01]  /*a060*/  IMAD R41, R41, 0x2c00, R42 ;  /* 0x00002c0029297824 */ /* 0x010fe200078e022a */
[----:B------:R-:W-:-:S05]  /*a070*/  LOP3.LUT R40, R40, R137, RZ, 0x3c, !PT ;  /* 0x0000008928287212 */ /* 0x000fca00078e3cff */
        /* <DEDUP_REMOVED lines=8> */
[----:B------:R-:W-:Y:S01]  /*a100*/  SHF.R.U32.HI R60, RZ, 0x10, R85 ;  /* 0x00000010ff3c7819 */ /* 0x000fe20000011655 */
[----:B--2---:R-:W-:Y:S01]  /*a110*/  IMAD.MOV.U32 R55, RZ, RZ, R44 ;  /* 0x000000ffff377224 */ /* 0x004fe200078e002c */
[----:B------:R-:W-:Y:S01]  /*a120*/  SHF.R.U32.HI R58, RZ, 0x10, R81 ;  /* 0x00000010ff3a7819 */ /* 0x000fe20000011651 */
[----:B------:R-:W-:Y:S01]  /*a130*/  IMAD.MOV.U32 R56, RZ, RZ, R46 ;  /* 0x000000ffff387224 */ /* 0x000fe200078e002e */
[--C-:B------:R-:W-:Y:S01]  /*a140*/  SHF.R.U64 R63, R86, 0x10, R87.reuse ;  /* 0x00000010563f7819 */ /* 0x100fe20000001257 */
[----:B-1----:R-:W-:Y:S01]  /*a150*/  IMAD.MOV.U32 R44, RZ, RZ, R42 ;  /* 0x000000ffff2c7224 */ /* 0x002fe200078e002a */
[----:B------:R-:W-:Y:S01]  /*a160*/  SHF.R.U32.HI R86, RZ, 0x10, R87 ;  /* 0x00000010ff567819 */ /* 0x000fe20000011657 */
[----:B------:R-:W-:Y:S01]  /*a170*/  HADD2.F32 R59, -RZ, R166.H1_H1 ;  /* 0x300000a6ff3b7230 */ /* 0x000fe20000004100 */
[--C-:B------:R-:W-:Y:S01]  /*a180*/  SHF.R.U64 R54, R82, 0x10, R83.reuse ;  /* 0x0000001052367819 */ /* 0x100fe20000001253 */
[----:B------:R-:W-:Y:S01]  /*a190*/  HADD2.F32 R46, -RZ, R45.H0_H0 ;  /* 0x2000002dff2e7230 */ /* 0x000fe20000004100 */
[----:B------:R-:W-:Y:S01]  /*a1a0*/  SHF.R.U32.HI R82, RZ, 0x10, R83 ;  /* 0x00000010ff527819 */ /* 0x000fe20000011653 */
[----:B------:R-:W-:Y:S01]  /*a1b0*/  HADD2.F32 R42, -RZ, R41.H0_H0 ;  /* 0x20000029ff2a7230 */ /* 0x000fe20000004100 */
[----:B------:R-:W-:Y:S01]  /*a1c0*/  SHF.R.U64 R68, R84, 0x10, R85 ;  /* 0x0000001054447819 */ /* 0x000fe20000001255 */
[----:B------:R-:W-:-:S02]  /*a1d0*/  HADD2.F32 R45, -RZ, R45.H1_H1 ;  /* 0x3000002dff2d7230 */ /* 0x000fc40000004100 */
[-C--:B------:R-:W-:Y:S01]  /*a1e0*/  FMUL.FTZ R61, R46, R59.reuse ;  /* 0x0000003b2e3d7220 */ /* 0x080fe20000410000 */
[----:B------:R-:W-:Y:S02]  /*a1f0*/  HADD2.F32 R60, -RZ, R60.H0_H0 ;  /* 0x2000003cff3c7230 */ /* 0x000fe40000004100 */
[----:B------:R-:W-:Y:S01]  /*a200*/  FMUL.FTZ R59, R42, R59 ;  /* 0x0000003b2a3b7220 */ /* 0x000fe20000410000 */
[----:B------:R-:W-:Y:S01]  /*a210*/  HADD2.F32 R57, -RZ, R164.H1_H1 ;  /* 0x300000a4ff397230 */ /* 0x000fe20000004100 */
[----:B------:R-:W-:Y:S01]  /*a220*/  SHF.R.U64 R69, R80, 0x10, R81 ;  /* 0x0000001050457819 */ /* 0x000fe20000001251 */
[----:B------:R-:W-:Y:S02]  /*a230*/  HADD2.F32 R41, -RZ, R41.H1_H1 ;  /* 0x30000029ff297230 */ /* 0x000fe40000004100 */
[-C--:B------:R-:W-:Y:S01]  /*a240*/  FMUL.FTZ R62, R45, R60.reuse ;  /* 0x0000003c2d3e7220 */ /* 0x080fe20000410000 */
[----:B------:R-:W-:Y:S02]  /*a250*/  HADD2.F32 R58, -RZ, R58.H0_H0 ;  /* 0x2000003aff3a7230 */ /* 0x000fe40000004100 */
[-C--:B------:R-:W-:Y:S01]  /*a260*/  FFMA.FTZ R61, R42, R57.reuse, -R61 ;  /* 0x000000392a3d7223 */ /* 0x080fe2000001083d */
[----:B------:R-:W-:Y:S01]  /*a270*/  FFMA.FTZ R59, R46, R57, R59 ;  /* 0x000000392e3b7223 */ /* 0x000fe2000001003b */
[----:B------:R-:W-:Y:S01]  /*a280*/  FMUL.FTZ R60, R41, R60 ;  /* 0x0000003c293c7220 */ /* 0x000fe20000410000 */
[----:B------:R-:W-:-:S02]  /*a290*/  HADD2.F32 R57, -RZ, R165.H1_H1 ;  /* 0x300000a5ff397230 */ /* 0x000fc40000004100 */
[-C--:B------:R-:W-:Y:S01]  /*a2a0*/  FFMA.FTZ R62, R41, R58.reuse, -R62 ;  /* 0x0000003a293e7223 */ /* 0x080fe2000001083e */
[----:B------:R-:W-:Y:S02]  /*a2b0*/  HADD2.F32 R42, -RZ, R47.H0_H0 ;  /* 0x2000002fff2a7230 */ /* 0x000fe40000004100 */
[----:B------:R-:W-:Y:S01]  /*a2c0*/  FFMA.FTZ R60, R45, R58, R60 ;  /* 0x0000003a2d3c7223 */ /* 0x000fe2000001003c */
[----:B------:R-:W-:Y:S02]  /*a2d0*/  HADD2.F32 R41, -RZ, R43.H0_H0 ;  /* 0x2000002bff297230 */ /* 0x000fe40000004100 */
[----:B------:R-:W-:Y:S02]  /*a2e0*/  HADD2.F32 R45, -RZ, R156.H1_H1 ;  /* 0x3000009cff2d7230 */ /* 0x000fe40000004100 */
[-C--:B------:R-:W-:Y:S01]  /*a2f0*/  FMUL.FTZ R64, R42, R57.reuse ;  /* 0x000000392a407220 */ /* 0x080fe20000410000 */
[----:B------:R-:W-:Y:S02]  /*a300*/  HADD2.F32 R47, -RZ, R47.H1_H1 ;  /* 0x3000002fff2f7230 */ /* 0x000fe40000004100 */
[----:B------:R-:W-:Y:S01]  /*a310*/  FMUL.FTZ R57, R41, R57 ;  /* 0x0000003929397220 */ /* 0x000fe20000410000 */
[----:B------:R-:W-:-:S02]  /*a320*/  HADD2.F32 R58, -RZ, R86.H0_H0 ;  /* 0x20000056ff3a7230 */ /* 0x000fc40000004100 */
[-C--:B------:R-:W-:Y:S01]  /*a330*/  FFMA.FTZ R64, R41, R45.reuse, -R64 ;  /* 0x0000002d29407223 */ /* 0x080fe20000010840 */
[----:B------:R-:W-:Y:S02]  /*a340*/  HADD2.F32 R43, -RZ, R43.H1_H1 ;  /* 0x3000002bff2b7230 */ /* 0x000fe40000004100 */
[----:B------:R-:W-:Y:S01]  /*a350*/  FFMA.FTZ R65, R42, R45, R57 ;  /* 0x0000002d2a417223 */ /* 0x000fe20000010039 */
[----:B------:R-:W-:Y:S02]  /*a360*/  HADD2.F32 R46, -RZ, R82.H0_H0 ;  /* 0x20000052ff2e7230 */ /* 0x000fe40000004100 */
[-C--:B------:R-:W-:Y:S01]  /*a370*/  FMUL.FTZ R66, R47, R58.reuse ;  /* 0x0000003a2f427220 */ /* 0x080fe20000410000 */
[----:B------:R-:W-:Y:S02]  /*a380*/  HADD2.F32 R166, -RZ, R166.H0_H0 ;  /* 0x200000a6ffa67230 */ /* 0x000fe40000004100 */
[----:B------:R-:W-:Y:S01]  /*a390*/  FMUL.FTZ R58, R43, R58 ;  /* 0x0000003a2b3a7220 */ /* 0x000fe20000410000 */
[----:B------:R-:W-:-:S02]  /*a3a0*/  HADD2.F32 R42, -RZ, R55.H0_H0 ;  /* 0x20000037ff2a7230 */ /* 0x000fc40000004100 */
[-C--:B------:R-:W-:Y:S01]  /*a3b0*/  FFMA.FTZ R67, R43, R46.reuse, -R66 ;  /* 0x0000002e2b437223 */ /* 0x080fe20000010842 */
[----:B------:R-:W-:Y:S02]  /*a3c0*/  HADD2.F32 R45, -RZ, R68.H0_H0 ;  /* 0x20000044ff2d7230 */ /* 0x000fe40000004100 */
[----:B------:R-:W-:Y:S01]  /*a3d0*/  FFMA.FTZ R66, R47, R46, R58 ;  /* 0x0000002e2f427223 */ /* 0x000fe2000001003a */
[----:B------:R-:W-:Y:S02]  /*a3e0*/  HADD2.F32 R55, -RZ, R55.H1_H1 ;  /* 0x30000037ff377230 */ /* 0x000fe40000004100 */
[----:B------:R-:W-:Y:S01]  /*a3f0*/  FMUL.FTZ R46, R42, R166 ;  /* 0x000000a62a2e7220 */ /* 0x000fe20000410000 */
[----:B------:R-:W-:Y:S01]  /*a400*/  HADD2.F32 R164, -RZ, R164.H0_H0 ;  /* 0x200000a4ffa47230 */ /* 0x000fe20000004100 */
[----:B------:R-:W-:Y:S01]  /*a410*/  F2FP.F16.F32.PACK_AB R59, R60, R59 ;  /* 0x0000003b3c3b723e */ /* 0x000fe200000000ff */
[--C-:B------:R-:W-:Y:S02]  /*a420*/  HADD2.F32 R41, -RZ, R40.reuse.H0_H0 ;  /* 0x20000028ff297230 */ /* 0x100fe40000004100 */
[----:B------:R-:W-:Y:S01]  /*a430*/  FMUL.FTZ R57, R55, R45 ;  /* 0x0000002d37397220 */ /* 0x000fe20000410000 */
[----:B------:R-:W-:Y:S01]  /*a440*/  HADD2.F32 R40, -RZ, R40.H1_H1 ;  /* 0x30000028ff287230 */ /* 0x000fe20000004100 */
[----:B------:R-:W-:Y:S01]  /*a450*/  F2FP.F16.F32.PACK_AB R65, R66, R65 ;  /* 0x000000414241723e */ /* 0x000fe200000000ff */
[----:B------:R-:W-:-:S02]  /*a460*/  HADD2.F32 R43, -RZ, R69.H0_H0 ;  /* 0x20000045ff2b7230 */ /* 0x000fc40000004100 */
[C---:B------:R-:W-:Y:S01]  /*a470*/  FMUL.FTZ R47, R41.reuse, R166 ;  /* 0x000000a6292f7220 */ /* 0x040fe20000410000 */
[-C--:B------:R-:W-:Y:S01]  /*a480*/  FFMA.FTZ R46, R41, R164.reuse, -R46 ;  /* 0x000000a4292e7223 */ /* 0x080fe2000001082e */
[C---:B------:R-:W-:Y:S01]  /*a490*/  FMUL.FTZ R58, R40.reuse, R45 ;  /* 0x0000002d283a7220 */ /* 0x040fe20000410000 */
[----:B------:R-:W-:Y:S02]  /*a4a0*/  HADD2.F32 R41, -RZ, R56.H0_H0 ;  /* 0x20000038ff297230 */ /* 0x000fe40000004100 */
[-C--:B------:R-:W-:Y:S01]  /*a4b0*/  FFMA.FTZ R57, R40, R43.reuse, -R57 ;  /* 0x0000002b28397223 */ /* 0x080fe20000010839 */
[----:B------:R-:W-:Y:S02]  /*a4c0*/  HADD2.F32 R165, -RZ, R165.H0_H0 ;  /* 0x200000a5ffa57230 */ /* 0x000fe40000004100 */
[----:B------:R-:W-:Y:S01]  /*a4d0*/  FFMA.FTZ R58, R55, R43, R58 ;  /* 0x0000002b373a7223 */ /* 0x000fe2000001003a */
[----:B------:R-:W-:Y:S02]  /*a4e0*/  HADD2.F32 R45, -RZ, R63.H0_H0 ;  /* 0x2000003fff2d7230 */ /* 0x000fe40000004100 */
[----:B------:R-:W-:Y:S01]  /*a4f0*/  FFMA.FTZ R47, R42, R164, R47 ;  /* 0x000000a42a2f7223 */ /* 0x000fe2000001002f */
[----:B------:R-:W-:-:S02]  /*a500*/  HADD2.F32 R40, -RZ, R44.H0_H0 ;  /* 0x2000002cff287230 */ /* 0x000fc40000004100 */
[CC--:B------:R-:W-:Y:S01]  /*a510*/  FMUL.FTZ R55, R41.reuse, R165.reuse ;  /* 0x000000a529377220 */ /* 0x0c0fe20000410000 */
[----:B------:R-:W-:Y:S02]  /*a520*/  HADD2.F32 R56, -RZ, R56.H1_H1 ;  /* 0x30000038ff387230 */ /* 0x000fe40000004100 */
[----:B------:R-:W-:Y:S02]  /*a530*/  HADD2.F32 R44, -RZ, R44.H1_H1 ;  /* 0x3000002cff2c7230 */ /* 0x000fe40000004100 */
[----:B------:R-:W-:Y:S01]  /*a540*/  FMUL.FTZ R42, R40, R165 ;  /* 0x000000a5282a7220 */ /* 0x000fe20000410000 */
[----:B------:R-:W-:Y:S02]  /*a550*/  HADD2.F32 R156, -RZ, R156.H0_H0 ;  /* 0x2000009cff9c7230 */ /* 0x000fe40000004100 */
[-C--:B------:R-:W-:Y:S01]  /*a560*/  FMUL.FTZ R63, R56, R45.reuse ;  /* 0x0000002d383f7220 */ /* 0x080fe20000410000 */
[----:B------:R-:W-:Y:S02]  /*a570*/  HADD2.F32 R43, -RZ, R54.H0_H0 ;  /* 0x20000036ff2b7230 */ /* 0x000fe40000004100 */
[----:B------:R-:W-:Y:S01]  /*a580*/  FMUL.FTZ R45, R44, R45 ;  /* 0x0000002d2c2d7220 */ /* 0x000fe20000410000 */
[----:B------:R-:W-:Y:S01]  /*a590*/  F2FP.F16.F32.PACK_AB R58, R58, R47 ;  /* 0x0000002f3a3a723e */ /* 0x000fe200000000ff */
[-C--:B------:R-:W-:Y:S01]  /*a5a0*/  FFMA.FTZ R55, R40, R156.reuse, -R55 ;  /* 0x0000009c28377223 */ /* 0x080fe20000010837 */
[----:B------:R-:W-:Y:S01]  /*a5b0*/  FFMA.FTZ R42, R41, R156, R42 ;  /* 0x0000009c292a7223 */ /* 0x000fe2000001002a */
[-C--:B------:R-:W-:Y:S01]  /*a5c0*/  FFMA.FTZ R44, R44, R43.reuse, -R63 ;  /* 0x0000002b2c2c7223 */ /* 0x080fe2000001083f */
[----:B------:R-:W-:Y:S01]  /*a5d0*/  FFMA.FTZ R45, R56, R43, R45 ;  /* 0x0000002b382d7223 */ /* 0x000fe2000001002d */
[----:B------:R-:W-:-:S02]  /*a5e0*/  F2FP.F16.F32.PACK_AB R40, R57, R46 ;  /* 0x0000002e3928723e */ /* 0x000fc400000000ff */
[----:B------:R-:W-:Y:S02]  /*a5f0*/  F2FP.F16.F32.PACK_AB R43, R67, R64 ;  /* 0x00000040432b723e */ /* 0x000fe400000000ff */
[----:B------:R-:W-:Y:S02]  /*a600*/  F2FP.F16.F32.PACK_AB R46, R44, R55 ;  /* 0x000000372c2e723e */ /* 0x000fe400000000ff */
[----:B------:R-:W-:Y:S01]  /*a610*/  F2FP.F16.F32.PACK_AB R64, R45, R42 ;  /* 0x0000002a2d40723e */ /* 0x000fe200000000ff */
[----:B------:R-:W-:Y:S01]  /*a620*/  IMAD.MOV.U32 R45, RZ, RZ, R59 ;  /* 0x000000ffff2d7224 */ /* 0x000fe200078e003b */
[----:B------:R-:W-:Y:S01]  /*a630*/  F2FP.F16.F32.PACK_AB R41, R62, R61 ;  /* 0x0000003d3e29723e */ /* 0x000fe200000000ff */
[----:B------:R-:W-:Y:S01]  /*a640*/  IMAD.MOV.U32 R42, RZ, RZ, R46 ;  /* 0x000000ffff2a7224 */ /* 0x000fe200078e002e */
[----:B------:R-:W-:Y:S01]  /*a650*/  MOV R44, R58 ;  /* 0x0000003a002c7202 */ /* 0x000fe20000000f00 */
[----:B------:R-:W-:Y:S01]  /*a660*/  IMAD.MOV.U32 R46, RZ, RZ, R64 ;  /* 0x000000ffff2e7224 */ /* 0x000fe200078e0040 */
[----:B------:R-:W-:-:S07]  /*a670*/  MOV R47, R65 ;  /* 0x00000041002f7202 */ /* 0x000fce0000000f00 */
.L_x_547:
[----:B------:R-:W-:Y:S05]  /*a680*/  BSYNC B1 ;  /* 0x0000000000017941 */ /* 0x000fea0003800000 */
.L_x_546:
[----:B------:R-:W-:Y:S01]  /*a690*/  ISETP.GE.AND P3, PT, R53, R152, PT ;  /* 0x000000983500720c */ /* 0x000fe20003f66270 */
[----:B------:R-:W-:Y:S02]  /*a6a0*/  ULDC.64 UR4, c[0x0][0x208] ;  /* 0x0000820000047ab9 */ /* 0x000fe40000000a00 */
[----:B-1----:R1:W-:Y:S10]  /*a6b0*/  STG.E.128 desc[UR4][R50.64], R40 ;  /* 0x0000002832007986 */ /* 0x0023f4000c101d04 */
[----:B------:R-:W-:Y:S05]  /*a6c0*/  @P3 BRA `(.L_x_512) ;  /* 0x00000008006c3947 */ /* 0x000fea0003800000 */
[--C-:B-1----:R-:W-:Y:S01]  /*a6d0*/  SHF.R.S32.HI R40, RZ, 0x1f, R53.reuse ;  /* 0x0000001fff287819 */ /* 0x102fe20000011435 */
[----:B------:R-:W-:Y:S01]  /*a6e0*/  ULDC.64 UR4, c[0x0][0x208] ;  /* 0x0000820000047ab9 */ /* 0x000fe20000000a00 */
[----:B------:R-:W-:-:S04]  /*a6f0*/  IADD3 R53, P3, P4, R98, R132, R53 ;  /* 0x0000008462357210 */ /* 0x000fc80007c7e035 */
[----:B------:R-:W-:Y:S02]  /*a700*/  IADD3.X R52, R15, R52, R40, P3, P4 ;  /* 0x000000340f347210 */ /* 0x000fe40001fe8428 */
[----:B------:R-:W-:-:S04]  /*a710*/  LEA R48, P3, R53, R48, 0x1 ;  /* 0x0000003035307211 */ /* 0x000fc800078608ff */
[----:B------:R-:W-:-:S05]  /*a720*/  LEA.HI.X R49, R53, R49, R52, 0x1, P3 ;  /* 0x0000003135317211 */ /* 0x000fca00018f0c34 */
[----:B--2---:R1:W-:Y:S01]  /*a730*/  STG.E.128 desc[UR4][R48.64], R44 ;  /* 0x0000002c30007986 */ /* 0x0043e2000c101d04 */
[----:B------:R-:W-:Y:S05]  /*a740*/  BRA `(.L_x_512) ;  /* 0x00000008004c7947 */ /* 0x000fea0003800000 */
.L_x_455:
[----:B------:R-:W-:-:S04]  /*a750*/  ULOP3.LUT UR4, UR60, 0x1, URZ, 0xfc, !UPT ;  /* 0x000000013c047892 */ /* 0x000fc8000f8efc3f */
[----:B------:R-:W-:-:S06]  /*a760*/  UISETP.NE.AND UP0, UPT, UR4, 0x3, UPT ;  /* 0x000000030400788c */ /* 0x000fcc000bf05270 */
[----:B------:R-:W-:-:S13]  /*a770*/  PLOP3.LUT P2, PT, PT, PT, UP0, 0x80, 0x0 ;  /* 0x000000000000781c */ /* 0x000fda0003f4f008 */
[----:B------:R-:W-:Y:S05]  /*a780*/  @!P2 BRA `(.L_x_548) ;  /* 0x000000000004a947 */ /* 0x000fea0003800000 */
[----:B------:R-:W-:Y:S01]  /*a790*/  BPT.TRAP 0x1 ;  /* 0x000000040000795c */ /* 0x000fe20000300000 */
.L_x_548:
[----:B------:R-:W-:Y:S01]  /*a7a0*/  IMAD R3, R220, 0x8, R2 ;  /* 0x00000008dc037824 */ /* 0x000fe200078e0202 */
[----:B0-----:R-:W-:Y:S01]  /*a7b0*/  SHF.L.U32 R0, R229, 0x1f, RZ ;  /* 0x0000001fe5007819 */ /* 0x001fe200000006ff */
[----:B------:R-:W-:Y:S01]  /*a7c0*/  IMAD R4, R24, -0xb0, R25 ;  /* 0xffffff5018047824 */ /* 0x000fe200078e0219 */
[----:B------:R-:W-:Y:S01]  /*a7d0*/  BSSY B1, `(.L_x_549) ;  /* 0x0000006000017945 */ /* 0x000fe20003800000 */
[----:B------:R-:W-:Y:S01]  /*a7e0*/  SHF.R.S32.HI R41, RZ, 0x1f, R24 ;  /* 0x0000001fff297819 */ /* 0x000fe20000011418 */
[----:B------:R-:W0:Y:S01]  /*a7f0*/  SYNCS.PHASECHK.TRANS64.TRYWAIT P3, [R3+URZ+0x34890], R0 ;  /* 0x03489000030075a7 */ /* 0x000e22000806017f */
[----:B------:R-:W-:Y:S01]  /*a800*/  IMAD R40, R39, R24, RZ ;  /* 0x0000001827287224 */ /* 0x000fe200078e02ff */
[----:B------:R-:W-:Y:S01]  /*a810*/  VIMNMX R4, R4, 0xb0, PT ;  /* 0x000000b004047848 */ /* 0x000fe20003fe0100 */
[----:B0-----:R-:W-:Y:S06]  /*a820*/  @!P3 BRA `(.L_x_550) ;  /* 0x000001a80010b947 */ /* 0x001fec0003800000 */
.L_x_767:
[----:B------:R-:W-:Y:S05]  /*a830*/  BSYNC B1 ;  /* 0x0000000000017941 */ /* 0x000fea0003800000 */
.L_x_549:
[----:B------:R-:W-:Y:S01]  /*a840*/  ISETP.GE.AND P3, PT, R22, R4, PT ;  /* 0x000000041600720c */ /* 0x000fe20003f66270 */
[----:B------:R-:W-:Y:S01]  /*a850*/  IMAD R41, R41, R158, R40 ;  /* 0x0000009e29297224 */ /* 0x000fe200078e0228 */
[----:B------:R-:W-:Y:S01]  /*a860*/  BSSY B1, `(.L_x_551) ;  /* 0x0000013000017945 */ /* 0x000fe20003800000 */
[----:B------:R-:W-:-:S04]  /*a870*/  IMAD.WIDE.U32 R48, R158, R24, RZ ;  /* 0x000000189e307225 */ /* 0x000fc800078e00ff */
[----:B------:R-:W-:-:S06]  /*a880*/  IMAD.IADD R58, R41, 0x1, R49 ;  /* 0x00000001293a7824 */ /* 0x000fcc00078e0231 */
[----:B------:R-:W-:Y:S05]  /*a890*/  @P3 BRA `(.L_x_552) ;  /* 0x00000000003c3947 */ /* 0x000fea0003800000 */
[----:B------:R-:W1:Y:S01]  /*a8a0*/  @!P0 LDC.64 R50, c[0x0][0x2d8] ;  /* 0x0000b600ff328b82 */ /* 0x000e620000000a00 */
[----:B------:R-:W2:Y:S01]  /*a8b0*/  @!P0 LDS.128 R40, [R5+0x1e400] ;  /* 0x01e4000005288984 */ /* 0x000ea20000000c00 */
[----:B------:R-:W-:Y:S01]  /*a8c0*/  @!P0 IADD3 R54, P3, R14, R48, RZ ;  /* 0x000000300e368210 */ /* 0x000fe20007f7e0ff */
[----:B------:R-:W-:Y:S02]  /*a8d0*/  ULDC.64 UR4, c[0x0][0x208] ;  /* 0x0000820000047ab9 */ /* 0x000fe40000000a00 */
[----:B------:R-:W3:Y:S02]  /*a8e0*/  @!P1 LDS.128 R44, [R5+0x23c00] ;  /* 0x023c0000052c9984 */ /* 0x000ee40000000c00 */
[----:B------:R-:W-:Y:S01]  /*a8f0*/  @!P0 IMAD.X R55, R58, 0x1, R12, P3 ;  /* 0x000000013a378824 */ /* 0x000fe200018e060c */
[----:B------:R-:W4:Y:S01]  /*a900*/  @!P1 LDC.64 R52, c[0x0][0x2d8] ;  /* 0x0000b600ff349b82 */ /* 0x000f220000000a00 */
[----:B-1----:R-:W-:-:S04]  /*a910*/  @!P0 LEA R50, P3, R54, R50, 0x1 ;  /* 0x0000003236328211 */ /* 0x002fc800078608ff */
[----:B------:R-:W-:Y:S02]  /*a920*/  @!P0 LEA.HI.X R51, R54, R51, R55, 0x1, P3 ;  /* 0x0000003336338211 */ /* 0x000fe400018f0c37 */
[----:B------:R-:W-:-:S04]  /*a930*/  @!P1 IADD3 R54, P3, R11, R48, RZ ;  /* 0x000000300b369210 */ /* 0x000fc80007f7e0ff */
[----:B------:R-:W-:Y:S02]  /*a940*/  @!P1 IADD3.X R55, R58, R7, RZ, P3, !PT ;  /* 0x000000073a379210 */ /* 0x000fe40001ffe4ff */
[----:B----4-:R-:W-:-:S04]  /*a950*/  @!P1 LEA R52, P3, R54, R52, 0x1 ;  /* 0x0000003436349211 */ /* 0x010fc800078608ff */
[----:B------:R-:W-:Y:S01]  /*a960*/  @!P1 LEA.HI.X R53, R54, R53, R55, 0x1, P3 ;  /* 0x0000003536359211 */ /* 0x000fe200018f0c37 */
[----:B--2---:R1:W-:Y:S04]  /*a970*/  @!P0 STG.E.128 desc[UR4][R50.64], R40 ;  /* 0x0000002832008986 */ /* 0x0043e8000c101d04 */
[----:B---3--:R1:W-:Y:S04]  /*a980*/  @!P1 STG.E.128 desc[UR4][R52.64], R44 ;  /* 0x0000002c34009986 */ /* 0x0083e8000c101d04 */
.L_x_552:
[----:B------:R-:W-:Y:S05]  /*a990*/  BSYNC B1 ;  /* 0x0000000000017941 */ /* 0x000fea0003800000 */
.L_x_551:
[----:B------:R-:W-:Y:S01]  /*a9a0*/  ISETP.GE.AND P3, PT, R223, R4, PT ;  /* 0x00000004df00720c */ /* 0x000fe20003f66270 */
[----:B------:R-:W-:-:S12]  /*a9b0*/  BSSY B1, `(.L_x_553) ;  /* 0x0000013000017945 */ /* 0x000fd80003800000 */
[----:B------:R-:W-:Y:S05]  /*a9c0*/  @P3 BRA `(.L_x_554) ;  /* 0x0000000000443947 */ /* 0x000fea0003800000 */
[----:B-1----:R-:W1:Y:S01]  /*a9d0*/  @!P0 LDC.64 R50, c[0x0][0x2d8] ;  /* 0x0000b600ff328b82 */ /* 0x002e620000000a00 */
[----:B------:R-:W2:Y:S01]  /*a9e0*/  @!P0 LDS.128 R40, [R5+0x1f400] ;  /* 0x01f4000005288984 */ /* 0x000ea20000000c00 */
[----:B------:R-:W-:Y:S01]  /*a9f0*/  IADD3 R56, P3, R114, R48, RZ ;  /* 0x0000003072387210 */ /* 0x000fe20007f7e0ff */
[----:B------:R-:W-:Y:S02]  /*aa00*/  ULDC.64 UR4, c[0x0][0x208] ;  /* 0x0000820000047ab9 */ /* 0x000fe40000000a00 */
[----:B------:R-:W3:Y:S02]  /*aa10*/  @!P1 LDS.128 R44, [R5+0x24c00] ;  /* 0x024c0000052c9984 */ /* 0x000ee40000000c00 */
[----:B------:R-:W-:Y:S01]  /*aa20*/  IMAD.X R57, R58, 0x1, R115, P3 ;  /* 0x000000013a397824 */ /* 0x000fe200018e0673 */
[----:B------:R-:W4:Y:S01]  /*aa30*/  @!P1 LDC.64 R52, c[0x0][0x2d8] ;  /* 0x0000b600ff349b82 */ /* 0x000f220000000a00 */
[----:B------:R-:W-:-:S05]  /*aa40*/  @!P0 IADD3 R54, P3, R56, R14, RZ ;  /* 0x0000000e38368210 */ /* 0x000fca0007f7e0ff */
[----:B------:R-:W-:Y:S01]  /*aa50*/  @!P0 IMAD.X R55, R57, 0x1, R12, P3 ;  /* 0x0000000139378824 */ /* 0x000fe200018e060c */
[----:B-1----:R-:W-:-:S04]  /*aa60*/  @!P0 LEA R50, P3, R54, R50, 0x1 ;  /* 0x0000003236328211 */ /* 0x002fc800078608ff */
[----:B------:R-:W-:Y:S02]  /*aa70*/  @!P0 LEA.HI.X R51, R54, R51, R55, 0x1, P3 ;  /* 0x0000003336338211 */ /* 0x000fe400018f0c37 */
[----:B------:R-:W-:-:S05]  /*aa80*/  @!P1 IADD3 R54, P3, R56, R11, RZ ;  /* 0x0000000b38369210 */ /* 0x000fca0007f7e0ff */
[----:B------:R-:W-:Y:S01]  /*aa90*/  @!P1 IMAD.X R55, R57, 0x1, R7, P3 ;  /* 0x0000000139379824 */ /* 0x000fe200018e0607 */
[----:B----4-:R-:W-:-:S04]  /*aaa0*/  @!P1 LEA R52, P3, R54, R52, 0x1 ;  /* 0x0000003436349211 */ /* 0x010fc800078608ff */
[----:B------:R-:W-:Y:S01]  /*aab0*/  @!P1 LEA.HI.X R53, R54, R53, R55, 0x1, P3 ;  /* 0x0000003536359211 */ /* 0x000fe200018f0c37 */
[----:B--2---:R2:W-:Y:S04]  /*aac0*/  @!P0 STG.E.128 desc[UR4][R50.64], R40 ;  /* 0x0000002832008986 */ /* 0x0045e8000c101d04 */
[----:B---3--:R2:W-:Y:S04]  /*aad0*/  @!P1 STG.E.128 desc[UR4][R52.64], R44 ;  /* 0x0000002c34009986 */ /* 0x0085e8000c101d04 */
.L_x_554:
[----:B------:R-:W-:Y:S05]  /*aae0*/  BSYNC B1 ;  /* 0x0000000000017941 */ /* 0x000fea0003800000 */
.L_x_553:
[----:B------:R-:W-:Y:S01]  /*aaf0*/  ISETP.GE.AND P3, PT, R222, R4, PT ;  /* 0x00000004de00720c */ /* 0x000fe20003f66270 */
[----:B------:R-:W-:-:S12]  /*ab00*/  BSSY B1, `(.L_x_555) ;  /* 0x0000013000017945 */ /* 0x000fd80003800000 */
[----:B------:R-:W-:Y:S05]  /*ab10*/  @P3 BRA `(.L_x_556) ;  /* 0x0000000000443947 */ /* 0x000fea0003800000 */
[----:B-12---:R-:W1:Y:S01]  /*ab20*/  @!P0 LDC.64 R50, c[0x0][0x2d8] ;  /* 0x0000b600ff328b82 */ /* 0x006e620000000a00 */
[----:B------:R-:W2:Y:S01]  /*ab30*/  @!P0 LDS.128 R40, [R5+0x20400] ;  /* 0x0204000005288984 */ /* 0x000ea20000000c00 */
[----:B------:R-:W-:Y:S01]  /*ab40*/  LEA R56, P3, R96, R48, 0x6 ;  /* 0x0000003060387211 */ /* 0x000fe200078630ff */
[----:B------:R-:W-:Y:S02]  /*ab50*/  ULDC.64 UR4, c[0x0][0x208] ;  /* 0x0000820000047ab9 */ /* 0x000fe40000000a00 */
[----:B------:R-:W3:Y:S01]  /*ab60*/  @!P1 LDS.128 R44, [R5+0x25c00] ;  /* 0x025c0000052c9984 */ /* 0x000ee20000000c00 */
[----:B------:R-:W-:Y:S02]  /*ab70*/  IADD3.X R57, R58, R144, RZ, P3, !PT ;  /* 0x000000903a397210 */ /* 0x000fe40001ffe4ff */
        /* <DEDUP_REMOVED lines=11> */
.L_x_556:
[----:B------:R-:W-:Y:S05]  /*ac30*/  BSYNC B1 ;  /* 0x0000000000017941 */ /* 0x000fea0003800000 */
.L_x_555:
[----:B------:R-:W-:Y:S01]  /*ac40*/  ISETP.GE.AND P3, PT, R224, R4, PT ;  /* 0x00000004e000720c */ /* 0x000fe20003f66270 */
[----:B------:R-:W-:-:S12]  /*ac50*/  BSSY B1, `(.L_x_557) ;  /* 0x0000017000017945 */ /* 0x000fd80003800000 */
[----:B------:R-:W-:Y:S05]  /*ac60*/  @P3 BRA `(.L_x_558) ;  /* 0x0000000000543947 */ /* 0x000fea0003800000 */
[----:B------:R-:W3:Y:S01]  /*ac70*/  LDC.64 R54, c[0x0][0x2f0] ;  /* 0x0000bc00ff367b82 */ /* 0x000ee20000000a00 */
[----:B-12-4-:R-:W1:Y:S01]  /*ac80*/  @!P0 LDS.128 R40, [R5+0x21400] ;  /* 0x0214000005288984 */ /* 0x016e620000000c00 */
[----:B------:R-:W-:Y:S01]  /*ac90*/  MOV R57, R58 ;  /* 0x0000003a00397202 */ /* 0x000fe20000000f00 */
[----:B------:R-:W-:Y:S01]  /*aca0*/  IMAD.MOV.U32 R56, RZ, RZ, R48 ;  /* 0x000000ffff387224 */ /* 0x000fe200078e0030 */
[----:B------:R-:W-:Y:S01]  /*acb0*/  ULDC.64 UR4, c[0x0][0x208] ;  /* 0x0000820000047ab9 */ /* 0x000fe20000000a00 */
[----:B------:R-:W2:Y:S03]  /*acc0*/  @!P1 LDS.128 R44, [R5+0x26c00] ;  /* 0x026c0000052c9984 */ /* 0x000ea60000000c00 */
[----:B------:R-:W4:Y:S08]  /*acd0*/  @!P0 LDC.64 R50, c[0x0][0x2d8] ;  /* 0x0000b600ff328b82 */ /* 0x000f300000000a00 */
[----:B------:R-:W5:Y:S01]  /*ace0*/  @!P1 LDC.64 R52, c[0x0][0x2d8] ;  /* 0x0000b600ff349b82 */ /* 0x000f620000000a00 */
[----:B---3--:R-:W-:-:S04]  /*acf0*/  IMAD.WIDE.U32 R56, R54, 0x60, R56 ;  /* 0x0000006036387825 */ /* 0x008fc800078e0038 */
[----:B------:R-:W-:Y:S01]  /*ad00*/  IMAD R55, R55, 0x60, RZ ;  /* 0x0000006037377824 */ /* 0x000fe200078e02ff */
[----:B------:R-:W-:-:S03]  /*ad10*/  @!P0 IADD3 R54, P3, R14, R56, RZ ;  /* 0x000000380e368210 */ /* 0x000fc60007f7e0ff */
[----:B------:R-:W-:-:S04]  /*ad20*/  IMAD.IADD R57, R57, 0x1, R55 ;  /* 0x0000000139397824 */ /* 0x000fc800078e0237 */
[----:B------:R-:W-:Y:S01]  /*ad30*/  @!P0 IMAD.X R55, R57, 0x1, R12, P3 ;  /* 0x0000000139378824 */ /* 0x000fe200018e060c */
[----:B----4-:R-:W-:-:S04]  /*ad40*/  @!P0 LEA R50, P3, R54, R50, 0x1 ;  /* 0x0000003236328211 */ /* 0x010fc800078608ff */
[----:B------:R-:W-:Y:S02]  /*ad50*/  @!P0 LEA.HI.X R51, R54, R51, R55, 0x1, P3 ;  /* 0x0000003336338211 */ /* 0x000fe400018f0c37 */
[----:B------:R-:W-:-:S03]  /*ad60*/  @!P1 IADD3 R56, P3, R11, R56, RZ ;  /* 0x000000380b389210 */ /* 0x000fc60007f7e0ff */
[----:B-1----:R3:W-:Y:S02]  /*ad70*/  @!P0 STG.E.128 desc[UR4][R50.64], R40 ;  /* 0x0000002832008986 */ /* 0x0027e4000c101d04 */
[----:B------:R-:W-:Y:S01]  /*ad80*/  @!P1 IMAD.X R54, R57, 0x1, R7, P3 ;  /* 0x0000000139369824 */ /* 0x000fe200018e0607 */
[----:B-----5:R-:W-:-:S04]  /*ad90*/  @!P1 LEA R52, P3, R56, R52, 0x1 ;  /* 0x0000003438349211 */ /* 0x020fc800078608ff */
[----:B------:R-:W-:-:S05]  /*ada0*/  @!P1 LEA.HI.X R53, R56, R53, R54, 0x1, P3 ;  /* 0x0000003538359211 */ /* 0x000fca00018f0c36 */
[----:B--2---:R3:W-:Y:S04]  /*adb0*/  @!P1 STG.E.128 desc[UR4][R52.64], R44 ;  /* 0x0000002c34009986 */ /* 0x0047e8000c101d04 */
.L_x_558:
[----:B------:R-:W-:Y:S05]  /*adc0*/  BSYNC B1 ;  /* 0x0000000000017941 */ /* 0x000fea0003800000 */
.L_x_557:
[----:B------:R-:W-:Y:S01]  /*add0*/  ISETP.GE.AND P3, PT, R225, R4, PT ;  /* 0x00000004e100720c */ /* 0x000fe20003f66270 */
[----:B------:R-:W-:-:S12]  /*ade0*/  BSSY B1, `(.L_x_559) ;  /* 0x0000013000017945 */ /* 0x000fd80003800000 */
[----:B------:R-:W-:Y:S05]  /*adf0*/  @P3 BRA `(.L_x_560) ;  /* 0x0000000000443947 */ /* 0x000fea0003800000 */
[----:B-1234-:R-:W1:Y:S01]  /*ae00*/  @!P0 LDC.64 R50, c[0x0][0x2d8] ;  /* 0x0000b600ff328b82 */ /* 0x01ee620000000a00 */
        /* <DEDUP_REMOVED lines=16> */
.L_x_560:
[----:B------:R-:W-:Y:S05]  /*af10*/  BSYNC B1 ;  /* 0x0000000000017941 */ /* 0x000fea0003800000 */
.L_x_559:
[----:B------:R-:W-:-:S13]  /*af20*/  ISETP.GE.AND P3, PT, R226, R4, PT ;  /* 0x00000004e200720c */ /* 0x000fda0003f66270 */
[----:B------:R-:W-:Y:S05]  /*af30*/  @P3 BRA `(.L_x_512) ;  /* 0x0000000000503947 */ /* 0x000fea0003800000 */
[----:B------:R-:W5:Y:S01]  /*af40*/  LDC.64 R54, c[0x0][0x2f0] ;  /* 0x0000bc00ff367b82 */ /* 0x000f620000000a00 */
[----:B-1234-:R-:W1:Y:S01]  /*af50*/  @!P0 LDS.128 R40, [R5+0x23400] ;  /* 0x0234000005288984 */ /* 0x01ee620000000c00 */
[----:B------:R-:W-:Y:S01]  /*af60*/  IMAD.MOV.U32 R49, RZ, RZ, R58 ;  /* 0x000000ffff317224 */ /* 0x000fe200078e003a */
[----:B------:R-:W-:Y:S02]  /*af70*/  ULDC.64 UR4, c[0x0][0x208] ;  /* 0x0000820000047ab9 */ /* 0x000fe40000000a00 */
[----:B------:R-:W2:Y:S03]  /*af80*/  @!P1 LDS.128 R44, [R5+0x28c00] ;  /* 0x028c0000052c9984 */ /* 0x000ea60000000c00 */
[----:B------:R-:W3:Y:S08]  /*af90*/  @!P0 LDC.64 R50, c[0x0][0x2d8] ;  /* 0x0000b600ff328b82 */ /* 0x000ef00000000a00 */
[----:B------:R-:W4:Y:S01]  /*afa0*/  @!P1 LDC.64 R52, c[0x0][0x2d8] ;  /* 0x0000b600ff349b82 */ /* 0x000f220000000a00 */
[----:B-----5:R-:W-:-:S04]  /*afb0*/  IMAD.WIDE.U32 R48, R54, 0xa0, R48 ;  /* 0x000000a036307825 */ /* 0x020fc800078e0030 */
[----:B------:R-:W-:-:S05]  /*afc0*/  IMAD R55, R55, 0xa0, RZ ;  /* 0x000000a037377824 */ /* 0x000fca00078e02ff */
[----:B------:R-:W-:Y:S02]  /*afd0*/  IADD3 R55, R49, R55, RZ ;  /* 0x0000003731377210 */ /* 0x000fe40007ffe0ff */
[----:B------:R-:W-:-:S05]  /*afe0*/  @!P0 IADD3 R49, P3, R14, R48, RZ ;  /* 0x000000300e318210 */ /* 0x000fca0007f7e0ff */
[----:B------:R-:W-:Y:S01]  /*aff0*/  @!P0 IMAD.X R54, R55, 0x1, R12, P3 ;  /* 0x0000000137368824 */ /* 0x000fe200018e060c */
[----:B---3--:R-:W-:-:S04]  /*b000*/  @!P0 LEA R50, P3, R49, R50, 0x1 ;  /* 0x0000003231328211 */ /* 0x008fc800078608ff */
[----:B------:R-:W-:Y:S02]  /*b010*/  @!P0 LEA.HI.X R51, R49, R51, R54, 0x1, P3 ;  /* 0x0000003331338211 */ /* 0x000fe400018f0c36 */
[----:B------:R-:W-:-:S03]  /*b020*/  @!P1 IADD3 R48, P3, R11, R48, RZ ;  /* 0x000000300b309210 */ /* 0x000fc60007f7e0ff */
[----:B-1----:R1:W-:Y:S02]  /*b030*/  @!P0 STG.E.128 desc[UR4][R50.64], R40 ;  /* 0x0000002832008986 */ /* 0x0023e4000c101d04 */
[----:B------:R-:W-:Y:S01]  /*b040*/  @!P1 IMAD.X R49, R55, 0x1, R7, P3 ;  /* 0x0000000137319824 */ /* 0x000fe200018e0607 */
[----:B----4-:R-:W-:-:S04]  /*b050*/  @!P1 LEA R52, P3, R48, R52, 0x1 ;  /* 0x0000003430349211 */ /* 0x010fc800078608ff */
[----:B------:R-:W-:-:S05]  /*b060*/  @!P1 LEA.HI.X R53, R48, R53, R49, 0x1, P3 ;  /* 0x0000003530359211 */ /* 0x000fca00018f0c31 */
[----:B--2---:R1:W-:Y:S04]  /*b070*/  @!P1 STG.E.128 desc[UR4][R52.64], R44 ;  /* 0x0000002c34009986 */ /* 0x0043e8000c101d04 */
.L_x_512:
[----:B------:R-:W-:Y:S05]  /*b080*/  BSYNC B0 ;  /* 0x0000000000007941 */ /* 0x000fea0003800000 */
.L_x_454:
[----:B-1234-:R-:W1:Y:S01]  /*b090*/  S2R R40, SR_TID.X ;  /* 0x0000000000287919 */ /* 0x01ee620000002100 */
[----:B------:R-:W-:Y:S01]  /*b0a0*/  @!PT LDS RZ, [RZ] ;  /* 0x00000000fffff984 */ /* 0x000fe20000000800 */
[----:B------:R-:W-:Y:S01]  /*b0b0*/  @!PT LDS RZ, [RZ] ;  /* 0x00000000fffff984 */ /* 0x000fe20000000800 */
[----:B------:R-:W-:Y:S01]  /*b0c0*/  @!PT LDS RZ, [RZ] ;  /* 0x00000000fffff984 */ /* 0x000fe20000000800 */
[----:B------:R-:W-:Y:S01]  /*b0d0*/  @!PT LDS RZ, [RZ] ;  /* 0x00000000fffff984 */ /* 0x000fe20000000800 */
[----:B------:R2:W-:Y:S06]  /*b0e0*/  MEMBAR.ALL.CTA ;  /* 0x0000000000007992 */ /* 0x0005ec0000008000 */
[----:B--2---:R-:W2:Y:S01]  /*b0f0*/  FENCE.VIEW.ASYNC.S ;  /* 0x00000000000073c6 */ /* 0x004ea20000000000 */
[----:B------:R-:W-:Y:S05]  /*b100*/  WARPSYNC.ALL ;  /* 0x0000000000007948 */ /* 0x000fea0003800000 */
[----:B------:R-:W-:Y:S01]  /*b110*/  BSSY B0, `(.L_x_561) ;  /* 0x0000009000007945 */ /* 0x000fe20003800000 */
[----:B-1----:R-:W-:Y:S01]  /*b120*/  LOP3.LUT R40, R40, 0x7f, RZ, 0xc0, !PT ;  /* 0x0000007f28287812 */ /* 0x002fe200078ec0ff */
[----:B--2---:R1:W-:Y:S03]  /*b130*/  BAR.SYNC.DEFER_BLOCKING R162, 0x80 ;  /* 0x000200a20000751d */ /* 0x0043e60000010000 */
[----:B------:R-:W-:-:S13]  /*b140*/  ISETP.NE.AND P3, PT, R40, RZ, PT ;  /* 0x000000ff2800720c */ /* 0x000fda0003f65270 */
[----:B------:R-:W-:-:S05]  /*b150*/  @!P3 VIADD R40, R3, 0x348a0 ;  /* 0x000348a00328b836 */ /* 0x000fca0000000000 */
[----:B------:R-:W-:-:S04]  /*b160*/  @!P3 PRMT R40, RZ, 0x654, R40 ;  /* 0x00000654ff28b816 */ /* 0x000fc80000000028 */
[----:B------:R1:W-:Y:S01]  /*b170*/  @!P3 SYNCS.ARRIVE.TRANS64.RED.A1T0 RZ, [R40+URZ], RZ ;  /* 0x000000ff28ffb9a7 */ /* 0x0003e2000810043f */
[----:B------:R-:W-:Y:S05]  /*b180*/  @!P2 BRA `(.L_x_562) ;  /* 0x000000000004a947 */ /* 0x000fea0003800000 */
[----:B------:R-:W-:Y:S01]  /*b190*/  BPT.TRAP 0x1 ;  /* 0x000000040000795c */ /* 0x000fe20000300000 */
.L_x_562:
[----:B------:R-:W-:Y:S05]  /*b1a0*/  BSYNC B0 ;  /* 0x0000000000007941 */ /* 0x000fea0003800000 */
.L_x_561:
[----:B------:R-:W2:Y:S01]  /*b1b0*/  SYNCS.PHASECHK.TRANS64.TRYWAIT P2, [R3+URZ+0x348b0], R0 ;  /* 0x0348b000030075a7 */ /* 0x000ea2000804017f */
[----:B------:R-:W-:Y:S01]  /*b1c0*/  ULDC UR61, c[0x0][0x2e4] ;  /* 0x0000b900003d7ab9 */ /* 0x000fe20000000800 */
[----:B------:R-:W-:Y:S01]  /*b1d0*/  ULDC.64 UR38, c[0x0][0x318] ;  /* 0x0000c60000267ab9 */ /* 0x000fe20000000a00 */
[----:B------:R-:W-:Y:S01]  /*b1e0*/  ULDC.64 UR36, c[0x0][0x308] ;  /* 0x0000c20000247ab9 */ /* 0x000fe20000000a00 */
[----:B------:R-:W-:Y:S04]  /*b1f0*/  BSSY B0, `(.L_x_563) ;  /* 0x0000002000007945 */ /* 0x000fe80003800000 */
[----:B--2---:R-:W-:Y:S05]  /*b200*/  @!P2 BRA `(.L_x_564) ;  /* 0x0000019c00aca947 */ /* 0x004fea0003800000 */
.L_x_768:
[----:B------:R-:W-:Y:S05]  /*b210*/  BSYNC B0 ;  /* 0x0000000000007941 */ /* 0x000fea0003800000 */
.L_x_563:
[----:B------:R-:W-:Y:S01]  /*b220*/  ISETP.GE.AND P2, PT, R22, R4, PT ;  /* 0x000000041600720c */ /* 0x000fe20003f46270 */
[----:B------:R-:W-:Y:S01]  /*b230*/  BSSY B0, `(.L_x_565) ;  /* 0x0000012000007945 */ /* 0x000fe20003800000 */
[----:B------:R-:W-:-:S11]  /*b240*/  IMAD.WIDE R44, R24, 0xb0, R122 ;  /* 0x000000b0182c7825 */ /* 0x000fd600078e027a */
[----:B------:R-:W-:Y:S05]  /*b250*/  @P2 BRA `(.L_x_566) ;  /* 0x00000000003c2947 */ /* 0x000fea0003800000 */
[----:B-1----:R-:W-:Y:S01]  /*b260*/  MOV R40, R100 ;  /* 0x0000006400287202 */ /* 0x002fe20000000f00 */
[----:B------:R-:W-:Y:S01]  /*b270*/  IMAD R43, R45, UR38, RZ ;  /* 0x000000262d2b7c24 */ /* 0x000fe2000f8e02ff */
[----:B------:R-:W-:Y:S01]  /*b280*/  ULDC.64 UR4, c[0x0][0x208] ;  /* 0x0000820000047ab9 */ /* 0x000fe20000000a00 */
[----:B------:R-:W-:Y:S02]  /*b290*/  IMAD.MOV.U32 R41, RZ, RZ, R6 ;  /* 0x000000ffff297224 */ /* 0x000fe400078e0006 */
[C---:B------:R-:W-:Y:S02]  /*b2a0*/  IMAD R43, R44.reuse, UR39, R43 ;  /* 0x000000272c2b7c24 */ /* 0x040fe4000f8e022b */
[----:B------:R-:W-:-:S04]  /*b2b0*/  IMAD.WIDE.U32 R40, R44, UR38, R40 ;  /* 0x000000262c287c25 */ /* 0x000fc8000f8e0028 */
[----:B------:R-:W-:Y:S01]  /*b2c0*/  IMAD.IADD R41, R41, 0x1, R43 ;  /* 0x0000000129297824 */ /* 0x000fe200078e022b */
[----:B------:R-:W-:-:S04]  /*b2d0*/  LEA R46, P2, R40, UR36, 0x1 ;  /* 0x00000024282e7c11 */ /* 0x000fc8000f8408ff */
[----:B------:R-:W-:Y:S02]  /*b2e0*/  LEA.HI.X R47, R40, UR37, R41, 0x1, P2 ;  /* 0x00000025282f7c11 */ /* 0x000fe400090f0c29 */
[----:B------:R-:W-:-:S13]  /*b2f0*/  ISETP.GE.AND P2, PT, R16, UR61, PT ;  /* 0x0000003d10007c0c */ /* 0x000fda000bf46270 */
[----:B------:R-:W1:Y:S04]  /*b300*/  @!P2 LDS.128 R40, [R5+0x400] ;  /* 0x000400000528a984 */ /* 0x000e680000000c00 */
[----:B-1----:R-:W-:Y:S01]  /*b310*/  @!P2 STG.E.128 desc[UR4][R46.64], R40 ;  /* 0x000000282e00a986 */ /* 0x002fe2000c101d04 */
[----:B------:R-:W-:-:S13]  /*b320*/  ISETP.GE.AND P2, PT, R227, UR61, PT ;  /* 0x0000003de3007c0c */ /* 0x000fda000bf46270 */
[----:B------:R-:W1:Y:S04]  /*b330*/  @!P2 LDS.128 R40, [R5+0x5c00] ;  /* 0x005c00000528a984 */ /* 0x000e680000000c00 */
[----:B-1----:R3:W-:Y:S02]  /*b340*/  @!P2 STG.E.128 desc[UR4][R46.64+0x80], R40 ;  /* 0x000080282e00a986 */ /* 0x0027e4000c101d04 */
.L_x_566:
[----:B------:R-:W-:Y:S05]  /*b350*/  BSYNC B0 ;  /* 0x0000000000007941 */ /* 0x000fea0003800000 */
.L_x_565:
[----:B------:R-:W-:Y:S01]  /*b360*/  ISETP.GE.AND P2, PT, R223, R4, PT ;  /* 0x00000004df00720c */ /* 0x000fe20003f46270 */
[----:B------:R-:W-:-:S12]  /*b370*/  BSSY B0, `(.L_x_567) ;  /* 0x0000013000007945 */ /* 0x000fd80003800000 */
[----:B------:R-:W-:Y:S05]  /*b380*/  @P2 BRA `(.L_x_568) ;  /* 0x0000000000442947 */ /* 0x000fea0003800000 */
[----:B---3--:R-:W-:Y:S01]  /*b390*/  IADD3 R43, P2, R44, 0x20, RZ ;  /* 0x000000202c2b7810 */ /* 0x008fe20007f5e0ff */
[----:B------:R-:W-:Y:S01]  /*b3a0*/  IMAD.MOV.U32 R41, RZ, RZ, R6 ;  /* 0x000000ffff297224 */ /* 0x000fe200078e0006 */
[----:B-1----:R-:W-:Y:S01]  /*b3b0*/  MOV R40, R100 ;  /* 0x0000006400287202 */ /* 0x002fe20000000f00 */
[----:B------:R-:W-:Y:S02]  /*b3c0*/  ULDC.64 UR4, c[0x0][0x208] ;  /* 0x0000820000047ab9 */ /* 0x000fe40000000a00 */
[----:B0-2---:R-:W-:Y:S02]  /*b3d0*/  IMAD.X R0, RZ, RZ, R45, P2 ;  /* 0x000000ffff007224 */ /* 0x005fe400010e062d */
[----:B------:R-:W-:-:S04]  /*b3e0*/  IMAD.WIDE.U32 R40, R43, UR38, R40 ;  /* 0x000000262b287c25 */ /* 0x000fc8000f8e0028 */
[----:B------:R-:W-:Y:S01]  /*b3f0*/  IMAD R0, R0, UR38, RZ ;  /* 0x0000002600007c24 */ /* 0x000fe2000f8e02ff */
[----:B------:R-:W-:-:S03]  /*b400*/  LEA R46, P2, R40, UR36, 0x1 ;  /* 0x00000024282e7c11 */ /* 0x000fc6000f8408ff */
[----:B------:R-:W-:-:S04]  /*b410*/  IMAD R43, R43, UR39, R0 ;  /* 0x000000272b2b7c24 */ /* 0x000fc8000f8e0200 */
[----:B------:R-:W-:-:S05]  /*b420*/  IMAD.IADD R41, R41, 0x1, R43 ;  /* 0x0000000129297824 */ /* 0x000fca00078e022b */
[----:B------:R-:W-:Y:S02]  /*b430*/  LEA.HI.X R47, R40, UR37, R41, 0x1, P2 ;  /* 0x00000025282f7c11 */ /* 0x000fe400090f0c29 */
[----:B------:R-:W-:-:S13]  /*b440*/  ISETP.GE.AND P2, PT, R16, UR61, PT ;  /* 0x0000003d10007c0c */ /* 0x000fda000bf46270 */
[----:B------:R-:W0:Y:S04]  /*b450*/  @!P2 LDS.128 R40, [R5+0x1400] ;  /* 0x001400000528a984 */ /* 0x000e280000000c00 */
[----:B0-----:R-:W-:Y:S01]  /*b460*/  @!P2 STG.E.128 desc[UR4][R46.64], R40 ;  /* 0x000000282e00a986 */ /* 0x001fe2000c101d04 */
[----:B------:R-:W-:-:S13]  /*b470*/  ISETP.GE.AND P2, PT, R227, UR61, PT ;  /* 0x0000003de3007c0c */ /* 0x000fda000bf46270 */
[----:B------:R-:W0:Y:S04]  /*b480*/  @!P2 LDS.128 R40, [R5+0x6c00] ;  /* 0x006c00000528a984 */ /* 0x000e280000000c00 */
[----:B0-----:R4:W-:Y:S02]  /*b490*/  @!P2 STG.E.128 desc[UR4][R46.64+0x80], R40 ;  /* 0x000080282e00a986 */ /* 0x0019e4000c101d04 */
.L_x_568:
[----:B------:R-:W-:Y:S05]  /*b4a0*/  BSYNC B0 ;  /* 0x0000000000007941 */ /* 0x000fea0003800000 */
.L_x_567:
[----:B------:R-:W-:Y:S01]  /*b4b0*/  ISETP.GE.AND P2, PT, R222, R4, PT ;  /* 0x00000004de00720c */ /* 0x000fe20003f46270 */
[----:B------:R-:W-:-:S12]  /*b4c0*/  BSSY B0, `(.L_x_569) ;  /* 0x0000013000007945 */ /* 0x000fd80003800000 */
[----:B------:R-:W-:Y:S05]  /*b4d0*/  @P2 BRA `(.L_x_570) ;  /* 0x0000000000442947 */ /* 0x000fea0003800000 */
[----:B---34-:R-:W-:Y:S01]  /*b4e0*/  IADD3 R43, P2, R44, 0x40, RZ ;  /* 0x000000402c2b7810 */ /* 0x018fe20007f5e0ff */
        /* <DEDUP_REMOVED lines=16> */
.L_x_570:
[----:B------:R-:W-:Y:S05]  /*b5f0*/  BSYNC B0 ;  /* 0x0000000000007941 */ /* 0x000fea0003800000 */
.L_x_569:
[----:B------:R-:W-:Y:S01]  /*b600*/  ISETP.GE.AND P2, PT, R224, R4, PT ;  /* 0x00000004e000720c */ /* 0x000fe20003f46270 */
[----:B------:R-:W-:-:S12]  /*b610*/  BSSY B0, `(.L_x_571) ;  /* 0x0000013000007945 */ /* 0x000fd80003800000 */
[----:B------:R-:W-:Y:S05]  /*b620*/  @P2 BRA `(.L_x_572) ;  /* 0x0000000000442947 */ /* 0x000fea0003800000 */
[----:B0--34-:R-:W-:Y:S01]  /*b630*/  IADD3 R43, P2, R44, 0x60, RZ ;  /* 0x000000602c2b7810 */ /* 0x019fe20007f5e0ff */
[----:B------:R-:W-:Y:S01]  /*b640*/  IMAD.MOV.U32 R41, RZ, RZ, R6 ;  /* 0x000000ffff297224 */ /* 0x000fe200078e0006 */
[----:B-1----:R-:W-:Y:S01]  /*b650*/  MOV R40, R100 ;  /* 0x0000006400287202 */ /* 0x002fe20000000f00 */
[----:B------:R-:W-:Y:S02]  /*b660*/  ULDC.64 UR4, c[0x0][0x208] ;  /* 0x0000820000047ab9 */ /* 0x000fe40000000a00 */
[----:B--2---:R-:W-:Y:S02]  /*b670*/  IMAD.X R0, RZ, RZ, R45, P2 ;  /* 0x000000ffff007224 */ /* 0x004fe400010e062d */
        /* <DEDUP_REMOVED lines=12> */
.L_x_572:
[----:B------:R-:W-:Y:S05]  /*b740*/  BSYNC B0 ;  /* 0x0000000000007941 */ /* 0x000fea0003800000 */
.L_x_571:
        /* <DEDUP_REMOVED lines=20> */
.L_x_574:
[----:B------:R-:W-:Y:S05]  /*b890*/  BSYNC B0 ;  /* 0x0000000000007941 */ /* 0x000fea0003800000 */
.L_x_573:
[----:B------:R-:W-:Y:S01]  /*b8a0*/  ISETP.GE.AND P2, PT, R226, R4, PT ;  /* 0x00000004e200720c */ /* 0x000fe20003f46270 */
[----:B------:R-:W-:-:S12]  /*b8b0*/  BSSY B0, `(.L_x_575) ;  /* 0x0000013000007945 */ /* 0x000fd80003800000 */
[----:B------:R-:W-:Y:S05]  /*b8c0*/  @P2 BRA `(.L_x_576) ;  /* 0x0000000000442947 */ /* 0x000fea0003800000 */
[----:B0--34-:R-:W-:Y:S01]  /*b8d0*/  IADD3 R43, P2, R44, 0xa0, RZ ;  /* 0x000000a02c2b7810 */ /* 0x019fe20007f5e0ff */
[----:B------:R-:W-:Y:S01]  /*b8e0*/  IMAD.MOV.U32 R41, RZ, RZ, R6 ;  /* 0x000000ffff297224 */ /* 0x000fe200078e0006 */
[----:B-1----:R-:W-:Y:S01]  /*b8f0*/  MOV R40, R100 ;  /* 0x0000006400287202 */ /* 0x002fe20000000f00 */
[----:B------:R-:W-:Y:S02]  /*b900*/  ULDC.64 UR4, c[0x0][0x208] ;  /* 0x0000820000047ab9 */ /* 0x000fe40000000a00 */
[----:B------:R-:W-:Y:S02]  /*b910*/  IMAD.X R44, RZ, RZ, R45, P2 ;  /* 0x000000ffff2c7224 */ /* 0x000fe400010e062d */
[----:B------:R-:W-:-:S04]  /*b920*/  IMAD.WIDE.U32 R40, R43, UR38, R40 ;  /* 0x000000262b287c25 */ /* 0x000fc8000f8e0028 */
[----:B------:R-:W-:-:S04]  /*b930*/  IMAD R44, R44, UR38, RZ ;  /* 0x000000262c2c7c24 */ /* 0x000fc8000f8e02ff */
[----:B------:R-:W-:Y:S01]  /*b940*/  IMAD R43, R43, UR39, R44 ;  /* 0x000000272b2b7c24 */ /* 0x000fe2000f8e022c */
[----:B------:R-:W-:-:S03]  /*b950*/  LEA R44, P2, R40, UR36, 0x1 ;  /* 0x00000024282c7c11 */ /* 0x000fc6000f8408ff */
        /* <DEDUP_REMOVED lines=8> */
.L_x_576:
[----:B------:R-:W-:Y:S05]  /*b9e0*/  BSYNC B0 ;  /* 0x0000000000007941 */ /* 0x000fea0003800000 */
.L_x_575:
[----:B0-2---:R-:W2:Y:S01]  /*b9f0*/  LDL R0, [R1] ;  /* 0x0000000001007983 */ /* 0x005ea20000100800 */
[----:B------:R-:W-:Y:S01]  /*ba00*/  @!P3 VIADD R3, R3, 0x348c0 ;  /* 0x000348c00303b836 */ /* 0x000fe20000000000 */
[----:B------:R-:W-:Y:S01]  /*ba10*/  IADD3 R220, R220, 0x1, RZ ;  /* 0x00000001dcdc7810 */ /* 0x000fe20007ffe0ff */
[----:B------:R-:W-:Y:S01]  /*ba20*/  @!PT LDS RZ, [RZ] ;  /* 0x00000000fffff984 */ /* 0x000fe20000000800 */
[----:B------:R-:W-:Y:S01]  /*ba30*/  @!PT LDS RZ, [RZ] ;  /* 0x00000000fffff984 */ /* 0x000fe20000000800 */
[----:B------:R-:W-:Y:S01]  /*ba40*/  @!PT LDS RZ, [RZ] ;  /* 0x00000000fffff984 */ /* 0x000fe20000000800 */
[----:B------:R-:W-:Y:S01]  /*ba50*/  @!PT LDS RZ, [RZ] ;  /* 0x00000000fffff984 */ /* 0x000fe20000000800 */
[----:B------:R0:W-:Y:S06]  /*ba60*/  MEMBAR.ALL.CTA ;  /* 0x0000000000007992 */ /* 0x0001ec0000008000 */
[----:B0-----:R-:W0:Y:S02]  /*ba70*/  FENCE.VIEW.ASYNC.S ;  /* 0x00000000000073c6 */ /* 0x001e240000000000 */
[----:B0-----:R0:W-:Y:S01]  /*ba80*/  BAR.SYNC.DEFER_BLOCKING R162, 0x80 ;  /* 0x000200a20000751d */ /* 0x0011e20000010000 */
[----:B------:R-:W-:-:S02]  /*ba90*/  ISETP.NE.AND P2, PT, R220, 0x2, PT ;  /* 0x00000002dc00780c */ /* 0x000fc40003f45270 */
[----:B------:R-:W-:Y:S02]  /*baa0*/  @!P3 PRMT R3, RZ, 0x654, R3 ;  /* 0x00000654ff03b816 */ /* 0x000fe40000000003 */
[----:B------:R-:W-:Y:S02]  /*bab0*/  SEL R220, R220, RZ, P2 ;  /* 0x000000ffdcdc7207 */ /* 0x000fe40001000000 */
[----:B------:R0:W-:Y:S01]  /*bac0*/  @!P3 SYNCS.ARRIVE.TRANS64.RED.A1T0 RZ, [R3+URZ], RZ ;  /* 0x000000ff03ffb9a7 */ /* 0x0001e2000810043f */
[----:B--2---:R-:W-:Y:S02]  /*bad0*/  LOP3.LUT P4, RZ, R0, 0x10, RZ, 0xc0, !PT ;  /* 0x0000001000ff7812 */ /* 0x004fe4000788c0ff */
[----:B------:R-:W-:-:S04]  /*bae0*/  SEL R0, RZ, 0x1, P2 ;  /* 0x00000001ff007807 */ /* 0x000fc80001000000 */
[----:B------:R-:W-:-:S07]  /*baf0*/  LOP3.LUT R229, R229, R0, RZ, 0x3c, !PT ;  /* 0x00000000e5e57212 */ /* 0x000fce00078e3cff */
[----:B0-----:R-:W-:Y:S05]  /*bb00*/  @P4 BRA `(.L_x_577) ;  /* 0xffffff6800e84947 */ /* 0x001fea000383ffff */
[----:B------:R-:W0:Y:S01]  /*bb10*/  S2R R4, SR_TID.X ;  /* 0x0000000000047919 */ /* 0x000e220000002100 */
[----:B------:R-:W-:Y:S02]  /*bb20*/  PLOP3.LUT P0, PT, PT, PT, PT, 0x8, 0x0 ;  /* 0x000000000000781c */ /* 0x000fe40003f0e170 */
[----:B0-----:R-:W-:-:S04]  /*bb30*/  SHF.R.U32.HI R4, RZ, 0x7, R4 ;  /* 0x00000007ff047819 */ /* 0x001fc80000011604 */
[----:B------:R-:W-:-:S13]  /*bb40*/  ISETP.NE.AND P4, PT, R4, 0x1, PT ;  /* 0x000000010400780c */ /* 0x000fda0003f85270 */
[----:B------:R-:W-:Y:S06]  /*bb50*/  @!P4 BAR.ARV 0x9, 0x100 ;  /* 0x024400000000cb1d */ /* 0x000fec0000002000 */
.L_x_449:
[----:B------:R-:W-:Y:S01]  /*bb60*/  ISETP.GE.AND P2, PT, R161, 0x1, PT ;  /* 0x00000001a100780c */ /* 0x000fe20003f46270 */
[----:B------:R-:W-:Y:S01]  /*bb70*/  IMAD.MOV.U32 R0, RZ, RZ, RZ ;  /* 0x000000ffff007224 */ /* 0x000fe200078e00ff */
[----:B------:R-:W-:Y:S01]  /*bb80*/  PLOP3.LUT P1, PT, PT, PT, PT, 0x80, 0x0 ;  /* 0x000000000000781c */ /* 0x000fe20003f2f070 */
[----:B------:R-:W-:Y:S01]  /*bb90*/  IMAD.MOV.U32 R3, RZ, RZ, RZ ;  /* 0x000000ffff037224 */ /* 0x000fe200078e00ff */
[----:B---34-:R-:W-:Y:S01]  /*bba0*/  CS2R R42, SRZ ;  /* 0x00000000002a7805 */ /* 0x018fe2000001ff00 */
[----:B------:R-:W-:Y:S01]  /*bbb0*/  IMAD.MOV.U32 R87, RZ, RZ, RZ ;  /* 0x000000ffff577224 */ /* 0x000fe200078e00ff */
[----:B------:R-:W-:Y:S02]  /*bbc0*/  CS2R R36, SRZ ;  /* 0x0000000000247805 */ /* 0x000fe4000001ff00 */
[----:B------:R-:W-:Y:S02]  /*bbd0*/  MOV R39, RZ ;  /* 0x000000ff00277202 */ /* 0x000fe40000000f00 */
[----:B------:R-:W-:-:S02]  /*bbe0*/  CS2R R46, SRZ ;  /* 0x00000000002e7805 */ /* 0x000fc4000001ff00 */
[----:B------:R-:W-:Y:S02]  /*bbf0*/  CS2R R44, SRZ ;  /* 0x00000000002c7805 */ /* 0x000fe4000001ff00 */
[----:B-1----:R-:W-:Y:S02]  /*bc00*/  CS2R R40, SRZ ;  /* 0x0000000000287805 */ /* 0x002fe4000001ff00 */
[----:B------:R-:W-:Y:S02]  /*bc10*/  CS2R R34, SRZ ;  /* 0x0000000000227805 */ /* 0x000fe4000001ff00 */
[----:B------:R-:W-:Y:S02]  /*bc20*/  CS2R R50, SRZ ;  /* 0x0000000000327805 */ /* 0x000fe4000001ff00 */
[----:B------:R-:W-:Y:S02]  /*bc30*/  CS2R R48, SRZ ;  /* 0x0000000000307805 */ /* 0x000fe4000001ff00 */
[----:B------:R-:W-:-:S02]  /*bc40*/  CS2R R32, SRZ ;  /* 0x0000000000207805 */ /* 0x000fc4000001ff00 */
[----:B------:R-:W-:Y:S02]  /*bc50*/  CS2R R30, SRZ ;  /* 0x00000000001e7805 */ /* 0x000fe4000001ff00 */
[----:B------:R-:W-:Y:S02]  /*bc60*/  CS2R R54, SRZ ;  /* 0x0000000000367805 */ /* 0x000fe4000001ff00 */
[----:B------:R-:W-:Y:S01]  /*bc70*/  CS2R R52, SRZ ;  /* 0x0000000000347805 */ /* 0x000fe2000001ff00 */
[----:B------:R-:W-:Y:S01]  /*bc80*/  IMAD.MOV.U32 R58, RZ, RZ, RZ ;  /* 0x000000ffff3a7224 */ /* 0x000fe200078e00ff */
        /* <DEDUP_REMOVED lines=17> */
[----:B------:R-:W-:Y:S01]  /*bda0*/  MOV R106, RZ ;  /* 0x000000ff006a7202 */ /* 0x000fe20000000f00 */
[----:B------:R-:W-:Y:S01]  /*bdb0*/  IMAD.MOV.U32 R7, RZ, RZ, RZ ;  /* 0x000000ffff077224 */ /* 0x000fe200078e00ff */
[----:B------:R-:W-:Y:S06]  /*bdc0*/  @P0 BRA `(.L_x_578) ;  /* 0x00000000000c0947 */ /* 0x000fec0003800000 */
[----:B------:R-:W0:Y:S01]  /*bdd0*/  FENCE.VIEW.ASYNC.G ;  /* 0x00000000000073c6 */ /* 0x000e220000000100 */
[----:B------:R-:W-:Y:S05]  /*bde0*/  WARPSYNC.ALL ;  /* 0x0000000000007948 */ /* 0x000fea0003800000 */
[----:B0-----:R-:W-:Y:S06]  /*bdf0*/  BAR.ARV 0xc, 0x120 ;  /* 0x0304800000007b1d */ /* 0x001fec0000002000 */
.L_x_578:
[----:B------:R-:W-:Y:S02]  /*be00*/  IMAD.MOV.U32 R103, RZ, RZ, RZ ;  /* 0x000000ffff677224 */ /* 0x000fe400078e00ff */
[----:B------:R-:W-:Y:S01]  /*be10*/  IMAD.MOV.U32 R6, RZ, RZ, RZ ;  /* 0x000000ffff067224 */ /* 0x000fe200078e00ff */
[----:B------:R-:W-:Y:S06]  /*be20*/  @!P2 BRA `(.L_x_579) ;  /* 0x0000011400f0a947 */ /* 0x000fec0003800000 */
[----:B------:R-:W0:Y:S01]  /*be30*/  S2R R4, SR_TID.X ;  /* 0x0000000000047919 */ /* 0x000e220000002100 */
[----:B------:R-:W-:Y:S01]  /*be40*/  UMOV UR4, 0xffffffff ;  /* 0xffffffff00047882 */ /* 0x000fe20000000000 */
[----:B0-----:R-:W-:-:S05]  /*be50*/  VIADD R4, R4, 0xffffff80 ;  /* 0xffffff8004047836 */ /* 0x001fca0000000000 */
[----:B------:R-:W-:-:S04]  /*be60*/  SHF.R.S32.HI R33, RZ, 0x1f, R4 ;  /* 0x0000001fff217819 */ /* 0x000fc80000011404 */
[----:B------:R-:W-:-:S04]  /*be70*/  LEA.HI R80, R33, R4, RZ, 0x7 ;  /* 0x0000000421507211 */ /* 0x000fc800078f38ff */
[----:B------:R-:W-:Y:S01]  /*be80*/  SHF.R.S32.HI R13, RZ, 0x7, R80 ;  /* 0x00000007ff0d7819 */ /* 0x000fe20000011450 */
[----:B------:R-:W-:Y:S06]  /*be90*/  BRA.DIV UR4, `(.L_x_580) ;  /* 0x00000192049c7947 */ /* 0x000fec000b800000 */
[----:B------:R-:W0:Y:S04]  /*bea0*/  SHFL.IDX PT, R0, R13, RZ, 0x1f ;  /* 0x00001fff0d007589 */ /* 0x000e2800000e0000 */
[----:B0-----:R0:W-:Y:S02]  /*beb0*/  STL [R1+0x28], R0 ;  /* 0x0000280001007387 */ /* 0x0011e40000100800 */
.L_x_771:
[----:B0-----:R-:W2:Y:S04]  /*bec0*/  LDL R0, [R1+0x8c] ;  /* 0x00008c0001007983 */ /* 0x001ea80000100800 */
[----:B------:R-:W3:Y:S01]  /*bed0*/  LDL R3, [R1+0x28] ;  /* 0x0000280001037983 */ /* 0x000ee20000100800 */
[----:B--2---:R-:W-:Y:S02]  /*bee0*/  R2UR UR4, R0 ;  /* 0x00000000000472ca */ /* 0x004fe400000e0000 */
[----:B---3--:R-:W-:-:S04]  /*bef0*/  LEA.HI R0, R3, R3, RZ, 0x1 ;  /* 0x0000000303007211 */ /* 0x008fc800078f08ff */
[----:B------:R-:W-:-:S07]  /*bf00*/  LOP3.LUT R0, R0, 0x1e, RZ, 0xc0, !PT ;  /* 0x0000001e00007812 */ /* 0x000fce00078ec0ff */
[----:B------:R-:W-:Y:S01]  /*bf10*/  ULOP3.LUT UP0, URZ, UR4, 0x9f, URZ, 0xc0, !UPT ;  /* 0x0000009f043f7892 */ /* 0x000fe2000f80c03f */
[----:B------:R-:W-:-:S05]  /*bf20*/  IADD3 R0, R3, -R0, RZ ;  /* 0x8000000003007210 */ /* 0x000fca0007ffe0ff */
[----:B------:R-:W-:Y:S02]  /*bf30*/  PLOP3.LUT P0, PT, PT, PT, UP0, 0x80, 0x0 ;  /* 0x000000000000781c */ /* 0x000fe40003f0f008 */
[----:B------:R-:W-:-:S04]  /*bf40*/  LEA R0, R0, UR4, 0xd ;  /* 0x0000000400007c11 */ /* 0x000fc8000f8e68ff */
[----:B------:R-:W-:-:S04]  /*bf50*/  SHF.R.U32.HI R0, RZ, 0x4, R0 ;  /* 0x00000004ff007819 */ /* 0x000fc80000011600 */
[----:B------:R-:W-:-:S03]  /*bf60*/  LOP3.LUT R32, R0, 0x3fff, RZ, 0xc0, !PT ;  /* 0x00003fff00207812 */ /* 0x000fc600078ec0ff */
[----:B------:R-:W-:Y:S05]  /*bf70*/  @!P0 BRA `(.L_x_581) ;  /* 0x0000000000408947 */ /* 0x000fea0003800000 */
[----:B------:R-:W-:Y:S01]  /*bf80*/  MOV R0, 0x0 ;  /* 0x0000000000007802 */ /* 0x000fe20000000f00 */
[----:B------:R-:W-:Y:S01]  /*bf90*/  ULDC.64 UR4, c[0x4][0xa0] ;  /* 0x0100280000047ab9 */ /* 0x000fe20000000a00 */
[----:B------:R-:W-:Y:S01]  /*bfa0*/  ULDC.64 UR6, c[0x4][0xa8] ;  /* 0x01002a0000067ab9 */ /* 0x000fe20000000a00 */
[----:B------:R-:W-:Y:S01]  /*bfb0*/  IMAD.U32 R4, RZ, RZ, UR4 ;  /* 0x00000004ff047e24 */ /* 0x000fe2000f8e00ff */
[----:B-1----:R0:W1:Y:S01]  /*bfc0*/  LDC.64 R14, c[0x4][R0] ;  /* 0x01000000000e7b82 */ /* 0x0020620000000a00 */
        /* <DEDUP_REMOVED lines=11> */
.L_x_581:
[----:B------:R-:W-:Y:S02]  /*c080*/  ULDC UR4, c[0x0][0x3d4] ;  /* 0x0000f50000047ab9 */ /* 0x000fe40000000800 */
[----:B------:R-:W-:-:S13]  /*c090*/  ISETP.LT.AND P0, PT, RZ, UR4, PT ;  /* 0x00000004ff007c0c */ /* 0x000fda000bf01270 */
[----:B------:R-:W-:Y:S05]  /*c0a0*/  @P0 BRA `(.L_x_582) ;  /* 0x0000000000400947 */ /* 0x000fea0003800000 */
[----:B------:R-:W2:Y:S02]  /*c0b0*/  LDL R20, [R1+0x84] ;  /* 0x0000840001147983 */ /* 0x000ea40000100800 */
[----:B--2---:R-:W-:-:S04]  /*c0c0*/  LEA.HI R0, R20, R20, RZ, 0x1 ;  /* 0x0000001414007211 */ /* 0x004fc800078f08ff */
[----:B------:R-:W-:-:S05]  /*c0d0*/  LOP3.LUT R0, R0, 0xfffffffe, RZ, 0xc0, !PT ;  /* 0xfffffffe00007812 */ /* 0x000fca00078ec0ff */
[----:B------:R-:W-:-:S05]  /*c0e0*/  IMAD.IADD R0, R20, 0x1, -R0 ;  /* 0x0000000114007824 */ /* 0x000fca00078e0a00 */
[----:B------:R-:W-:-:S04]  /*c0f0*/  SHF.L.U32 R3, R0, 0x1f, RZ ;  /* 0x0000001f00037819 */ /* 0x000fc800000006ff */
[----:B------:R0:W2:Y:S03]  /*c100*/  SYNCS.PHASECHK.TRANS64.TRYWAIT P0, [R2+URZ+0x34800], R3 ;  /* 0x03480003020075a7 */ /* 0x0000a6000800017f */
[----:B--2---:R-:W-:Y:S05]  /*c110*/  @!P0 NANOSLEEP.SYNCS 0x989680 ;  /* 0x009896800000895d */ /* 0x004fea0003900000 */
[----:B------:R-:W2:Y:S01]  /*c120*/  @!P0 SYNCS.PHASECHK.TRANS64 P0, [R2+URZ+0x34800], R3 ;  /* 0x03480003020085a7 */ /* 0x000ea2000800007f */
[----:B------:R-:W-:Y:S04]  /*c130*/  BSSY B0, `(.L_x_583) ;  /* 0x0000006000007945 */ /* 0x000fe80003800000 */
[----:B--2---:R-:W-:Y:S05]  /*c140*/  @P0 BRA `(.L_x_584) ;  /* 0x0000000000100947 */ /* 0x004fea0003800000 */
.L_x_585:
[----:B--2---:R2:W3:Y:S02]  /*c150*/  SYNCS.PHASECHK.TRANS64.TRYWAIT P0, [R2+URZ+0x34800], R3 ;  /* 0x03480003020075a7 */ /* 0x0044e4000800017f */
[----:B---3--:R-:W-:Y:S05]  /*c160*/  @!P0 NANOSLEEP.SYNCS 0x989680 ;  /* 0x009896800000895d */ /* 0x008fea0003900000 */
[----:B------:R-:W3:Y:S02]  /*c170*/  @!P0 SYNCS.PHASECHK.TRANS64 P0, [R2+URZ+0x34800], R3 ;  /* 0x03480003020085a7 */ /* 0x000ee4000800007f */
[----:B---3--:R-:W-:Y:S05]  /*c180*/  @!P0 BRA `(.L_x_585) ;  /* 0xfffffffc00f08947 */ /* 0x008fea000383ffff */
.L_x_584:
[----:B------:R-:W-:Y:S05]  /*c190*/  BSYNC B0 ;  /* 0x0000000000007941 */ /* 0x000fea0003800000 */
.L_x_583:
[----:B------:R-:W-:Y:S05]  /*c1a0*/  BRA `(.L_x_586) ;  /* 0x0000003800847947 */ /* 0x000fea0003800000 */
.L_x_582:
[----:B------:R-:W2:Y:S01]  /*c1b0*/  LDL R38, [R1+0x8c] ;  /* 0x00008c0001267983 */ /* 0x000ea20000100800 */
[----:B-----5:R-:W-:Y:S01]  /*c1c0*/  SHF.R.S32.HI R0, RZ, 0x1f, R155 ;  /* 0x0000001fff007819 */ /* 0x020fe2000001149b */
[----:B------:R-:W-:Y:S01]  /*c1d0*/  ULDC.64 UR4, c[0x0][0x3d8] ;  /* 0x0000f60000047ab9 */ /* 0x000fe20000000a00 */
[----:B------:R-:W-:Y:S01]  /*c1e0*/  ULDC.64 UR6, c[0x0][0x3e8] ;  /* 0x0000fa0000067ab9 */ /* 0x000fe20000000a00 */
[----:B------:R-:W-:Y:S01]  /*c1f0*/  IMAD.WIDE.U32 R4, R155, UR4, RZ ;  /* 0x000000049b047c25 */ /* 0x000fe2000f8e00ff */
[----:B------:R-:W-:-:S03]  /*c200*/  SHF.R.S32.HI R10, RZ, 0x1f, R18 ;  /* 0x0000001fff0a7819 */ /* 0x000fc60000011412 */
[C---:B------:R-:W-:Y:S02]  /*c210*/  IMAD R6, R0.reuse, UR4, RZ ;  /* 0x0000000400067c24 */ /* 0x040fe4000f8e02ff */
[----:B------:R-:W-:Y:S02]  /*c220*/  IMAD R0, R0, UR6, RZ ;  /* 0x0000000600007c24 */ /* 0x000fe4000f8e02ff */
[C---:B------:R-:W-:Y:S01]  /*c230*/  IMAD R9, R155.reuse, UR5, R6 ;  /* 0x000000059b097c24 */ /* 0x040fe2000f8e0206 */
[----:B------:R-:W-:Y:S01]  /*c240*/  ULDC.64 UR4, c[0x0][0x3c8] ;  /* 0x0000f20000047ab9 */ /* 0x000fe20000000a00 */
[----:B------:R-:W-:Y:S01]  /*c250*/  IMAD R27, R155, UR7, R0 ;  /* 0x000000079b1b7c24 */ /* 0x000fe2000f8e0200 */
[----:B------:R-:W-:Y:S01]  /*c260*/  IADD3 R0, P0, R18, R4, RZ ;  /* 0x0000000412007210 */ /* 0x000fe20007f1e0ff */
[----:B------:R-:W-:Y:S01]  /*c270*/  IMAD.IADD R9, R9, 0x1, R5 ;  /* 0x0000000109097824 */ /* 0x000fe200078e0205 */
[----:B------:R-:W-:Y:S01]  /*c280*/  LEA R24, P1, R4, UR4, 0x1 ;  /* 0x0000000404187c11 */ /* 0x000fe2000f8208ff */
[----:B------:R-:W-:Y:S01]  /*c290*/  IMAD.WIDE.U32 R6, R155, UR6, RZ ;  /* 0x000000069b067c25 */ /* 0x000fe2000f8e00ff */
[----:B------:R-:W-:Y:S01]  /*c2a0*/  LEA R28, P2, R0, UR4, 0x1 ;  /* 0x00000004001c7c11 */ /* 0x000fe2000f8408ff */
[----:B------:R-:W-:Y:S01]  /*c2b0*/  ULDC.64 UR6, c[0x0][0x3e0] ;  /* 0x0000f80000067ab9 */ /* 0x000fe20000000a00 */
[----:B------:R-:W-:Y:S01]  /*c2c0*/  IADD3.X R3, R10, R9, RZ, P0, !PT ;  /* 0x000000090a037210 */ /* 0x000fe200007fe4ff */
[----:B------:R-:W-:Y:S01]  /*c2d0*/  IMAD.IADD R27, R27, 0x1, R7 ;  /* 0x000000011b1b7824 */ /* 0x000fe200078e0207 */
[----:B------:R-:W-:-:S02]  /*c2e0*/  LEA.HI.X R25, R4, UR5, R9, 0x1, P1 ;  /* 0x0000000504197c11 */ /* 0x000fc400088f0c09 */
[----:B------:R-:W-:Y:S02]  /*c2f0*/  IADD3 R5, P0, R16, R4, RZ ;  /* 0x0000000410057210 */ /* 0x000fe40007f1e0ff */
[-C--:B------:R-:W-:Y:S02]  /*c300*/  IADD3 R8, P4, R18, R6.reuse, RZ ;  /* 0x0000000612087210 */ /* 0x080fe40007f9e0ff */
[----:B------:R-:W-:Y:S01]  /*c310*/  LEA.HI.X R29, R0, UR5, R3, 0x1, P2 ;  /* 0x00000005001d7c11 */ /* 0x000fe200090f0c03 */
[----:B------:R-:W-:Y:S01]  /*c320*/  IMAD.X R4, R17, 0x1, R9, P0 ;  /* 0x0000000111047824 */ /* 0x000fe200000e0609 */
[----:B------:R-:W-:Y:S01]  /*c330*/  IADD3 R0, P3, R16, R6, RZ ;  /* 0x0000000610007210 */ /* 0x000fe20007f7e0ff */
[----:B------:R-:W-:Y:S01]  /*c340*/  IMAD.X R7, R10, 0x1, R27, P4 ;  /* 0x000000010a077824 */ /* 0x000fe200020e061b */
[----:B------:R-:W-:Y:S02]  /*c350*/  LEA R26, P2, R6, UR6, 0x1 ;  /* 0x00000006061a7c11 */ /* 0x000fe4000f8408ff */
[----:B------:R-:W-:-:S02]  /*c360*/  LEA R30, P5, R8, UR6, 0x1 ;  /* 0x00000006081e7c11 */ /* 0x000fc4000f8a08ff */
[----:B------:R-:W-:Y:S02]  /*c370*/  LEA R34, P4, R5, UR4, 0x1 ;  /* 0x0000000405227c11 */ /* 0x000fe4000f8808ff */
[----:B------:R-:W-:Y:S02]  /*c380*/  LEA R36, P0, R0, UR6, 0x1 ;  /* 0x0000000600247c11 */ /* 0x000fe4000f8008ff */
[----:B------:R-:W-:Y:S02]  /*c390*/  IADD3.X R3, R17, R27, RZ, P3, !PT ;  /* 0x0000001b11037210 */ /* 0x000fe40001ffe4ff */
[----:B------:R-:W-:Y:S02]  /*c3a0*/  LEA.HI.X R31, R8, UR7, R7, 0x1, P5 ;  /* 0x00000007081f7c11 */ /* 0x000fe4000a8f0c07 */
[----:B------:R-:W-:Y:S02]  /*c3b0*/  LEA.HI.X R27, R6, UR7, R27, 0x1, P2 ;  /* 0x00000007061b7c11 */ /* 0x000fe400090f0c1b */
[----:B------:R-:W-:-:S02]  /*c3c0*/  LEA.HI.X R35, R5, UR5, R4, 0x1, P4 ;  /* 0x0000000505237c11 */ /* 0x000fc4000a0f0c04 */
[----:B------:R-:W-:Y:S02]  /*c3d0*/  LEA.HI.X R37, R0, UR7, R3, 0x1, P0 ;  /* 0x0000000700257c11 */ /* 0x000fe400080f0c03 */
[----:B--2---:R-:W-:-:S13]  /*c3e0*/  R2UR UR8, R38 ;  /* 0x00000000260872ca */ /* 0x004fda00000e0000 */
[----:B------:R-:W-:-:S06]  /*c3f0*/  ULOP3.LUT UP0, URZ, UR8, 0x3ff, URZ, 0xc0, !UPT ;  /* 0x000003ff083f7892 */ /* 0x000fcc000f80c03f */
[----:B------:R-:W-:-:S13]  /*c400*/  PLOP3.LUT P1, PT, PT, PT, UP0, 0x80, 0x0 ;  /* 0x000000000000781c */ /* 0x000fda0003f2f008 */
        /* <DEDUP_REMOVED lines=16> */
[----:B-1----:R-:W-:Y:S05]  /*c510*/  CALL.ABS.NOINC R14 ;  /* 0x000000000e007343 */ /* 0x002fea0003c00000 */
.L_x_587:
[----:B------:R-:W2:Y:S01]  /*c520*/  LDL R20, [R1+0x60] ;  /* 0x0000600001147983 */ /* 0x000ea20000100800 */
[----:B------:R-:W-:Y:S01]  /*c530*/  ULDC.U8 UR4, c[0x0][0x3f0] ;  /* 0x0000fc0000047ab9 */ /* 0x000fe20000000000 */
[----:B------:R-:W-:Y:S01]  /*c540*/  R2UR UR5, R38 ;  /* 0x00000000260572ca */ /* 0x000fe200000e0000 */
[----:B------:R-:W-:Y:S01]  /*c550*/  BSSY B0, `(.L_x_588) ;  /* 0x000035e000007945 */ /* 0x000fe20003800000 */
[----:B------:R-:W-:-:S11]  /*c560*/  ISETP.NE.AND P0, PT, RZ, UR4, PT ;  /* 0x00000004ff007c0c */ /* 0x000fd6000bf05270 */
[----:B--2---:R-:W-:Y:S02]  /*c570*/  LEA R0, R20, UR5, 0x1 ;  /* 0x0000000514007c11 */ /* 0x004fe4000f8e08ff */
[----:B------:R-:W-:Y:S05]  /*c580*/  @!P0 BRA `(.L_x_589) ;  /* 0x0000001800648947 */ /* 0x000fea0003800000 */
[----:B------:R-:W2:Y:S01]  /*c590*/  LDL R20, [R1+0x84] ;  /* 0x0000840001147983 */ /* 0x000ea20000100800 */
[----:B------:R-:W-:Y:S01]  /*c5a0*/  IMAD R3, R157, -0x80, R160 ;  /* 0xffffff809d037824 */ /* 0x000fe200078e02a0 */
[----:B------:R-:W-:Y:S01]  /*c5b0*/  BSSY B1, `(.L_x_590) ;  /* 0x0000018000017945 */ /* 0x000fe20003800000 */
[----:B------:R-:W-:Y:S02]  /*c5c0*/  CS2R R6, SRZ ;  /* 0x0000000000067805 */ /* 0x000fe4000001ff00 */
[----:B------:R-:W-:Y:S02]  /*c5d0*/  CS2R R8, SRZ ;  /* 0x0000000000087805 */ /* 0x000fe4000001ff00 */
[----:B------:R-:W-:-:S04]  /*c5e0*/  VIMNMX R3, R3, 0x80, PT ;  /* 0x0000008003037848 */ /* 0x000fc80003fe0100 */
[----:B------:R-:W-:Y:S02]  /*c5f0*/  ISETP.GE.AND P1, PT, R22, R3, PT ;  /* 0x000000031600720c */ /* 0x000fe40003f26270 */
[----:B--2---:R-:W-:-:S04]  /*c600*/  LEA.HI R4, R20, R20, RZ, 0x1 ;  /* 0x0000001414047211 */ /* 0x004fc800078f08ff */
[----:B------:R-:W-:-:S05]  /*c610*/  LOP3.LUT R4, R4, 0xfffffffe, RZ, 0xc0, !PT ;  /* 0xfffffffe04047812 */ /* 0x000fca00078ec0ff */
[----:B------:R-:W-:Y:S01]  /*c620*/  IMAD.IADD R33, R20, 0x1, -R4 ;  /* 0x0000000114217824 */ /* 0x000fe200078e0a04 */
[----:B------:R-:W-:Y:S02]  /*c630*/  CS2R R4, SRZ ;  /* 0x0000000000047805 */ /* 0x000fe4000001ff00 */
[----:B------:R-:W-:Y:S02]  /*c640*/  CS2R R20, SRZ ;  /* 0x0000000000147805 */ /* 0x000fe4000001ff00 */
[----:B------:R-:W-:Y:S01]  /*c650*/  SHF.L.U32 R33, R33, 0x1f, RZ ;  /* 0x0000001f21217819 */ /* 0x000fe200000006ff */
[----:B------:R-:W-:Y:S06]  /*c660*/  @P1 BRA `(.L_x_591) ;  /* 0x0000000000301947 */ /* 0x000fec0003800000 */
[----:B------:R-:W-:Y:S01]  /*c670*/  ULDC UR4, c[0x0][0x3d4] ;  /* 0x0000f50000047ab9 */ /* 0x000fe20000000800 */
[----:B------:R-:W-:Y:S02]  /*c680*/  CS2R R8, SRZ ;  /* 0x0000000000087805 */ /* 0x000fe4000001ff00 */
[----:B------:R-:W-:Y:S02]  /*c690*/  ISETP.GE.AND P0, PT, R18, UR4, PT ;  /* 0x0000000412007c0c */ /* 0x000fe4000bf06270 */
[----:B------:R-:W-:Y:S02]  /*c6a0*/  CS2R R20, SRZ ;  /* 0x0000000000147805 */ /* 0x000fe4000001ff00 */
[----:B------:R-:W-:Y:S02]  /*c6b0*/  ISETP.GE.AND P2, PT, R221, UR4, PT ;  /* 0x00000004dd007c0c */ /* 0x000fe4000bf46270 */
[----:B------:R-:W-:Y:S02]  /*c6c0*/  CS2R R4, SRZ ;  /* 0x0000000000047805 */ /* 0x000fe4000001ff00 */
[----:B------:R-:W-:Y:S01]  /*c6d0*/  CS2R R6, SRZ ;  /* 0x0000000000067805 */ /* 0x000fe2000001ff00 */
[----:B------:R-:W-:-:S04]  /*c6e0*/  ULDC.64 UR6, c[0x0][0x208] ;  /* 0x0000820000067ab9 */ /* 0x000fc80000000a00 */
[----:B------:R0:W5:Y:S04]  /*c6f0*/  @!P0 LDG.E.64 R8, desc[UR6][R28.64] ;  /* 0x000000061c088981 */ /* 0x000168000c1e1b00 */
[----:B------:R0:W5:Y:S04]  /*c700*/  @!P2 LDG.E.64 R20, desc[UR6][R28.64+0x40] ;  /* 0x000040061c14a981 */ /* 0x000168000c1e1b00 */
[----:B------:R0:W5:Y:S04]  /*c710*/  @!P0 LDG.E.64 R4, desc[UR6][R30.64] ;  /* 0x000000061e048981 */ /* 0x000168000c1e1b00 */
[----:B------:R0:W5:Y:S02]  /*c720*/  @!P2 LDG.E.64 R6, desc[UR6][R30.64+0x40] ;  /* 0x000040061e06a981 */ /* 0x000164000c1e1b00 */
.L_x_591:
[----:B------:R-:W-:Y:S05]  /*c730*/  BSYNC B1 ;  /* 0x0000000000017941 */ /* 0x000fea0003800000 */
.L_x_590:
[----:B------:R-:W-:-:S03]  /*c740*/  UMOV UR4, 0xffffffff ;  /* 0xffffffff00047882 */ /* 0x000fc60000000000 */
[----:B------:R-:W-:Y:S05]  /*c750*/  BRA.DIV UR4, `(.L_x_592) ;  /* 0x0000018a04947947 */ /* 0x000fea000b800000 */
.L_x_774:
[----:B------:R-:W-:-:S03]  /*c760*/  UMOV UR4, 0xffffffff ;  /* 0xffffffff00047882 */ /* 0x000fc60000000000 */
[----:B------:R-:W-:Y:S05]  /*c770*/  BRA.DIV UR4, `(.L_x_593) ;  /* 0x0000018a04b47947 */ /* 0x000fea000b800000 */
.L_x_777:
[----:B------:R-:W-:-:S03]  /*c780*/  UMOV UR4, 0xffffffff ;  /* 0xffffffff00047882 */ /* 0x000fc60000000000 */
[----:B------:R-:W-:Y:S05]  /*c790*/  BRA.DIV UR4, `(.L_x_594) ;  /* 0x0000018a04d47947 */ /* 0x000fea000b800000 */
.L_x_780:
[----:B------:R-:W-:-:S03]  /*c7a0*/  UMOV UR4, 0xffffffff ;  /* 0xffffffff00047882 */ /* 0x000fc60000000000 */
[----:B------:R-:W-:Y:S05]  /*c7b0*/  BRA.DIV UR4, `(.L_x_595) ;  /* 0x0000018a04f47947 */ /* 0x000fea000b800000 */
.L_x_783:
[----:B------:R-:W2:Y:S01]  /*c7c0*/  SYNCS.PHASECHK.TRANS64.TRYWAIT P0, [R2+URZ+0x34800], R33 ;  /* 0x03480021020075a7 */ /* 0x000ea2000800017f */
[----:B-----5:R-:W-:Y:S01]  /*c7d0*/  IMAD.MOV.U32 R12, RZ, RZ, R8 ;  /* 0x000000ffff0c7224 */ /* 0x020fe200078e0008 */
[----:B------:R-:W-:Y:S01]  /*c7e0*/  MOV R11, R9 ;  /* 0x00000009000b7202 */ /* 0x000fe20000000f00 */
[----:B-1----:R-:W-:Y:S01]  /*c7f0*/  IMAD.MOV.U32 R14, RZ, RZ, R4 ;  /* 0x000000ffff0e7224 */ /* 0x002fe200078e0004 */
[--C-:B------:R-:W-:Y:S01]  /*c800*/  SHF.R.U64 R13, R8, 0x10, R9.reuse ;  /* 0x00000010080d7819 */ /* 0x100fe20000001209 */
[----:B------:R-:W-:Y:S01]  /*c810*/  IMAD.MOV.U32 R8, RZ, RZ, R20 ;  /* 0x000000ffff087224 */ /* 0x000fe200078e0014 */
[----:B------:R-:W-:Y:S01]  /*c820*/  SHF.R.U32.HI R15, RZ, 0x10, R9 ;  /* 0x00000010ff0f7819 */ /* 0x000fe20000011609 */
[----:B------:R-:W-:Y:S01]  /*c830*/  IMAD.MOV.U32 R9, RZ, RZ, R21 ;  /* 0x000000ffff097224 */ /* 0x000fe200078e0015 */
[----:B------:R-:W-:Y:S01]  /*c840*/  MOV R10, R5 ;  /* 0x00000005000a7202 */ /* 0x000fe20000000f00 */
[----:B------:R-:W-:Y:S01]  /*c850*/  BSSY B1, `(.L_x_596) ;  /* 0x0000011000017945 */ /* 0x000fe20003800000 */
[--C-:B------:R-:W-:Y:S01]  /*c860*/  SHF.R.U64 R24, R4, 0x10, R5.reuse ;  /* 0x0000001004187819 */ /* 0x100fe20000001205 */
[----:B------:R-:W-:Y:S01]  /*c870*/  IMAD.MOV.U32 R4, RZ, RZ, R6 ;  /* 0x000000ffff047224 */ /* 0x000fe200078e0006 */
[----:B------:R-:W-:Y:S01]  /*c880*/  SHF.R.U32.HI R25, RZ, 0x10, R5 ;  /* 0x00000010ff197819 */ /* 0x000fe20000011605 */
[----:B------:R-:W-:Y:S01]  /*c890*/  IMAD.MOV.U32 R5, RZ, RZ, R7 ;  /* 0x000000ffff057224 */ /* 0x000fe200078e0007 */
[----:B------:R-:W-:-:S02]  /*c8a0*/  SHF.R.U64 R20, R20, 0x10, R21 ;  /* 0x0000001014147819 */ /* 0x000fc40000001215 */
[----:B------:R-:W-:Y:S02]  /*c8b0*/  SHF.R.U32.HI R21, RZ, 0x10, R21 ;  /* 0x00000010ff157819 */ /* 0x000fe40000011615 */
[----:B------:R-:W-:Y:S02]  /*c8c0*/  SHF.R.U64 R6, R6, 0x10, R7 ;  /* 0x0000001006067819 */ /* 0x000fe40000001207 */
[----:B------:R-:W-:Y:S02]  /*c8d0*/  PRMT R13, R13, 0x5410, R15 ;  /* 0x000054100d0d7816 */ /* 0x000fe4000000000f */
[----:B------:R-:W-:Y:S02]  /*c8e0*/  PRMT R8, R8, 0x5410, R9 ;  /* 0x0000541008087816 */ /* 0x000fe40000000009 */
[----:B------:R-:W-:Y:S02]  /*c8f0*/  PRMT R14, R14, 0x5410, R10 ;  /* 0x000054100e0e7816 */ /* 0x000fe4000000000a */
[----:B------:R-:W-:-:S02]  /*c900*/  SHF.R.U32.HI R7, RZ, 0x10, R7 ;  /* 0x00000010ff077819 */ /* 0x000fc40000011607 */
[----:B------:R-:W-:Y:S02]  /*c910*/  PRMT R12, R12, 0x5410, R11 ;  /* 0x000054100c0c7816 */ /* 0x000fe4000000000b */
[----:B------:R-:W-:Y:S02]  /*c920*/  PRMT R9, R20, 0x5410, R21 ;  /* 0x0000541014097816 */ /* 0x000fe40000000015 */
[----:B------:R-:W-:Y:S02]  /*c930*/  PRMT R15, R24, 0x5410, R25 ;  /* 0x00005410180f7816 */ /* 0x000fe40000000019 */
[----:B------:R-:W-:Y:S01]  /*c940*/  PRMT R10, R4, 0x5410, R5 ;  /* 0x00005410040a7816 */ /* 0x000fe20000000005 */
[----:B--2---:R-:W-:Y:S06]  /*c950*/  @!P0 BRA `(.L_x_597) ;  /* 0x0000018800b48947 */ /* 0x004fec0003800000 */
.L_x_784:
[----:B------:R-:W-:Y:S05]  /*c960*/  BSYNC B1 ;  /* 0x0000000000017941 */ /* 0x000fea0003800000 */
.L_x_596:
[----:B------:R-:W-:Y:S01]  /*c970*/  BSSY B1, `(.L_x_598) ;  /* 0x0000056000017945 */ /* 0x000fe20003800000 */
[----:B------:R-:W-:-:S03]  /*c980*/  PRMT R11, R6, 0x5410, R7 ;  /* 0x00005410060b7816 */ /* 0x000fc60000000007 */
[----:B------:R-:W-:Y:S05]  /*c990*/  @P1 BRA `(.L_x_599) ;  /* 0x00000004004c1947 */ /* 0x000fea0003800000 */
[----:B------:R-:W2:Y:S01]  /*c9a0*/  LDC R4, c[0x0][0x3d4] ;  /* 0x0000f500ff047b82 */ /* 0x000ea20000000800 */
[----:B------:R-:W-:Y:S01]  /*c9b0*/  BSSY B2, `(.L_x_600) ;  /* 0x000002a000027945 */ /* 0x000fe20003800000 */
[-C--:B--2---:R-:W-:Y:S02]  /*c9c0*/  ISETP.GE.AND P0, PT, R18, R4.reuse, PT ;  /* 0x000000041200720c */ /* 0x084fe40003f06270 */
[----:B------:R-:W-:-:S11]  /*c9d0*/  ISETP.GE.AND P1, PT, R221, R4, PT ;  /* 0x00000004dd00720c */ /* 0x000fd60003f26270 */
[----:B------:R-:W-:Y:S05]  /*c9e0*/  @P0 BRA `(.L_x_601) ;  /* 0x0000000000980947 */ /* 0x000fea0003800000 */
[----:B------:R-:W2:Y:S01]  /*c9f0*/  LDS.128 R4, [R0] ;  /* 0x0000000000047984 */ /* 0x000ea20000000c00 */
[----:B0-----:R-:W-:Y:S02]  /*ca00*/  HADD2.F32 R29, -RZ, R14.H0_H0 ;  /* 0x2000000eff1d7230 */ /* 0x001fe40000004100 */
[----:B------:R-:W-:Y:S02]  /*ca10*/  HADD2.F32 R27, -RZ, R12.H0_H0 ;  /* 0x2000000cff1b7230 */ /* 0x000fe40000004100 */
[----:B------:R-:W-:Y:S02]  /*ca20*/  HADD2.F32 R26, -RZ, R13.H0_H0 ;  /* 0x2000000dff1a7230 */ /* 0x000fe40000004100 */
[----:B------:R-:W-:Y:S02]  /*ca30*/  HADD2.F32 R28, -RZ, R15.H0_H0 ;  /* 0x2000000fff1c7230 */ /* 0x000fe40000004100 */
[--C-:B--2---:R-:W-:Y:S02]  /*ca40*/  HADD2.F32 R20, -RZ, R4.reuse.H0_H0 ;  /* 0x20000004ff147230 */ /* 0x104fe40000004100 */
[----:B------:R-:W-:-:S02]  /*ca50*/  HADD2.F32 R4, -RZ, R4.H1_H1 ;  /* 0x30000004ff047230 */ /* 0x000fc40000004100 */
[--C-:B------:R-:W-:Y:S02]  /*ca60*/  HADD2.F32 R21, -RZ, R5.reuse.H0_H0 ;  /* 0x20000005ff157230 */ /* 0x100fe40000004100 */
[----:B------:R-:W-:Y:S02]  /*ca70*/  HADD2.F32 R5, -RZ, R5.H1_H1 ;  /* 0x30000005ff057230 */ /* 0x000fe40000004100 */
[C---:B------:R-:W-:Y:S01]  /*ca80*/  FMUL.FTZ R31, R4.reuse, R29 ;  /* 0x0000001d041f7220 */ /* 0x040fe20000410000 */
[-C--:B------:R-:W-:Y:S01]  /*ca90*/  FMUL.FTZ R4, R4, R27.reuse ;  /* 0x0000001b04047220 */ /* 0x080fe20000410000 */
[--C-:B------:R-:W-:Y:S02]  /*caa0*/  HADD2.F32 R24, -RZ, R6.reuse.H0_H0 ;  /* 0x20000006ff187230 */ /* 0x100fe40000004100 */
[----:B------:R-:W-:Y:S02]  /*cab0*/  HADD2.F32 R25, -RZ, R7.H0_H0 ;  /* 0x20000007ff197230 */ /* 0x000fe40000004100 */
[C---:B------:R-:W-:Y:S01]  /*cac0*/  FMUL.FTZ R34, R5.reuse, R28 ;  /* 0x0000001c05227220 */ /* 0x040fe20000410000 */
[C---:B------:R-:W-:Y:S01]  /*cad0*/  FFMA.FTZ R31, R20.reuse, R27, -R31 ;  /* 0x0000001b141f7223 */ /* 0x040fe2000001081f */
[----:B------:R-:W-:Y:S01]  /*cae0*/  FFMA.FTZ R30, R20, R29, R4 ;  /* 0x0000001d141e7223 */ /* 0x000fe20000010004 */
[----:B------:R-:W-:Y:S01]  /*caf0*/  FMUL.FTZ R36, R5, R26 ;  /* 0x0000001a05247220 */ /* 0x000fe20000410000 */
[----:B------:R-:W-:-:S02]  /*cb00*/  HADD2.F32 R6, -RZ, R6.H1_H1 ;  /* 0x30000006ff067230 */ /* 0x000fc40000004100 */
[C---:B------:R-:W-:Y:S01]  /*cb10*/  FFMA.FTZ R34, R21.reuse, R26, -R34 ;  /* 0x0000001a15227223 */ /* 0x040fe20000010822 */
[----:B------:R-:W-:Y:S02]  /*cb20*/  HADD2.F32 R7, -RZ, R7.H1_H1 ;  /* 0x30000007ff077230 */ /* 0x000fe40000004100 */
[----:B------:R-:W-:Y:S01]  /*cb30*/  FFMA.FTZ R21, R21, R28, R36 ;  /* 0x0000001c15157223 */ /* 0x000fe20000010024 */
[----:B------:R-:W-:Y:S02]  /*cb40*/  HADD2.F32 R27, -RZ, R14.H1_H1 ;  /* 0x3000000eff1b7230 */ /* 0x000fe40000004100 */
[----:B------:R-:W-:Y:S02]  /*cb50*/  HADD2.F32 R5, -RZ, R12.H1_H1 ;  /* 0x3000000cff057230 */ /* 0x000fe40000004100 */
[----:B------:R-:W-:Y:S02]  /*cb60*/  HADD2.F32 R20, -RZ, R15.H1_H1 ;  /* 0x3000000fff147230 */ /* 0x000fe40000004100 */
[----:B------:R-:W-:Y:S01]  /*cb70*/  FMUL.FTZ R29, R6, R27 ;  /* 0x0000001b061d7220 */ /* 0x000fe20000410000 */
[----:B------:R-:W-:-:S02]  /*cb80*/  HADD2.F32 R4, -RZ, R13.H1_H1 ;  /* 0x3000000dff047230 */ /* 0x000fc40000004100 */
[-C--:B------:R-:W-:Y:S01]  /*cb90*/  FMUL.FTZ R26, R6, R5.reuse ;  /* 0x00000005061a7220 */ /* 0x080fe20000410000 */
[C---:B------:R-:W-:Y:S01]  /*cba0*/  FMUL.FTZ R28, R7.reuse, R20 ;  /* 0x00000014071c7220 */ /* 0x040fe20000410000 */
[C---:B------:R-:W-:Y:S01]  /*cbb0*/  FFMA.FTZ R6, R24.reuse, R5, -R29 ;  /* 0x0000000518067223 */ /* 0x040fe2000001081d */
[-C--:B-1----:R-:W-:Y:S01]  /*cbc0*/  FMUL.FTZ R33, R7, R4.reuse ;  /* 0x0000000407217220 */ /* 0x082fe20000410000 */
[----:B------:R-:W-:Y:S01]  /*cbd0*/  FFMA.FTZ R27, R24, R27, R26 ;  /* 0x0000001b181b7223 */ /* 0x000fe2000001001a */
[C---:B------:R-:W-:Y:S01]  /*cbe0*/  FFMA.FTZ R7, R25.reuse, R4, -R28 ;  /* 0x0000000419077223 */ /* 0x040fe2000001081c */
[----:B------:R-:W-:Y:S01]  /*cbf0*/  F2FP.F16.F32.PACK_AB R4, R30, R31 ;  /* 0x0000001f1e04723e */ /* 0x000fe200000000ff */
[----:B------:R-:W-:Y:S01]  /*cc00*/  FFMA.FTZ R20, R25, R20, R33 ;  /* 0x0000001419147223 */ /* 0x000fe20000010021 */
[----:B------:R-:W-:Y:S02]  /*cc10*/  F2FP.F16.F32.PACK_AB R5, R21, R34 ;  /* 0x000000221505723e */ /* 0x000fe400000000ff */
[----:B------:R-:W-:-:S02]  /*cc20*/  F2FP.F16.F32.PACK_AB R6, R27, R6 ;  /* 0x000000061b06723e */ /* 0x000fc400000000ff */
[----:B------:R-:W-:-:S05]  /*cc30*/  F2FP.F16.F32.PACK_AB R7, R20, R7 ;  /* 0x000000071407723e */ /* 0x000fca00000000ff */
[----:B------:R2:W-:Y:S02]  /*cc40*/  STS.128 [R0], R4 ;  /* 0x0000000400007388 */ /* 0x0005e40000000c00 */
.L_x_601:
[----:B------:R-:W-:Y:S05]  /*cc50*/  BSYNC B2 ;  /* 0x0000000000027941 */ /* 0x000fea0003800000 */
.L_x_600:
[----:B------:R-:W-:Y:S05]  /*cc60*/  @P1 BRA `(.L_x_599) ;  /* 0x0000000000981947 */ /* 0x000fea0003800000 */
[----:B--2---:R-:W2:Y:S01]  /*cc70*/  LDS.128 R4, [R0+0x4000] ;  /* 0x0040000000047984 */ /* 0x004ea20000000c00 */
        /* <DEDUP_REMOVED lines=36> */
[----:B------:R3:W-:Y:S02]  /*cec0*/  STS.128 [R0+0x4000], R4 ;  /* 0x0040000400007388 */ /* 0x0007e40000000c00 */
.L_x_599:
[----:B------:R-:W-:Y:S05]  /*ced0*/  BSYNC B1 ;  /* 0x0000000000017941 */ /* 0x000fea0003800000 */
.L_x_598:
[----:B------:R-:W-:Y:S01]  /*cee0*/  ISETP.GE.AND P0, PT, R223, R3, PT ;  /* 0x00000003df00720c */ /* 0x000fe20003f06270 */
[----:B------:R-:W-:-:S12]  /*cef0*/  BSSY B1, `(.L_x_602) ;  /* 0x0000055000017945 */ /* 0x000fd80003800000 */
[----:B------:R-:W-:Y:S05]  /*cf00*/  @P0 BRA `(.L_x_603) ;  /* 0x00000004004c0947 */ /* 0x000fea0003800000 */
[----:B--23--:R-:W2:Y:S01]  /*cf10*/  LDC R4, c[0x0][0x3d4] ;  /* 0x0000f500ff047b82 */ /* 0x00cea20000000800 */
[----:B------:R-:W-:Y:S01]  /*cf20*/  BSSY B2, `(.L_x_604) ;  /* 0x000002a000027945 */ /* 0x000fe20003800000 */
[-C--:B--2---:R-:W-:Y:S02]  /*cf30*/  ISETP.GE.AND P0, PT, R18, R4.reuse, PT ;  /* 0x000000041200720c */ /* 0x084fe40003f06270 */
[----:B------:R-:W-:-:S11]  /*cf40*/  ISETP.GE.AND P1, PT, R221, R4, PT ;  /* 0x00000004dd00720c */ /* 0x000fd60003f26270 */
[----:B------:R-:W-:Y:S05]  /*cf50*/  @P0 BRA `(.L_x_605) ;  /* 0x0000000000980947 */ /* 0x000fea0003800000 */
[----:B------:R-:W2:Y:S01]  /*cf60*/  LDS.128 R4, [R0+0x1000] ;  /* 0x0010000000047984 */ /* 0x000ea20000000c00 */
[----:B0-----:R-:W-:Y:S02]  /*cf70*/  HADD2.F32 R28, -RZ, R12.H0_H0 ;  /* 0x2000000cff1c7230 */ /* 0x001fe40000004100 */
[--C-:B------:R-:W-:Y:S02]  /*cf80*/  HADD2.F32 R30, -RZ, R14.reuse.H0_H0 ;  /* 0x2000000eff1e7230 */ /* 0x100fe40000004100 */
[----:B-1----:R-:W-:Y:S02]  /*cf90*/  HADD2.F32 R33, -RZ, R15.H0_H0 ;  /* 0x2000000fff217230 */ /* 0x002fe40000004100 */
[----:B------:R-:W-:Y:S02]  /*cfa0*/  HADD2.F32 R31, -RZ, R13.H0_H0 ;  /* 0x2000000dff1f7230 */ /* 0x000fe40000004100 */
[----:B------:R-:W-:Y:S02]  /*cfb0*/  HADD2.F32 R34, -RZ, R14.H1_H1 ;  /* 0x3000000eff227230 */ /* 0x000fe40000004100 */
[----:B------:R-:W-:-:S02]  /*cfc0*/  HADD2.F32 R35, -RZ, R15.H1_H1 ;  /* 0x3000000fff237230 */ /* 0x000fc40000004100 */
[--C-:B--2---:R-:W-:Y:S02]  /*cfd0*/  HADD2.F32 R20, -RZ, R4.reuse.H0_H0 ;  /* 0x20000004ff147230 */ /* 0x104fe40000004100 */
[----:B------:R-:W-:Y:S02]  /*cfe0*/  HADD2.F32 R4, -RZ, R4.H1_H1 ;  /* 0x30000004ff047230 */ /* 0x000fe40000004100 */
[--C-:B------:R-:W-:Y:S02]  /*cff0*/  HADD2.F32 R21, -RZ, R5.reuse.H0_H0 ;  /* 0x20000005ff157230 */ /* 0x100fe40000004100 */
[----:B------:R-:W-:Y:S02]  /*d000*/  HADD2.F32 R5, -RZ, R5.H1_H1 ;  /* 0x30000005ff057230 */ /* 0x000fe40000004100 */
[-C--:B------:R-:W-:Y:S01]  /*d010*/  FMUL.FTZ R27, R30, R4.reuse ;  /* 0x000000041e1b7220 */ /* 0x080fe20000410000 */
[----:B------:R-:W-:Y:S01]  /*d020*/  FMUL.FTZ R29, R28, R4 ;  /* 0x000000041c1d7220 */ /* 0x000fe20000410000 */
[----:B------:R-:W-:-:S02]  /*d030*/  HADD2.F32 R24, -RZ, R6.H0_H0 ;  /* 0x20000006ff187230 */ /* 0x000fc40000004100 */
[-C--:B------:R-:W-:Y:S01]  /*d040*/  FMUL.FTZ R26, R33, R5.reuse ;  /* 0x00000005211a7220 */ /* 0x080fe20000410000 */
[-C--:B------:R-:W-:Y:S01]  /*d050*/  FFMA.FTZ R4, R28, R20.reuse, -R27 ;  /* 0x000000141c047223 */ /* 0x080fe2000001081b */
[----:B------:R-:W-:Y:S01]  /*d060*/  FFMA.FTZ R29, R30, R20, R29 ;  /* 0x000000141e1d7223 */ /* 0x000fe2000001001d */
[C---:B------:R-:W-:Y:S01]  /*d070*/  FMUL.FTZ R20, R31.reuse, R5 ;  /* 0x000000051f147220 */ /* 0x040fe20000410000 */
[--C-:B------:R-:W-:Y:S02]  /*d080*/  HADD2.F32 R25, -RZ, R7.reuse.H0_H0 ;  /* 0x20000007ff197230 */ /* 0x100fe40000004100 */
[-C--:B------:R-:W-:Y:S01]  /*d090*/  FFMA.FTZ R5, R31, R21.reuse, -R26 ;  /* 0x000000151f057223 */ /* 0x080fe2000001081a */
[----:B------:R-:W-:Y:S02]  /*d0a0*/  HADD2.F32 R6, -RZ, R6.H1_H1 ;  /* 0x30000006ff067230 */ /* 0x000fe40000004100 */
[----:B------:R-:W-:Y:S01]  /*d0b0*/  FFMA.FTZ R20, R33, R21, R20 ;  /* 0x0000001521147223 */ /* 0x000fe20000010014 */
[----:B------:R-:W-:Y:S01]  /*d0c0*/  HADD2.F32 R7, -RZ, R7.H1_H1 ;  /* 0x30000007ff077230 */ /* 0x000fe20000004100 */
[----:B------:R-:W-:Y:S01]  /*d0d0*/  F2FP.F16.F32.PACK_AB R4, R29, R4 ;  /* 0x000000041d04723e */ /* 0x000fe200000000ff */
[----:B------:R-:W-:-:S02]  /*d0e0*/  HADD2.F32 R30, -RZ, R12.H1_H1 ;  /* 0x3000000cff1e7230 */ /* 0x000fc40000004100 */
[-C--:B------:R-:W-:Y:S01]  /*d0f0*/  FMUL.FTZ R21, R34, R6.reuse ;  /* 0x0000000622157220 */ /* 0x080fe20000410000 */
[----:B------:R-:W-:Y:S02]  /*d100*/  HADD2.F32 R31, -RZ, R13.H1_H1 ;  /* 0x3000000dff1f7230 */ /* 0x000fe40000004100 */
[----:B------:R-:W-:Y:S01]  /*d110*/  FMUL.FTZ R26, R35, R7 ;  /* 0x00000007231a7220 */ /* 0x000fe20000410000 */
[----:B------:R-:W-:Y:S01]  /*d120*/  F2FP.F16.F32.PACK_AB R5, R20, R5 ;  /* 0x000000051405723e */ /* 0x000fe200000000ff */
[C---:B------:R-:W-:Y:S01]  /*d130*/  FMUL.FTZ R27, R30.reuse, R6 ;  /* 0x000000061e1b7220 */ /* 0x040fe20000410000 */
[-C--:B------:R-:W-:Y:S01]  /*d140*/  FFMA.FTZ R6, R30, R24.reuse, -R21 ;  /* 0x000000181e067223 */ /* 0x080fe20000010815 */
[C---:B------:R-:W-:Y:S01]  /*d150*/  FMUL.FTZ R28, R31.reuse, R7 ;  /* 0x000000071f1c7220 */ /* 0x040fe20000410000 */
[-C--:B------:R-:W-:Y:S01]  /*d160*/  FFMA.FTZ R7, R31, R25.reuse, -R26 ;  /* 0x000000191f077223 */ /* 0x080fe2000001081a */
[----:B------:R-:W-:Y:S02]  /*d170*/  FFMA.FTZ R27, R34, R24, R27 ;  /* 0x00000018221b7223 */ /* 0x000fe4000001001b */
[----:B------:R-:W-:-:S03]  /*d180*/  FFMA.FTZ R28, R35, R25, R28 ;  /* 0x00000019231c7223 */ /* 0x000fc6000001001c */
[----:B------:R-:W-:Y:S02]  /*d190*/  F2FP.F16.F32.PACK_AB R6, R27, R6 ;  /* 0x000000061b06723e */ /* 0x000fe400000000ff */
[----:B------:R-:W-:-:S05]  /*d1a0*/  F2FP.F16.F32.PACK_AB R7, R28, R7 ;  /* 0x000000071c07723e */ /* 0x000fca00000000ff */
[----:B------:R2:W-:Y:S02]  /*d1b0*/  STS.128 [R0+0x1000], R4 ;  /* 0x0010000400007388 */ /* 0x0005e40000000c00 */
.L_x_605:
[----:B------:R-:W-:Y:S05]  /*d1c0*/  BSYNC B2 ;  /* 0x0000000000027941 */ /* 0x000fea0003800000 */
.L_x_604:
[----:B------:R-:W-:Y:S05]  /*d1d0*/  @P1 BRA `(.L_x_603) ;  /* 0x0000000000981947 */ /* 0x000fea0003800000 */
[----:B--2---:R-:W2:Y:S01]  /*d1e0*/  LDS.128 R4, [R0+0x5000] ;  /* 0x0050000000047984 */ /* 0x004ea20000000c00 */
        /* <DEDUP_REMOVED lines=37> */
.L_x_603:
[----:B------:R-:W-:Y:S05]  /*d440*/  BSYNC B1 ;  /* 0x0000000000017941 */ /* 0x000fea0003800000 */
.L_x_602:
[----:B------:R-:W-:Y:S01]  /*d450*/  ISETP.GE.AND P0, PT, R222, R3, PT ;  /* 0x00000003de00720c */ /* 0x000fe20003f06270 */
[----:B------:R-:W-:-:S12]  /*d460*/  BSSY B1, `(.L_x_606) ;  /* 0x0000055000017945 */ /* 0x000fd80003800000 */
[----:B------:R-:W-:Y:S05]  /*d470*/  @P0 BRA `(.L_x_607) ;  /* 0x00000004004c0947 */ /* 0x000fea0003800000 */
[----:B--234-:R-:W2:Y:S01]  /*d480*/  LDC R4, c[0x0][0x3d4] ;  /* 0x0000f500ff047b82 */ /* 0x01cea20000000800 */
        /* <DEDUP_REMOVED lines=42> */
.L_x_609:
[----:B------:R-:W-:Y:S05]  /*d730*/  BSYNC B2 ;  /* 0x0000000000027941 */ /* 0x000fea0003800000 */
.L_x_608:
        /* <DEDUP_REMOVED lines=39> */
.L_x_607:
[----:B------:R-:W-:Y:S05]  /*d9b0*/  BSYNC B1 ;  /* 0x0000000000017941 */ /* 0x000fea0003800000 */
.L_x_606:
[----:B------:R-:W-:-:S13]  /*d9c0*/  ISETP.GE.AND P0, PT, R224, R3, PT ;  /* 0x00000003e000720c */ /* 0x000fda0003f06270 */
[----:B------:R-:W-:Y:S05]  /*d9d0*/  @P0 BRA `(.L_x_610) ;  /* 0x0000002000540947 */ /* 0x000fea0003800000 */
[----:B------:R-:W5:Y:S01]  /*d9e0*/  LDC R3, c[0x0][0x3d4] ;  /* 0x0000f500ff037b82 */ /* 0x000f620000000800 */
[----:B------:R-:W-:Y:S01]  /*d9f0*/  BSSY B1, `(.L_x_611) ;  /* 0x000002a000017945 */ /* 0x000fe20003800000 */
[-C--:B-----5:R-:W-:Y:S02]  /*da00*/  ISETP.GE.AND P0, PT, R18, R3.reuse, PT ;  /* 0x000000031200720c */ /* 0x0a0fe40003f06270 */
[----:B------:R-:W-:-:S11]  /*da10*/  ISETP.GE.AND P1, PT, R221, R3, PT ;  /* 0x00000003dd00720c */ /* 0x000fd60003f26270 */
[----:B------:R-:W-:Y:S05]  /*da20*/  @P0 BRA `(.L_x_612) ;  /* 0x0000000000980947 */ /* 0x000fea0003800000 */
[----:B0-234-:R-:W0:Y:S01]  /*da30*/  LDS.128 R4, [R0+0x3000] ;  /* 0x0030000000047984 */ /* 0x01de220000000c00 */
[----:B------:R-:W-:Y:S02]  /*da40*/  HADD2.F32 R29, -RZ, R14.H0_H0 ;  /* 0x2000000eff1d7230 */ /* 0x000fe40000004100 */
[----:B------:R-:W-:Y:S02]  /*da50*/  HADD2.F32 R27, -RZ, R12.H0_H0 ;  /* 0x2000000cff1b7230 */ /* 0x000fe40000004100 */
[----:B------:R-:W-:Y:S02]  /*da60*/  HADD2.F32 R34, -RZ, R15.H0_H0 ;  /* 0x2000000fff227230 */ /* 0x000fe40000004100 */
[----:B------:R-:W-:Y:S02]  /*da70*/  HADD2.F32 R30, -RZ, R13.H0_H0 ;  /* 0x2000000dff1e7230 */ /* 0x000fe40000004100 */
[--C-:B0-----:R-:W-:Y:S02]  /*da80*/  HADD2.F32 R3, -RZ, R4.reuse.H0_H0 ;  /* 0x20000004ff037230 */ /* 0x101fe40000004100 */
[----:B------:R-:W-:-:S02]  /*da90*/  HADD2.F32 R4, -RZ, R4.H1_H1 ;  /* 0x30000004ff047230 */ /* 0x000fc40000004100 */
[--C-:B------:R-:W-:Y:S02]  /*daa0*/  HADD2.F32 R20, -RZ, R5.reuse.H0_H0 ;  /* 0x20000005ff147230 */ /* 0x100fe40000004100 */
[----:B------:R-:W-:Y:S02]  /*dab0*/  HADD2.F32 R5, -RZ, R5.H1_H1 ;  /* 0x30000005ff057230 */ /* 0x000fe40000004100 */
[-C--:B------:R-:W-:Y:S01]  /*dac0*/  FMUL.FTZ R26, R29, R4.reuse ;  /* 0x000000041d1a7220 */ /* 0x080fe20000410000 */
[C---:B------:R-:W-:Y:S01]  /*dad0*/  FMUL.FTZ R28, R27.reuse, R4 ;  /* 0x000000041b1c7220 */ /* 0x040fe20000410000 */
[----:B------:R-:W-:Y:S02]  /*dae0*/  HADD2.F32 R21, -RZ, R6.H0_H0 ;  /* 0x20000006ff157230 */ /* 0x000fe40000004100 */
[----:B------:R-:W-:Y:S01]  /*daf0*/  FMUL.FTZ R25, R34, R5 ;  /* 0x0000000522197220 */ /* 0x000fe20000410000 */
[----:B------:R-:W-:Y:S01]  /*db00*/  FFMA.FTZ R4, R27, R3, -R26 ;  /* 0x000000031b047223 */ /* 0x000fe2000001081a */
[----:B------:R-:W-:-:S02]  /*db10*/  HADD2.F32 R24, -RZ, R7.H0_H0 ;  /* 0x20000007ff187230 */ /* 0x000fc40000004100 */
[----:B------:R-:W-:Y:S01]  /*db20*/  FFMA.FTZ R3, R29, R3, R28 ;  /* 0x000000031d037223 */ /* 0x000fe2000001001c */
[C---:B------:R-:W-:Y:S01]  /*db30*/  FMUL.FTZ R27, R30.reuse, R5 ;  /* 0x000000051e1b7220 */ /* 0x040fe20000410000 */
[----:B------:R-:W-:Y:S02]  /*db40*/  HADD2.F32 R6, -RZ, R6.H1_H1 ;  /* 0x30000006ff067230 */ /* 0x000fe40000004100 */
[-C--:B------:R-:W-:Y:S01]  /*db50*/  FFMA.FTZ R5, R30, R20.reuse, -R25 ;  /* 0x000000141e057223 */ /* 0x080fe20000010819 */
[----:B------:R-:W-:Y:S02]  /*db60*/  HADD2.F32 R7, -RZ, R7.H1_H1 ;  /* 0x30000007ff077230 */ /* 0x000fe40000004100 */
[----:B------:R-:W-:Y:S01]  /*db70*/  FFMA.FTZ R20, R34, R20, R27 ;  /* 0x0000001422147223 */ /* 0x000fe2000001001b */
[----:B------:R-:W-:Y:S01]  /*db80*/  HADD2.F32 R29, -RZ, R14.H1_H1 ;  /* 0x3000000eff1d7230 */ /* 0x000fe20000004100 */
[----:B------:R-:W-:Y:S01]  /*db90*/  F2FP.F16.F32.PACK_AB R4, R3, R4 ;  /* 0x000000040304723e */ /* 0x000fe200000000ff */
[----:B------:R-:W-:-:S02]  /*dba0*/  HADD2.F32 R28, -RZ, R15.H1_H1 ;  /* 0x3000000fff1c7230 */ /* 0x000fc40000004100 */
[----:B------:R-:W-:Y:S02]  /*dbb0*/  HADD2.F32 R25, -RZ, R12.H1_H1 ;  /* 0x3000000cff197230 */ /* 0x000fe40000004100 */
[-C--:B------:R-:W-:Y:S01]  /*dbc0*/  FMUL.FTZ R12, R29, R6.reuse ;  /* 0x000000061d0c7220 */ /* 0x080fe20000410000 */
[----:B------:R-:W-:Y:S02]  /*dbd0*/  HADD2.F32 R26, -RZ, R13.H1_H1 ;  /* 0x3000000dff1a7230 */ /* 0x000fe40000004100 */
[----:B------:R-:W-:Y:S01]  /*dbe0*/  FMUL.FTZ R13, R28, R7 ;  /* 0x000000071c0d7220 */ /* 0x000fe20000410000 */
[----:B------:R-:W-:Y:S01]  /*dbf0*/  F2FP.F16.F32.PACK_AB R5, R20, R5 ;  /* 0x000000051405723e */ /* 0x000fe200000000ff */
[C---:B------:R-:W-:Y:S01]  /*dc00*/  FMUL.FTZ R14, R25.reuse, R6 ;  /* 0x00000006190e7220 */ /* 0x040fe20000410000 */
[----:B------:R-:W-:Y:S01]  /*dc10*/  FFMA.FTZ R6, R25, R21, -R12 ;  /* 0x0000001519067223 */ /* 0x000fe2000001080c */
[C---:B------:R-:W-:Y:S01]  /*dc20*/  FMUL.FTZ R15, R26.reuse, R7 ;  /* 0x000000071a0f7220 */ /* 0x040fe20000410000 */
[----:B------:R-:W-:Y:S01]  /*dc30*/  FFMA.FTZ R7, R26, R24, -R13 ;  /* 0x000000181a077223 */ /* 0x000fe2000001080d */
[----:B------:R-:W-:-:S02]  /*dc40*/  FFMA.FTZ R21, R29, R21, R14 ;  /* 0x000000151d157223 */ /* 0x000fc4000001000e */
[----:B------:R-:W-:-:S03]  /*dc50*/  FFMA.FTZ R24, R28, R24, R15 ;  /* 0x000000181c187223 */ /* 0x000fc6000001000f */
[----:B------:R-:W-:Y:S02]  /*dc60*/  F2FP.F16.F32.PACK_AB R6, R21, R6 ;  /* 0x000000061506723e */ /* 0x000fe400000000ff */
[----:B------:R-:W-:-:S05]  /*dc70*/  F2FP.F16.F32.PACK_AB R7, R24, R7 ;  /* 0x000000071807723e */ /* 0x000fca00000000ff */
[----:B------:R0:W-:Y:S02]  /*dc80*/  STS.128 [R0+0x3000], R4 ;  /* 0x0030000400007388 */ /* 0x0001e40000000c00 */
.L_x_612:
[----:B------:R-:W-:Y:S05]  /*dc90*/  BSYNC B1 ;  /* 0x0000000000017941 */ /* 0x000fea0003800000 */
.L_x_611:
        /* <DEDUP_REMOVED lines=13> */
[-C--:B------:R-:W-:Y:S01]  /*dd70*/  FFMA.FTZ R20, R21, R3.reuse, -R20 ;  /* 0x0000000315147223 */ /* 0x080fe20000010814 */
[----:B------:R-:W-:Y:S01]  /*dd80*/  FFMA.FTZ R3, R25, R3, R4 ;  /* 0x0000000319037223 */ /* 0x000fe20000010004 */
[----:B------:R-:W-:-:S02]  /*dd90*/  HADD2.F32 R14, -RZ, R7.H0_H0 ;  /* 0x20000007ff0e7230 */ /* 0x000fc40000004100 */
[-C--:B------:R-:W-:Y:S01]  /*dda0*/  FMUL.FTZ R15, R26, R5.reuse ;  /* 0x000000051a0f7220 */ /* 0x080fe20000410000 */
[----:B------:R-:W-:Y:S02]  /*ddb0*/  HADD2.F32 R25, -RZ, R10.H1_H1 ;  /* 0x3000000aff197230 */ /* 0x000fe40000004100 */
[C---:B------:R-:W-:Y:S01]  /*ddc0*/  FMUL.FTZ R5, R24.reuse, R5 ;  /* 0x0000000518057220 */ /* 0x040fe20000410000 */
[----:B------:R-:W-:Y:S02]  /*ddd0*/  HADD2.F32 R6, -RZ, R6.H1_H1 ;  /* 0x30000006ff067230 */ /* 0x000fe40000004100 */
[-C--:B------:R-:W-:Y:S01]  /*dde0*/  FFMA.FTZ R15, R24, R12.reuse, -R15 ;  /* 0x0000000c180f7223 */ /* 0x080fe2000001080f */
[----:B------:R-:W-:Y:S02]  /*ddf0*/  HADD2.F32 R7, -RZ, R7.H1_H1 ;  /* 0x30000007ff077230 */ /* 0x000fe40000004100 */
[----:B------:R-:W-:Y:S01]  /*de00*/  FFMA.FTZ R12, R26, R12, R5 ;  /* 0x0000000c1a0c7223 */ /* 0x000fe20000010005 */
[----:B------:R-:W-:-:S02]  /*de10*/  HADD2.F32 R21, -RZ, R8.H1_H1 ;  /* 0x30000008ff157230 */ /* 0x000fc40000004100 */
[-C--:B------:R-:W-:Y:S01]  /*de20*/  FMUL.FTZ R4, R25, R6.reuse ;  /* 0x0000000619047220 */ /* 0x080fe20000410000 */
[----:B------:R-:W-:Y:S02]  /*de30*/  HADD2.F32 R10, -RZ, R11.H1_H1 ;  /* 0x3000000bff0a7230 */ /* 0x000fe40000004100 */
[----:B------:R-:W-:Y:S02]  /*de40*/  HADD2.F32 R8, -RZ, R9.H1_H1 ;  /* 0x30000009ff087230 */ /* 0x000fe40000004100 */
[C---:B------:R-:W-:Y:S01]  /*de50*/  FMUL.FTZ R6, R21.reuse, R6 ;  /* 0x0000000615067220 */ /* 0x040fe20000410000 */
[----:B------:R-:W-:Y:S01]  /*de60*/  FFMA.FTZ R4, R21, R13, -R4 ;  /* 0x0000000d15047223 */ /* 0x000fe20000010804 */
[----:B------:R-:W-:Y:S01]  /*de70*/  FMUL.FTZ R5, R10, R7 ;  /* 0x000000070a057220 */ /* 0x000fe20000410000 */
[----:B------:R-:W-:Y:S01]  /*de80*/  F2FP.F16.F32.PACK_AB R9, R12, R15 ;  /* 0x0000000f0c09723e */ /* 0x000fe200000000ff */
[C---:B------:R-:W-:Y:S01]  /*de90*/  FMUL.FTZ R7, R8.reuse, R7 ;  /* 0x0000000708077220 */ /* 0x040fe20000410000 */
[----:B------:R-:W-:Y:S01]  /*dea0*/  FFMA.FTZ R13, R25, R13, R6 ;  /* 0x0000000d190d7223 */ /* 0x000fe20000010006 */
[----:B------:R-:W-:Y:S01]  /*deb0*/  FFMA.FTZ R5, R8, R14, -R5 ;  /* 0x0000000e08057223 */ /* 0x000fe20000010805 */
[----:B------:R-:W-:Y:S01]  /*dec0*/  F2FP.F16.F32.PACK_AB R8, R3, R20 ;  /* 0x000000140308723e */ /* 0x000fe200000000ff */
[----:B------:R-:W-:-:S02]  /*ded0*/  FFMA.FTZ R14, R10, R14, R7 ;  /* 0x0000000e0a0e7223 */ /* 0x000fc40000010007 */
[----:B------:R-:W-:-:S03]  /*dee0*/  F2FP.F16.F32.PACK_AB R10, R13, R4 ;  /* 0x000000040d0a723e */ /* 0x000fc600000000ff */
[----:B------:R-:W-:-:S05]  /*def0*/  F2FP.F16.F32.PACK_AB R11, R14, R5 ;  /* 0x000000050e0b723e */ /* 0x000fca00000000ff */
[----:B------:R0:W-:Y:S01]  /*df00*/  STS.128 [R0+0x7000], R8 ;  /* 0x0070000800007388 */ /* 0x0001e20000000c00 */
[----:B------:R-:W-:Y:S05]  /*df10*/  BRA `(.L_x_610) ;  /* 0x0000001c00047947 */ /* 0x000fea0003800000 */
.L_x_589:
[----:B------:R-:W0:Y:S01]  /*df20*/  LDC R3, c[0x0][0x3d4] ;  /* 0x0000f500ff037b82 */ /* 0x000e220000000800 */
[----:B------:R-:W-:Y:S01]  /*df30*/  IMAD R160, R157, -0x80, R160 ;  /* 0xffffff809da07824 */ /* 0x000fe200078e02a0 */
[----:B------:R-:W-:Y:S02]  /*df40*/  CS2R R4, SRZ ;  /* 0x0000000000047805 */ /* 0x000fe4000001ff00 */
[----:B------:R-:W-:Y:S02]  /*df50*/  CS2R R6, SRZ ;  /* 0x0000000000067805 */ /* 0x000fe4000001ff00 */
[----:B------:R-:W-:Y:S02]  /*df60*/  CS2R R28, SRZ ;  /* 0x00000000001c7805 */ /* 0x000fe4000001ff00 */
[----:B------:R-:W-:Y:S02]  /*df70*/  CS2R R30, SRZ ;  /* 0x00000000001e7805 */ /* 0x000fe4000001ff00 */
[----:B------:R-:W-:Y:S01]  /*df80*/  VIMNMX R21, R160, 0x80, PT ;  /* 0x00000080a0157848 */ /* 0x000fe20003fe0100 */
[----:B------:R-:W-:Y:S01]  /*df90*/  ULDC.64 UR4, c[0x0][0x208] ;  /* 0x0000820000047ab9 */ /* 0x000fe20000000a00 */
[----:B0-----:R-:W-:-:S04]  /*dfa0*/  ISETP.GE.AND P0, PT, R16, R3, PT ;  /* 0x000000031000720c */ /* 0x001fc80003f06270 */
[----:B------:R-:W-:-:S13]  /*dfb0*/  ISETP.GE.OR P1, PT, R22, R21, P0 ;  /* 0x000000151600720c */ /* 0x000fda0000726670 */
[----:B------:R0:W5:Y:S04]  /*dfc0*/  @!P1 LDG.E.128 R4, desc[UR4][R34.64] ;  /* 0x0000000422049981 */ /* 0x000168000c1e1d00 */
[----:B------:R0:W5:Y:S01]  /*dfd0*/  @!P1 LDG.E.128 R28, desc[UR4][R36.64] ;  /* 0x00000004241c9981 */ /* 0x000162000c1e1d00 */
[----:B------:R-:W-:-:S03]  /*dfe0*/  UMOV UR4, 0xffffffff ;  /* 0xffffffff00047882 */ /* 0x000fc60000000000 */
[----:B------:R-:W-:Y:S05]  /*dff0*/  BRA.DIV UR4, `(.L_x_613) ;  /* 0x0000017604207947 */ /* 0x000fea000b800000 */
.L_x_787:
[----:B------:R-:W2:Y:S01]  /*e000*/  LDL R9, [R1+0x84] ;  /* 0x0000840001097983 */ /* 0x000ea20000100800 */
[----:B------:R-:W-:Y:S01]  /*e010*/  UMOV UR4, 0xffffffff ;  /* 0xffffffff00047882 */ /* 0x000fe20000000000 */
[----:B--2---:R-:W-:Y:S02]  /*e020*/  LEA.HI R8, R9, R9, RZ, 0x1 ;  /* 0x0000000909087211 */ /* 0x004fe400078f08ff */
[----:B------:R-:W-:Y:S05]  /*e030*/  BRA.DIV UR4, `(.L_x_614) ;  /* 0x0000017604387947 */ /* 0x000fea000b800000 */
.L_x_790:
[----:B------:R-:W-:Y:S01]  /*e040*/  UMOV UR4, 0xffffffff ;  /* 0xffffffff00047882 */ /* 0x000fe20000000000 */
[----:B------:R-:W-:Y:S02]  /*e050*/  LOP3.LUT R8, R8, 0xfffffffe, RZ, 0xc0, !PT ;  /* 0xfffffffe08087812 */ /* 0x000fe400078ec0ff */
[----:B------:R-:W-:Y:S05]  /*e060*/  BRA.DIV UR4, `(.L_x_615) ;  /* 0x0000017604547947 */ /* 0x000fea000b800000 */
.L_x_793:
[----:B------:R-:W-:Y:S01]  /*e070*/  UMOV UR4, 0xffffffff ;  /* 0xffffffff00047882 */ /* 0x000fe20000000000 */
[----:B------:R-:W-:Y:S02]  /*e080*/  IMAD.IADD R8, R9, 0x1, -R8 ;  /* 0x0000000109087824 */ /* 0x000fe400078e0a08 */
[----:B------:R-:W-:Y:S05]  /*e090*/  BRA.DIV UR4, `(.L_x_616) ;  /* 0x0000017604707947 */ /* 0x000fea000b800000 */
.L_x_796:
[----:B------:R-:W-:Y:S01]  /*e0a0*/  SHF.L.U32 R9, R8, 0x1f, RZ ;  /* 0x0000001f08097819 */ /* 0x000fe200000006ff */
[----:B------:R-:W2:Y:S01]  /*e0b0*/  S2R R10, SR_TID.X ;  /* 0x00000000000a7919 */ /* 0x000ea20000002100 */
[----:B-----5:R-:W-:Y:S01]  /*e0c0*/  MOV R13, R4 ;  /* 0x00000004000d7202 */ /* 0x020fe20000000f00 */
[--C-:B------:R-:W-:Y:S01]  /*e0d0*/  IMAD.MOV.U32 R8, RZ, RZ, R5.reuse ;  /* 0x000000ffff087224 */ /* 0x100fe200078e0005 */
[----:B------:R-:W3:Y:S01]  /*e0e0*/  SYNCS.PHASECHK.TRANS64.TRYWAIT P4, [R2+URZ+0x34800], R9 ;  /* 0x03480009020075a7 */ /* 0x000ee2000808017f */
[--C-:B-1----:R-:W-:Y:S01]  /*e0f0*/  SHF.R.U64 R14, R4, 0x10, R5.reuse ;  /* 0x00000010040e7819 */ /* 0x102fe20000001205 */
[----:B------:R-:W-:Y:S01]  /*e100*/  IMAD.MOV.U32 R15, RZ, RZ, R6 ;  /* 0x000000ffff0f7224 */ /* 0x000fe200078e0006 */
[----:B------:R-:W-:Y:S01]  /*e110*/  SHF.R.U32.HI R5, RZ, 0x10, R5 ;  /* 0x00000010ff057819 */ /* 0x000fe20000011605 */
[--C-:B------:R-:W-:Y:S01]  /*e120*/  IMAD.MOV.U32 R4, RZ, RZ, R7.reuse ;  /* 0x000000ffff047224 */ /* 0x100fe200078e0007 */
[--C-:B------:R-:W-:Y:S01]  /*e130*/  SHF.R.U64 R20, R6, 0x10, R7.reuse ;  /* 0x0000001006147819 */ /* 0x100fe20000001207 */
[----:B------:R-:W-:Y:S01]  /*e140*/  IMAD.MOV.U32 R25, RZ, RZ, R30 ;  /* 0x000000ffff197224 */ /* 0x000fe200078e001e */
[----:B------:R-:W-:Y:S01]  /*e150*/  SHF.R.U32.HI R6, RZ, 0x10, R7 ;  /* 0x00000010ff067819 */ /* 0x000fe20000011607 */
[----:B------:R-:W-:Y:S01]  /*e160*/  BSSY B1, `(.L_x_617) ;  /* 0x0000018000017945 */ /* 0x000fe20003800000 */
[----:B------:R-:W-:-:S02]  /*e170*/  ISETP.GE.OR P1, PT, R22, R21, P0 ;  /* 0x000000151600720c */ /* 0x000fc40000726670 */
[-C--:B------:R-:W-:Y:S02]  /*e180*/  ISETP.GE.OR P2, PT, R223, R21.reuse, P0 ;  /* 0x00000015df00720c */ /* 0x080fe40000746670 */
[-C--:B------:R-:W-:Y:S02]  /*e190*/  ISETP.GE.OR P3, PT, R222, R21.reuse, P0 ;  /* 0x00000015de00720c */ /* 0x080fe40000766670 */
[----:B------:R-:W-:Y:S01]  /*e1a0*/  PRMT R14, R14, 0x5410, R5 ;  /* 0x000054100e0e7816 */ /* 0x000fe20000000005 */
[----:B------:R-:W-:Y:S01]  /*e1b0*/  IMAD.MOV.U32 R5, RZ, RZ, R31 ;  /* 0x000000ffff057224 */ /* 0x000fe200078e001f */
[----:B------:R-:W-:Y:S01]  /*e1c0*/  PRMT R15, R15, 0x5410, R4 ;  /* 0x000054100f0f7816 */ /* 0x000fe20000000004 */
[----:B------:R-:W-:Y:S01]  /*e1d0*/  IMAD.MOV.U32 R4, RZ, RZ, R29 ;  /* 0x000000ffff047224 */ /* 0x000fe200078e001d */
[----:B------:R-:W-:Y:S02]  /*e1e0*/  ISETP.GE.OR P0, PT, R224, R21, P0 ;  /* 0x00000015e000720c */ /* 0x000fe40000706670 */
[----:B------:R-:W-:-:S02]  /*e1f0*/  PRMT R20, R20, 0x5410, R6 ;  /* 0x0000541014147816 */ /* 0x000fc40000000006 */
[----:B------:R-:W-:Y:S02]  /*e200*/  MOV R21, R28 ;  /* 0x0000001c00157202 */ /* 0x000fe40000000f00 */
[--C-:B------:R-:W-:Y:S02]  /*e210*/  SHF.R.U64 R24, R28, 0x10, R29.reuse ;  /* 0x000000101c187819 */ /* 0x100fe4000000121d */
[----:B------:R-:W-:Y:S02]  /*e220*/  SHF.R.U32.HI R6, RZ, 0x10, R29 ;  /* 0x00000010ff067819 */ /* 0x000fe4000001161d */
[----:B--2---:R-:W-:Y:S02]  /*e230*/  IADD3 R10, R10, -0x80, RZ ;  /* 0xffffff800a0a7810 */ /* 0x004fe40007ffe0ff */
[--C-:B------:R-:W-:Y:S02]  /*e240*/  SHF.R.U64 R26, R30, 0x10, R31.reuse ;  /* 0x000000101e1a7819 */ /* 0x100fe4000000121f */
[----:B------:R-:W-:-:S02]  /*e250*/  SHF.R.U32.HI R7, RZ, 0x10, R31 ;  /* 0x00000010ff077819 */ /* 0x000fc4000001161f */
[----:B------:R-:W-:Y:S02]  /*e260*/  LEA.HI R33, R33, R10, RZ, 0x3 ;  /* 0x0000000a21217211 */ /* 0x000fe400078f18ff */
[----:B------:R-:W-:Y:S02]  /*e270*/  PRMT R13, R13, 0x5410, R8 ;  /* 0x000054100d0d7816 */ /* 0x000fe40000000008 */
[----:B------:R-:W-:Y:S02]  /*e280*/  PRMT R21, R21, 0x5410, R4 ;  /* 0x0000541015157816 */ /* 0x000fe40000000004 */
[----:B------:R-:W-:Y:S02]  /*e290*/  PRMT R24, R24, 0x5410, R6 ;  /* 0x0000541018187816 */ /* 0x000fe40000000006 */
[----:B------:R-:W-:Y:S02]  /*e2a0*/  PRMT R25, R25, 0x5410, R5 ;  /* 0x0000541019197816 */ /* 0x000fe40000000005 */
[----:B------:R-:W-:-:S02]  /*e2b0*/  PRMT R26, R26, 0x5410, R7 ;  /* 0x000054101a1a7816 */ /* 0x000fc40000000007 */
[----:B------:R-:W-:Y:S01]  /*e2c0*/  LOP3.LUT R12, R33, 0xfffffff8, RZ, 0xc0, !PT ;  /* 0xfffffff8210c7812 */ /* 0x000fe200078ec0ff */
[----:B---3--:R-:W-:Y:S06]  /*e2d0*/  @!P4 BRA `(.L_x_618) ;  /* 0x000001740008c947 */ /* 0x008fec0003800000 */
.L_x_797:
[----:B------:R-:W-:Y:S05]  /*e2e0*/  BSYNC B1 ;  /* 0x0000000000017941 */ /* 0x000fea0003800000 */
.L_x_617:
[----:B------:R-:W2:Y:S01]  /*e2f0*/  S2R R8, SR_TID.X ;  /* 0x0000000000087919 */ /* 0x000ea20000002100 */
[----:B------:R-:W-:Y:S01]  /*e300*/  BSSY B1, `(.L_x_619) ;  /* 0x0000061000017945 */ /* 0x000fe20003800000 */
[----:B--2---:R-:W-:-:S04]  /*e310*/  VIADD R8, R8, 0xffffff80 ;  /* 0xffffff8008087836 */ /* 0x004fc80000000000 */
[----:B------:R-:W-:Y:S01]  /*e320*/  IMAD.IADD R12, R8, 0x1, -R12 ;  /* 0x00000001080c7824 */ /* 0x000fe200078e0a0c */
[----:B------:R-:W-:Y:S06]  /*e330*/  @P1 BRA `(.L_x_620) ;  /* 0x0000000400741947 */ /* 0x000fec0003800000 */
[----:B------:R-:W2:Y:S04]  /*e340*/  LDL R10, [R1+0x3c] ;  /* 0x00003c00010a7983 */ /* 0x000ea80000100800 */
[----:B------:R-:W1:Y:S01]  /*e350*/  LDL R6, [R1+0x64] ;  /* 0x0000640001067983 */ /* 0x000e620000100800 */
[----:B------:R-:W-:Y:S01]  /*e360*/  LEA.HI R4, R3, R12, RZ, 0x1d ;  /* 0x0000000c03047211 */ /* 0x000fe200078fe8ff */
[----:B0-----:R-:W-:Y:S02]  /*e370*/  HADD2.F32 R37, -RZ, R13.H0_H0 ;  /* 0x2000000dff257230 */ /* 0x001fe40000004100 */
[----:B------:R-:W-:Y:S01]  /*e380*/  HADD2.F32 R38, -RZ, R21.H0_H0 ;  /* 0x20000015ff267230 */ /* 0x000fe20000004100 */
[----:B------:R-:W-:Y:S01]  /*e390*/  SHF.R.S32.HI R7, RZ, 0x1f, R4 ;  /* 0x0000001fff077819 */ /* 0x000fe20000011404 */
[----:B------:R-:W-:-:S02]  /*e3a0*/  IMAD.SHL.U32 R5, R4, 0x8, RZ ;  /* 0x0000000804057824 */ /* 0x000fc400078e00ff */
[----:B------:R-:W-:Y:S01]  /*e3b0*/  HADD2.F32 R39, -RZ, R24.H0_H0 ;  /* 0x20000018ff277230 */ /* 0x000fe20000004100 */
[----:B------:R-:W-:Y:S02]  /*e3c0*/  LEA.HI R7, R7, R4, RZ, 0x3 ;  /* 0x0000000407077211 */ /* 0x000fe400078f18ff */
[----:B------:R-:W-:Y:S02]  /*e3d0*/  LOP3.LUT R5, R5, 0x38, RZ, 0xc0, !PT ;  /* 0x0000003805057812 */ /* 0x000fe400078ec0ff */
[----:B------:R-:W-:Y:S02]  /*e3e0*/  SHF.L.U32 R7, R7, 0xa, RZ ;  /* 0x0000000a07077819 */ /* 0x000fe400000006ff */
[----:B--2---:R-:W-:Y:S02]  /*e3f0*/  LOP3.LUT R5, R5, 0x1c0, R10, 0xf8, !PT ;  /* 0x000001c005057812 */ /* 0x004fe400078ef80a */
[----:B------:R-:W-:Y:S02]  /*e400*/  SHF.R.S32.HI R10, RZ, 0x1f, R8 ;  /* 0x0000001fff0a7819 */ /* 0x000fe40000011408 */
[----:B-1----:R-:W-:-:S02]  /*e410*/  LOP3.LUT R9, R5, R6, RZ, 0x3c, !PT ;  /* 0x0000000605097212 */ /* 0x002fc400078e3cff */
[----:B------:R-:W-:Y:S02]  /*e420*/  LEA.HI R10, R10, R8, RZ, 0x6 ;  /* 0x000000080a0a7211 */ /* 0x000fe400078f30ff */
[----:B------:R-:W-:Y:S02]  /*e430*/  LOP3.LUT R8, R7, 0x7fffe000, RZ, 0xc0, !PT ;  /* 0x7fffe00007087812 */ /* 0x000fe400078ec0ff */
[----:B------:R-:W0:Y:S01]  /*e440*/  LDS.128 R4, [R0] ;  /* 0x0000000000047984 */ /* 0x000e220000000c00 */
[----:B------:R-:W-:-:S05]  /*e450*/  IMAD.SHL.U32 R10, R10, 0x8, RZ ;  /* 0x000000080a0a7824 */ /* 0x000fca00078e00ff */
[----:B------:R-:W-:-:S04]  /*e460*/  LOP3.LUT R10, R10, 0xfffffe00, RZ, 0xc0, !PT ;  /* 0xfffffe000a0a7812 */ /* 0x000fc800078ec0ff */
[----:B------:R-:W-:-:S05]  /*e470*/  IADD3 R9, R9, R8, R10 ;  /* 0x0000000809097210 */ /* 0x000fca0007ffe00a */
[----:B------:R-:W-:-:S05]  /*e480*/  IMAD R27, R9, 0x2, R2 ;  /* 0x00000002091b7824 */ /* 0x000fca00078e0202 */
[----:B------:R-:W1:Y:S01]  /*e490*/  LDS.128 R8, [R27+0x16400] ;  /* 0x016400001b087984 */ /* 0x000e620000000c00 */
[--C-:B0-----:R-:W-:Y:S02]  /*e4a0*/  HADD2.F32 R28, -RZ, R4.reuse.H0_H0 ;  /* 0x20000004ff1c7230 */ /* 0x101fe40000004100 */
[----:B------:R-:W-:Y:S02]  /*e4b0*/  HADD2.F32 R4, -RZ, R4.H1_H1 ;  /* 0x30000004ff047230 */ /* 0x000fe40000004100 */
[--C-:B------:R-:W-:Y:S02]  /*e4c0*/  HADD2.F32 R29, -RZ, R5.reuse.H0_H0 ;  /* 0x20000005ff1d7230 */ /* 0x100fe40000004100 */
[----:B------:R-:W-:Y:S02]  /*e4d0*/  HADD2.F32 R5, -RZ, R5.H1_H1 ;  /* 0x30000005ff057230 */ /* 0x000fe40000004100 */
[--C-:B------:R-:W-:Y:S02]  /*e4e0*/  HADD2.F32 R30, -RZ, R6.reuse.H0_H0 ;  /* 0x20000006ff1e7230 */ /* 0x100fe40000004100 */
[----:B------:R-:W-:-:S02]  /*e4f0*/  HADD2.F32 R6, -RZ, R6.H1_H1 ;  /* 0x30000006ff067230 */ /* 0x000fc40000004100 */
[--C-:B------:R-:W-:Y:S02]  /*e500*/  HADD2.F32 R31, -RZ, R7.reuse.H0_H0 ;  /* 0x20000007ff1f7230 */ /* 0x100fe40000004100 */
[----:B------:R-:W-:Y:S02]  /*e510*/  HADD2.F32 R7, -RZ, R7.H1_H1 ;  /* 0x30000007ff077230 */ /* 0x000fe40000004100 */
[--C-:B-1----:R-:W-:Y:S02]  /*e520*/  HADD2.F32 R33, -RZ, R8.reuse.H0_H0 ;  /* 0x20000008ff217230 */ /* 0x102fe40000004100 */
[----:B------:R-:W-:Y:S02]  /*e530*/  HADD2.F32 R8, -RZ, R8.H1_H1 ;  /* 0x30000008ff087230 */ /* 0x000fe40000004100 */
[----:B------:R-:W-:Y:S02]  /*e540*/  HADD2.F32 R34, -RZ, R9.H0_H0 ;  /* 0x20000009ff227230 */ /* 0x000fe40000004100 */
[C---:B------:R-:W-:Y:S01]  /*e550*/  FMUL.FTZ R41, R33.reuse, R38 ;  /* 0x0000002621297220 */ /* 0x040fe20000410000 */
[----:B------:R-:W-:Y:S01]  /*e560*/  FMUL.FTZ R43, R33, R37 ;  /* 0x00000025212b7220 */ /* 0x000fe20000410000 */
[----:B------:R-:W-:-:S02]  /*e570*/  HADD2.F32 R33, -RZ, R14.H0_H0 ;  /* 0x2000000eff217230 */ /* 0x000fc40000004100 */
[----:B------:R-:W-:Y:S01]  /*e580*/  FMUL.FTZ R45, R8, R39 ;  /* 0x00000027082d7220 */ /* 0x000fe20000410000 */
[C---:B------:R-:W-:Y:S01]  /*e590*/  FFMA.FTZ R41, R28.reuse, R37, -R41 ;  /* 0x000000251c297223 */ /* 0x040fe20000010829 */
[----:B------:R-:W-:Y:S01]  /*e5a0*/  FFMA.FTZ R43, R28, R38, R43 ;  /* 0x000000261c2b7223 */ /* 0x000fe2000001002b */
[----:B------:R-:W-:Y:S02]  /*e5b0*/  HADD2.F32 R37, -RZ, R21.H1_H1 ;  /* 0x30000015ff257230 */ /* 0x000fe40000004100 */
[-C--:B------:R-:W-:Y:S01]  /*e5c0*/  FMUL.FTZ R47, R8, R33.reuse ;  /* 0x00000021082f7220 */ /* 0x080fe20000410000 */
[----:B------:R-:W-:Y:S02]  /*e5d0*/  HADD2.F32 R28, -RZ, R13.H1_H1 ;  /* 0x3000000dff1c7230 */ /* 0x000fe40000004100 */
[----:B------:R-:W-:Y:S01]  /*e5e0*/  FFMA.FTZ R40, R4, R33, -R45 ;  /* 0x0000002104287223 */ /* 0x000fe2000001082d */
[----:B------:R-:W-:Y:S02]  /*e5f0*/  HADD2.F32 R9, -RZ, R9.H1_H1 ;  /* 0x30000009ff097230 */ /* 0x000fe40000004100 */
[----:B------:R-:W-:Y:S01]  /*e600*/  FMUL.FTZ R8, R34, R37 ;  /* 0x0000002522087220 */ /* 0x000fe20000410000 */
[----:B------:R-:W-:-:S02]  /*e610*/  HADD2.F32 R38, -RZ, R24.H1_H1 ;  /* 0x30000018ff267230 */ /* 0x000fc40000004100 */
[-C--:B------:R-:W-:Y:S01]  /*e620*/  FMUL.FTZ R42, R34, R28.reuse ;  /* 0x0000001c222a7220 */ /* 0x080fe20000410000 */
[----:B------:R-:W-:Y:S01]  /*e630*/  FFMA.FTZ R34, R4, R39, R47 ;  /* 0x0000002704227223 */ /* 0x000fe2000001002f */
[----:B------:R-:W-:Y:S02]  /*e640*/  HADD2.F32 R4, -RZ, R14.H1_H1 ;  /* 0x3000000eff047230 */ /* 0x000fe40000004100 */
[C---:B------:R-:W-:Y:S01]  /*e650*/  FFMA.FTZ R33, R29.reuse, R28, -R8 ;  /* 0x0000001c1d217223 */ /* 0x040fe20000010808 */
[----:B------:R-:W-:Y:S02]  /*e660*/  HADD2.F32 R35, -RZ, R10.H0_H0 ;  /* 0x2000000aff237230 */ /* 0x000fe40000004100 */
[----:B------:R-:W-:Y:S01]  /*e670*/  FFMA.FTZ R42, R29, R37, R42 ;  /* 0x000000251d2a7223 */ /* 0x000fe2000001002a */
[----:B------:R-:W-:Y:S02]  /*e680*/  HADD2.F32 R8, -RZ, R15.H0_H0 ;  /* 0x2000000fff087230 */ /* 0x000fe40000004100 */
[----:B------:R-:W-:Y:S01]  /*e690*/  FMUL.FTZ R44, R9, R38 ;  /* 0x00000026092c7220 */ /* 0x000fe20000410000 */
[----:B------:R-:W-:-:S02]  /*e6a0*/  HADD2.F32 R28, -RZ, R25.H0_H0 ;  /* 0x20000019ff1c7230 */ /* 0x000fc40000004100 */
[----:B------:R-:W-:Y:S01]  /*e6b0*/  FMUL.FTZ R46, R9, R4 ;  /* 0x00000004092e7220 */ /* 0x000fe20000410000 */
[----:B------:R-:W-:Y:S02]  /*e6c0*/  HADD2.F32 R10, -RZ, R10.H1_H1 ;  /* 0x3000000aff0a7230 */ /* 0x000fe40000004100 */
[C---:B------:R-:W-:Y:S01]  /*e6d0*/  FMUL.FTZ R39, R35.reuse, R8 ;  /* 0x0000000823277220 */ /* 0x040fe20000410000 */
[----:B------:R-:W-:Y:S02]  /*e6e0*/  HADD2.F32 R29, -RZ, R26.H0_H0 ;  /* 0x2000001aff1d7230 */ /* 0x000fe40000004100 */
[----:B------:R-:W-:Y:S01]  /*e6f0*/  FMUL.FTZ R37, R35, R28 ;  /* 0x0000001c23257220 */ /* 0x000fe20000410000 */
[C---:B------:R-:W-:Y:S01]  /*e700*/  FFMA.FTZ R44, R5.reuse, R4, -R44 ;  /* 0x00000004052c7223 */ /* 0x040fe2000001082c */
[----:B------:R-:W-:Y:S02]  /*e710*/  HADD2.F32 R9, -RZ, R20.H0_H0 ;  /* 0x20000014ff097230 */ /* 0x000fe40000004100 */
[----:B------:R-:W-:Y:S01]  /*e720*/  FFMA.FTZ R35, R5, R38, R46 ;  /* 0x0000002605237223 */ /* 0x000fe2000001002e */
[----:B------:R-:W-:Y:S01]  /*e730*/  FMUL.FTZ R5, R10, R29 ;  /* 0x0000001d0a057220 */ /* 0x000fe20000410000 */
[----:B------:R-:W-:Y:S01]  /*e740*/  FFMA.FTZ R39, R30, R28, R39 ;  /* 0x0000001c1e277223 */ /* 0x000fe20000010027 */
[----:B------:R-:W-:-:S02]  /*e750*/  HADD2.F32 R36, -RZ, R11.H0_H0 ;  /* 0x2000000bff247230 */ /* 0x000fc40000004100 */
[-C--:B------:R-:W-:Y:S01]  /*e760*/  FMUL.FTZ R45, R10, R9.reuse ;  /* 0x000000090a2d7220 */ /* 0x080fe20000410000 */
[----:B------:R-:W-:Y:S01]  /*e770*/  FFMA.FTZ R28, R6, R9, -R5 ;  /* 0x00000009061c7223 */ /* 0x000fe20000010805 */
[----:B------:R-:W-:Y:S02]  /*e780*/  HADD2.F32 R11, -RZ, R11.H1_H1 ;  /* 0x3000000bff0b7230 */ /* 0x000fe40000004100 */
[----:B------:R-:W-:Y:S01]  /*e790*/  FFMA.FTZ R37, R30, R8, -R37 ;  /* 0x000000081e257223 */ /* 0x000fe20000010825 */
[----:B------:R-:W-:Y:S02]  /*e7a0*/  HADD2.F32 R5, -RZ, R25.H1_H1 ;  /* 0x30000019ff057230 */ /* 0x000fe40000004100 */
[----:B------:R-:W-:Y:S01]  /*e7b0*/  FFMA.FTZ R30, R6, R29, R45 ;  /* 0x0000001d061e7223 */ /* 0x000fe2000001002d */
[----:B------:R-:W-:Y:S02]  /*e7c0*/  HADD2.F32 R10, -RZ, R26.H1_H1 ;  /* 0x3000001aff0a7230 */ /* 0x000fe40000004100 */
[----:B------:R-:W-:-:S02]  /*e7d0*/  HADD2.F32 R4, -RZ, R15.H1_H1 ;  /* 0x3000000fff047230 */ /* 0x000fc40000004100 */
[CC--:B------:R-:W-:Y:S01]  /*e7e0*/  FMUL.FTZ R6, R36.reuse, R5.reuse ;  /* 0x0000000524067220 */ /* 0x0c0fe20000410000 */
[----:B------:R-:W-:Y:S02]  /*e7f0*/  HADD2.F32 R8, -RZ, R20.H1_H1 ;  /* 0x30000014ff087230 */ /* 0x000fe40000004100 */
[C---:B------:R-:W-:Y:S01]  /*e800*/  FMUL.FTZ R38, R11.reuse, R10 ;  /* 0x0000000a0b267220 */ /* 0x040fe20000410000 */
[----:B------:R-:W-:Y:S02]  /*e810*/  FMUL.FTZ R36, R36, R4 ;  /* 0x0000000424247220 */ /* 0x000fe40000410000 */
[----:B------:R-:W-:Y:S01]  /*e820*/  FMUL.FTZ R9, R11, R8 ;  /* 0x000000080b097220 */ /* 0x000fe20000410000 */
[----:B------:R-:W-:Y:S01]  /*e830*/  FFMA.FTZ R11, R31, R4, -R6 ;  /* 0x000000041f0b7223 */ /* 0x000fe20000010806 */
[----:B------:R-:W-:Y:S01]  /*e840*/  FFMA.FTZ R38, R7, R8, -R38 ;  /* 0x0000000807267223 */ /* 0x000fe20000010826 */
[----:B------:R-:W-:Y:S01]  /*e850*/  FFMA.FTZ R36, R31, R5, R36 ;  /* 0x000000051f247223 */ /* 0x000fe20000010024 */
[----:B------:R-:W-:Y:S01]  /*e860*/  FFMA.FTZ R29, R7, R10, R9 ;  /* 0x0000000a071d7223 */ /* 0x000fe20000010009 */
[----:B------:R-:W-:-:S02]  /*e870*/  F2FP.F16.F32.PACK_AB R4, R40, R41 ;  /* 0x000000292804723e */ /* 0x000fc400000000ff */
[----:B------:R-:W-:Y:S02]  /*e880*/  F2FP.F16.F32.PACK_AB R5, R44, R33 ;  /* 0x000000212c05723e */ /* 0x000fe400000000ff */
[----:B------:R-:W-:Y:S02]  /*e890*/  F2FP.F16.F32.PACK_AB R6, R28, R37 ;  /* 0x000000251c06723e */ /* 0x000fe400000000ff */
[----:B------:R-:W-:Y:S02]  /*e8a0*/  F2FP.F16.F32.PACK_AB R7, R38, R11 ;  /* 0x0000000b2607723e */ /* 0x000fe400000000ff */
[----:B------:R-:W-:Y:S02]  /*e8b0*/  F2FP.F16.F32.PACK_AB R8, R34, R43 ;  /* 0x0000002b2208723e */ /* 0x000fe400000000ff */
[----:B------:R-:W-:Y:S01]  /*e8c0*/  F2FP.F16.F32.PACK_AB R9, R35, R42 ;  /* 0x0000002a2309723e */ /* 0x000fe200000000ff */
[----:B------:R2:W-:Y:S01]  /*e8d0*/  STS.128 [R0], R4 ;  /* 0x0000000400007388 */ /* 0x0005e20000000c00 */
[----:B------:R-:W-:-:S02]  /*e8e0*/  F2FP.F16.F32.PACK_AB R10, R30, R39 ;  /* 0x000000271e0a723e */ /* 0x000fc400000000ff */
[----:B------:R-:W-:-:S05]  /*e8f0*/  F2FP.F16.F32.PACK_AB R11, R29, R36 ;  /* 0x000000241d0b723e */ /* 0x000fca00000000ff */
[----:B------:R2:W-:Y:S02]  /*e900*/  STS.128 [R27+0x16400], R8 ;  /* 0x016400081b007388 */ /* 0x0005e40000000c00 */
.L_x_620:
[----:B------:R-:W-:Y:S05]  /*e910*/  BSYNC B1 ;  /* 0x0000000000017941 */ /* 0x000fea0003800000 */
.L_x_619:
[----:B------:R-:W-:Y:S04]  /*e920*/  BSSY B1, `(.L_x_621) ;  /* 0x0000060000017945 */ /* 0x000fe80003800000 */
[----:B------:R-:W-:Y:S05]  /*e930*/  @P2 BRA `(.L_x_622) ;  /* 0x0000000400782947 */ /* 0x000fea0003800000 */
[----:B--2---:R-:W2:Y:S04]  /*e940*/  LDL R0, [R1+0x8c] ;  /* 0x00008c0001007983 */ /* 0x004ea80000100800 */
[----:B-1----:R-:W3:Y:S04]  /*e950*/  LDL R9, [R1+0x38] ;  /* 0x0000380001097983 */ /* 0x002ee80000100800 */
[----:B------:R-:W4:Y:S04]  /*e960*/  LDL R7, [R1+0x5c] ;  /* 0x00005c0001077983 */ /* 0x000f280000100800 */
[----:B------:R-:W5:Y:S01]  /*e970*/  LDL R8, [R1+0x4c] ;  /* 0x00004c0001087983 */ /* 0x000f620000100800 */
[----:B0-----:R-:W-:-:S02]  /*e980*/  HADD2.F32 R37, -RZ, R13.H0_H0 ;  /* 0x2000000dff257230 */ /* 0x001fc40000004100 */
[--C-:B------:R-:W-:Y:S02]  /*e990*/  HADD2.F32 R39, -RZ, R21.reuse.H0_H0 ;  /* 0x20000015ff277230 */ /* 0x100fe40000004100 */
[----:B------:R-:W-:Y:S02]  /*e9a0*/  HADD2.F32 R44, -RZ, R24.H0_H0 ;  /* 0x20000018ff2c7230 */ /* 0x000fe40000004100 */
[----:B------:R-:W-:Y:S02]  /*e9b0*/  HADD2.F32 R40, -RZ, R14.H0_H0 ;  /* 0x2000000eff287230 */ /* 0x000fe40000004100 */
[----:B------:R-:W-:Y:S02]  /*e9c0*/  HADD2.F32 R46, -RZ, R21.H1_H1 ;  /* 0x30000015ff2e7230 */ /* 0x000fe40000004100 */
[----:B------:R-:W-:Y:S02]  /*e9d0*/  HADD2.F32 R42, -RZ, R13.H1_H1 ;  /* 0x3000000dff2a7230 */ /* 0x000fe40000004100 */
[----:B------:R-:W-:-:S02]  /*e9e0*/  HADD2.F32 R43, -RZ, R24.H1_H1 ;  /* 0x30000018ff2b7230 */ /* 0x000fc40000004100 */
[----:B------:R-:W-:Y:S02]  /*e9f0*/  HADD2.F32 R41, -RZ, R15.H0_H0 ;  /* 0x2000000fff297230 */ /* 0x000fe40000004100 */
[----:B------:R-:W-:Y:S01]  /*ea00*/  HADD2.F32 R45, -RZ, R25.H0_H0 ;  /* 0x20000019ff2d7230 */ /* 0x000fe20000004100 */
[----:B--2---:R-:W-:Y:S02]  /*ea10*/  R2UR UR4, R0 ;  /* 0x00000000000472ca */ /* 0x004fe400000e0000 */
[----:B------:R-:W-:Y:S02]  /*ea20*/  LEA.HI R0, R3, R12, RZ, 0x1d ;  /* 0x0000000c03007211 */ /* 0x000fe400078fe8ff */
[----:B---3--:R-:W-:Y:S02]  /*ea30*/  LOP3.LUT R6, R9, 0x38, R16, 0xf8, !PT ;  /* 0x0000003809067812 */ /* 0x008fe400078ef810 */
[----:B------:R-:W-:Y:S01]  /*ea40*/  SHF.R.S32.HI R5, RZ, 0x1f, R0 ;  /* 0x0000001fff057819 */ /* 0x000fe20000011400 */
[----:B------:R-:W-:-:S03]  /*ea50*/  IMAD.SHL.U32 R4, R0, 0x8, RZ ;  /* 0x0000000800047824 */ /* 0x000fc600078e00ff */
[----:B------:R-:W-:Y:S02]  /*ea60*/  LEA.HI R5, R5, R0, RZ, 0x3 ;  /* 0x0000000005057211 */ /* 0x000fe400078f18ff */
[----:B------:R-:W-:Y:S02]  /*ea70*/  LOP3.LUT R0, R9, 0x38, R4, 0xf8, !PT ;  /* 0x0000003809007812 */ /* 0x000fe400078ef804 */
[----:B------:R-:W-:Y:S02]  /*ea80*/  SHF.L.U32 R5, R5, 0xa, RZ ;  /* 0x0000000a05057819 */ /* 0x000fe400000006ff */
[----:B----4-:R-:W-:Y:S02]  /*ea90*/  LOP3.LUT R0, R0, R7, RZ, 0x3c, !PT ;  /* 0x0000000700007212 */ /* 0x010fe400078e3cff */
[----:B------:R-:W-:Y:S02]  /*eaa0*/  LOP3.LUT R9, R5, 0x7fffe000, RZ, 0xc0, !PT ;  /* 0x7fffe00005097812 */ /* 0x000fe400078ec0ff */
[----:B-----5:R-:W-:-:S02]  /*eab0*/  LOP3.LUT R6, R8, R6, R7, 0xf6, !PT ;  /* 0x0000000608067212 */ /* 0x020fc400078ef607 */
[----:B------:R-:W-:Y:S02]  /*eac0*/  IADD3 R9, R0, R9, R8 ;  /* 0x0000000900097210 */ /* 0x000fe40007ffe008 */
[----:B------:R-:W-:-:S03]  /*ead0*/  LEA R47, R6, UR4, 0x1 ;  /* 0x00000004062f7c11 */ /* 0x000fc6000f8e08ff */
[----:B------:R-:W-:Y:S02]  /*eae0*/  IMAD R0, R9, 0x2, R2 ;  /* 0x0000000209007824 */ /* 0x000fe400078e0202 */
[----:B------:R-:W0:Y:S04]  /*eaf0*/  LDS.128 R4, [R47] ;  /* 0x000000002f047984 */ /* 0x000e280000000c00 */
[----:B------:R-:W1:Y:S01]  /*eb00*/  LDS.128 R8, [R0+0x16400] ;  /* 0x0164000000087984 */ /* 0x000e620000000c00 */
[--C-:B0-----:R-:W-:Y:S02]  /*eb10*/  HADD2.F32 R27, -RZ, R4.reuse.H0_H0 ;  /* 0x20000004ff1b7230 */ /* 0x101fe40000004100 */
[----:B------:R-:W-:Y:S02]  /*eb20*/  HADD2.F32 R4, -RZ, R4.H1_H1 ;  /* 0x30000004ff047230 */ /* 0x000fe40000004100 */
[----:B-1----:R-:W-:-:S02]  /*eb30*/  HADD2.F32 R31, -RZ, R8.H0_H0 ;  /* 0x20000008ff1f7230 */ /* 0x002fc40000004100 */
[----:B------:R-:W-:Y:S02]  /*eb40*/  HADD2.F32 R8, -RZ, R8.H1_H1 ;  /* 0x30000008ff087230 */ /* 0x000fe40000004100 */
[--C-:B------:R-:W-:Y:S02]  /*eb50*/  HADD2.F32 R33, -RZ, R9.reuse.H0_H0 ;  /* 0x20000009ff217230 */ /* 0x100fe40000004100 */
[-C--:B------:R-:W-:Y:S01]  /*eb60*/  FMUL.FTZ R36, R39, R31.reuse ;  /* 0x0000001f27247220 */ /* 0x080fe20000410000 */
[C---:B------:R-:W-:Y:S01]  /*eb70*/  FMUL.FTZ R38, R37.reuse, R31 ;  /* 0x0000001f25267220 */ /* 0x040fe20000410000 */
[----:B------:R-:W-:Y:S02]  /*eb80*/  HADD2.F32 R9, -RZ, R9.H1_H1 ;  /* 0x30000009ff097230 */ /* 0x000fe40000004100 */
[-C--:B------:R-:W-:Y:S01]  /*eb90*/  FMUL.FTZ R31, R44, R8.reuse ;  /* 0x000000082c1f7220 */ /* 0x080fe20000410000 */
[-C--:B------:R-:W-:Y:S01]  /*eba0*/  FFMA.FTZ R36, R37, R27.reuse, -R36 ;  /* 0x0000001b25247223 */ /* 0x080fe20000010824 */
[----:B------:R-:W-:Y:S01]  /*ebb0*/  FFMA.FTZ R38, R39, R27, R38 ;  /* 0x0000001b27267223 */ /* 0x000fe20000010026 */
[----:B------:R-:W-:Y:S01]  /*ebc0*/  FMUL.FTZ R27, R40, R8 ;  /* 0x00000008281b7220 */ /* 0x000fe20000410000 */
[----:B------:R-:W-:-:S02]  /*ebd0*/  HADD2.F32 R39, -RZ, R14.H1_H1 ;  /* 0x3000000eff277230 */ /* 0x000fc40000004100 */
[-C--:B------:R-:W-:Y:S01]  /*ebe0*/  FMUL.FTZ R37, R46, R33.reuse ;  /* 0x000000212e257220 */ /* 0x080fe20000410000 */
[--C-:B------:R-:W-:Y:S02]  /*ebf0*/  HADD2.F32 R28, -RZ, R5.reuse.H0_H0 ;  /* 0x20000005ff1c7230 */ /* 0x100fe40000004100 */
[-C--:B------:R-:W-:Y:S01]  /*ec00*/  FFMA.FTZ R31, R40, R4.reuse, -R31 ;  /* 0x00000004281f7223 */ /* 0x080fe2000001081f */
[----:B------:R-:W-:Y:S02]  /*ec10*/  HADD2.F32 R5, -RZ, R5.H1_H1 ;  /* 0x30000005ff057230 */ /* 0x000fe40000004100 */
[----:B------:R-:W-:Y:S01]  /*ec20*/  FMUL.FTZ R33, R42, R33 ;  /* 0x000000212a217220 */ /* 0x000fe20000410000 */
[----:B------:R-:W-:Y:S01]  /*ec30*/  FFMA.FTZ R27, R44, R4, R27 ;  /* 0x000000042c1b7223 */ /* 0x000fe2000001001b */
[--C-:B------:R-:W-:Y:S02]  /*ec40*/  HADD2.F32 R34, -RZ, R10.reuse.H0_H0 ;  /* 0x2000000aff227230 */ /* 0x100fe40000004100 */
[----:B------:R-:W-:Y:S01]  /*ec50*/  FMUL.FTZ R4, R43, R9 ;  /* 0x000000092b047220 */ /* 0x000fe20000410000 */
[----:B------:R-:W-:-:S02]  /*ec60*/  HADD2.F32 R10, -RZ, R10.H1_H1 ;  /* 0x3000000aff0a7230 */ /* 0x000fc40000004100 */
[C---:B------:R-:W-:Y:S01]  /*ec70*/  FMUL.FTZ R8, R39.reuse, R9 ;  /* 0x0000000927087220 */ /* 0x040fe20000410000 */
[----:B------:R-:W-:Y:S02]  /*ec80*/  HADD2.F32 R44, -RZ, R26.H0_H0 ;  /* 0x2000001aff2c7230 */ /* 0x000fe40000004100 */
[-C--:B------:R-:W-:Y:S01]  /*ec90*/  FFMA.FTZ R37, R42, R28.reuse, -R37 ;  /* 0x0000001c2a257223 */ /* 0x080fe20000010825 */
[----:B------:R-:W-:Y:S01]  /*eca0*/  FFMA.FTZ R33, R46, R28, R33 ;  /* 0x0000001c2e217223 */ /* 0x000fe20000010021 */
[----:B------:R-:W-:Y:S01]  /*ecb0*/  FFMA.FTZ R28, R39, R5, -R4 ;  /* 0x00000005271c7223 */ /* 0x000fe20000010804 */
[----:B------:R-:W-:Y:S02]  /*ecc0*/  HADD2.F32 R29, -RZ, R6.H0_H0 ;  /* 0x20000006ff1d7230 */ /* 0x000fe40000004100 */
[-C--:B------:R-:W-:Y:S01]  /*ecd0*/  FMUL.FTZ R4, R45, R34.reuse ;  /* 0x000000222d047220 */ /* 0x080fe20000410000 */
[----:B------:R-:W-:Y:S02]  /*ece0*/  HADD2.F32 R42, -RZ, R20.H0_H0 ;  /* 0x20000014ff2a7230 */ /* 0x000fe40000004100 */
[----:B------:R-:W-:Y:S01]  /*ecf0*/  FMUL.FTZ R40, R41, R34 ;  /* 0x0000002229287220 */ /* 0x000fe20000410000 */
[----:B------:R-:W-:-:S02]  /*ed00*/  HADD2.F32 R6, -RZ, R6.H1_H1 ;  /* 0x30000006ff067230 */ /* 0x000fc40000004100 */
[----:B------:R-:W-:Y:S01]  /*ed10*/  FFMA.FTZ R34, R43, R5, R8 ;  /* 0x000000052b227223 */ /* 0x000fe20000010008 */
[-C--:B------:R-:W-:Y:S01]  /*ed20*/  FMUL.FTZ R5, R44, R10.reuse ;  /* 0x0000000a2c057220 */ /* 0x080fe20000410000 */
[C---:B------:R-:W-:Y:S01]  /*ed30*/  FMUL.FTZ R9, R42.reuse, R10 ;  /* 0x0000000a2a097220 */ /* 0x040fe20000410000 */
[----:B------:R-:W-:Y:S02]  /*ed40*/  HADD2.F32 R35, -RZ, R11.H0_H0 ;  /* 0x2000000bff237230 */ /* 0x000fe40000004100 */
[-C--:B------:R-:W-:Y:S01]  /*ed50*/  FFMA.FTZ R39, R41, R29.reuse, -R4 ;  /* 0x0000001d29277223 */ /* 0x080fe20000010804 */
[----:B------:R-:W-:Y:S01]  /*ed60*/  FFMA.FTZ R10, R42, R6, -R5 ;  /* 0x000000062a0a7223 */ /* 0x000fe20000010805 */
[----:B------:R-:W-:Y:S02]  /*ed70*/  HADD2.F32 R42, -RZ, R25.H1_H1 ;  /* 0x30000019ff2a7230 */ /* 0x000fe40000004100 */
[----:B------:R-:W-:Y:S01]  /*ed80*/  FFMA.FTZ R40, R45, R29, R40 ;  /* 0x0000001d2d287223 */ /* 0x000fe20000010028 */
[----:B------:R-:W-:-:S02]  /*ed90*/  HADD2.F32 R8, -RZ, R15.H1_H1 ;  /* 0x3000000fff087230 */ /* 0x000fc40000004100 */
[----:B------:R-:W-:Y:S01]  /*eda0*/  FFMA.FTZ R29, R44, R6, R9 ;  /* 0x000000062c1d7223 */ /* 0x000fe20000010009 */
[----:B------:R-:W-:Y:S02]  /*edb0*/  HADD2.F32 R11, -RZ, R11.H1_H1 ;  /* 0x3000000bff0b7230 */ /* 0x000fe40000004100 */
[-C--:B------:R-:W-:Y:S01]  /*edc0*/  FMUL.FTZ R5, R42, R35.reuse ;  /* 0x000000232a057220 */ /* 0x080fe20000410000 */
[----:B------:R-:W-:Y:S02]  /*edd0*/  HADD2.F32 R43, -RZ, R26.H1_H1 ;  /* 0x3000001aff2b7230 */ /* 0x000fe40000004100 */
[----:B------:R-:W-:Y:S01]  /*ede0*/  FMUL.FTZ R35, R8, R35 ;  /* 0x0000002308237220 */ /* 0x000fe20000410000 */
[----:B------:R-:W-:Y:S01]  /*edf0*/  HADD2.F32 R41, -RZ, R20.H1_H1 ;  /* 0x30000014ff297230 */ /* 0x000fe20000004100 */
[----:B------:R-:W-:Y:S01]  /*ee00*/  F2FP.F16.F32.PACK_AB R9, R34, R33 ;  /* 0x000000212209723e */ /* 0x000fe200000000ff */
[--C-:B------:R-:W-:Y:S02]  /*ee10*/  HADD2.F32 R30, -RZ, R7.reuse.H0_H0 ;  /* 0x20000007ff1e7230 */ /* 0x100fe40000004100 */
[----:B------:R-:W-:Y:S01]  /*ee20*/  FMUL.FTZ R4, R43, R11 ;  /* 0x0000000b2b047220 */ /* 0x000fe20000410000 */
[----:B------:R-:W-:-:S02]  /*ee30*/  HADD2.F32 R7, -RZ, R7.H1_H1 ;  /* 0x30000007ff077230 */ /* 0x000fc40000004100 */
[C---:B------:R-:W-:Y:S01]  /*ee40*/  FMUL.FTZ R6, R41.reuse, R11 ;  /* 0x0000000b29067220 */ /* 0x040fe20000410000 */
[-C--:B------:R-:W-:Y:S01]  /*ee50*/  FFMA.FTZ R11, R8, R30.reuse, -R5 ;  /* 0x0000001e080b7223 */ /* 0x080fe20000010805 */
[----:B------:R-:W-:Y:S01]  /*ee60*/  FFMA.FTZ R35, R42, R30, R35 ;  /* 0x0000001e2a237223 */ /* 0x000fe20000010023 */
[-C--:B------:R-:W-:Y:S01]  /*ee70*/  FFMA.FTZ R30, R41, R7.reuse, -R4 ;  /* 0x00000007291e7223 */ /* 0x080fe20000010804 */
[----:B------:R-:W-:Y:S01]  /*ee80*/  FFMA.FTZ R42, R43, R7, R6 ;  /* 0x000000072b2a7223 */ /* 0x000fe20000010006 */
[----:B------:R-:W-:Y:S02]  /*ee90*/  F2FP.F16.F32.PACK_AB R4, R31, R36 ;  /* 0x000000241f04723e */ /* 0x000fe400000000ff */
[----:B------:R-:W-:Y:S02]  /*eea0*/  F2FP.F16.F32.PACK_AB R5, R28, R37 ;  /* 0x000000251c05723e */ /* 0x000fe400000000ff */
[----:B------:R-:W-:Y:S02]  /*eeb0*/  F2FP.F16.F32.PACK_AB R6, R10, R39 ;  /* 0x000000270a06723e */ /* 0x000fe400000000ff */
[----:B------:R-:W-:-:S02]  /*eec0*/  F2FP.F16.F32.PACK_AB R7, R30, R11 ;  /* 0x0000000b1e07723e */ /* 0x000fc400000000ff */
[----:B------:R-:W-:Y:S02]  /*eed0*/  F2FP.F16.F32.PACK_AB R8, R27, R38 ;  /* 0x000000261b08723e */ /* 0x000fe400000000ff */
[----:B------:R-:W-:Y:S01]  /*eee0*/  F2FP.F16.F32.PACK_AB R10, R29, R40 ;  /* 0x000000281d0a723e */ /* 0x000fe200000000ff */
[----:B------:R3:W-:Y:S01]  /*eef0*/  STS.128 [R47], R4 ;  /* 0x000000042f007388 */ /* 0x0007e20000000c00 */
[----:B------:R-:W-:-:S05]  /*ef00*/  F2FP.F16.F32.PACK_AB R11, R42, R35 ;  /* 0x000000232a0b723e */ /* 0x000fca00000000ff */
[----:B------:R3:W-:Y:S02]  /*ef10*/  STS.128 [R0+0x16400], R8 ;  /* 0x0164000800007388 */ /* 0x0007e40000000c00 */
.L_x_622:
[----:B------:R-:W-:Y:S05]  /*ef20*/  BSYNC B1 ;  /* 0x0000000000017941 */ /* 0x000fea0003800000 */
.L_x_621:
[----:B------:R-:W-:Y:S04]  /*ef30*/  BSSY B1, `(.L_x_623) ;  /* 0x0000060000017945 */ /* 0x000fe80003800000 */
[----:B------:R-:W-:Y:S05]  /*ef40*/  @P3 BRA `(.L_x_624) ;  /* 0x0000000400783947 */ /* 0x000fea0003800000 */
[----:B--23--:R-:W2:Y:S04]  /*ef50*/  LDL R0, [R1+0x8c] ;  /* 0x00008c0001007983 */ /* 0x00cea80000100800 */
[----:B-1----:R-:W3:Y:S04]  /*ef60*/  LDL R9, [R1+0x34] ;  /* 0x0000340001097983 */ /* 0x002ee80000100800 */
[----:B------:R-:W4:Y:S04]  /*ef70*/  LDL R7, [R1+0x58] ;  /* 0x0000580001077983 */ /* 0x000f280000100800 */
[----:B------:R-:W4:Y:S01]  /*ef80*/  LDL R8, [R1+0x48] ;  /* 0x0000480001087983 */ /* 0x000f220000100800 */
        /* <DEDUP_REMOVED lines=16> */
[----:B----4-:R-:W-:Y:S01]  /*f090*/  LOP3.LUT R6, R8, R6, R7, 0xf6, !PT ;  /* 0x0000000608067212 */ /* 0x010fe200078ef607 */
[----:B------:R-:W-:Y:S01]  /*f0a0*/  IMAD.SHL.U32 R5, R5, 0x400, RZ ;  /* 0x0000040005057824 */ /* 0x000fe200078e00ff */
[----:B------:R-:W-:Y:S02]  /*f0b0*/  LOP3.LUT R0, R0, R7, RZ, 0x3c, !PT ;  /* 0x0000000700007212 */ /* 0x000fe400078e3cff */
[----:B------:R-:W-:Y:S02]  /*f0c0*/  LEA R47, R6, UR4, 0x1 ;  /* 0x00000004062f7c11 */ /* 0x000fe4000f8e08ff */
[----:B------:R-:W-:-:S03]  /*f0d0*/  LOP3.LUT R9, R5, 0x7fffe000, RZ, 0xc0, !PT ;  /* 0x7fffe00005097812 */ /* 0x000fc600078ec0ff */
[----:B------:R-:W0:Y:S01]  /*f0e0*/  LDS.128 R4, [R47] ;  /* 0x000000002f047984 */ /* 0x000e220000000c00 */
[----:B------:R-:W-:-:S04]  /*f0f0*/  IADD3 R9, R0, R9, R8 ;  /* 0x0000000900097210 */ /* 0x000fc80007ffe008 */
[----:B------:R-:W-:-:S05]  /*f100*/  LEA R0, R9, R2, 0x1 ;  /* 0x0000000209007211 */ /* 0x000fca00078e08ff */
[----:B------:R-:W1:Y:S01]  /*f110*/  LDS.128 R8, [R0+0x16400] ;  /* 0x0164000000087984 */ /* 0x000e620000000c00 */
[--C-:B0-----:R-:W-:Y:S02]  /*f120*/  HADD2.F32 R27, -RZ, R4.reuse.H0_H0 ;  /* 0x20000004ff1b7230 */ /* 0x101fe40000004100 */
[----:B------:R-:W-:Y:S02]  /*f130*/  HADD2.F32 R4, -RZ, R4.H1_H1 ;  /* 0x30000004ff047230 */ /* 0x000fe40000004100 */
[--C-:B------:R-:W-:Y:S02]  /*f140*/  HADD2.F32 R28, -RZ, R5.reuse.H0_H0 ;  /* 0x20000005ff1c7230 */ /* 0x100fe40000004100 */
[----:B------:R-:W-:Y:S02]  /*f150*/  HADD2.F32 R5, -RZ, R5.H1_H1 ;  /* 0x30000005ff057230 */ /* 0x000fe40000004100 */
[----:B------:R-:W-:Y:S02]  /*f160*/  HADD2.F32 R29, -RZ, R6.H0_H0 ;  /* 0x20000006ff1d7230 */ /* 0x000fe40000004100 */
        /* <DEDUP_REMOVED lines=12> */
[-C--:B------:R-:W-:Y:S01]  /*f230*/  FFMA.FTZ R31, R40, R4.reuse, -R31 ;  /* 0x00000004281f7223 */ /* 0x080fe2000001081f */
[----:B------:R-:W-:Y:S01]  /*f240*/  FMUL.FTZ R33, R42, R33 ;  /* 0x000000212a217220 */ /* 0x000fe20000410000 */
[----:B------:R-:W-:Y:S01]  /*f250*/  FFMA.FTZ R27, R44, R4, R27 ;  /* 0x000000042c1b7223 */ /* 0x000fe2000001001b */
[--C-:B------:R-:W-:Y:S02]  /*f260*/  HADD2.F32 R34, -RZ, R10.reuse.H0_H0 ;  /* 0x2000000aff227230 */ /* 0x100fe40000004100 */
[-C--:B------:R-:W-:Y:S01]  /*f270*/  FMUL.FTZ R4, R43, R9.reuse ;  /* 0x000000092b047220 */ /* 0x080fe20000410000 */
[----:B------:R-:W-:Y:S02]  /*f280*/  HADD2.F32 R10, -RZ, R10.H1_H1 ;  /* 0x3000000aff0a7230 */ /* 0x000fe40000004100 */
[----:B------:R-:W-:Y:S01]  /*f290*/  FMUL.FTZ R8, R39, R9 ;  /* 0x0000000927087220 */ /* 0x000fe20000410000 */
[----:B------:R-:W-:-:S02]  /*f2a0*/  HADD2.F32 R44, -RZ, R26.H0_H0 ;  /* 0x2000001aff2c7230 */ /* 0x000fc40000004100 */
[-C--:B------:R-:W-:Y:S01]  /*f2b0*/  FFMA.FTZ R37, R42, R28.reuse, -R37 ;  /* 0x0000001c2a257223 */ /* 0x080fe20000010825 */
[----:B------:R-:W-:Y:S01]  /*f2c0*/  FFMA.FTZ R33, R46, R28, R33 ;  /* 0x0000001c2e217223 */ /* 0x000fe20000010021 */
[-C--:B------:R-:W-:Y:S01]  /*f2d0*/  FFMA.FTZ R28, R39, R5.reuse, -R4 ;  /* 0x00000005271c7223 */ /* 0x080fe20000010804 */
[----:B------:R-:W-:Y:S02]  /*f2e0*/  HADD2.F32 R42, -RZ, R20.H0_H0 ;  /* 0x20000014ff2a7230 */ /* 0x000fe40000004100 */
[-C--:B------:R-:W-:Y:S01]  /*f2f0*/  FMUL.FTZ R4, R45, R34.reuse ;  /* 0x000000222d047220 */ /* 0x080fe20000410000 */
[----:B------:R-:W-:Y:S01]  /*f300*/  FMUL.FTZ R40, R41, R34 ;  /* 0x0000002229287220 */ /* 0x000fe20000410000 */
[----:B------:R-:W-:Y:S02]  /*f310*/  HADD2.F32 R6, -RZ, R6.H1_H1 ;  /* 0x30000006ff067230 */ /* 0x000fe40000004100 */
[----:B------:R-:W-:Y:S01]  /*f320*/  FFMA.FTZ R34, R43, R5, R8 ;  /* 0x000000052b227223 */ /* 0x000fe20000010008 */
[-C--:B------:R-:W-:Y:S01]  /*f330*/  FMUL.FTZ R5, R44, R10.reuse ;  /* 0x0000000a2c057220 */ /* 0x080fe20000410000 */
[----:B------:R-:W-:Y:S01]  /*f340*/  FMUL.FTZ R9, R42, R10 ;  /* 0x0000000a2a097220 */ /* 0x000fe20000410000 */
[----:B------:R-:W-:-:S02]  /*f350*/  HADD2.F32 R35, -RZ, R11.H0_H0 ;  /* 0x2000000bff237230 */ /* 0x000fc40000004100 */
[-C--:B------:R-:W-:Y:S01]  /*f360*/  FFMA.FTZ R39, R41, R29.reuse, -R4 ;  /* 0x0000001d29277223 */ /* 0x080fe20000010804 */
[-C--:B------:R-:W-:Y:S01]  /*f370*/  FFMA.FTZ R10, R42, R6.reuse, -R5 ;  /* 0x000000062a0a7223 */ /* 0x080fe20000010805 */
[----:B------:R-:W-:Y:S02]  /*f380*/  HADD2.F32 R42, -RZ, R25.H1_H1 ;  /* 0x30000019ff2a7230 */ /* 0x000fe40000004100 */
[----:B------:R-:W-:Y:S01]  /*f390*/  FFMA.FTZ R40, R45, R29, R40 ;  /* 0x0000001d2d287223 */ /* 0x000fe20000010028 */
[----:B------:R-:W-:Y:S02]  /*f3a0*/  HADD2.F32 R8, -RZ, R15.H1_H1 ;  /* 0x3000000fff087230 */ /* 0x000fe40000004100 */
[----:B------:R-:W-:Y:S01]  /*f3b0*/  FFMA.FTZ R29, R44, R6, R9 ;  /* 0x000000062c1d7223 */ /* 0x000fe20000010009 */
[----:B------:R-:W-:Y:S02]  /*f3c0*/  HADD2.F32 R11, -RZ, R11.H1_H1 ;  /* 0x3000000bff0b7230 */ /* 0x000fe40000004100 */
[----:B------:R-:W-:Y:S01]  /*f3d0*/  FMUL.FTZ R5, R42, R35 ;  /* 0x000000232a057220 */ /* 0x000fe20000410000 */
[----:B------:R-:W-:-:S02]  /*f3e0*/  HADD2.F32 R43, -RZ, R26.H1_H1 ;  /* 0x3000001aff2b7230 */ /* 0x000fc40000004100 */
[----:B------:R-:W-:Y:S01]  /*f3f0*/  FMUL.FTZ R35, R8, R35 ;  /* 0x0000002308237220 */ /* 0x000fe20000410000 */
[----:B------:R-:W-:Y:S01]  /*f400*/  HADD2.F32 R41, -RZ, R20.H1_H1 ;  /* 0x30000014ff297230 */ /* 0x000fe20000004100 */
[----:B------:R-:W-:Y:S01]  /*f410*/  F2FP.F16.F32.PACK_AB R9, R34, R33 ;  /* 0x000000212209723e */ /* 0x000fe200000000ff */
[--C-:B------:R-:W-:Y:S02]  /*f420*/  HADD2.F32 R30, -RZ, R7.reuse.H0_H0 ;  /* 0x20000007ff1e7230 */ /* 0x100fe40000004100 */
[-C--:B------:R-:W-:Y:S01]  /*f430*/  FMUL.FTZ R4, R43, R11.reuse ;  /* 0x0000000b2b047220 */ /* 0x080fe20000410000 */
[----:B------:R-:W-:Y:S02]  /*f440*/  HADD2.F32 R7, -RZ, R7.H1_H1 ;  /* 0x30000007ff077230 */ /* 0x000fe40000004100 */
[C---:B------:R-:W-:Y:S01]  /*f450*/  FMUL.FTZ R6, R41.reuse, R11 ;  /* 0x0000000b29067220 */ /* 0x040fe20000410000 */
[-C--:B------:R-:W-:Y:S01]  /*f460*/  FFMA.FTZ R11, R8, R30.reuse, -R5 ;  /* 0x0000001e080b7223 */ /* 0x080fe20000010805 */
[----:B------:R-:W-:Y:S01]  /*f470*/  FFMA.FTZ R35, R42, R30, R35 ;  /* 0x0000001e2a237223 */ /* 0x000fe20000010023 */
[-C--:B------:R-:W-:Y:S01]  /*f480*/  FFMA.FTZ R30, R41, R7.reuse, -R4 ;  /* 0x00000007291e7223 */ /* 0x080fe20000010804 */
        /* <DEDUP_REMOVED lines=8> */
[----:B------:R-:W-:-:S05]  /*f510*/  F2FP.F16.F32.PACK_AB R11, R42, R35 ;  /* 0x000000232a0b723e */ /* 0x000fca00000000ff */
[----:B------:R4:W-:Y:S02]  /*f520*/  STS.128 [R0+0x16400], R8 ;  /* 0x0164000800007388 */ /* 0x0009e40000000c00 */
.L_x_624:
[----:B------:R-:W-:Y:S05]  /*f530*/  BSYNC B1 ;  /* 0x0000000000017941 */ /* 0x000fea0003800000 */
.L_x_623:
[----:B------:R-:W-:Y:S05]  /*f540*/  @P0 BRA `(.L_x_610) ;  /* 0x0000000400780947 */ /* 0x000fea0003800000 */
[----:B--234-:R-:W2:Y:S04]  /*f550*/  LDL R0, [R1+0x8c] ;  /* 0x00008c0001007983 */ /* 0x01cea80000100800 */
[----:B------:R-:W3:Y:S04]  /*f560*/  LDL R7, [R1+0x30] ;  /* 0x0000300001077983 */ /* 0x000ee80000100800 */
[----:B------:R-:W4:Y:S04]  /*f570*/  LDL R6, [R1+0x50] ;  /* 0x0000500001067983 */ /* 0x000f280000100800 */
[----:B------:R-:W5:Y:S01]  /*f580*/  LDL R8, [R1+0x54] ;  /* 0x0000540001087983 */ /* 0x000f620000100800 */
[----:B------:R-:W-:Y:S01]  /*f590*/  LEA.HI R3, R3, R12, RZ, 0x1d ;  /* 0x0000000c03037211 */ /* 0x000fe200078fe8ff */
[----:B0-----:R-:W-:-:S02]  /*f5a0*/  HADD2.F32 R36, -RZ, R21.H0_H0 ;  /* 0x20000015ff247230 */ /* 0x001fc40000004100 */
[----:B------:R-:W-:Y:S01]  /*f5b0*/  HADD2.F32 R34, -RZ, R13.H0_H0 ;  /* 0x2000000dff227230 */ /* 0x000fe20000004100 */
[----:B------:R-:W-:Y:S01]  /*f5c0*/  SHF.R.S32.HI R4, RZ, 0x1f, R3 ;  /* 0x0000001fff047819 */ /* 0x000fe20000011403 */
[--C-:B------:R-:W-:Y:S02]  /*f5d0*/  HADD2.F32 R38, -RZ, R24.reuse.H0_H0 ;  /* 0x20000018ff267230 */ /* 0x100fe40000004100 */
[----:B------:R-:W-:Y:S01]  /*f5e0*/  HADD2.F32 R40, -RZ, R21.H1_H1 ;  /* 0x30000015ff287230 */ /* 0x000fe20000004100 */
[----:B------:R-:W-:Y:S01]  /*f5f0*/  LEA.HI R4, R4, R3, RZ, 0x3 ;  /* 0x0000000304047211 */ /* 0x000fe200078f18ff */
[----:B------:R-:W-:Y:S02]  /*f600*/  HADD2.F32 R41, -RZ, R24.H1_H1 ;  /* 0x30000018ff297230 */ /* 0x000fe40000004100 */
[----:B------:R-:W-:Y:S02]  /*f610*/  HADD2.F32 R39, -RZ, R15.H0_H0 ;  /* 0x2000000fff277230 */ /* 0x000fe40000004100 */
[----:B------:R-:W-:-:S02]  /*f620*/  IMAD.SHL.U32 R4, R4, 0x400, RZ ;  /* 0x0000040004047824 */ /* 0x000fc400078e00ff */
[----:B------:R-:W-:Y:S01]  /*f630*/  HADD2.F32 R43, -RZ, R25.H0_H0 ;  /* 0x20000019ff2b7230 */ /* 0x000fe20000004100 */
[----:B--2---:R-:W-:Y:S01]  /*f640*/  R2UR UR4, R0 ;  /* 0x00000000000472ca */ /* 0x004fe200000e0000 */
[----:B------:R-:W-:Y:S01]  /*f650*/  IMAD.SHL.U32 R0, R3, 0x8, RZ ;  /* 0x0000000803007824 */ /* 0x000fe200078e00ff */
[----:B------:R-:W-:Y:S02]  /*f660*/  LOP3.LUT R3, R4, 0x7fffe000, RZ, 0xc0, !PT ;  /* 0x7fffe00004037812 */ /* 0x000fe400078ec0ff */
[C---:B---3--:R-:W-:Y:S02]  /*f670*/  LOP3.LUT R5, R7.reuse, 0x38, R16, 0xf8, !PT ;  /* 0x0000003807057812 */ /* 0x048fe400078ef810 */
[----:B------:R-:W-:-:S04]  /*f680*/  LOP3.LUT R0, R7, 0x38, R0, 0xf8, !PT ;  /* 0x0000003807007812 */ /* 0x000fc800078ef800 */
[----:B----4-:R-:W-:Y:S02]  /*f690*/  LOP3.LUT R0, R0, R6, RZ, 0x3c, !PT ;  /* 0x0000000600007212 */ /* 0x010fe400078e3cff */
[----:B-----5:R-:W-:Y:S02]  /*f6a0*/  LOP3.LUT R5, R8, R5, R6, 0xf6, !PT ;  /* 0x0000000508057212 */ /* 0x020fe400078ef606 */
[----:B------:R-:W-:Y:S02]  /*f6b0*/  IADD3 R3, R0, R3, R8 ;  /* 0x0000000300037210 */ /* 0x000fe40007ffe008 */
[----:B------:R-:W-:-:S03]  /*f6c0*/  LEA R42, R5, UR4, 0x1 ;  /* 0x00000004052a7c11 */ /* 0x000fc6000f8e08ff */
[----:B------:R-:W-:Y:S02]  /*f6d0*/  IMAD R3, R3, 0x2, R2 ;  /* 0x0000000203037824 */ /* 0x000fe400078e0202 */
[----:B------:R-:W0:Y:S04]  /*f6e0*/  LDS.128 R4, [R42] ;  /* 0x000000002a047984 */ /* 0x000e280000000c00 */
[----:B-1----:R-:W1:Y:S01]  /*f6f0*/  LDS.128 R8, [R3+0x16400] ;  /* 0x0164000003087984 */ /* 0x002e620000000c00 */
[--C-:B0-----:R-:W-:Y:S02]  /*f700*/  HADD2.F32 R0, -RZ, R4.reuse.H0_H0 ;  /* 0x20000004ff007230 */ /* 0x101fe40000004100 */
[----:B------:R-:W-:Y:S02]  /*f710*/  HADD2.F32 R4, -RZ, R4.H1_H1 ;  /* 0x30000004ff047230 */ /* 0x000fe40000004100 */
[----:B-1----:R-:W-:-:S02]  /*f720*/  HADD2.F32 R29, -RZ, R8.H0_H0 ;  /* 0x20000008ff1d7230 */ /* 0x002fc40000004100 */
[----:B------:R-:W-:Y:S02]  /*f730*/  HADD2.F32 R8, -RZ, R8.H1_H1 ;  /* 0x30000008ff087230 */ /* 0x000fe40000004100 */
[--C-:B------:R-:W-:Y:S02]  /*f740*/  HADD2.F32 R30, -RZ, R9.reuse.H0_H0 ;  /* 0x20000009ff1e7230 */ /* 0x100fe40000004100 */
[-C--:B------:R-:W-:Y:S01]  /*f750*/  FMUL.FTZ R35, R36, R29.reuse ;  /* 0x0000001d24237220 */ /* 0x080fe20000410000 */
[----:B------:R-:W-:Y:S01]  /*f760*/  FMUL.FTZ R29, R34, R29 ;  /* 0x0000001d221d7220 */ /* 0x000fe20000410000 */
[----:B------:R-:W-:Y:S01]  /*f770*/  FMUL.FTZ R21, R38, R8 ;  /* 0x0000000826157220 */ /* 0x000fe20000410000 */
[----:B------:R-:W-:Y:S02]  /*f780*/  HADD2.F32 R9, -RZ, R9.H1_H1 ;  /* 0x30000009ff097230 */ /* 0x000fe40000004100 */
[----:B------:R-:W-:Y:S01]  /*f790*/  FFMA.FTZ R35, R34, R0, -R35 ;  /* 0x0000000022237223 */ /* 0x000fe20000010823 */
[----:B------:R-:W-:-:S02]  /*f7a0*/  HADD2.F32 R34, -RZ, R14.H0_H0 ;  /* 0x2000000eff227230 */ /* 0x000fc40000004100 */
[----:B------:R-:W-:Y:S01]  /*f7b0*/  FFMA.FTZ R29, R36, R0, R29 ;  /* 0x00000000241d7223 */ /* 0x000fe2000001001d */
[----:B------:R-:W-:Y:S02]  /*f7c0*/  HADD2.F32 R36, -RZ, R13.H1_H1 ;  /* 0x3000000dff247230 */ /* 0x000fe40000004100 */
[--C-:B------:R-:W-:Y:S02]  /*f7d0*/  HADD2.F32 R12, -RZ, R5.reuse.H0_H0 ;  /* 0x20000005ff0c7230 */ /* 0x100fe40000004100 */
[C---:B------:R-:W-:Y:S01]  /*f7e0*/  FMUL.FTZ R13, R34.reuse, R8 ;  /* 0x00000008220d7220 */ /* 0x040fe20000410000 */
[----:B------:R-:W-:Y:S01]  /*f7f0*/  FFMA.FTZ R0, R34, R4, -R21 ;  /* 0x0000000422007223 */ /* 0x000fe20000010815 */
[----:B------:R-:W-:Y:S02]  /*f800*/  HADD2.F32 R5, -RZ, R5.H1_H1 ;  /* 0x30000005ff057230 */ /* 0x000fe40000004100 */
[----:B------:R-:W-:Y:S01]  /*f810*/  FMUL.FTZ R21, R40, R30 ;  /* 0x0000001e28157220 */ /* 0x000fe20000410000 */
[----:B------:R-:W-:Y:S01]  /*f820*/  FFMA.FTZ R8, R38, R4, R13 ;  /* 0x0000000426087223 */ /* 0x000fe2000001000d */
[----:B------:R-:W-:-:S02]  /*f830*/  HADD2.F32 R13, -RZ, R14.H1_H1 ;  /* 0x3000000eff0d7230 */ /* 0x000fc40000004100 */
[C---:B------:R-:W-:Y:S01]  /*f840*/  FMUL.FTZ R37, R36.reuse, R30 ;  /* 0x0000001e24257220 */ /* 0x040fe20000410000 */
[--C-:B------:R-:W-:Y:S02]  /*f850*/  HADD2.F32 R31, -RZ, R10.reuse.H0_H0 ;  /* 0x2000000aff1f7230 */ /* 0x100fe40000004100 */
[-C--:B------:R-:W-:Y:S01]  /*f860*/  FMUL.FTZ R4, R41, R9.reuse ;  /* 0x0000000929047220 */ /* 0x080fe20000410000 */
[----:B------:R-:W-:Y:S02]  /*f870*/  HADD2.F32 R10, -RZ, R10.H1_H1 ;  /* 0x3000000aff0a7230 */ /* 0x000fe40000004100 */
[----:B------:R-:W-:Y:S01]  /*f880*/  FMUL.FTZ R14, R13, R9 ;  /* 0x000000090d0e7220 */ /* 0x000fe20000410000 */
[----:B------:R-:W-:Y:S02]  /*f890*/  HADD2.F32 R34, -RZ, R26.H0_H0 ;  /* 0x2000001aff227230 */ /* 0x000fe40000004100 */
[-C--:B------:R-:W-:Y:S01]  /*f8a0*/  FFMA.FTZ R21, R36, R12.reuse, -R21 ;  /* 0x0000000c24157223 */ /* 0x080fe20000010815 */
[----:B------:R-:W-:Y:S01]  /*f8b0*/  FFMA.FTZ R37, R40, R12, R37 ;  /* 0x0000000c28257223 */ /* 0x000fe20000010025 */
[----:B------:R-:W-:-:S02]  /*f8c0*/  HADD2.F32 R27, -RZ, R6.H0_H0 ;  /* 0x20000006ff1b7230 */ /* 0x000fc40000004100 */
[----:B------:R-:W-:Y:S01]  /*f8d0*/  FFMA.FTZ R12, R13, R5, -R4 ;  /* 0x000000050d0c7223 */ /* 0x000fe20000010804 */
[----:B------:R-:W-:Y:S02]  /*f8e0*/  HADD2.F32 R30, -RZ, R20.H0_H0 ;  /* 0x20000014ff1e7230 */ /* 0x000fe40000004100 */
[-C--:B------:R-:W-:Y:S01]  /*f8f0*/  FMUL.FTZ R4, R43, R31.reuse ;  /* 0x0000001f2b047220 */ /* 0x080fe20000410000 */
[----:B------:R-:W-:Y:S02]  /*f900*/  HADD2.F32 R6, -RZ, R6.H1_H1 ;  /* 0x30000006ff067230 */ /* 0x000fe40000004100 */
[----:B------:R-:W-:Y:S01]  /*f910*/  FMUL.FTZ R24, R39, R31 ;  /* 0x0000001f27187220 */ /* 0x000fe20000410000 */
[----:B------:R-:W-:Y:S01]  /*f920*/  FFMA.FTZ R14, R41, R5, R14 ;  /* 0x00000005290e7223 */ /* 0x000fe2000001000e */
[-C--:B------:R-:W-:Y:S01]  /*f930*/  FMUL.FTZ R5, R34, R10.reuse ;  /* 0x0000000a22057220 */ /* 0x080fe20000410000 */
[--C-:B------:R-:W-:Y:S02]  /*f940*/  HADD2.F32 R33, -RZ, R11.reuse.H0_H0 ;  /* 0x2000000bff217230 */ /* 0x100fe40000004100 */
[-C--:B------:R-:W-:Y:S01]  /*f950*/  FFMA.FTZ R13, R39, R27.reuse, -R4 ;  /* 0x0000001b270d7223 */ /* 0x080fe20000010804 */
[----:B------:R-:W-:Y:S01]  /*f960*/  FFMA.FTZ R24, R43, R27, R24 ;  /* 0x0000001b2b187223 */ /* 0x000fe20000010018 */
[----:B------:R-:W-:Y:S01]  /*f970*/  FMUL.FTZ R9, R30, R10 ;  /* 0x0000000a1e097220 */ /* 0x000fe20000410000 */
[----:B------:R-:W-:-:S02]  /*f980*/  HADD2.F32 R11, -RZ, R11.H1_H1 ;  /* 0x3000000bff0b7230 */ /* 0x000fc40000004100 */
[-C--:B------:R-:W-:Y:S01]  /*f990*/  FFMA.FTZ R10, R30, R6.reuse, -R5 ;  /* 0x000000061e0a7223 */ /* 0x080fe20000010805 */
[----:B------:R-:W-:Y:S01]  /*f9a0*/  HADD2.F32 R36, -RZ, R25.H1_H1 ;  /* 0x30000019ff247230 */ /* 0x000fe20000004100 */
[----:B------:R-:W-:Y:S01]  /*f9b0*/  F2FP.F16.F32.PACK_AB R8, R8, R29 ;  /* 0x0000001d0808723e */ /* 0x000fe200000000ff */
[----:B------:R-:W-:Y:S02]  /*f9c0*/  HADD2.F32 R27, -RZ, R26.H1_H1 ;  /* 0x3000001aff1b7230 */ /* 0x000fe40000004100 */
[----:B------:R-:W-:Y:S02]  /*f9d0*/  HADD2.F32 R30, -RZ, R15.H1_H1 ;  /* 0x3000000fff1e7230 */ /* 0x000fe40000004100 */
[----:B------:R-:W-:Y:S01]  /*f9e0*/  FFMA.FTZ R15, R34, R6, R9 ;  /* 0x00000006220f7223 */ /* 0x000fe20000010009 */
[----:B------:R-:W-:Y:S02]  /*f9f0*/  HADD2.F32 R25, -RZ, R20.H1_H1 ;  /* 0x30000014ff197230 */ /* 0x000fe40000004100 */
[----:B------:R-:W-:Y:S01]  /*fa00*/  FMUL.FTZ R5, R36, R33 ;  /* 0x0000002124057220 */ /* 0x000fe20000410000 */
[----:B------:R-:W-:-:S02]  /*fa10*/  HADD2.F32 R28, -RZ, R7.H0_H0 ;  /* 0x20000007ff1c7230 */ /* 0x000fc40000004100 */
[----:B------:R-:W-:Y:S01]  /*fa20*/  FMUL.FTZ R4, R27, R11 ;  /* 0x0000000b1b047220 */ /* 0x000fe20000410000 */
[----:B------:R-:W-:Y:S02]  /*fa30*/  HADD2.F32 R7, -RZ, R7.H1_H1 ;  /* 0x30000007ff077230 */ /* 0x000fe40000004100 */
[C---:B------:R-:W-:Y:S01]  /*fa40*/  FMUL.FTZ R33, R30.reuse, R33 ;  /* 0x000000211e217220 */ /* 0x040fe20000410000 */
[C---:B------:R-:W-:Y:S01]  /*fa50*/  FMUL.FTZ R6, R25.reuse, R11 ;  /* 0x0000000b19067220 */ /* 0x040fe20000410000 */
[-C--:B------:R-:W-:Y:S01]  /*fa60*/  FFMA.FTZ R11, R30, R28.reuse, -R5 ;  /* 0x0000001c1e0b7223 */ /* 0x080fe20000010805 */
[----:B------:R-:W-:Y:S01]  /*fa70*/  F2FP.F16.F32.PACK_AB R5, R12, R21 ;  /* 0x000000150c05723e */ /* 0x000fe200000000ff */
[-C--:B------:R-:W-:Y:S01]  /*fa80*/  FFMA.FTZ R20, R25, R7.reuse, -R4 ;  /* 0x0000000719147223 */ /* 0x080fe20000010804 */
[----:B------:R-:W-:Y:S01]  /*fa90*/  FFMA.FTZ R33, R36, R28, R33 ;  /* 0x0000001c24217223 */ /* 0x000fe20000010021 */
[----:B------:R-:W-:Y:S01]  /*faa0*/  FFMA.FTZ R26, R27, R7, R6 ;  /* 0x000000071b1a7223 */ /* 0x000fe20000010006 */
[----:B------:R-:W-:-:S02]  /*fab0*/  F2FP.F16.F32.PACK_AB R4, R0, R35 ;  /* 0x000000230004723e */ /* 0x000fc400000000ff */
[----:B------:R-:W-:Y:S02]  /*fac0*/  F2FP.F16.F32.PACK_AB R6, R10, R13 ;  /* 0x0000000d0a06723e */ /* 0x000fe400000000ff */
[----:B------:R-:W-:Y:S02]  /*fad0*/  F2FP.F16.F32.PACK_AB R7, R20, R11 ;  /* 0x0000000b1407723e */ /* 0x000fe400000000ff */
[----:B------:R-:W-:Y:S02]  /*fae0*/  F2FP.F16.F32.PACK_AB R9, R14, R37 ;  /* 0x000000250e09723e */ /* 0x000fe400000000ff */
[----:B------:R-:W-:Y:S01]  /*faf0*/  F2FP.F16.F32.PACK_AB R10, R15, R24 ;  /* 0x000000180f0a723e */ /* 0x000fe200000000ff */
[----:B------:R0:W-:Y:S01]  /*fb00*/  STS.128 [R42], R4 ;  /* 0x000000042a007388 */ /* 0x0001e20000000c00 */
[----:B------:R-:W-:-:S05]  /*fb10*/  F2FP.F16.F32.PACK_AB R11, R26, R33 ;  /* 0x000000211a0b723e */ /* 0x000fca00000000ff */
[----:B------:R0:W-:Y:S02]  /*fb20*/  STS.128 [R3+0x16400], R8 ;  /* 0x0164000803007388 */ /* 0x0001e40000000c00 */
.L_x_610:
[----:B------:R-:W-:Y:S05]  /*fb30*/  BSYNC B0 ;  /* 0x0000000000007941 */ /* 0x000fea0003800000 */
.L_x_588:
[----:B------:R-:W-:Y:S01]  /*fb40*/  @!PT LDS RZ, [RZ] ;  /* 0x00000000fffff984 */ /* 0x000fe20000000800 */
[----:B------:R-:W-:Y:S01]  /*fb50*/  @!PT LDS RZ, [RZ] ;  /* 0x00000000fffff984 */ /* 0x000fe20000000800 */
[----:B------:R-:W-:Y:S01]  /*fb60*/  @!PT LDS RZ, [RZ] ;  /* 0x00000000fffff984 */ /* 0x000fe20000000800 */
[----:B------:R-:W-:Y:S01]  /*fb70*/  @!PT LDS RZ, [RZ] ;  /* 0x00000000fffff984 */ /* 0x000fe20000000800 */
[----:B------:R5:W-:Y:S06]  /*fb80*/  MEMBAR.ALL.CTA ;  /* 0x0000000000007992 */ /* 0x000bec0000008000 */
[----:B-----5:R-:W5:Y:S01]  /*fb90*/  FENCE.VIEW.ASYNC.S ;  /* 0x00000000000073c6 */ /* 0x020f620000000000 */
[----:B------:R-:W-:Y:S05]  /*fba0*/  WARPSYNC.ALL ;  /* 0x0000000000007948 */ /* 0x000fea0003800000 */
[----:B-----5:R-:W-:Y:S06]  /*fbb0*/  BAR.SYNC.DEFER_BLOCKING 0xd, 0x100 ;  /* 0x0344000000007b1d */ /* 0x020fec0000010000 */
.L_x_586:
[----:B------:R-:W-:-:S06]  /*fbc0*/  ULOP3.LUT UR4, UR60, 0x1, URZ, 0xfc, !UPT ;  /* 0x000000013c047892 */ /* 0x000fcc000f8efc3f */
[----:B0-234-:R-:W-:-:S04]  /*fbd0*/  MOV R0, UR4 ;  /* 0x0000000400007c02 */ /* 0x01dfc80008000f00 */
[----:B------:R-:W-:-:S13]  /*fbe0*/  ISETP.NE.AND P0, PT, R0, 0x3, PT ;  /* 0x000000030000780c */ /* 0x000fda0003f05270 */
[----:B------:R-:W-:Y:S05]  /*fbf0*/  @!P0 BRA `(.L_x_625) ;  /* 0x0000000000048947 */ /* 0x000fea0003800000 */
[----:B------:R-:W-:Y:S01]  /*fc00*/  BPT.TRAP 0x1 ;  /* 0x000000040000795c */ /* 0x000fe20000300000 */
.L_x_625:
[----:B------:R-:W2:Y:S01]  /*fc10*/  LDL R3, [R1+0x4] ;  /* 0x0000040001037983 */ /* 0x000ea20000100800 */
[----:B------:R-:W-:Y:S01]  /*fc20*/  IMAD R0, R228, 0x8, R2 ;  /* 0x00000008e4007824 */ /* 0x000fe200078e0202 */
[----:B--2---:R-:W-:-:S04]  /*fc30*/  SHF.L.U32 R3, R3, 0x1f, RZ ;  /* 0x0000001f03037819 */ /* 0x004fc800000006ff */
[----:B------:R0:W2:Y:S01]  /*fc40*/  SYNCS.PHASECHK.TRANS64.TRYWAIT P2, [R0+URZ+0x34830], R3 ;  /* 0x03483003000075a7 */ /* 0x0000a2000804017f */
[----:B------:R-:W-:Y:S05]  /*fc50*/  @!P0 BRA `(.L_x_626) ;  /* 0x0000000000048947 */ /* 0x000fea0003800000 */
[----:B------:R-:W-:Y:S01]  /*fc60*/  BPT.TRAP 0x1 ;  /* 0x000000040000795c */ /* 0x000fe20000300000 */
.L_x_626:
[----:B------:R-:W3:Y:S01]  /*fc70*/  S2R R4, SR_TID.X ;  /* 0x0000000000047919 */ /* 0x000ee20000002100 */
[----:B------:R-:W-:Y:S01]  /*fc80*/  IMAD.MOV.U32 R87, RZ, RZ, RZ ;  /* 0x000000ffff577224 */ /* 0x000fe200078e00ff */
[----:B---3--:R-:W-:-:S04]  /*fc90*/  LOP3.LUT R4, R4, 0x7f, RZ, 0xc0, !PT ;  /* 0x0000007f04047812 */ /* 0x008fc800078ec0ff */
[----:B------:R-:W-:Y:S01]  /*fca0*/  ISETP.NE.AND P1, PT, R4, RZ, PT ;  /* 0x000000ff0400720c */ /* 0x000fe20003f25270 */
[----:B--2---:R-:W-:-:S12]  /*fcb0*/  @P2 BRA `(.L_x_627) ;  /* 0x0000000000082947 */ /* 0x004fd80003800000 */
[----:B------:R-:W2:Y:S02]  /*fcc0*/  SYNCS.PHASECHK.TRANS64.TRYWAIT P2, [R0+URZ+0x34830], R3 ;  /* 0x03483003000075a7 */ /* 0x000ea4000804017f */
[----:B--2---:R-:W-:Y:S05]  /*fcd0*/  @!P2 BRA `(.L_x_628) ;  /* 0x00000158009ca947 */ /* 0x004fea0003800000 */
.L_x_627:
[----:B------:R-:W-:Y:S05]  /*fce0*/  WARPSYNC.ALL ;  /* 0x0000000000007948 */ /* 0x000fea0003800000 */
[----:B0-2---:R-:W-:Y:S01]  /*fcf0*/  VIADD R3, R2, 0x1e400 ;  /* 0x0001e40002037836 */ /* 0x005fe20000000000 */
[----:B------:R-:W-:Y:S01]  /*fd00*/  R2UR UR56, R32 ;  /* 0x00000000203872ca */ /* 0x000fe200000e0000 */
[----:B------:R-:W-:Y:S01]  /*fd10*/  IMAD.MOV.U32 R5, RZ, RZ, 0x40000040 ;  /* 0x40000040ff057424 */ /* 0x000fe200078e00ff */
[----:B------:R-:W-:Y:S01]  /*fd20*/  WARPGROUP.ARRIVE ;  /* 0x00000000000079c5 */ /* 0x000fe20000000000 */
[----:B------:R-:W-:Y:S01]  /*fd30*/  UMOV UR9, 0x40000040 ;  /* 0x4000004000097882 */ /* 0x000fe20000000000 */
[----:B------:R-:W-:Y:S01]  /*fd40*/  SHF.R.U32.HI R3, RZ, 0x4, R3 ;  /* 0x00000004ff037819 */ /* 0x000fe20000011603 */
[----:B------:R-:W-:Y:S01]  /*fd50*/  IMAD.MOV.U32 R13, RZ, RZ, 0x40000040 ;  /* 0x40000040ff0d7424 */ /* 0x000fe200078e00ff */
[----:B------:R-:W-:Y:S01]  /*fd60*/  R2UR UR11, R5 ;  /* 0x00000000050b72ca */ /* 0x000fe200000e0000 */
[----:B------:R-:W-:Y:S01]  /*fd70*/  IMAD.MOV.U32 R15, RZ, RZ, 0x40000040 ;  /* 0x40000040ff0f7424 */ /* 0x000fe200078e00ff */
[----:B------:R-:W-:Y:S01]  /*fd80*/  LOP3.LUT R3, R3, 0x3fff, RZ, 0xc0, !PT ;  /* 0x00003fff03037812 */ /* 0x000fe200078ec0ff */
[----:B------:R-:W-:Y:S01]  /*fd90*/  IMAD.U32 R21, RZ, RZ, UR9 ;  /* 0x00000009ff157e24 */ /* 0x000fe2000f8e00ff */
[----:B------:R-:W-:Y:S01]  /*fda0*/  MOV R11, 0x40000040 ;  /* 0x40000040000b7802 */ /* 0x000fe20000000f00 */
[----:B------:R-:W0:Y:S01]  /*fdb0*/  S2R R120, SR_TID.X ;  /* 0x0000000000787919 */ /* 0x000e220000002100 */
[----:B------:R-:W-:Y:S01]  /*fdc0*/  LOP3.LUT R4, R3, 0x10000, RZ, 0xfc, !PT ;  /* 0x0001000003047812 */ /* 0x000fe200078efcff */
[----:B------:R-:W-:Y:S01]  /*fdd0*/  ULOP3.LUT UR56, UR56, 0x10000, URZ, 0xfc, !UPT ;  /* 0x0001000038387892 */ /* 0x000fe2000f8efc3f */
[----:B------:R-:W-:Y:S01]  /*fde0*/  R2UR UR15, R11 ;  /* 0x000000000b0f72ca */ /* 0x000fe200000e0000 */
[----:B------:R-:W-:Y:S01]  /*fdf0*/  @!P1 VIADD R0, R0, 0x34840 ;  /* 0x0003484000009836 */ /* 0x000fe20000000000 */
[----:B------:R-:W-:Y:S01]  /*fe00*/  MOV R8, UR37 ;  /* 0x0000002500087c02 */ /* 0x000fe20008000f00 */
[----:B------:R2:W-:Y:S01]  /*fe10*/  STL [R1+0x2c], R4 ;  /* 0x00002c0401007387 */ /* 0x0005e20000100800 */
[----:B-1----:R-:W-:Y:S01]  /*fe20*/  MOV R9, UR36 ;  /* 0x0000002400097c02 */ /* 0x002fe20008000f00 */
[----:B------:R-:W-:Y:S01]  /*fe30*/  UMOV UR37, UR9 ;  /* 0x0000000900257c82 */ /* 0x000fe20008000000 */
[----:B------:R-:W-:Y:S01]  /*fe40*/  UMOV UR8, UR56 ;  /* 0x0000003800087c82 */ /* 0x000fe20008000000 */
[----:B------:R-:W-:Y:S01]  /*fe50*/  UMOV UR13, UR37 ;  /* 0x00000025000d7c82 */ /* 0x000fe20008000000 */
[----:B------:R-:W-:Y:S01]  /*fe60*/  UMOV UR36, UR8 ;  /* 0x0000000800247c82 */ /* 0x000fe20008000000 */
[----:B------:R-:W-:Y:S01]  /*fe70*/  R2UR UR23, R13 ;  /* 0x000000000d1772ca */ /* 0x000fe200000e0000 */
[----:B------:R-:W-:Y:S01]  /*fe80*/  UMOV UR12, UR36 ;  /* 0x00000024000c7c82 */ /* 0x000fe20008000000 */
[----:B------:R-:W-:Y:S01]  /*fe90*/  UMOV UR20, UR36 ;  /* 0x0000002400147c82 */ /* 0x000fe20008000000 */
[----:B------:R-:W-:Y:S01]  /*fea0*/  UMOV UR21, UR37 ;  /* 0x0000002500157c82 */ /* 0x000fe20008000000 */
[----:B--2---:R-:W-:Y:S01]  /*feb0*/  IMAD R4, R228, 0xb00, R4 ;  /* 0x00000b00e4047824 */ /* 0x004fe200078e0204 */
[----:B------:R-:W-:Y:S01]  /*fec0*/  R2UR UR55, R15 ;  /* 0x000000000f3772ca */ /* 0x000fe200000e0000 */
[----:B------:R-:W-:Y:S01]  /*fed0*/  UMOV UR52, UR36 ;  /* 0x0000002400347c82 */ /* 0x000fe20008000000 */
[----:B------:R-:W-:Y:S01]  /*fee0*/  UMOV UR53, UR37 ;  /* 0x0000002500357c82 */ /* 0x000fe20008000000 */
[C---:B------:R-:W-:Y:S01]  /*fef0*/  VIADD R12, R4.reuse, 0x100 ;  /* 0x00000100040c7836 */ /* 0x040fe20000000000 */
[C---:B------:R-:W-:Y:S01]  /*ff00*/  R2UR UR10, R4.reuse ;  /* 0x00000000040a72ca */ /* 0x040fe200000e0000 */
[C---:B------:R-:W-:Y:S01]  /*ff10*/  VIADD R14, R4.reuse, 0x180 ;  /* 0x00000180040e7836 */ /* 0x040fe20000000000 */
[----:B------:R-:W-:Y:S01]  /*ff20*/  IADD3 R10, R4, 0x80, RZ ;  /* 0x00000080040a7810 */ /* 0x000fe20007ffe0ff */
[----:B------:R-:W-:Y:S01]  /*ff30*/  UMOV UR32, UR36 ;  /* 0x0000002400207c82 */ /* 0x000fe20008000000 */
[----:B------:R-:W-:Y:S01]  /*ff40*/  R2UR UR22, R12 ;  /* 0x000000000c1672ca */ /* 0x000fe200000e0000 */
[----:B------:R-:W-:Y:S01]  /*ff50*/  UMOV UR33, UR37 ;  /* 0x0000002500217c82 */ /* 0x000fe20008000000 */
[----:B------:R-:W-:Y:S01]  /*ff60*/  R2UR UR14, R10 ;  /* 0x000000000a0e72ca */ /* 0x000fe200000e0000 */
[----:B------:R-:W-:Y:S01]  /*ff70*/  VIADD R10, R4, 0x200 ;  /* 0x00000200040a7836 */ /* 0x000fe20000000000 */
[----:B------:R-:W-:Y:S01]  /*ff80*/  R2UR UR54, R14 ;  /* 0x000000000e3672ca */ /* 0x000fe200000e0000 */
[----:B------:R-:W-:Y:S01]  /*ff90*/  UMOV UR28, UR36 ;  /* 0x00000024001c7c82 */ /* 0x000fe20008000000 */
[----:B------:R-:W-:Y:S01]  /*ffa0*/  R2UR UR35, R11 ;  /* 0x000000000b2372ca */ /* 0x000fe200000e0000 */
[----:B------:R-:W-:Y:S01]  /*ffb0*/  UMOV UR29, UR37 ;  /* 0x00000025001d7c82 */ /* 0x000fe20008000000 */
[----:B------:R-:W-:Y:S01]  /*ffc0*/  R2UR UR34, R10 ;  /* 0x000000000a2272ca */ /* 0x000fe200000e0000 */
[----:B------:R-:W-:Y:S01]  /*ffd0*/  HGMMA.64x16x16.F32 R112, gdesc[UR8], RZ, !UPT, gsb0 ;  /* 0x00200000087079f0 */ /* 0x000fe2000c0008ff */
[C---:B------:R-:W-:Y:S01]  /*ffe0*/  IADD3 R12, R4.reuse, 0x280, RZ ;  /* 0x00000280040c7810 */ /* 0x040fe20007ffe0ff */
[----:B------:R-:W-:Y:S01]  /*fff0*/  VIADD R14, R4, 0x300 ;  /* 0x00000300040e7836 */ /* 0x000fe20000000000 */
[----:B------:R-:W-:Y:S01]  /*10000*/  R2UR UR31, R13 ;  /* 0x000000000d1f72ca */ /* 0x000fe200000e0000 */
        /* <DEDUP_REMOVED lines=10> */
[C---:B------:R-:W-:Y:S01]  /*100b0*/  VIADD R12, R4.reuse, 0x400 ;  /* 0x00000400040c7836 */ /* 0x040fe20000000000 */
[----:B------:R-:W-:Y:S01]  /*100c0*/  R2UR UR19, R13 ;  /* 0x000000000d1372ca */ /* 0x000fe200000e0000 */
[----:B------:R-:W-:Y:S01]  /*100d0*/  UMOV UR16, UR36 ;  /* 0x0000002400107c82 */ /* 0x000fe20008000000 */
[----:B------:R-:W-:Y:S01]  /*100e0*/  UMOV UR17, UR37 ;  /* 0x0000002500117c82 */ /* 0x000fe20008000000 */
        /* <DEDUP_REMOVED lines=11> */
[----:B------:R-:W-:Y:S01]  /*101a0*/  VIADD R10, R4, 0x2 ;  /* 0x00000002040a7836 */ /* 0x000fe20000000000 */
[----:B------:R-:W-:Y:S01]  /*101b0*/  MOV R6, UR39 ;  /* 0x0000002700067c02 */ /* 0x000fe20008000f00 */
[----:B------:R-:W-:Y:S01]  /*101c0*/  IMAD.MOV.U32 R11, RZ, RZ, 0x40000040 ;  /* 0x40000040ff0b7424 */ /* 0x000fe200078e00ff */
[----:B------:R-:W-:Y:S01]  /*101d0*/  MOV R7, UR38 ;  /* 0x0000002600077c02 */ /* 0x000fe20008000f00 */
[----:B------:R-:W-:Y:S01]  /*101e0*/  UMOV UR37, 0x40000040 ;  /* 0x4000004000257882 */ /* 0x000fe20000000000 */
[----:B------:R-:W-:Y:S01]  /*101f0*/  R2UR UR38, R10 ;  /* 0x000000000a2672ca */ /* 0x000fe200000e0000 */
[C---:B------:R-:W-:Y:S01]  /*10200*/  VIADD R14, R4.reuse, 0x82 ;  /* 0x00000082040e7836 */ /* 0x040fe20000000000 */
[----:B------:R-:W-:Y:S01]  /*10210*/  R2UR UR39, R11 ;  /* 0x000000000b2772ca */ /* 0x000fe200000e0000 */
[----:B------:R-:W-:Y:S01]  /*10220*/  VIADD R12, R4, 0x102 ;  /* 0x00000102040c7836 */ /* 0x000fe20000000000 */
[----:B------:R-:W-:Y:S01]  /*10230*/  MOV R20, UR8 ;  /* 0x0000000800147c02 */ /* 0x000fe20008000f00 */
[----:B------:R-:W-:Y:S01]  /*10240*/  UIADD3 UR8, UR56, 0x2, URZ ;  /* 0x0000000238087890 */ /* 0x000fe2000fffe03f */
[----:B------:R-:W-:Y:S01]  /*10250*/  MOV R15, 0x40000040 ;  /* 0x40000040000f7802 */ /* 0x000fe20000000f00 */
[----:B------:R-:W-:Y:S01]  /*10260*/  IMAD.MOV.U32 R13, RZ, RZ, 0x40000040 ;  /* 0x40000040ff0d7424 */ /* 0x000fe200078e00ff */
[----:B------:R-:W-:Y:S01]  /*10270*/  R2UR UR10, R14 ;  /* 0x000000000e0a72ca */ /* 0x000fe200000e0000 */
[----:B------:R-:W-:Y:S01]  /*10280*/  VIADD R10, R4, 0x182 ;  /* 0x00000182040a7836 */ /* 0x000fe20000000000 */
[----:B------:R-:W-:Y:S01]  /*10290*/  R2UR UR11, R15 ;  /* 0x000000000f0b72ca */ /* 0x000fe200000e0000 */
[----:B------:R-:W-:Y:S01]  /*102a0*/  IMAD.MOV.U32 R15, RZ, RZ, 0x40000040 ;  /* 0x40000040ff0f7424 */ /* 0x000fe200078e00ff */
[----:B------:R-:W-:Y:S01]  /*102b0*/  UMOV UR36, UR8 ;  /* 0x0000000800247c82 */ /* 0x000fe20008000000 */
[----:B------:R-:W-:Y:S01]  /*102c0*/  R2UR UR50, R12 ;  /* 0x000000000c3272ca */ /* 0x000fe200000e0000 */
[----:B------:R-:W-:Y:S01]  /*102d0*/  VIADD R12, R4, 0x202 ;  /* 0x00000202040c7836 */ /* 0x000fe20000000000 */
[----:B------:R-:W-:Y:S01]  /*102e0*/  R2UR UR51, R13 ;  /* 0x000000000d3372ca */ /* 0x000fe200000e0000 */
[----:B------:R-:W-:Y:S01]  /*102f0*/  IMAD.MOV.U32 R13, RZ, RZ, 0x40000040 ;  /* 0x40000040ff0d7424 */ /* 0x000fe200078e00ff */
[----:B------:R-:W-:Y:S01]  /*10300*/  MOV R11, 0x40000040 ;  /* 0x40000040000b7802 */ /* 0x000fe20000000f00 */
[----:B------:R-:W-:-:S02]  /*10310*/  WARPGROUP.DEPBAR.LE gsb0, 0x0 ;  /* 0x00008000000079c5 */ /* 0x000fc40000010000 */
[----:B------:R-:W-:Y:S01]  /*10320*/  WARPGROUP.ARRIVE ;  /* 0x00000000000079c5 */ /* 0x000fe20000000000 */
[----:B------:R-:W-:Y:S01]  /*10330*/  IADD3 R14, R4, 0x4, RZ ;  /* 0x00000004040e7810 */ /* 0x000fe20007ffe0ff */
[----:B------:R1:W-:Y:S01]  /*10340*/  STL.64 [R1+0x20], R20 ;  /* 0x0000201401007387 */ /* 0x0003e20000100a00 */
[----:B0-----:R-:W-:Y:S01]  /*10350*/  VIADD R120, R120, 0xffffff80 ;  /* 0xffffff8078787836 */ /* 0x001fe20000000000 */
[----:B------:R-:W-:Y:S02]  /*10360*/  LOP3.LUT R80, R80, 0xffffff80, RZ, 0xc0, !PT ;  /* 0xffffff8050507812 */ /* 0x000fe400078ec0ff */
[----:B------:R-:W-:Y:S01]  /*10370*/  HGMMA.64x16x16.F32 R104, gdesc[UR12], RZ, !UPT, gsb0 ;  /* 0x002000000c6879f0 */ /* 0x000fe2000c0008ff */
[----:B------:R-:W-:Y:S01]  /*10380*/  R2UR UR14, R10 ;  /* 0x000000000a0e72ca */ /* 0x000fe200000e0000 */
[----:B------:R-:W-:Y:S01]  /*10390*/  VIADD R10, R4, 0x282 ;  /* 0x00000282040a7836 */ /* 0x000fe20000000000 */
[----:B------:R-:W-:Y:S02]  /*103a0*/  R2UR UR15, R11 ;  /* 0x000000000b0f72ca */ /* 0x000fe400000e0000 */
[----:B------:R-:W-:-:S02]  /*103b0*/  MOV R11, 0x40000040 ;  /* 0x40000040000b7802 */ /* 0x000fc40000000f00 */
[----:B------:R-:W-:Y:S01]  /*103c0*/  IADD3 R80, R120, -R80, RZ ;  /* 0x8000005078507210 */ /* 0x000fe20007ffe0ff */
[----:B-1----:R-:W-:Y:S02]  /*103d0*/  IMAD.U32 R20, RZ, RZ, UR36 ;  /* 0x00000024ff147e24 */ /* 0x002fe4000f8e00ff */
[----:B------:R-:W-:Y:S01]  /*103e0*/  IMAD.U32 R21, RZ, RZ, UR37 ;  /* 0x00000025ff157e24 */ /* 0x000fe2000f8e00ff */
[----:B------:R-:W-:-:S04]  /*103f0*/  SHF.R.S32.HI R5, RZ, 0x1f, R80 ;  /* 0x0000001fff057819 */ /* 0x000fc80000011450 */
[----:B------:R-:W-:Y:S01]  /*10400*/  STL.64 [R1+0x18], R20 ;  /* 0x0000181401007387 */ /* 0x000fe20000100a00 */
[----:B------:R-:W-:-:S04]  /*10410*/  LEA.HI R5, R5, R80, RZ, 0x2 ;  /* 0x0000005005057211 */ /* 0x000fc800078f10ff */
[----:B------:R-:W-:-:S05]  /*10420*/  LOP3.LUT R5, R5, 0x7ffffffc, RZ, 0xc0, !PT ;  /* 0x7ffffffc05057812 */ /* 0x000fca00078ec0ff */
[----:B------:R-:W-:Y:S01]  /*10430*/  IMAD.IADD R5, R80, 0x1, -R5 ;  /* 0x0000000150057824 */ /* 0x000fe200078e0a05 */
[----:B------:R-:W-:Y:S02]  /*10440*/  WARPGROUP.DEPBAR.LE gsb0, 0x0 ;  /* 0x00008000000079c5 */ /* 0x000fe40000010000 */
[----:B------:R-:W-:-:S06]  /*10450*/  WARPGROUP.ARRIVE ;  /* 0x00000000000079c5 */ /* 0x000fcc0000000000 */
[----:B------:R-:W-:Y:S01]  /*10460*/  HGMMA.64x16x16.F32 R96, gdesc[UR20], RZ, !UPT, gsb0 ;  /* 0x00200000146079f0 */ /* 0x000fe2000c0008ff */
[----:B------:R-:W-:Y:S01]  /*10470*/  R2UR UR22, R12 ;  /* 0x000000000c1672ca */ /* 0x000fe200000e0000 */
[----:B------:R-:W-:Y:S01]  /*10480*/  VIADD R12, R4, 0x302 ;  /* 0x00000302040c7836 */ /* 0x000fe20000000000 */
[----:B------:R-:W-:Y:S01]  /*10490*/  R2UR UR23, R13 ;  /* 0x000000000d1772ca */ /* 0x000fe200000e0000 */
[----:B------:R-:W-:Y:S01]  /*104a0*/  IMAD.MOV.U32 R13, RZ, RZ, 0x40000040 ;  /* 0x40000040ff0d7424 */ /* 0x000fe200078e00ff */
[----:B------:R-:W-:Y:S02]  /*104b0*/  WARPGROUP.DEPBAR.LE gsb0, 0x0 ;  /* 0x00008000000079c5 */ /* 0x000fe40000010000 */
[----:B------:R-:W-:-:S06]  /*104c0*/  WARPGROUP.ARRIVE ;  /* 0x00000000000079c5 */ /* 0x000fcc0000000000 */
[----:B------:R-:W-:Y:S01]  /*104d0*/  HGMMA.64x16x16.F32 R88, gdesc[UR52], RZ, !UPT, gsb0 ;  /* 0x00200000345879f0 */ /* 0x000fe2000c0008ff */
[----:B------:R-:W-:Y:S01]  /*104e0*/  R2UR UR54, R14 ;  /* 0x000000000e3672ca */ /* 0x000fe200000e0000 */
[----:B------:R-:W-:Y:S01]  /*104f0*/  UMOV UR53, 0x40000040 ;  /* 0x4000004000357882 */ /* 0x000fe20000000000 */
[----:B------:R-:W-:Y:S01]  /*10500*/  R2UR UR55, R15 ;  /* 0x000000000f3772ca */ /* 0x000fe200000e0000 */
[----:B------:R-:W-:Y:S02]  /*10510*/  WARPGROUP.DEPBAR.LE gsb0, 0x0 ;  /* 0x00008000000079c5 */ /* 0x000fe40000010000 */
[----:B------:R-:W-:-:S06]  /*10520*/  WARPGROUP.ARRIVE ;  /* 0x00000000000079c5 */ /* 0x000fcc0000000000 */
[----:B------:R-:W-:Y:S01]  /*10530*/  HGMMA.64x16x16.F32 R72, gdesc[UR32], RZ, !UPT, gsb0 ;  /* 0x00200000204879f0 */ /* 0x000fe2000c0008ff */
[----:B------:R-:W-:Y:S01]  /*10540*/  R2UR UR34, R10 ;  /* 0x000000000a2272ca */ /* 0x000fe200000e0000 */
[----:B------:R-:W-:Y:S01]  /*10550*/  VIADD R10, R4, 0x382 ;  /* 0x00000382040a7836 */ /* 0x000fe20000000000 */
[----:B------:R-:W-:Y:S02]  /*10560*/  R2UR UR35, R11 ;  /* 0x000000000b2372ca */ /* 0x000fe400000e0000 */
[----:B------:R-:W-:Y:S01]  /*10570*/  MOV R11, 0x40000040 ;  /* 0x40000040000b7802 */ /* 0x000fe20000000f00 */
        /* <DEDUP_REMOVED lines=26> */
[----:B------:R-:W-:Y:S01]  /*10720*/  HGMMA.64x16x16.F32 R48, gdesc[UR24], RZ, !UPT, gsb0 ;  /* 0x00200000183079f0 */ /* 0x000fe2000c0008ff */
[----:B------:R-:W-:Y:S01]  /*10730*/  R2UR UR26, R10 ;  /* 0x000000000a1a72ca */ /* 0x000fe200000e0000 */
[----:B------:R-:W-:Y:S01]  /*10740*/  UMOV UR24, UR44 ;  /* 0x0000002c00187c82 */ /* 0x000fe20008000000 */
[----:B------:R-:W-:Y:S01]  /*10750*/  R2UR UR27, R11 ;  /* 0x000000000b1b72ca */ /* 0x000fe200000e0000 */
[----:B------:R-:W-:Y:S01]  /*10760*/  UMOV UR25, UR45 ;  /* 0x0000002d00197c82 */ /* 0x000fe20008000000 */
[----:B------:R-:W-:Y:S02]  /*10770*/  VIADD R10, R4, 0x482 ;  /* 0x00000482040a7836 */ /* 0x000fe40000000000 */
[----:B------:R-:W-:Y:S01]  /*10780*/  IMAD.MOV.U32 R11, RZ, RZ, 0x40000040 ;  /* 0x40000040ff0b7424 */ /* 0x000fe200078e00ff */
[----:B------:R-:W-:Y:S02]  /*10790*/  WARPGROUP.DEPBAR.LE gsb0, 0x0 ;  /* 0x00008000000079c5 */ /* 0x000fe40000010000 */
[----:B------:R-:W-:-:S06]  /*107a0*/  WARPGROUP.ARRIVE ;  /* 0x00000000000079c5 */ /* 0x000fcc0000000000 */
[----:B------:R-:W-:Y:S01]  /*107b0*/  HGMMA.64x16x16.F32 R40, gdesc[UR16], RZ, !UPT, gsb0 ;  /* 0x00200000102879f0 */ /* 0x000fe2000c0008ff */
[----:B------:R-:W-:Y:S01]  /*107c0*/  R2UR UR18, R12 ;  /* 0x000000000c1272ca */ /* 0x000fe200000e0000 */
[----:B------:R-:W-:Y:S01]  /*107d0*/  UMOV UR16, UR44 ;  /* 0x0000002c00107c82 */ /* 0x000fe20008000000 */
[----:B------:R-:W-:Y:S01]  /*107e0*/  R2UR UR19, R13 ;  /* 0x000000000d1372ca */ /* 0x000fe200000e0000 */
[----:B------:R-:W-:Y:S01]  /*107f0*/  UMOV UR17, UR45 ;  /* 0x0000002d00117c82 */ /* 0x000fe20008000000 */
[----:B------:R-:W-:Y:S01]  /*10800*/  VIADD R12, R4, 0x502 ;  /* 0x00000502040c7836 */ /* 0x000fe20000000000 */
[----:B------:R-:W-:-:S04]  /*10810*/  MOV R13, 0x40000040 ;  /* 0x40000040000d7802 */ /* 0x000fc80000000f00 */
[----:B------:R-:W-:Y:S02]  /*10820*/  R2UR UR46, R12 ;  /* 0x000000000c2e72ca */ /* 0x000fe400000e0000 */
[----:B------:R-:W-:Y:S01]  /*10830*/  R2UR UR47, R13 ;  /* 0x000000000d2f72ca */ /* 0x000fe200000e0000 */
[----:B------:R-:W-:Y:S01]  /*10840*/  IMAD.U32 R13, RZ, RZ, UR53 ;  /* 0x00000035ff0d7e24 */ /* 0x000fe2000f8e00ff */
[----:B------:R-:W-:Y:S02]  /*10850*/  WARPGROUP.DEPBAR.LE gsb0, 0x0 ;  /* 0x00008000000079c5 */ /* 0x000fe40000010000 */
[----:B------:R-:W-:-:S06]  /*10860*/  WARPGROUP.ARRIVE ;  /* 0x00000000000079c5 */ /* 0x000fcc0000000000 */
[----:B------:R-:W-:Y:S01]  /*10870*/  HGMMA.64x16x16.F32 R32, gdesc[UR4], RZ, !UPT, gsb0 ;  /* 0x00200000042079f0 */ /* 0x000fe2000c0008ff */
[----:B------:R-:W-:-:S07]  /*10880*/  UIADD3 UR4, UR56, 0x4, URZ ;  /* 0x0000000438047890 */ /* 0x000fce000fffe03f */
[----:B------:R-:W-:Y:S02]  /*10890*/  UMOV UR52, UR4 ;  /* 0x0000000400347c82 */ /* 0x000fe40008000000 */
[----:B------:R-:W-:-:S05]  /*108a0*/  IMAD.U32 R12, RZ, RZ, UR52 ;  /* 0x00000034ff0c7e24 */ /* 0x000fca000f8e00ff */
[----:B------:R0:W-:Y:S01]  /*108b0*/  STL.64 [R1+0x10], R12 ;  /* 0x0000100c01007387 */ /* 0x0001e20000100a00 */
[----:B------:R-:W-:Y:S02]  /*108c0*/  WARPGROUP.DEPBAR.LE gsb0, 0x0 ;  /* 0x00008000000079c5 */ /* 0x000fe40000010000 */
[----:B------:R-:W-:-:S06]  /*108d0*/  WARPGROUP.ARRIVE ;  /* 0x00000000000079c5 */ /* 0x000fcc0000000000 */
[----:B------:R-:W-:Y:S01]  /*108e0*/  HGMMA.64x16x16.F32 R24, gdesc[UR40], RZ, !UPT, gsb0 ;  /* 0x00200000281879f0 */ /* 0x000fe2000c0008ff */
[----:B------:R-:W-:Y:S01]  /*108f0*/  R2UR UR42, R10 ;  /* 0x000000000a2a72ca */ /* 0x000fe200000e0000 */
[----:B------:R-:W-:Y:S01]  /*10900*/  UMOV UR40, UR44 ;  /* 0x0000002c00287c82 */ /* 0x000fe20008000000 */
[----:B------:R-:W-:Y:S01]  /*10910*/  R2UR UR43, R11 ;  /* 0x000000000b2b72ca */ /* 0x000fe200000e0000 */
[----:B------:R-:W-:Y:S01]  /*10920*/  UMOV UR41, UR45 ;  /* 0x0000002d00297c82 */ /* 0x000fe20008000000 */
[----:B------:R-:W-:Y:S02]  /*10930*/  IADD3 R10, R4, 0x504, RZ ;  /* 0x00000504040a7810 */ /* 0x000fe40007ffe0ff */
[----:B------:R-:W-:Y:S01]  /*10940*/  MOV R11, 0x40000040 ;  /* 0x40000040000b7802 */ /* 0x000fe20000000f00 */
[----:B------:R-:W-:Y:S02]  /*10950*/  WARPGROUP.DEPBAR.LE gsb0, 0x0 ;  /* 0x00008000000079c5 */ /* 0x000fe40000010000 */
[----:B------:R-:W-:-:S06]  /*10960*/  WARPGROUP.ARRIVE ;  /* 0x00000000000079c5 */ /* 0x000fcc0000000000 */
[----:B------:R-:W-:Y:S01]  /*10970*/  HGMMA.64x16x16.F32 R112, gdesc[UR36], R112, gsb0 ;  /* 0x00200000247079f0 */ /* 0x000fe20008000870 */
[----:B------:R-:W-:Y:S01]  /*10980*/  R2UR UR39, R6 ;  /* 0x00000000062772ca */ /* 0x000fe200000e0000 */
[----:B------:R-:W-:Y:S01]  /*10990*/  VIADD R6, R4, 0x84 ;  /* 0x0000008404067836 */ /* 0x000fe20000000000 */
[----:B------:R-:W-:Y:S02]  /*109a0*/  R2UR UR38, R7 ;  /* 0x00000000072672ca */ /* 0x000fe400000e0000 */
[----:B------:R-:W-:Y:S02]  /*109b0*/  MOV R7, 0x40000040 ;  /* 0x4000004000077802 */ /* 0x000fe40000000f00 */
[----:B------:R-:W-:Y:S01]  /*109c0*/  R2UR UR6, R6 ;  /* 0x00000000060672ca */ /* 0x000fe200000e0000 */
[----:B------:R-:W-:Y:S01]  /*109d0*/  VIADD R6, R4, 0x184 ;  /* 0x0000018404067836 */ /* 0x000fe20000000000 */
[----:B------:R-:W-:Y:S02]  /*109e0*/  R2UR UR7, R7 ;  /* 0x00000000070772ca */ /* 0x000fe400000e0000 */
[----:B------:R-:W-:Y:S01]  /*109f0*/  R2UR UR37, R8 ;  /* 0x00000000082572ca */ /* 0x000fe200000e0000 */
[----:B------:R-:W-:Y:S01]  /*10a00*/  VIADD R8, R4, 0x104 ;  /* 0x0000010404087836 */ /* 0x000fe20000000000 */
[----:B------:R-:W-:Y:S01]  /*10a10*/  R2UR UR36, R9 ;  /* 0x00000000092472ca */ /* 0x000fe200000e0000 */
[----:B------:R-:W-:Y:S01]  /*10a20*/  IMAD.MOV.U32 R9, RZ, RZ, 0x40000040 ;  /* 0x40000040ff097424 */ /* 0x000fe200078e00ff */
[----:B------:R-:W-:Y:S01]  /*10a30*/  MOV R7, 0x40000040 ;  /* 0x4000004000077802 */ /* 0x000fe20000000f00 */
[----:B------:R-:W-:-:S02]  /*10a40*/  WARPGROUP.DEPBAR.LE gsb0, 0x0 ;  /* 0x00008000000079c5 */ /* 0x000fc40000010000 */
[----:B------:R-:W-:-:S06]  /*10a50*/  WARPGROUP.ARRIVE ;  /* 0x00000000000079c5 */ /* 0x000fcc0000000000 */
[----:B------:R-:W-:Y:S01]  /*10a60*/  HGMMA.64x16x16.F32 R104, gdesc[UR8], R104, gsb0 ;  /* 0x00200000086879f0 */ /* 0x000fe20008000868 */
[----:B------:R-:W-:Y:S01]  /*10a70*/  R2UR UR10, R8 ;  /* 0x00000000080a72ca */ /* 0x000fe200000e0000 */
[----:B------:R-:W-:Y:S01]  /*10a80*/  VIADD R8, R4, 0x204 ;  /* 0x0000020404087836 */ /* 0x000fe20000000000 */
[----:B------:R-:W-:Y:S01]  /*10a90*/  R2UR UR11, R9 ;  /* 0x00000000090b72ca */ /* 0x000fe200000e0000 */
[----:B------:R-:W-:Y:S01]  /*10aa0*/  IMAD.MOV.U32 R9, RZ, RZ, 0x40000040 ;  /* 0x40000040ff097424 */ /* 0x000fe200078e00ff */
[----:B------:R-:W-:Y:S02]  /*10ab0*/  WARPGROUP.DEPBAR.LE gsb0, 0x0 ;  /* 0x00008000000079c5 */ /* 0x000fe40000010000 */
[----:B------:R-:W-:-:S06]  /*10ac0*/  WARPGROUP.ARRIVE ;  /* 0x00000000000079c5 */ /* 0x000fcc0000000000 */
[----:B------:R-:W-:Y:S01]  /*10ad0*/  HGMMA.64x16x16.F32 R96, gdesc[UR48], R96, gsb0 ;  /* 0x00200000306079f0 */ /* 0x000fe20008000860 */
[----:B------:R-:W-:Y:S02]  /*10ae0*/  UMOV UR49, 0x40000040 ;  /* 0x4000004000317882 */ /* 0x000fe40000000000 */
[----:B0-----:R-:W-:Y:S01]  /*10af0*/  MOV R13, UR49 ;  /* 0x00000031000d7c02 */ /* 0x001fe20008000f00 */
[----:B------:R-:W-:Y:S02]  /*10b00*/  WARPGROUP.DEPBAR.LE gsb0, 0x0 ;  /* 0x00008000000079c5 */ /* 0x000fe40000010000 */
        /* <DEDUP_REMOVED lines=15> */
[----:B------:R-:W-:Y:S03]  /*10c00*/  HGMMA.64x16x16.F32 R64, gdesc[UR32], R64, gsb0 ;  /* 0x00200000204079f0 */ /* 0x000fe60008000840 */
[----:B------:R-:W-:Y:S02]  /*10c10*/  WARPGROUP.DEPBAR.LE gsb0, 0x0 ;  /* 0x00008000000079c5 */ /* 0x000fe40000010000 */
[----:B------:R-:W-:-:S06]  /*10c20*/  WARPGROUP.ARRIVE ;  /* 0x00000000000079c5 */ /* 0x000fcc0000000000 */
[----:B------:R-:W-:Y:S01]  /*10c30*/  HGMMA.64x16x16.F32 R56, gdesc[UR28], R56, gsb0 ;  /* 0x002000001c3879f0 */ /* 0x000fe20008000838 */
[----:B------:R-:W-:Y:S02]  /*10c40*/  R2UR UR30, R6 ;  /* 0x00000000061e72ca */ /* 0x000fe400000e0000 */
[----:B------:R-:W-:Y:S01]  /*10c50*/  R2UR UR31, R7 ;  /* 0x00000000071f72ca */ /* 0x000fe200000e0000 */
[----:B------:R-:W-:Y:S01]  /*10c60*/  IMAD.MOV.U32 R7, RZ, RZ, 0x40000040 ;  /* 0x40000040ff077424 */ /* 0x000fe200078e00ff */
[----:B------:R-:W-:Y:S01]  /*10c70*/  IADD3 R6, R4, 0x304, RZ ;  /* 0x0000030404067810 */ /* 0x000fe20007ffe0ff */
[----:B------:R-:W-:Y:S02]  /*10c80*/  WARPGROUP.DEPBAR.LE gsb0, 0x0 ;  /* 0x00008000000079c5 */ /* 0x000fe40000010000 */
[----:B------:R-:W-:-:S06]  /*10c90*/  WARPGROUP.ARRIVE ;  /* 0x00000000000079c5 */ /* 0x000fcc0000000000 */
[----:B------:R-:W-:Y:S01]  /*10ca0*/  HGMMA.64x16x16.F32 R48, gdesc[UR24], R48, gsb0 ;  /* 0x00200000183079f0 */ /* 0x000fe20008000830 */
[----:B------:R-:W-:Y:S01]  /*10cb0*/  R2UR UR26, R8 ;  /* 0x00000000081a72ca */ /* 0x000fe200000e0000 */
[----:B------:R-:W-:Y:S01]  /*10cc0*/  VIADD R8, R4, 0x484 ;  /* 0x0000048404087836 */ /* 0x000fe20000000000 */
[----:B------:R-:W-:Y:S01]  /*10cd0*/  R2UR UR27, R9 ;  /* 0x00000000091b72ca */ /* 0x000fe200000e0000 */
[----:B------:R-:W-:-:S03]  /*10ce0*/  IMAD.MOV.U32 R9, RZ, RZ, 0x40000040 ;  /* 0x40000040ff097424 */ /* 0x000fc600078e00ff */
[----:B------:R-:W-:Y:S01]  /*10cf0*/  R2UR UR34, R8 ;  /* 0x00000000082272ca */ /* 0x000fe200000e0000 */
[----:B------:R-:W-:Y:S01]  /*10d00*/  VIADD R8, R4, 0x106 ;  /* 0x0000010604087836 */ /* 0x000fe20000000000 */
[----:B------:R-:W-:Y:S01]  /*10d10*/  R2UR UR35, R9 ;  /* 0x00000000092372ca */ /* 0x000fe200000e0000 */
[----:B------:R-:W-:Y:S01]  /*10d20*/  IMAD.MOV.U32 R9, RZ, RZ, 0x40000040 ;  /* 0x40000040ff097424 */ /* 0x000fe200078e00ff */
        /* <DEDUP_REMOVED lines=28> */
[----:B------:R-:W-:Y:S01]  /*10ef0*/  R2UR UR42, R10 ;  /* 0x000000000a2a72ca */ /* 0x000fe200000e0000 */
[----:B------:R-:W-:Y:S01]  /*10f00*/  VIADD R10, R4, 0x406 ;  /* 0x00000406040a7836 */ /* 0x000fe20000000000 */
[----:B------:R-:W-:-:S02]  /*10f10*/  R2UR UR43, R11 ;  /* 0x000000000b2b72ca */ /* 0x000fc400000e0000 */
[----:B------:R-:W-:Y:S01]  /*10f20*/  MOV R11, 0x40000040 ;  /* 0x40000040000b7802 */ /* 0x000fe20000000f00 */
[----:B------:R-:W-:Y:S02]  /*10f30*/  WARPGROUP.DEPBAR.LE gsb0, 0x0 ;  /* 0x00008000000079c5 */ /* 0x000fe40000010000 */
[----:B------:R-:W-:-:S06]  /*10f40*/  WARPGROUP.ARRIVE ;  /* 0x00000000000079c5 */ /* 0x000fcc0000000000 */
[----:B------:R-:W-:Y:S01]  /*10f50*/  HGMMA.64x16x16.F32 R24, gdesc[UR44], R24, gsb0 ;  /* 0x002000002c1879f0 */ /* 0x000fe20008000818 */
[----:B------:R-:W-:Y:S01]  /*10f60*/  R2UR UR46, R6 ;  /* 0x00000000062e72ca */ /* 0x000fe200000e0000 */
[----:B------:R-:W-:Y:S01]  /*10f70*/  UMOV UR44, UR40 ;  /* 0x00000028002c7c82 */ /* 0x000fe20008000000 */
[----:B------:R-:W-:Y:S01]  /*10f80*/  R2UR UR47, R7 ;  /* 0x00000000072f72ca */ /* 0x000fe200000e0000 */
[----:B------:R-:W-:Y:S01]  /*10f90*/  UMOV UR45, UR41 ;  /* 0x00000029002d7c82 */ /* 0x000fe20008000000 */
[----:B------:R-:W-:Y:S02]  /*10fa0*/  VIADD R6, R4, 0x6 ;  /* 0x0000000604067836 */ /* 0x000fe40000000000 */
[----:B------:R-:W-:-:S03]  /*10fb0*/  IMAD.MOV.U32 R7, RZ, RZ, 0x40000040 ;  /* 0x40000040ff077424 */ /* 0x000fc600078e00ff */
[----:B------:R-:W-:Y:S01]  /*10fc0*/  R2UR UR50, R6 ;  /* 0x00000000063272ca */ /* 0x000fe200000e0000 */
[----:B------:R-:W-:Y:S01]  /*10fd0*/  VIADD R6, R4, 0x86 ;  /* 0x0000008604067836 */ /* 0x000fe20000000000 */
[----:B------:R-:W-:Y:S02]  /*10fe0*/  R2UR UR51, R7 ;  /* 0x00000000073372ca */ /* 0x000fe400000e0000 */
[----:B------:R-:W-:Y:S01]  /*10ff0*/  MOV R7, 0x40000040 ;  /* 0x4000004000077802 */ /* 0x000fe20000000f00 */
[----:B------:R-:W-:Y:S02]  /*11000*/  WARPGROUP.DEPBAR.LE gsb0, 0x0 ;  /* 0x00008000000079c5 */ /* 0x000fe40000010000 */
[----:B------:R-:W-:-:S06]  /*11010*/  WARPGROUP.ARRIVE ;  /* 0x00000000000079c5 */ /* 0x000fcc0000000000 */
[----:B------:R-:W-:Y:S03]  /*11020*/  HGMMA.64x16x16.F32 R112, gdesc[UR52], R112, gsb0 ;  /* 0x00200000347079f0 */ /* 0x000fe60008000870 */
[----:B------:R-:W-:Y:S02]  /*11030*/  WARPGROUP.DEPBAR.LE gsb0, 0x0 ;  /* 0x00008000000079c5 */ /* 0x000fe40000010000 */
[----:B------:R-:W-:-:S06]  /*11040*/  WARPGROUP.ARRIVE ;  /* 0x00000000000079c5 */ /* 0x000fcc0000000000 */
[----:B------:R-:W-:Y:S01]  /*11050*/  HGMMA.64x16x16.F32 R104, gdesc[UR4], R104, gsb0 ;  /* 0x00200000046879f0 */ /* 0x000fe20008000868 */
[----:B------:R-:W-:Y:S01]  /*11060*/  UIADD3 UR4, UR56, 0x6, URZ ;  /* 0x0000000638047890 */ /* 0x000fe2000fffe03f */
[----:B------:R-:W-:Y:S01]  /*11070*/  R2UR UR6, R6 ;  /* 0x00000000060672ca */ /* 0x000fe200000e0000 */
[----:B------:R-:W-:Y:S01]  /*11080*/  VIADD R6, R4, 0x186 ;  /* 0x0000018604067836 */ /* 0x000fe20000000000 */
[----:B------:R-:W-:Y:S01]  /*11090*/  R2UR UR7, R7 ;  /* 0x00000000070772ca */ /* 0x000fe200000e0000 */
[----:B------:R-:W-:-:S03]  /*110a0*/  IMAD.MOV.U32 R7, RZ, RZ, 0x40000040 ;  /* 0x40000040ff077424 */ /* 0x000fc600078e00ff */
[----:B------:R-:W-:Y:S02]  /*110b0*/  UMOV UR48, UR4 ;  /* 0x0000000400307c82 */ /* 0x000fe40008000000 */
[----:B------:R-:W-:-:S05]  /*110c0*/  IMAD.U32 R12, RZ, RZ, UR48 ;  /* 0x00000030ff0c7e24 */ /* 0x000fca000f8e00ff */
[----:B------:R0:W-:Y:S01]  /*110d0*/  STL.64 [R1+0x8], R12 ;  /* 0x0000080c01007387 */ /* 0x0001e20000100a00 */
        /* <DEDUP_REMOVED lines=63> */
[----:B------:R-:W-:Y:S01]  /*114d0*/  R2UR UR47, R9 ;  /* 0x00000000092f72ca */ /* 0x000fe200000e0000 */
[----:B------:R-:W-:Y:S01]  /*114e0*/  IMAD.MOV.U32 R9, RZ, RZ, 0x40000040 ;  /* 0x40000040ff097424 */ /* 0x000fe200078e00ff */
[----:B------:R-:W-:-:S02]  /*114f0*/  WARPGROUP.DEPBAR.LE gsb0, 0x0 ;  /* 0x00008000000079c5 */ /* 0x000fc40000010000 */
[----:B------:R-:W-:-:S06]  /*11500*/  WARPGROUP.ARRIVE ;  /* 0x00000000000079c5 */ /* 0x000fcc0000000000 */
[----:B------:R-:W-:Y:S01]  /*11510*/  HGMMA.64x16x16.F32 R32, gdesc[UR32], R32, gsb0 ;  /* 0x00200000202079f0 */ /* 0x000fe20008000820 */
[----:B------:R-:W-:Y:S01]  /*11520*/  UMOV UR32, UR44 ;  /* 0x0000002c00207c82 */ /* 0x000fe20008000000 */
[----:B------:R-:W-:Y:S01]  /*11530*/  UMOV UR33, UR45 ;  /* 0x0000002d00217c82 */ /* 0x000fe20008000000 */
        /* <DEDUP_REMOVED lines=19> */
[----:B------:R-:W-:Y:S01]  /*11670*/  R2UR UR6, R6 ;  /* 0x00000000060672ca */ /* 0x000fe200000e0000 */
[----:B------:R-:W-:Y:S01]  /*11680*/  UMOV UR4, UR44 ;  /* 0x0000002c00047c82 */ /* 0x000fe20008000000 */
[----:B------:R-:W-:Y:S01]  /*11690*/  R2UR UR7, R7 ;  /* 0x00000000070772ca */ /* 0x000fe200000e0000 */
[----:B------:R-:W-:Y:S01]  /*116a0*/  UMOV UR5, UR45 ;  /* 0x0000002d00057c82 */ /* 0x000fe20008000000 */
[----:B------:R-:W-:Y:S01]  /*116b0*/  UMOV UR45, 0x40000040 ;  /* 0x40000040002d7882 */ /* 0x000fe20000000000 */
[----:B------:R-:W-:Y:S01]  /*116c0*/  VIADD R6, R4, 0x600 ;  /* 0x0000060004067836 */ /* 0x000fe20000000000 */
[----:B------:R-:W-:Y:S01]  /*116d0*/  MOV R7, 0x40000040 ;  /* 0x4000004000077802 */ /* 0x000fe20000000f00 */
[----:B------:R-:W-:Y:S01]  /*116e0*/  IMAD.U32 R237, RZ, RZ, UR45 ;  /* 0x0000002dffed7e24 */ /* 0x000fe2000f8e00ff */
        /* <DEDUP_REMOVED lines=10> */
[----:B------:R-:W-:Y:S01]  /*11790*/  UIADD3 UR8, UR56, 0x400, URZ ;  /* 0x0000040038087890 */ /* 0x000fe2000fffe03f */
[----:B------:R-:W-:Y:S01]  /*117a0*/  R2UR UR10, R6 ;  /* 0x00000000060a72ca */ /* 0x000fe200000e0000 */
[----:B------:R-:W-:Y:S01]  /*117b0*/  VIADD R6, R4, 0x700 ;  /* 0x0000070004067836 */ /* 0x000fe20000000000 */
[----:B------:R-:W-:Y:S02]  /*117c0*/  R2UR UR11, R7 ;  /* 0x00000000070b72ca */ /* 0x000fe400000e0000 */
[----:B------:R-:W-:Y:S02]  /*117d0*/  MOV R7, 0x40000040 ;  /* 0x4000004000077802 */ /* 0x000fe40000000f00 */
[----:B------:R-:W-:Y:S02]  /*117e0*/  UMOV UR44, UR8 ;  /* 0x00000008002c7c82 */ /* 0x000fe40008000000 */
[----:B------:R-:W-:Y:S01]  /*117f0*/  IMAD.U32 R236, RZ, RZ, UR44 ;  /* 0x0000002cffec7e24 */ /* 0x000fe2000f8e00ff */
        /* <DEDUP_REMOVED lines=12> */
[----:B------:R-:W-:Y:S02]  /*118c0*/  R2UR UR23, R9 ;  /* 0x00000000091772ca */ /* 0x000fe400000e0000 */
[----:B------:R-:W-:Y:S01]  /*118d0*/  MOV R9, 0x40000040 ;  /* 0x4000004000097802 */ /* 0x000fe20000000f00 */
        /* <DEDUP_REMOVED lines=34> */
[----:B------:R-:W-:Y:S01]  /*11b00*/  VIADD R6, R4, 0x980 ;  /* 0x0000098004067836 */ /* 0x000fe20000000000 */
[----:B------:R-:W-:-:S04]  /*11b10*/  MOV R7, 0x40000040 ;  /* 0x4000004000077802 */ /* 0x000fc80000000f00 */
[----:B------:R-:W-:Y:S01]  /*11b20*/  R2UR UR30, R6 ;  /* 0x00000000061e72ca */ /* 0x000fe200000e0000 */
[----:B------:R-:W-:Y:S01]  /*11b30*/  VIADD R6, R4, 0xa80 ;  /* 0x00000a8004067836 */ /* 0x000fe20000000000 */
[----:B------:R-:W-:Y:S02]  /*11b40*/  R2UR UR31, R7 ;  /* 0x00000000071f72ca */ /* 0x000fe400000e0000 */
        /* <DEDUP_REMOVED lines=34> */
[----:B------:R-:W-:Y:S02]  /*11d70*/  VIADD R6, R4, 0x602 ;  /* 0x0000060204067836 */ /* 0x000fe40000000000 */
[----:B------:R-:W-:Y:S02]  /*11d80*/  IMAD.MOV.U32 R7, RZ, RZ, 0x40000040 ;  /* 0x40000040ff077424 */ /* 0x000fe400078e00ff */
[----:B------:R-:W-:Y:S01]  /*11d90*/  IMAD.U32 R235, RZ, RZ, UR41 ;  /* 0x00000029ffeb7e24 */ /* 0x000fe2000f8e00ff */
[----:B------:R-:W-:-:S02]  /*11da0*/  WARPGROUP.DEPBAR.LE gsb0, 0x0 ;  /* 0x00008000000079c5 */ /* 0x000fc40000010000 */
[----:B------:R-:W-:-:S06]  /*11db0*/  WARPGROUP.ARRIVE ;  /* 0x00000000000079c5 */ /* 0x000fcc0000000000 */
[----:B------:R-:W-:Y:S01]  /*11dc0*/  HGMMA.64x16x16.F32 R88, gdesc[UR16], R88, gsb0 ;  /* 0x00200000105879f0 */ /* 0x000fe20008000858 */
[----:B------:R-:W-:Y:S02]  /*11dd0*/  UMOV UR17, UR41 ;  /* 0x0000002900117c82 */ /* 0x000fe40008000000 */
[----:B------:R-:W-:Y:S02]  /*11de0*/  WARPGROUP.DEPBAR.LE gsb0, 0x0 ;  /* 0x00008000000079c5 */ /* 0x000fe40000010000 */
        /* <DEDUP_REMOVED lines=10> */
[----:B------:R-:W-:Y:S01]  /*11e90*/  UIADD3 UR4, UR56, 0x402, URZ ;  /* 0x0000040238047890 */ /* 0x000fe2000fffe03f */
[----:B------:R-:W-:Y:S01]  /*11ea0*/  R2UR UR6, R6 ;  /* 0x00000000060672ca */ /* 0x000fe200000e0000 */
[----:B------:R-:W-:Y:S01]  /*11eb0*/  UMOV UR5, UR41 ;  /* 0x0000002900057c82 */ /* 0x000fe20008000000 */
[----:B------:R-:W-:Y:S01]  /*11ec0*/  R2UR UR7, R7 ;  /* 0x00000000070772ca */ /* 0x000fe200000e0000 */
[----:B------:R-:W-:Y:S01]  /*11ed0*/  IMAD.MOV.U32 R7, RZ, RZ, 0x40000040 ;  /* 0x40000040ff077424 */ /* 0x000fe200078e00ff */
[----:B------:R-:W-:Y:S02]  /*11ee0*/  IADD3 R6, R4, 0x682, RZ ;  /* 0x0000068204067810 */ /* 0x000fe40007ffe0ff */
[----:B------:R-:W-:Y:S02]  /*11ef0*/  UMOV UR40, UR4 ;  /* 0x0000000400287c82 */ /* 0x000fe40008000000 */
[----:B------:R-:W-:Y:S01]  /*11f00*/  UMOV UR4, UR40 ;  /* 0x0000002800047c82 */ /* 0x000fe20008000000 */
[----:B------:R-:W-:Y:S01]  /*11f10*/  R2UR UR18, R6 ;  /* 0x00000000061272ca */ /* 0x000fe200000e0000 */
[----:B------:R-:W-:Y:S01]  /*11f20*/  UMOV UR16, UR40 ;  /* 0x0000002800107c82 */ /* 0x000fe20008000000 */
[----:B------:R-:W-:Y:S01]  /*11f30*/  R2UR UR19, R7 ;  /* 0x00000000071372ca */ /* 0x000fe200000e0000 */
[----:B------:R-:W-:Y:S01]  /*11f40*/  IMAD.MOV.U32 R7, RZ, RZ, 0x40000040 ;  /* 0x40000040ff077424 */ /* 0x000fe200078e00ff */
[----:B------:R-:W-:Y:S01]  /*11f50*/  IADD3 R6, R4, 0x782, RZ ;  /* 0x0000078204067810 */ /* 0x000fe20007ffe0ff */
[----:B------:R-:W-:Y:S01]  /*11f60*/  UMOV UR20, UR40 ;  /* 0x0000002800147c82 */ /* 0x000fe20008000000 */
[----:B------:R-:W-:Y:S01]  /*11f70*/  UMOV UR32, UR40 ;  /* 0x0000002800207c82 */ /* 0x000fe20008000000 */
[----:B------:R-:W-:Y:S01]  /*11f80*/  IMAD.U32 R234, RZ, RZ, UR40 ;  /* 0x00000028ffea7e24 */ /* 0x000fe2000f8e00ff */
        /* <DEDUP_REMOVED lines=17> */
[----:B------:R-:W-:Y:S02]  /*120a0*/  MOV R7, 0x40000040 ;  /* 0x4000004000077802 */ /* 0x000fe40000000f00 */
[----:B------:R-:W-:Y:S01]  /*120b0*/  R2UR UR34, R6 ;  /* 0x00000000062272ca */ /* 0x000fe200000e0000 */
[----:B------:R-:W-:Y:S01]  /*120c0*/  VIADD R6, R4, 0xa82 ;  /* 0x00000a8204067836 */ /* 0x000fe20000000000 */
[----:B------:R-:W-:Y:S02]  /*120d0*/  R2UR UR35, R7 ;  /* 0x00000000072372ca */ /* 0x000fe400000e0000 */
[----:B------:R-:W-:Y:S01]  /*120e0*/  MOV R7, 0x40000040 ;  /* 0x4000004000077802 */ /* 0x000fe20000000f00 */
[----:B------:R-:W-:-:S02]  /*120f0*/  WARPGROUP.DEPBAR.LE gsb0, 0x0 ;  /* 0x00008000000079c5 */ /* 0x000fc40000010000 */
        /* <DEDUP_REMOVED lines=19> */
[----:B------:R-:W-:Y:S01]  /*12230*/  IMAD.MOV.U32 R11, RZ, RZ, 0x40000040 ;  /* 0x40000040ff0b7424 */ /* 0x000fe200078e00ff */
[----:B------:R-:W-:Y:S01]  /*12240*/  IADD3 R10, R4, 0x884, RZ ;  /* 0x00000884040a7810 */ /* 0x000fe20007ffe0ff */
        /* <DEDUP_REMOVED lines=126> */
[----:B------:R-:W-:Y:S01]  /*12a30*/  UIADD3 UR20, UR56, 0x406, URZ ;  /* 0x0000040638147890 */ /* 0x000fe2000fffe03f */
[----:B------:R-:W-:Y:S01]  /*12a40*/  R2UR UR23, R9 ;  /* 0x00000000091772ca */ /* 0x000fe200000e0000 */
[----:B------:R-:W-:Y:S01]  /*12a50*/  UMOV UR21, 0x40000040 ;  /* 0x4000004000157882 */ /* 0x000fe20000000000 */
[----:B------:R-:W-:Y:S02]  /*12a60*/  WARPGROUP.DEPBAR.LE gsb0, 0x0 ;  /* 0x00008000000079c5 */ /* 0x000fe40000010000 */
[----:B------:R-:W-:-:S06]  /*12a70*/  WARPGROUP.ARRIVE ;  /* 0x00000000000079c5 */ /* 0x000fcc0000000000 */
[----:B------:R-:W-:Y:S03]  /*12a80*/  HGMMA.64x16x16.F32 R56, gdesc[UR24], R56, gsb0 ;  /* 0x00200000183879f0 */ /* 0x000fe60008000838 */
[----:B------:R-:W-:Y:S02]  /*12a90*/  WARPGROUP.DEPBAR.LE gsb0, 0x0 ;  /* 0x00008000000079c5 */ /* 0x000fe40000010000 */
[----:B------:R-:W-:-:S06]  /*12aa0*/  WARPGROUP.ARRIVE ;  /* 0x00000000000079c5 */ /* 0x000fcc0000000000 */
[----:B------:R-:W-:Y:S01]  /*12ab0*/  HGMMA.64x16x16.F32 R48, gdesc[UR4], R48, gsb0 ;  /* 0x00200000043079f0 */ /* 0x000fe20008000830 */
[----:B------:R-:W-:Y:S01]  /*12ac0*/  ULDC UR6, c[0x0][0x9d8] ;  /* 0x0002760000067ab9 */ /* 0x000fe20000000800 */
[----:B------:R-:W-:Y:S01]  /*12ad0*/  ULDC UR7, c[0x0][0x988] ;  /* 0x0002620000077ab9 */ /* 0x000fe20000000800 */
[----:B------:R-:W-:Y:S02]  /*12ae0*/  WARPGROUP.DEPBAR.LE gsb0, 0x0 ;  /* 0x00008000000079c5 */ /* 0x000fe40000010000 */
[----:B------:R-:W-:-:S06]  /*12af0*/  WARPGROUP.ARRIVE ;  /* 0x00000000000079c5 */ /* 0x000fcc0000000000 */
[----:B------:R-:W-:Y:S01]  /*12b00*/  HGMMA.64x16x16.F32 R40, gdesc[UR8], R40, gsb0 ;  /* 0x00200000082879f0 */ /* 0x000fe20008000828 */
[----:B------:R-:W-:Y:S01]  /*12b10*/  UMOV UR8, UR20 ;  /* 0x0000001400087c82 */ /* 0x000fe20008000000 */
[----:B------:R-:W-:Y:S01]  /*12b20*/  UMOV UR9, UR21 ;  /* 0x0000001500097c82 */ /* 0x000fe20008000000 */
        /* <DEDUP_REMOVED lines=14> */
[----:B------:R-:W-:Y:S01]  /*12c10*/  WARPGROUP.ARRIVE ;  /* 0x00000000000079c5 */ /* 0x000fe20000000000 */
[----:B------:R-:W-:Y:S01]  /*12c20*/  FMUL.FTZ R84, R112, UR6 ;  /* 0x0000000670547c20 */ /* 0x000fe20008410000 */
[----:B0-----:R-:W-:Y:S01]  /*12c30*/  FMUL.FTZ R13, R113, UR6 ;  /* 0x00000006710d7c20 */ /* 0x001fe20008410000 */
[----:B------:R-:W-:Y:S01]  /*12c40*/  FMUL.FTZ R12, R117, UR6 ;  /* 0x00000006750c7c20 */ /* 0x000fe20008410000 */
[----:B------:R-:W-:Y:S01]  /*12c50*/  FMUL.FTZ R112, R119, UR6 ;  /* 0x0000000677707c20 */ /* 0x000fe20008410000 */
[----:B------:R-:W-:-:S04]  /*12c60*/  FMUL.FTZ R83, R116, UR6 ;  /* 0x0000000674537c20 */ /* 0x000fc80008410000 */
[----:B------:R-:W-:Y:S01]  /*12c70*/  HGMMA.64x16x16.F32 R104, gdesc[UR20], R104, gsb0 ;  /* 0x00200000146879f0 */ /* 0x000fe20008000868 */
[----:B------:R-:W-:Y:S01]  /*12c80*/  R2UR UR22, R6 ;  /* 0x00000000061672ca */ /* 0x000fe200000e0000 */
[----:B------:R-:W0:Y:S01]  /*12c90*/  MUFU.TANH R13, R13 ;  /* 0x0000000d000d7308 */ /* 0x000e220000002400 */
[----:B------:R-:W-:Y:S01]  /*12ca0*/  R2UR UR23, R7 ;  /* 0x00000000071772ca */ /* 0x000fe200000e0000 */
[----:B------:R-:W-:Y:S01]  /*12cb0*/  IMAD.MOV.U32 R7, RZ, RZ, 0x40000040 ;  /* 0x40000040ff077424 */ /* 0x000fe200078e00ff */
[----:B------:R-:W-:Y:S01]  /*12cc0*/  IADD3 R6, R4, 0x706, RZ ;  /* 0x0000070604067810 */ /* 0x000fe20007ffe0ff */
[----:B------:R-:W-:Y:S01]  /*12cd0*/  FMUL.FTZ R114, R114, UR6 ;  /* 0x0000000672727c20 */ /* 0x000fe20008410000 */
[----:B------:R-:W-:Y:S01]  /*12ce0*/  FMUL.FTZ R113, R115, UR6 ;  /* 0x0000000673717c20 */ /* 0x000fe20008410000 */
[----:B------:R-:W-:Y:S02]  /*12cf0*/  FMUL.FTZ R116, R118, UR6 ;  /* 0x0000000676747c20 */ /* 0x000fe40008410000 */
[----:B------:R-:W-:Y:S08]  /*12d00*/  MUFU.TANH R12, R12 ;  /* 0x0000000c000c7308 */ /* 0x000ff00000002400 */
[----:B------:R-:W1:Y:S08]  /*12d10*/  MUFU.TANH R112, R112 ;  /* 0x0000007000707308 */ /* 0x000e700000002400 */
[----:B------:R-:W2:Y:S08]  /*12d20*/  MUFU.TANH R84, R84 ;  /* 0x0000005400547308 */ /* 0x000eb00000002400 */
        /* <DEDUP_REMOVED lines=11> */
[----:B------:R-:W-:Y:S01]  /*12de0*/  R2UR UR22, R6 ;  /* 0x00000000061672ca */ /* 0x000fe200000e0000 */
[----:B------:R-:W-:Y:S01]  /*12df0*/  VIADD R6, R4, 0x786 ;  /* 0x0000078604067836 */ /* 0x000fe20000000000 */
[----:B------:R-:W-:Y:S01]  /*12e00*/  R2UR UR23, R7 ;  /* 0x00000000071772ca */ /* 0x000fe200000e0000 */
[----:B------:R-:W-:Y:S01]  /*12e10*/  FMUL.FTZ R115, R106, UR6 ;  /* 0x000000066a737c20 */ /* 0x000fe20008410000 */
[----:B------:R-:W-:Y:S01]  /*12e20*/  MOV R7, 0x40000040 ;  /* 0x4000004000077802 */ /* 0x000fe20000000f00 */
[----:B------:R-:W-:Y:S01]  /*12e30*/  FMUL.FTZ R104, R111, UR6 ;  /* 0x000000066f687c20 */ /* 0x000fe20008410000 */
[----:B------:R-:W3:Y:S01]  /*12e40*/  MUFU.TANH R10, R10 ;  /* 0x0000000a000a7308 */ /* 0x000ee20000002400 */
[----:B------:R-:W-:Y:S01]  /*12e50*/  FMUL.FTZ R105, R107, UR6 ;  /* 0x000000066b697c20 */ /* 0x000fe20008410000 */
[----:B------:R-:W-:-:S06]  /*12e60*/  FMUL.FTZ R106, R110, UR6 ;  /* 0x000000066e6a7c20 */ /* 0x000fcc0008410000 */
[----:B------:R-:W4:Y:S08]  /*12e70*/  MUFU.TANH R14, R14 ;  /* 0x0000000e000e7308 */ /* 0x000f300000002400 */
[----:B------:R-:W4:Y:S08]  /*12e80*/  MUFU.TANH R11, R11 ;  /* 0x0000000b000b7308 */ /* 0x000f300000002400 */
[----:B------:R-:W4:Y:S08]  /*12e90*/  MUFU.TANH R81, R81 ;  /* 0x0000005100517308 */ /* 0x000f300000002400 */
[----:B------:R-:W4:Y:S08]  /*12ea0*/  MUFU.TANH R115, R115 ;  /* 0x0000007300737308 */ /* 0x000f300000002400 */
[----:B------:R-:W4:Y:S01]  /*12eb0*/  MUFU.TANH R105, R105 ;  /* 0x0000006900697308 */ /* 0x000f220000002400 */
        /* <DEDUP_REMOVED lines=8> */
[----:B------:R-:W-:Y:S01]  /*12f40*/  R2UR UR22, R6 ;  /* 0x00000000061672ca */ /* 0x000fe200000e0000 */
[----:B------:R-:W-:Y:S01]  /*12f50*/  VIADD R6, R4, 0x806 ;  /* 0x0000080604067836 */ /* 0x000fe20000000000 */
[----:B------:R-:W-:Y:S01]  /*12f60*/  R2UR UR23, R7 ;  /* 0x00000000071772ca */ /* 0x000fe200000e0000 */
[----:B------:R-:W-:-:S02]  /*12f70*/  IMAD.MOV.U32 R7, RZ, RZ, 0x40000040 ;  /* 0x40000040ff077424 */ /* 0x000fc400078e00ff */
[----:B------:R-:W-:Y:S01]  /*12f80*/  FMUL.FTZ R96, R103, UR6 ;  /* 0x0000000667607c20 */ /* 0x000fe20008410000 */
[----:B------:R-:W4:Y:S01]  /*12f90*/  MUFU.TANH R15, R15 ;  /* 0x0000000f000f7308 */ /* 0x000f220000002400 */
        /* <DEDUP_REMOVED lines=16> */
[----:B------:R-:W-:Y:S01]  /*130a0*/  FMUL.FTZ R85, R93, UR6 ;  /* 0x000000065d557c20 */ /* 0x000fe20008410000 */
[----:B------:R-:W-:Y:S01]  /*130b0*/  R2UR UR23, R7 ;  /* 0x00000000071772ca */ /* 0x000fe200000e0000 */
[----:B------:R-:W-:Y:S01]  /*130c0*/  IMAD.MOV.U32 R7, RZ, RZ, 0x40000040 ;  /* 0x40000040ff077424 */ /* 0x000fe200078e00ff */
[----:B------:R-:W-:Y:S01]  /*130d0*/  IADD3 R6, R4, 0x886, RZ ;  /* 0x0000088604067810 */ /* 0x000fe20007ffe0ff */
[----:B------:R-:W-:Y:S01]  /*130e0*/  FMUL.FTZ R93, R94, UR6 ;  /* 0x000000065e5d7c20 */ /* 0x000fe20008410000 */
[----:B------:R-:W4:Y:S01]  /*130f0*/  MUFU.TANH R3, R3 ;  /* 0x0000000300037308 */ /* 0x000f220000002400 */
[----:B------:R-:W-:-:S07]  /*13100*/  FMUL.FTZ R90, R90, UR6 ;  /* 0x000000065a5a7c20 */ /* 0x000fce0008410000 */
        /* <DEDUP_REMOVED lines=16> */
[----:B------:R-:W-:Y:S01]  /*13210*/  FMUL.FTZ R94, R74, UR6 ;  /* 0x000000064a5e7c20 */ /* 0x000fe20008410000 */
[----:B------:R-:W-:Y:S01]  /*13220*/  MOV R7, 0x40000040 ;  /* 0x4000004000077802 */ /* 0x000fe20000000f00 */
[----:B------:R-:W-:Y:S01]  /*13230*/  FMUL.FTZ R74, R76, UR6 ;  /* 0x000000064c4a7c20 */ /* 0x000fe20008410000 */
[----:B------:R-:W-:Y:S01]  /*13240*/  R2UR UR10, R6 ;  /* 0x00000000060a72ca */ /* 0x000fe200000e0000 */
[----:B------:R-:W-:Y:S01]  /*13250*/  VIADD R6, R4, 0x986 ;  /* 0x0000098604067836 */ /* 0x000fe20000000000 */
[----:B------:R-:W-:Y:S01]  /*13260*/  R2UR UR11, R7 ;  /* 0x00000000070b72ca */ /* 0x000fe200000e0000 */
[----:B------:R-:W-:-:S02]  /*13270*/  IMAD.MOV.U32 R7, RZ, RZ, 0x40000040 ;  /* 0x40000040ff077424 */ /* 0x000fc400078e00ff */
[----:B------:R-:W-:Y:S01]  /*13280*/  FMUL.FTZ R76, R79, UR6 ;  /* 0x000000064f4c7c20 */ /* 0x000fe20008410000 */
        /* <DEDUP_REMOVED lines=17> */
[C---:B------:R-:W-:Y:S01]  /*133a0*/  IADD3 R6, R4.reuse, 0xa06, RZ ;  /* 0x00000a0604067810 */ /* 0x040fe20007ffe0ff */
[----:B------:R-:W4:Y:S01]  /*133b0*/  MUFU.TANH R93, R93 ;  /* 0x0000005d005d7308 */ /* 0x000f220000002400 */
[----:B------:R-:W-:Y:S01]  /*133c0*/  IADD3 R4, R4, 0xa86, RZ ;  /* 0x00000a8604047810 */ /* 0x000fe20007ffe0ff */
[----:B------:R-:W-:Y:S01]  /*133d0*/  FMUL.FTZ R65, R65, UR6 ;  /* 0x0000000641417c20 */ /* 0x000fe20008410000 */
[----:B------:R-:W-:-:S05]  /*133e0*/  FMUL.FTZ R67, R67, UR6 ;  /* 0x0000000643437c20 */ /* 0x000fca0008410000 */
[----:B------:R-:W4:Y:S08]  /*133f0*/  MUFU.TANH R72, R72 ;  /* 0x0000004800487308 */ /* 0x000f300000002400 */
[----:B------:R-:W4:Y:S08]  /*13400*/  MUFU.TANH R91, R91 ;  /* 0x0000005b005b7308 */ /* 0x000f300000002400 */
[----:B------:R-:W4:Y:S08]  /*13410*/  MUFU.TANH R74, R74 ;  /* 0x0000004a004a7308 */ /* 0x000f300000002400 */
[----:B------:R-:W4:Y:S08]  /*13420*/  MUFU.TANH R94, R94 ;  /* 0x0000005e005e7308 */ /* 0x000f300000002400 */
[----:B------:R-:W-:Y:S01]  /*13430*/  MUFU.TANH R73, R73 ;  /* 0x0000004900497308 */ /* 0x000fe20000002400 */
[----:B------:R-:W-:-:S02]  /*13440*/  WARPGROUP.DEPBAR.LE gsb0, 0x0 ;  /* 0x00008000000079c5 */ /* 0x000fc40000010000 */
[----:B------:R-:W-:Y:S01]  /*13450*/  WARPGROUP.ARRIVE ;  /* 0x00000000000079c5 */ /* 0x000fe20000000000 */
[----:B------:R-:W-:Y:S01]  /*13460*/  FMUL.FTZ R70, R57, UR6 ;  /* 0x0000000639467c20 */ /* 0x000fe20008410000 */
[----:B------:R-:W-:Y:S01]  /*13470*/  FMUL.FTZ R57, R58, UR6 ;  /* 0x000000063a397c20 */ /* 0x000fe20008410000 */
[----:B------:R-:W-:Y:S01]  /*13480*/  FMUL.FTZ R58, R61, UR6 ;  /* 0x000000063d3a7c20 */ /* 0x000fe20008410000 */
[----:B------:R-:W-:Y:S01]  /*13490*/  FMUL.FTZ R61, R62, UR6 ;  /* 0x000000063e3d7c20 */ /* 0x000fe20008410000 */
[----:B------:R-:W4:Y:S01]  /*134a0*/  MUFU.TANH R77, R77 ;  /* 0x0000004d004d7308 */ /* 0x000f220000002400 */
[----:B------:R-:W-:Y:S01]  /*134b0*/  HGMMA.64x16x16.F32 R48, gdesc[UR8], R48, gsb0 ;  /* 0x00200000083079f0 */ /* 0x000fe20008000830 */
[----:B------:R-:W-:Y:S01]  /*134c0*/  R2UR UR10, R6 ;  /* 0x00000000060a72ca */ /* 0x000fe200000e0000 */
[----:B------:R-:W-:Y:S01]  /*134d0*/  UMOV UR8, UR20 ;  /* 0x0000001400087c82 */ /* 0x000fe20008000000 */
[----:B------:R-:W-:Y:S01]  /*134e0*/  R2UR UR11, R7 ;  /* 0x00000000070b72ca */ /* 0x000fe200000e0000 */
[----:B------:R-:W-:Y:S01]  /*134f0*/  UMOV UR9, UR21 ;  /* 0x0000001500097c82 */ /* 0x000fe20008000000 */
[----:B------:R-:W-:Y:S01]  /*13500*/  FMUL.FTZ R6, R60, UR6 ;  /* 0x000000063c067c20 */ /* 0x000fe20008410000 */
[----:B------:R-:W-:-:S02]  /*13510*/  IMAD.MOV.U32 R60, RZ, RZ, -0x2 ;  /* 0xfffffffeff3c7424 */ /* 0x000fc400078e00ff */
[----:B------:R-:W-:Y:S01]  /*13520*/  FMUL.FTZ R56, R56, UR6 ;  /* 0x0000000638387c20 */ /* 0x000fe20008410000 */
[----:B------:R-:W-:Y:S01]  /*13530*/  MUFU.TANH R75, R75 ;  /* 0x0000004b004b7308 */ /* 0x000fe20000002400 */
[----:B------:R-:W-:Y:S01]  /*13540*/  FMUL.FTZ R59, R59, UR6 ;  /* 0x000000063b3b7c20 */ /* 0x000fe20008410000 */
[----:B------:R-:W-:Y:S02]  /*13550*/  IMAD R60, R5, R60, 0xb0 ;  /* 0x000000b0053c7424 */ /* 0x000fe400078e023c */
[----:B------:R-:W-:Y:S01]  /*13560*/  FMUL.FTZ R63, R63, UR6 ;  /* 0x000000063f3f7c20 */ /* 0x000fe20008410000 */
[----:B------:R-:W-:-:S03]  /*13570*/  IMAD.MOV.U32 R5, RZ, RZ, 0x40000040 ;  /* 0x40000040ff057424 */ /* 0x000fc600078e00ff */
[----:B------:R-:W4:Y:S08]  /*13580*/  MUFU.TANH R78, R78 ;  /* 0x0000004e004e7308 */ /* 0x000f300000002400 */
[----:B------:R-:W4:Y:S08]  /*13590*/  MUFU.TANH R92, R92 ;  /* 0x0000005c005c7308 */ /* 0x000f300000002400 */
[----:B------:R-:W-:Y:S08]  /*135a0*/  MUFU.TANH R66, R66 ;  /* 0x0000004200427308 */ /* 0x000ff00000002400 */
        /* <DEDUP_REMOVED lines=11> */
[----:B------:R-:W-:Y:S01]  /*13660*/  FMUL.FTZ R49, R49, UR6 ;  /* 0x0000000631317c20 */ /* 0x000fe20008410000 */
[----:B------:R-:W-:Y:S01]  /*13670*/  R2UR UR22, R4 ;  /* 0x00000000041672ca */ /* 0x000fe200000e0000 */
[----:B------:R-:W-:Y:S01]  /*13680*/  FMUL.FTZ R53, R53, UR6 ;  /* 0x0000000635357c20 */ /* 0x000fe20008410000 */
[----:B------:R-:W-:Y:S01]  /*13690*/  FMUL.FTZ R55, R55, UR6 ;  /* 0x0000000637377c20 */ /* 0x000fe20008410000 */
[----:B------:R-:W-:Y:S01]  /*136a0*/  FMUL.FTZ R51, R51, UR6 ;  /* 0x0000000633337c20 */ /* 0x000fe20008410000 */
[----:B------:R-:W4:Y:S08]  /*136b0*/  MUFU.TANH R65, R65 ;  /* 0x0000004100417308 */ /* 0x000f300000002400 */
[----:B------:R-:W4:Y:S08]  /*136c0*/  MUFU.TANH R76, R76 ;  /* 0x0000004c004c7308 */ /* 0x000f300000002400 */
[----:B------:R-:W-:Y:S08]  /*136d0*/  MUFU.TANH R6, R6 ;  /* 0x0000000600067308 */ /* 0x000ff00000002400 */
[----:B------:R-:W4:Y:S08]  /*136e0*/  MUFU.TANH R61, R61 ;  /* 0x0000003d003d7308 */ /* 0x000f300000002400 */
[----:B------:R-:W-:Y:S08]  /*136f0*/  MUFU.TANH R48, R48 ;  /* 0x0000003000307308 */ /* 0x000ff00000002400 */
[----:B------:R0:W-:Y:S01]  /*13700*/  MUFU.TANH R50, R49 ;  /* 0x0000003100327308 */ /* 0x0001e20000002400 */
[----:B------:R-:W-:-:S02]  /*13710*/  WARPGROUP.DEPBAR.LE gsb0, 0x0 ;  /* 0x00008000000079c5 */ /* 0x000fc40000010000 */
[----:B------:R-:W-:Y:S01]  /*13720*/  WARPGROUP.ARRIVE ;  /* 0x00000000000079c5 */ /* 0x000fe20000000000 */
[----:B------:R-:W-:Y:S01]  /*13730*/  FMUL.FTZ R100, R44, UR6 ;  /* 0x000000062c647c20 */ /* 0x000fe20008410000 */
[----:B------:R-:W-:Y:S02]  /*13740*/  IMAD.IADD R44, R60, 0x1, R161 ;  /* 0x000000013c2c7824 */ /* 0x000fe400078e02a1 */
[----:B------:R-:W-:Y:S01]  /*13750*/  FMUL.FTZ R165, R40, UR6 ;  /* 0x0000000628a57c20 */ /* 0x000fe20008410000 */
[----:B------:R-:W-:Y:S01]  /*13760*/  FMUL.FTZ R167, R41, UR6 ;  /* 0x0000000629a77c20 */ /* 0x000fe20008410000 */
[----:B------:R4:W4:Y:S01]  /*13770*/  MUFU.TANH R40, R7 ;  /* 0x0000000700287308 */ /* 0x0009220000002400 */
[----:B------:R-:W-:Y:S01]  /*13780*/  HGMMA.64x16x16.F32 R32, gdesc[UR8], R32, gsb0 ;  /* 0x00200000082079f0 */ /* 0x000fe20008000820 */
[----:B------:R-:W-:Y:S01]  /*13790*/  FMUL.FTZ R41, R42, UR6 ;  /* 0x000000062a297c20 */ /* 0x000fe20008410000 */
[----:B------:R-:W-:Y:S01]  /*137a0*/  FMUL.FTZ R45, R45, UR6 ;  /* 0x000000062d2d7c20 */ /* 0x000fe20008410000 */
[----:B0-----:R-:W-:Y:S01]  /*137b0*/  FMUL.FTZ R49, R46, UR6 ;  /* 0x000000062e317c20 */ /* 0x001fe20008410000 */
[----:B------:R-:W-:Y:S01]  /*137c0*/  FMUL.FTZ R43, R43, UR6 ;  /* 0x000000062b2b7c20 */ /* 0x000fe20008410000 */
[----:B------:R-:W-:-:S02]  /*137d0*/  FMUL.FTZ R102, R47, UR6 ;  /* 0x000000062f667c20 */ /* 0x000fc40008410000 */
[----:B------:R-:W0:Y:S08]  /*137e0*/  MUFU.TANH R69, R69 ;  /* 0x0000004500457308 */ /* 0x000e300000002400 */
[----:B------:R-:W-:Y:S08]  /*137f0*/  MUFU.TANH R64, R64 ;  /* 0x0000004000407308 */ /* 0x000ff00000002400 */
[----:B------:R-:W-:Y:S08]  /*13800*/  MUFU.TANH R171, R45 ;  /* 0x0000002d00ab7308 */ /* 0x000ff00000002400 */
[----:B------:R-:W-:Y:S08]  /*13810*/  MUFU.TANH R165, R165 ;  /* 0x000000a500a57308 */ /* 0x000ff00000002400 */
[----:B------:R-:W-:Y:S08]  /*13820*/  MUFU.TANH R67, R67 ;  /* 0x0000004300437308 */ /* 0x000ff00000002400 */
[----:B------:R-:W-:Y:S01]  /*13830*/  MUFU.TANH R46, R53 ;  /* 0x00000035002e7308 */ /* 0x000fe20000002400 */
[----:B------:R-:W-:-:S02]  /*13840*/  WARPGROUP.DEPBAR.LE gsb0, 0x0 ;  /* 0x00008000000079c5 */ /* 0x000fc40000010000 */
[----:B------:R-:W-:Y:S01]  /*13850*/  FMUL.FTZ R71, R34, UR6 ;  /* 0x0000000622477c20 */ /* 0x000fe20008410000 */
[----:B------:R-:W-:Y:S02]  /*13860*/  IMAD R34, R163, -0xb0, R44 ;  /* 0xffffff50a3227824 */ /* 0x000fe400078e022c */
[----:B------:R-:W-:Y:S02]  /*13870*/  FMUL.FTZ R108, R32, UR6 ;  /* 0x00000006206c7c20 */ /* 0x000fe40008410000 */
[----:B------:R-:W-:Y:S01]  /*13880*/  MUFU.TANH R44, R62 ;  /* 0x0000003e002c7308 */ /* 0x000fe20000002400 */
[----:B------:R-:W-:Y:S01]  /*13890*/  FMUL.FTZ R79, R33, UR6 ;  /* 0x00000006214f7c20 */ /* 0x000fe20008410000 */
[----:B------:R-:W-:Y:S01]  /*138a0*/  WARPGROUP.ARRIVE ;  /* 0x00000000000079c5 */ /* 0x000fe20000000000 */
[C---:B------:R-:W-:Y:S01]  /*138b0*/  ISETP.GT.AND P3, PT, R34.reuse, 0x1, PT ;  /* 0x000000012200780c */ /* 0x040fe20003f64270 */
[----:B------:R-:W-:Y:S01]  /*138c0*/  FMUL.FTZ R60, R35, UR6 ;  /* 0x00000006233c7c20 */ /* 0x000fe20008410000 */
[C---:B------:R-:W-:Y:S01]  /*138d0*/  ISETP.GT.AND P5, PT, R34.reuse, 0x9, PT ;  /* 0x000000092200780c */ /* 0x040fe20003fa4270 */
[----:B------:R-:W-:Y:S01]  /*138e0*/  FMUL.FTZ R52, R37, UR6 ;  /* 0x0000000625347c20 */ /* 0x000fe20008410000 */
[----:B------:R-:W-:Y:S01]  /*138f0*/  ISETP.GT.AND P2, PT, R34, RZ, PT ;  /* 0x000000ff2200720c */ /* 0x000fe20003f44270 */
[----:B------:R0:W0:Y:S01]  /*13900*/  MUFU.TANH R62, R80 ;  /* 0x00000050003e7308 */ /* 0x0000220000002400 */
[----:B------:R-:W-:Y:S01]  /*13910*/  FSEL R32, R13, -INF , P3 ;  /* 0xff8000000d207808 */ /* 0x000fe20001800000 */
[----:B------:R-:W-:Y:S01]  /*13920*/  HGMMA.64x16x16.F32 R24, gdesc[UR20], R24, gsb0 ;  /* 0x00200000141879f0 */ /* 0x000fe20008000818 */
[----:B-1----:R-:W-:Y:S01]  /*13930*/  FSEL R13, R112, -INF , P5 ;  /* 0xff800000700d7808 */ /* 0x002fe20002800000 */
[----:B------:R-:W-:Y:S01]  /*13940*/  FMUL.FTZ R54, R36, UR6 ;  /* 0x0000000624367c20 */ /* 0x000fe20008410000 */
[----:B------:R-:W-:Y:S01]  /*13950*/  FSEL R101, R12, -INF , P5 ;  /* 0xff8000000c657808 */ /* 0x000fe20002800000 */
[----:B------:R-:W-:Y:S01]  /*13960*/  FMUL.FTZ R36, R39, UR6 ;  /* 0x0000000627247c20 */ /* 0x000fe20008410000 */
[C---:B------:R-:W-:Y:S01]  /*13970*/  ISETP.GT.AND P5, PT, R34.reuse, 0x19, PT ;  /* 0x000000192200780c */ /* 0x040fe20003fa4270 */
[----:B------:R-:W-:Y:S01]  /*13980*/  MUFU.TANH R70, R70 ;  /* 0x0000004600467308 */ /* 0x000fe20000002400 */
[----:B------:R-:W-:Y:S01]  /*13990*/  ISETP.GT.AND P4, PT, R34, 0x8, PT ;  /* 0x000000082200780c */ /* 0x000fe20003f84270 */
[----:B------:R-:W-:Y:S01]  /*139a0*/  FMUL.FTZ R38, R38, UR6 ;  /* 0x0000000626267c20 */ /* 0x000fe20008410000 */
[----:B--2---:R-:W-:Y:S01]  /*139b0*/  FSEL R95, R84, -INF , P2 ;  /* 0xff800000545f7808 */ /* 0x004fe20001000000 */
[----:B------:R-:W-:Y:S01]  /*139c0*/  IMAD.MOV.U32 R84, RZ, RZ, R87 ;  /* 0x000000ffff547224 */ /* 0x000fe200078e0057 */
[----:B---3--:R-:W-:-:S02]  /*139d0*/  FSEL R111, R10, -INF , P5 ;  /* 0xff8000000a6f7808 */ /* 0x008fc40002800000 */
[----:B------:R-:W-:Y:S01]  /*139e0*/  FSEL R99, R83, -INF , P4 ;  /* 0xff80000053637808 */ /* 0x000fe20002000000 */
[----:B------:R-:W-:Y:S01]  /*139f0*/  MUFU.TANH R12, R55 ;  /* 0x00000037000c7308 */ /* 0x000fe20000002400 */
[----:B------:R-:W-:Y:S02]  /*13a00*/  FMNMX.FTZ R10, R95, R32, !PT ;  /* 0x000000205f0a7209 */ /* 0x000fe40007810000 */
[----:B------:R-:W-:Y:S02]  /*13a10*/  FSEL R5, R114, -INF , P2 ;  /* 0xff80000072057808 */ /* 0x000fe40001000000 */
[----:B------:R-:W-:Y:S02]  /*13a20*/  ISETP.GT.AND P2, PT, R34, 0x10, PT ;  /* 0x000000102200780c */ /* 0x000fe40003f44270 */
[----:B------:R-:W-:Y:S01]  /*13a30*/  FMNMX.FTZ R10, R99, R10, !PT ;  /* 0x0000000a630a7209 */ /* 0x000fe20007810000 */
[----:B------:R-:W-:Y:S01]  /*13a40*/  MUFU.TANH R58, R58 ;  /* 0x0000003a003a7308 */ /* 0x000fe20000002400 */
[----:B------:R-:W-:-:S02]  /*13a50*/  FSEL R4, R113, -INF , P3 ;  /* 0xff80000071047808 */ /* 0x000fc40001800000 */
[----:B----4-:R-:W-:Y:S02]  /*13a60*/  FSEL R103, R14, -INF , P2 ;  /* 0xff8000000e677808 */ /* 0x010fe40001000000 */
[----:B------:R-:W-:Y:S02]  /*13a70*/  ISETP.GT.AND P3, PT, R34, 0x11, PT ;  /* 0x000000112200780c */ /* 0x000fe40003f64270 */
[----:B------:R-:W-:Y:S01]  /*13a80*/  FMNMX.FTZ R14, R101, R10, !PT ;  /* 0x0000000a650e7209 */ /* 0x000fe20007810000 */
[----:B------:R-:W-:Y:S01]  /*13a90*/  MUFU.TANH R59, R59 ;  /* 0x0000003b003b7308 */ /* 0x000fe20000002400 */
[----:B------:R-:W-:Y:S02]  /*13aa0*/  FSEL R7, R116, -INF , P4 ;  /* 0xff80000074077808 */ /* 0x000fe40002000000 */
[----:B------:R-:W-:Y:S02]  /*13ab0*/  ISETP.GT.AND P4, PT, R34, 0x18, PT ;  /* 0x000000182200780c */ /* 0x000fe40003f84270 */
[----:B------:R-:W-:-:S02]  /*13ac0*/  FSEL R107, R11, -INF , P3 ;  /* 0xff8000000b6b7808 */ /* 0x000fc40001800000 */
[----:B------:R-:W-:Y:S01]  /*13ad0*/  FMNMX.FTZ R14, R103, R14, !PT ;  /* 0x0000000e670e7209 */ /* 0x000fe20007810000 */
[----:B------:R1:W2:Y:S01]  /*13ae0*/  MUFU.TANH R10, R41 ;  /* 0x00000029000a7308 */ /* 0x0002a20000002400 */
[----:B------:R-:W-:Y:S02]  /*13af0*/  FSEL R109, R81, -INF , P4 ;  /* 0xff800000516d7808 */ /* 0x000fe40002000000 */
[----:B0-----:R-:W-:Y:S02]  /*13b00*/  FMNMX.FTZ R80, R107, R14, !PT ;  /* 0x0000000e6b507209 */ /* 0x001fe40007810000 */
[----:B------:R-:W-:Y:S02]  /*13b10*/  FSEL R33, R115, -INF , P2 ;  /* 0xff80000073217808 */ /* 0x000fe40001000000 */
[----:B------:R-:W-:Y:S01]  /*13b20*/  ISETP.GT.AND P2, PT, R34, 0x20, PT ;  /* 0x000000202200780c */ /* 0x000fe20003f44270 */
[----:B------:R-:W-:Y:S01]  /*13b30*/  MUFU.TANH R14, R43 ;  /* 0x0000002b000e7308 */ /* 0x000fe20000002400 */
[----:B------:R-:W-:-:S02]  /*13b40*/  FMNMX.FTZ R80, R109, R80, !PT ;  /* 0x000000506d507209 */ /* 0x000fc40007810000 */
[----:B------:R-:W-:Y:S02]  /*13b50*/  FSEL R105, R105, -INF , P3 ;  /* 0xff80000069697808 */ /* 0x000fe40001800000 */
[----:B------:R-:W-:Y:S01]  /*13b60*/  ISETP.GT.AND P3, PT, R34, 0x21, PT ;  /* 0x000000212200780c */ /* 0x000fe20003f64270 */
[----:B------:R-:W-:Y:S02]  /*13b70*/  WARPGROUP.DEPBAR.LE gsb0, 0x0 ;  /* 0x00008000000079c5 */ /* 0x000fe40000010000 */
[----:B------:R-:W-:Y:S01]  /*13b80*/  FSEL R113, R15, -INF , P2 ;  /* 0xff8000000f717808 */ /* 0x000fe20001000000 */
[----:B------:R-:W-:Y:S01]  /*13b90*/  MUFU.TANH R42, R51 ;  /* 0x00000033002a7308 */ /* 0x000fe20000002400 */
[----:B------:R-:W-:Y:S01]  /*13ba0*/  FMNMX.FTZ R80, R111, R80, !PT ;  /* 0x000000506f507209 */ /* 0x000fe20007810000 */
[----:B------:R-:W-:Y:S01]  /*13bb0*/  FMUL.FTZ R24, R24, UR6 ;  /* 0x0000000618187c20 */ /* 0x000fe20008410000 */
[----:B------:R-:W-:Y:S01]  /*13bc0*/  FSEL R11, R106, -INF , P4 ;  /* 0xff8000006a0b7808 */ /* 0x000fe20002000000 */
[----:B------:R-:W-:Y:S01]  /*13bd0*/  FMUL.FTZ R28, R28, UR6 ;  /* 0x000000061c1c7c20 */ /* 0x000fe20008410000 */
[----:B------:R-:W-:-:S02]  /*13be0*/  ISETP.GT.AND P4, PT, R34, 0x28, PT ;  /* 0x000000282200780c */ /* 0x000fc40003f84270 */
[----:B------:R-:W-:Y:S01]  /*13bf0*/  FSEL R115, R9, -INF , P3 ;  /* 0xff80000009737808 */ /* 0x000fe20001800000 */
[----:B------:R-:W-:Y:S01]  /*13c00*/  MUFU.TANH R63, R63 ;  /* 0x0000003f003f7308 */ /* 0x000fe20000002400 */
[----:B------:R-:W-:Y:S02]  /*13c10*/  FMNMX.FTZ R80, R113, R80, !PT ;  /* 0x0000005071507209 */ /* 0x000fe40007810000 */
[----:B------:R-:W-:Y:S02]  /*13c20*/  FSEL R35, R104, -INF , P5 ;  /* 0xff80000068237808 */ /* 0x000fe40002800000 */
[----:B------:R-:W-:Y:S02]  /*13c30*/  ISETP.GT.AND P5, PT, R34, 0x29, PT ;  /* 0x000000292200780c */ /* 0x000fe40003fa4270 */
[----:B------:R-:W-:Y:S01]  /*13c40*/  FSEL R117, R21, -INF , P4 ;  /* 0xff80000015757808 */ /* 0x000fe20002000000 */
[----:B------:R-:W-:Y:S01]  /*13c50*/  MUFU.TANH R167, R167 ;  /* 0x000000a700a77308 */ /* 0x000fe20000002400 */
[----:B------:R-:W-:-:S02]  /*13c60*/  FMNMX.FTZ R80, R115, R80, !PT ;  /* 0x0000005073507209 */ /* 0x000fc40007810000 */
[----:B------:R-:W-:Y:S02]  /*13c70*/  FSEL R37, R98, -INF , P2 ;  /* 0xff80000062257808 */ /* 0x000fe40001000000 */
[----:B------:R-:W-:Y:S02]  /*13c80*/  ISETP.GT.AND P2, PT, R34, 0x30, PT ;  /* 0x000000302200780c */ /* 0x000fe40003f44270 */
[----:B------:R-:W-:Y:S01]  /*13c90*/  FSEL R119, R3, -INF , P5 ;  /* 0xff80000003777808 */ /* 0x000fe20002800000 */
[----:B------:R-:W-:Y:S01]  /*13ca0*/  MUFU.TANH R100, R100 ;  /* 0x0000006400647308 */ /* 0x000fe20000002400 */
[----:B------:R-:W-:Y:S02]  /*13cb0*/  FMNMX.FTZ R80, R117, R80, !PT ;  /* 0x0000005075507209 */ /* 0x000fe40007810000 */
[----:B------:R-:W-:Y:S01]  /*13cc0*/  FSEL R15, R86, -INF , P3 ;  /* 0xff800000560f7808 */ /* 0x000fe20001800000 */
[----:B------:R-:W-:Y:S01]  /*13cd0*/  IMAD.MOV.U32 R86, RZ, RZ, R87 ;  /* 0x000000ffff567224 */ /* 0x000fe200078e0057 */
        /* <DEDUP_REMOVED lines=12> */
[----:B------:R0:W3:Y:S01]  /*13da0*/  MUFU.TANH R8, R49 ;  /* 0x0000003100087308 */ /* 0x0000e20000002400 */
[----:B------:R-:W-:Y:S02]  /*13db0*/  FMNMX.FTZ R80, R123, R80, !PT ;  /* 0x000000507b507209 */ /* 0x000fe40007810000 */
[----:B------:R-:W-:Y:S02]  /*13dc0*/  FSEL R3, R90, -INF , P2 ;  /* 0xff8000005a037808 */ /* 0x000fe40001000000 */
[----:B------:R-:W-:-:S02]  /*13dd0*/  ISETP.GT.AND P2, PT, R34, 0x40, PT ;  /* 0x000000402200780c */ /* 0x000fc40003f44270 */
[----:B------:R-:W-:Y:S01]  /*13de0*/  FSEL R127, R85, -INF , P5 ;  /* 0xff800000557f7808 */ /* 0x000fe20002800000 */
[----:B------:R-:W4:Y:S01]  /*13df0*/  MUFU.TANH R20, R71 ;  /* 0x0000004700147308 */ /* 0x000f220000002400 */
        /* <DEDUP_REMOVED lines=10> */
[----:B------:R-:W-:Y:S01]  /*13ea0*/  FMNMX.FTZ R80, R129, R80, !PT ;  /* 0x0000005081507209 */ /* 0x000fe20007810000 */
[----:B------:R-:W-:Y:S01]  /*13eb0*/  IMAD.MOV.U32 R72, RZ, RZ, R87 ;  /* 0x000000ffff487224 */ /* 0x000fe200078e0057 */
[----:B------:R-:W-:Y:S02]  /*13ec0*/  FSEL R39, R91, -INF , P5 ;  /* 0xff8000005b277808 */ /* 0x000fe40002800000 */
[----:B------:R-:W-:-:S02]  /*13ed0*/  ISETP.GT.AND P5, PT, R34, 0x49, PT ;  /* 0x000000492200780c */ /* 0x000fc40003fa4270 */
[----:B------:R-:W-:Y:S01]  /*13ee0*/  FSEL R133, R74, -INF , P4 ;  /* 0xff8000004a857808 */ /* 0x000fe20002000000 */
[----:B------:R-:W-:Y:S01]  /*13ef0*/  MUFU.TANH R60, R60 ;  /* 0x0000003c003c7308 */ /* 0x000fe20000002400 */
[----:B------:R-:W-:Y:S01]  /*13f00*/  FMNMX.FTZ R80, R131, R80, !PT ;  /* 0x0000005083507209 */ /* 0x000fe20007810000 */
[----:B------:R-:W-:Y:S01]  /*13f10*/  IMAD.MOV.U32 R74, RZ, RZ, R87 ;  /* 0x000000ffff4a7224 */ /* 0x000fe200078e0057 */
[----:B-1----:R-:W-:Y:S02]  /*13f20*/  FSEL R41, R94, -INF , P2 ;  /* 0xff8000005e297808 */ /* 0x002fe40001000000 */
[----:B------:R-:W-:Y:S02]  /*13f30*/  ISETP.GT.AND P2, PT, R34, 0x50, PT ;  /* 0x000000502200780c */ /* 0x000fe40003f44270 */
[----:B------:R-:W-:Y:S01]  /*13f40*/  FSEL R45, R77, -INF , P4 ;  /* 0xff8000004d2d7808 */ /* 0x000fe20002000000 */
[----:B------:R-:W-:Y:S01]  /*13f50*/  MUFU.TANH R24, R24 ;  /* 0x0000001800187308 */ /* 0x000fe20000002400 */
[----:B------:R-:W-:-:S02]  /*13f60*/  FSEL R135, R73, -INF , P5 ;  /* 0xff80000049877808 */ /* 0x000fc40002800000 */
[----:B------:R-:W-:Y:S02]  /*13f70*/  FMNMX.FTZ R80, R133, R80, !PT ;  /* 0x0000005085507209 */ /* 0x000fe40007810000 */
[----:B------:R-:W-:Y:S02]  /*13f80*/  ISETP.GT.AND P4, PT, R34, 0x58, PT ;  /* 0x000000582200780c */ /* 0x000fe40003f84270 */
[----:B0-----:R-:W-:Y:S01]  /*13f90*/  FSEL R49, R78, -INF , P2 ;  /* 0xff8000004e317808 */ /* 0x001fe20001000000 */
[----:B------:R-:W0:Y:S01]  /*13fa0*/  MUFU.TANH R77, R102 ;  /* 0x00000066004d7308 */ /* 0x000e220000002400 */
[----:B------:R-:W-:Y:S01]  /*13fb0*/  FSEL R137, R75, -INF , P2 ;  /* 0xff8000004b897808 */ /* 0x000fe20001000000 */
[----:B------:R-:W-:Y:S01]  /*13fc0*/  IMAD.MOV.U32 R78, RZ, RZ, R87 ;  /* 0x000000ffff4e7224 */ /* 0x000fe200078e0057 */
[----:B------:R-:W-:Y:S02]  /*13fd0*/  FSEL R43, R92, -INF , P3 ;  /* 0xff8000005c2b7808 */ /* 0x000fe40001800000 */
[----:B------:R-:W-:-:S02]  /*13fe0*/  ISETP.GT.AND P2, PT, R34, 0x60, PT ;  /* 0x000000602200780c */ /* 0x000fc40003f44270 */
[----:B------:R-:W-:Y:S01]  /*13ff0*/  ISETP.GT.AND P3, PT, R34, 0x51, PT ;  /* 0x000000512200780c */ /* 0x000fe20003f64270 */
[----:B------:R-:W1:Y:S01]  /*14000*/  MUFU.TANH R38, R38 ;  /* 0x0000002600267308 */ /* 0x000e620000002400 */
[----:B------:R-:W-:Y:S02]  /*14010*/  FMNMX.FTZ R80, R135, R80, !PT ;  /* 0x0000005087507209 */ /* 0x000fe40007810000 */
[----:B------:R-:W-:Y:S01]  /*14020*/  FSEL R53, R68, -INF , P4 ;  /* 0xff80000044357808 */ /* 0x000fe20002000000 */
[--C-:B------:R-:W-:Y:S01]  /*14030*/  IMAD.MOV.U32 R68, RZ, RZ, R87.reuse ;  /* 0x000000ffff447224 */ /* 0x100fe200078e0057 */
[----:B------:R-:W-:Y:S01]  /*14040*/  FSEL R141, R66, -INF , P4 ;  /* 0xff800000428d7808 */ /* 0x000fe20002000000 */
[----:B------:R-:W-:Y:S01]  /*14050*/  IMAD.MOV.U32 R66, RZ, RZ, R87 ;  /* 0x000000ffff427224 */ /* 0x000fe200078e0057 */
[----:B------:R-:W-:Y:S01]  /*14060*/  ISETP.GT.AND P4, PT, R34, 0x68, PT ;  /* 0x000000682200780c */ /* 0x000fe20003f84270 */
[----:B------:R-:W-:Y:S01]  /*14070*/  MUFU.TANH R36, R36 ;  /* 0x0000002400247308 */ /* 0x000fe20000002400 */
[----:B------:R-:W-:-:S02]  /*14080*/  FSEL R57, R57, -INF , P2 ;  /* 0xff80000039397808 */ /* 0x000fc40001000000 */
[----:B------:R-:W-:Y:S01]  /*14090*/  FSEL R145, R56, -INF , P2 ;  /* 0xff80000038917808 */ /* 0x000fe20001000000 */
[----:B------:R-:W-:Y:S01]  /*140a0*/  IMAD.MOV.U32 R56, RZ, RZ, R87 ;  /* 0x000000ffff387224 */ /* 0x000fe200078e0057 */
[----:B------:R-:W-:Y:S02]  /*140b0*/  FSEL R139, R65, -INF , P3 ;  /* 0xff800000418b7808 */ /* 0x000fe40001800000 */
[----:B------:R-:W-:Y:S01]  /*140c0*/  FMNMX.FTZ R80, R137, R80, !PT ;  /* 0x0000005089507209 */ /* 0x000fe20007810000 */
[----:B------:R-:W-:Y:S01]  /*140d0*/  MUFU.TANH R28, R28 ;  /* 0x0000001c001c7308 */ /* 0x000fe20000002400 */
[----:B------:R-:W-:Y:S02]  /*140e0*/  ISETP.GT.AND P2, PT, R34, 0x70, PT ;  /* 0x000000702200780c */ /* 0x000fe40003f44270 */
[----:B------:R-:W-:Y:S02]  /*140f0*/  FSEL R47, R76, -INF , P5 ;  /* 0xff8000004c2f7808 */ /* 0x000fe40002800000 */
[----:B------:R-:W-:-:S02]  /*14100*/  ISETP.GT.AND P5, PT, R34, 0x59, PT ;  /* 0x000000592200780c */ /* 0x000fc40003fa4270 */
[----:B------:R-:W-:Y:S02]  /*14110*/  FSEL R61, R61, -INF , P4 ;  /* 0xff8000003d3d7808 */ /* 0x000fe40002000000 */
[----:B------:R-:W-:Y:S01]  /*14120*/  FSEL R149, R6, -INF , P4 ;  /* 0xff80000006957808 */ /* 0x000fe20002000000 */
[----:B------:R-:W-:Y:S01]  /*14130*/  FMUL.FTZ R6, R25, UR6 ;  /* 0x0000000619067c20 */ /* 0x000fe20008410000 */
[----:B------:R-:W-:Y:S02]  /*14140*/  ISETP.GT.AND P4, PT, R34, 0x78, PT ;  /* 0x000000782200780c */ /* 0x000fe40003f84270 */
[----:B------:R-:W-:Y:S02]  /*14150*/  FMNMX.FTZ R80, R139, R80, !PT ;  /* 0x000000508b507209 */ /* 0x000fe40007810000 */
[----:B------:R-:W-:Y:S01]  /*14160*/  FSEL R65, R40, -INF , P2 ;  /* 0xff80000028417808 */ /* 0x000fe20001000000 */
[----:B------:R-:W1:Y:S01]  /*14170*/  MUFU.TANH R6, R6 ;  /* 0x0000000600067308 */ /* 0x000e620000002400 */
[----:B-----5:R-:W-:-:S02]  /*14180*/  FSEL R155, R48, -INF , P2 ;  /* 0xff800000309b7808 */ /* 0x020fc40001000000 */
[----:B------:R-:W-:Y:S02]  /*14190*/  ISETP.GT.AND P2, PT, R34, 0x80, PT ;  /* 0x000000802200780c */ /* 0x000fe40003f44270 */
[----:B------:R-:W-:Y:S02]  /*141a0*/  FSEL R55, R69, -INF , P5 ;  /* 0xff80000045377808 */ /* 0x000fe40002800000 */
[----:B------:R-:W-:Y:S01]  /*141b0*/  FSEL R69, R62, -INF , P4 ;  /* 0xff8000003e457808 */ /* 0x000fe20002000000 */
[----:B------:R-:W-:Y:S01]  /*141c0*/  IMAD.MOV.U32 R62, RZ, RZ, R87 ;  /* 0x000000ffff3e7224 */ /* 0x000fe200078e0057 */
[----:B------:R-:W-:Y:S02]  /*141d0*/  FSEL R157, R44, -INF , P4 ;  /* 0xff8000002c9d7808 */ /* 0x000fe40002000000 */
[----:B------:R-:W-:Y:S02]  /*141e0*/  FSEL R143, R64, -INF , P5 ;  /* 0xff800000408f7808 */ /* 0x000fe40002800000 */
[----:B------:R-:W-:-:S02]  /*141f0*/  FMNMX.FTZ R80, R141, R80, !PT ;  /* 0x000000508d507209 */ /* 0x000fc40007810000 */
[----:B------:R-:W-:Y:S02]  /*14200*/  ISETP.GT.AND P4, PT, R34, 0x88, PT ;  /* 0x000000882200780c */ /* 0x000fe40003f84270 */
[----:B--2---:R-:W-:Y:S01]  /*14210*/  FSEL R73, R10, -INF , P2 ;  /* 0xff8000000a497808 */ /* 0x004fe20001000000 */
[----:B------:R-:W-:Y:S01]  /*14220*/  FMUL.FTZ R10, R31, UR6 ;  /* 0x000000061f0a7c20 */ /* 0x000fe20008410000 */
[----:B------:R-:W-:Y:S02]  /*14230*/  FSEL R165, R165, -INF , P2 ;  /* 0xff800000a5a57808 */ /* 0x000fe40001000000 */
[C---:B------:R-:W-:Y:S02]  /*14240*/  ISETP.GT.AND P2, PT, R34.reuse, 0x90, PT ;  /* 0x000000902200780c */ /* 0x040fe40003f44270 */
[----:B------:R-:W-:Y:S01]  /*14250*/  FSEL R51, R67, -INF , P3 ;  /* 0xff80000043337808 */ /* 0x000fe20001800000 */
[----:B------:R-:W-:Y:S01]  /*14260*/  MUFU.TANH R10, R10 ;  /* 0x0000000a000a7308 */ /* 0x000fe20000002400 */
[----:B------:R-:W-:-:S02]  /*14270*/  ISETP.GT.AND P3, PT, R34, 0x61, PT ;  /* 0x000000612200780c */ /* 0x000fc40003f64270 */
[----:B------:R-:W-:Y:S02]  /*14280*/  FMNMX.FTZ R80, R143, R80, !PT ;  /* 0x000000508f507209 */ /* 0x000fe40007810000 */
[----:B---3--:R-:W-:Y:S01]  /*14290*/  FSEL R25, R8, -INF , P4 ;  /* 0xff80000008197808 */ /* 0x008fe20002000000 */
[----:B------:R-:W-:Y:S01]  /*142a0*/  FMUL.FTZ R8, R29, UR6 ;  /* 0x000000061d087c20 */ /* 0x000fe20008410000 */
[----:B----4-:R-:W-:Y:S02]  /*142b0*/  FSEL R29, R20, -INF , P2 ;  /* 0xff800000141d7808 */ /* 0x010fe40001000000 */
[----:B------:R-:W-:Y:S02]  /*142c0*/  FMNMX.FTZ R20, R5, R4, !PT ;  /* 0x0000000405147209 */ /* 0x000fe40007810000 */
[----:B------:R-:W-:Y:S01]  /*142d0*/  FSEL R147, R70, -INF , P3 ;  /* 0xff80000046937808 */ /* 0x000fe20001800000 */
[----:B------:R-:W2:Y:S01]  /*142e0*/  MUFU.TANH R8, R8 ;  /* 0x0000000800087308 */ /* 0x000ea20000002400 */
[----:B------:R-:W-:-:S02]  /*142f0*/  FMNMX.FTZ R80, R145, R80, !PT ;  /* 0x0000005091507209 */ /* 0x000fc40007810000 */
[----:B------:R-:W-:Y:S02]  /*14300*/  FMNMX.FTZ R20, R7, R20, !PT ;  /* 0x0000001407147209 */ /* 0x000fe40007810000 */
[----:B------:R-:W-:Y:S02]  /*14310*/  ISETP.GT.AND P5, PT, R34, 0x69, PT ;  /* 0x000000692200780c */ /* 0x000fe40003fa4270 */
[----:B------:R-:W-:Y:S02]  /*14320*/  FMNMX.FTZ R80, R147, R80, !PT ;  /* 0x0000005093507209 */ /* 0x000fe40007810000 */
[----:B------:R-:W-:Y:S02]  /*14330*/  FMNMX.FTZ R20, R13, R20, !PT ;  /* 0x000000140d147209 */ /* 0x000fe40007810000 */
[----:B------:R-:W-:Y:S02]  /*14340*/  FSEL R151, R58, -INF , P5 ;  /* 0xff8000003a977808 */ /* 0x000fe40002800000 */
[----:B------:R-:W-:-:S02]  /*14350*/  FMNMX.FTZ R80, R149, R80, !PT ;  /* 0x0000005095507209 */ /* 0x000fc40007810000 */
[----:B------:R-:W-:Y:S02]  /*14360*/  FSEL R59, R59, -INF , P3 ;  /* 0xff8000003b3b7808 */ /* 0x000fe40001800000 */
[----:B------:R-:W-:Y:S02]  /*14370*/  FMNMX.FTZ R20, R33, R20, !PT ;  /* 0x0000001421147209 */ /* 0x000fe40007810000 */
[----:B------:R-:W-:Y:S02]  /*14380*/  ISETP.GT.AND P3, PT, R34, 0x71, PT ;  /* 0x000000712200780c */ /* 0x000fe40003f64270 */
[----:B------:R-:W-:Y:S02]  /*14390*/  FMNMX.FTZ R80, R151, R80, !PT ;  /* 0x0000005097507209 */ /* 0x000fe40007810000 */
[----:B------:R-:W-:Y:S02]  /*143a0*/  FMNMX.FTZ R20, R105, R20, !PT ;  /* 0x0000001469147209 */ /* 0x000fe40007810000 */
[----:B------:R-:W-:-:S02]  /*143b0*/  FSEL R153, R50, -INF , P3 ;  /* 0xff80000032997808 */ /* 0x000fc40001800000 */
[----:B------:R-:W-:Y:S02]  /*143c0*/  FMNMX.FTZ R80, R155, R80, !PT ;  /* 0x000000509b507209 */ /* 0x000fe40007810000 */
[----:B------:R-:W-:Y:S02]  /*143d0*/  FSEL R63, R63, -INF , P5 ;  /* 0xff8000003f3f7808 */ /* 0x000fe40002800000 */
[----:B------:R-:W-:Y:S02]  /*143e0*/  FMNMX.FTZ R20, R11, R20, !PT ;  /* 0x000000140b147209 */ /* 0x000fe40007810000 */
[----:B------:R-:W-:Y:S02]  /*143f0*/  ISETP.GT.AND P5, PT, R34, 0x79, PT ;  /* 0x000000792200780c */ /* 0x000fe40003fa4270 */
[----:B------:R-:W-:Y:S02]  /*14400*/  FMNMX.FTZ R80, R153, R80, !PT ;  /* 0x0000005099507209 */ /* 0x000fe40007810000 */
[----:B------:R-:W-:-:S02]  /*14410*/  FMNMX.FTZ R20, R35, R20, !PT ;  /* 0x0000001423147209 */ /* 0x000fc40007810000 */
[----:B------:R-:W-:Y:S02]  /*14420*/  FSEL R159, R46, -INF , P5 ;  /* 0xff8000002e9f7808 */ /* 0x000fe40002800000 */
[----:B------:R-:W-:Y:S02]  /*14430*/  FMNMX.FTZ R80, R157, R80, !PT ;  /* 0x000000509d507209 */ /* 0x000fe40007810000 */
[----:B------:R-:W-:Y:S02]  /*14440*/  FSEL R67, R42, -INF , P3 ;  /* 0xff8000002a437808 */ /* 0x000fe40001800000 */
[----:B------:R-:W-:Y:S02]  /*14450*/  FMNMX.FTZ R20, R37, R20, !PT ;  /* 0x0000001425147209 */ /* 0x000fe40007810000 */
[----:B------:R-:W-:Y:S02]  /*14460*/  ISETP.GT.AND P3, PT, R34, 0x81, PT ;  /* 0x000000812200780c */ /* 0x000fe40003f64270 */
[----:B------:R-:W-:-:S02]  /*14470*/  FMNMX.FTZ R80, R159, R80, !PT ;  /* 0x000000509f507209 */ /* 0x000fc40007810000 */
[----:B------:R-:W-:Y:S02]  /*14480*/  FMNMX.FTZ R20, R15, R20, !PT ;  /* 0x000000140f147209 */ /* 0x000fe40007810000 */
[----:B------:R-:W-:Y:S02]  /*14490*/  FSEL R167, R167, -INF , P3 ;  /* 0xff800000a7a77808 */ /* 0x000fe40001800000 */
[----:B------:R-:W-:Y:S02]  /*144a0*/  FMNMX.FTZ R80, R165, R80, !PT ;  /* 0x00000050a5507209 */ /* 0x000fe40007810000 */
[----:B------:R-:W-:Y:S01]  /*144b0*/  FSEL R71, R12, -INF , P5 ;  /* 0xff8000000c477808 */ /* 0x000fe20002800000 */
[----:B------:R-:W-:Y:S01]  /*144c0*/  FMUL.FTZ R12, R26, UR6 ;  /* 0x000000061a0c7c20 */ /* 0x000fe20008410000 */
[----:B------:R-:W-:Y:S02]  /*144d0*/  FMNMX.FTZ R20, R97, R20, !PT ;  /* 0x0000001461147209 */ /* 0x000fe40007810000 */
[----:B------:R-:W-:-:S02]  /*144e0*/  ISETP.GT.AND P5, PT, R34, 0x89, PT ;  /* 0x000000892200780c */ /* 0x000fc40003fa4270 */
[----:B------:R-:W-:Y:S01]  /*144f0*/  FSEL R169, R100, -INF , P4 ;  /* 0xff80000064a97808 */ /* 0x000fe20002000000 */
[----:B------:R-:W3:Y:S01]  /*14500*/  MUFU.TANH R12, R12 ;  /* 0x0000000c000c7308 */ /* 0x000ee20000002400 */
[----:B------:R-:W-:Y:S02]  /*14510*/  FMNMX.FTZ R80, R167, R80, !PT ;  /* 0x00000050a7507209 */ /* 0x000fe40007810000 */
[----:B------:R-:W-:Y:S02]  /*14520*/  FMNMX.FTZ R20, R9, R20, !PT ;  /* 0x0000001409147209 */ /* 0x000fe40007810000 */
[----:B------:R-:W-:Y:S02]  /*14530*/  FSEL R171, R171, -INF , P5 ;  /* 0xff800000abab7808 */ /* 0x000fe40002800000 */
[----:B------:R-:W-:Y:S02]  /*14540*/  FMNMX.FTZ R80, R169, R80, !PT ;  /* 0x00000050a9507209 */ /* 0x000fe40007810000 */
[----:B------:R-:W-:Y:S01]  /*14550*/  FSEL R75, R14, -INF , P3 ;  /* 0xff8000000e4b7808 */ /* 0x000fe20001800000 */
[----:B------:R-:W-:Y:S01]  /*14560*/  FMUL.FTZ R14, R27, UR6 ;  /* 0x000000061b0e7c20 */ /* 0x000fe20008410000 */
[----:B------:R-:W-:-:S02]  /*14570*/  FMNMX.FTZ R20, R3, R20, !PT ;  /* 0x0000001403147209 */ /* 0x000fc40007810000 */
[----:B------:R-:W-:Y:S02]  /*14580*/  ISETP.GT.AND P3, PT, R34, 0x91, PT ;  /* 0x000000912200780c */ /* 0x000fe40003f64270 */
[----:B------:R-:W-:Y:S01]  /*14590*/  FSEL R173, R108, -INF , P2 ;  /* 0xff8000006cad7808 */ /* 0x000fe20001000000 */
[----:B------:R-:W4:Y:S01]  /*145a0*/  MUFU.TANH R14, R14 ;  /* 0x0000000e000e7308 */ /* 0x000f220000002400 */
[----:B------:R-:W-:Y:S02]  /*145b0*/  FMNMX.FTZ R80, R171, R80, !PT ;  /* 0x00000050ab507209 */ /* 0x000fe40007810000 */
[----:B------:R-:W-:Y:S02]  /*145c0*/  FMNMX.FTZ R20, R21, R20, !PT ;  /* 0x0000001415147209 */ /* 0x000fe40007810000 */
[----:B------:R-:W-:Y:S02]  /*145d0*/  ISETP.GT.AND P4, PT, R34, 0x98, PT ;  /* 0x000000982200780c */ /* 0x000fe40003f84270 */
[----:B------:R-:W-:-:S02]  /*145e0*/  FSEL R175, R79, -INF , P3 ;  /* 0xff8000004faf7808 */ /* 0x000fc40001800000 */
[----:B------:R-:W-:Y:S02]  /*145f0*/  FMNMX.FTZ R80, R173, R80, !PT ;  /* 0x00000050ad507209 */ /* 0x000fe40007810000 */
[----:B0-----:R-:W-:Y:S02]  /*14600*/  FSEL R77, R77, -INF , P5 ;  /* 0xff8000004d4d7808 */ /* 0x001fe40002800000 */
[----:B------:R-:W-:Y:S02]  /*14610*/  FMNMX.FTZ R20, R93, R20, !PT ;  /* 0x000000145d147209 */ /* 0x000fe40007810000 */
[----:B------:R-:W-:Y:S02]  /*14620*/  ISETP.GT.AND P5, PT, R34, 0x99, PT ;  /* 0x000000992200780c */ /* 0x000fe40003fa4270 */
[----:B------:R-:W-:Y:S01]  /*14630*/  FSEL R177, R54, -INF , P4 ;  /* 0xff80000036b17808 */ /* 0x000fe20002000000 */
[----:B------:R-:W-:Y:S01]  /*14640*/  IMAD.MOV.U32 R54, RZ, RZ, R87 ;  /* 0x000000ffff367224 */ /* 0x000fe200078e0057 */
[----:B------:R-:W-:-:S02]  /*14650*/  FMNMX.FTZ R80, R175, R80, !PT ;  /* 0x00000050af507209 */ /* 0x000fc40007810000 */
[----:B------:R-:W-:Y:S02]  /*14660*/  FMNMX.FTZ R20, R39, R20, !PT ;  /* 0x0000001427147209 */ /* 0x000fe40007810000 */
[----:B------:R-:W-:Y:S02]  /*14670*/  ISETP.GT.AND P2, PT, R34, 0xa0, PT ;  /* 0x000000a02200780c */ /* 0x000fe40003f44270 */
[----:B------:R-:W-:Y:S02]  /*14680*/  FSEL R179, R52, -INF , P5 ;  /* 0xff80000034b37808 */ /* 0x000fe40002800000 */
[----:B------:R-:W-:Y:S02]  /*14690*/  FMNMX.FTZ R80, R177, R80, !PT ;  /* 0x00000050b1507209 */ /* 0x000fe40007810000 */
[----:B------:R-:W-:Y:S01]  /*146a0*/  FSEL R81, R60, -INF , P3 ;  /* 0xff8000003c517808 */ /* 0x000fe20001800000 */
[----:B------:R-:W-:Y:S01]  /*146b0*/  IMAD.MOV.U32 R60, RZ, RZ, R87 ;  /* 0x000000ffff3c7224 */ /* 0x000fe200078e0057 */
[----:B------:R-:W-:-:S02]  /*146c0*/  FMNMX.FTZ R20, R41, R20, !PT ;  /* 0x0000001429147209 */ /* 0x000fc40007810000 */
[----:B------:R-:W-:Y:S02]  /*146d0*/  ISETP.GT.AND P3, PT, R34, 0xa1, PT ;  /* 0x000000a12200780c */ /* 0x000fe40003f64270 */
[----:B------:R-:W-:Y:S02]  /*146e0*/  FSEL R181, R24, -INF , P2 ;  /* 0xff80000018b57808 */ /* 0x000fe40001000000 */
[----:B------:R-:W-:Y:S02]  /*146f0*/  FMNMX.FTZ R80, R179, R80, !PT ;  /* 0x00000050b3507209 */ /* 0x000fe40007810000 */
[----:B-1----:R-:W-:Y:S02]  /*14700*/  FSEL R83, R38, -INF , P4 ;  /* 0xff80000026537808 */ /* 0x002fe40002000000 */
[----:B------:R-:W-:Y:S02]  /*14710*/  FMNMX.FTZ R20, R43, R20, !PT ;  /* 0x000000142b147209 */ /* 0x000fe40007810000 */
[----:B------:R-:W-:-:S02]  /*14720*/  ISETP.GT.AND P4, PT, R34, 0xa8, PT ;  /* 0x000000a82200780c */ /* 0x000fc40003f84270 */
[----:B------:R-:W-:Y:S02]  /*14730*/  FSEL R183, R6, -INF , P3 ;  /* 0xff80000006b77808 */ /* 0x000fe40001800000 */
[----:B------:R-:W-:Y:S02]  /*14740*/  FMNMX.FTZ R80, R181, R80, !PT ;  /* 0x00000050b5507209 */ /* 0x000fe40007810000 */
[----:B------:R-:W-:Y:S02]  /*14750*/  FSEL R79, R36, -INF , P5 ;  /* 0xff800000244f7808 */ /* 0x000fe40002800000 */
[----:B------:R-:W-:Y:S02]  /*14760*/  FMNMX.FTZ R20, R45, R20, !PT ;  /* 0x000000142d147209 */ /* 0x000fe40007810000 */
[----:B------:R-:W-:Y:S02]  /*14770*/  ISETP.GT.AND P5, PT, R34, 0xa9, PT ;  /* 0x000000a92200780c */ /* 0x000fe40003fa4270 */
[----:B------:R-:W-:-:S02]  /*14780*/  FSEL R187, R28, -INF , P4 ;  /* 0xff8000001cbb7808 */ /* 0x000fc40002000000 */
[----:B------:R-:W-:Y:S02]  /*14790*/  FMNMX.FTZ R80, R183, R80, !PT ;  /* 0x00000050b7507209 */ /* 0x000fe40007810000 */
[----:B------:R-:W-:Y:S02]  /*147a0*/  FMNMX.FTZ R20, R47, R20, !PT ;  /* 0x000000142f147209 */ /* 0x000fe40007810000 */
[----:B--2---:R-:W-:Y:S01]  /*147b0*/  FSEL R185, R8, -INF , P5 ;  /* 0xff80000008b97808 */ /* 0x004fe20002800000 */
[----:B------:R-:W-:Y:S01]  /*147c0*/  FMUL.FTZ R8, R30, UR6 ;  /* 0x000000061e087c20 */ /* 0x000fe20008410000 */
[----:B------:R-:W-:Y:S02]  /*147d0*/  FMNMX.FTZ R80, R187, R80, !PT ;  /* 0x00000050bb507209 */ /* 0x000fe40007810000 */
[----:B------:R-:W-:Y:S02]  /*147e0*/  FMNMX.FTZ R20, R49, R20, !PT ;  /* 0x0000001431147209 */ /* 0x000fe40007810000 */
[----:B------:R-:W-:Y:S01]  /*147f0*/  FMNMX.FTZ R80, R185, R80, !PT ;  /* 0x00000050b9507209 */ /* 0x000fe20007810000 */
[----:B------:R-:W0:Y:S01]  /*14800*/  MUFU.TANH R8, R8 ;  /* 0x0000000800087308 */ /* 0x000e220000002400 */
[----:B------:R-:W-:-:S02]  /*14810*/  FMNMX.FTZ R20, R51, R20, !PT ;  /* 0x0000001433147209 */ /* 0x000fc40007810000 */
[----:B------:R-:W-:Y:S01]  /*14820*/  MOV R90, UR7 ;  /* 0x00000007005a7c02 */ /* 0x000fe20008000f00 */
[----:B------:R-:W1:Y:S01]  /*14830*/  SHFL.BFLY PT, R85, R80, 0x2, 0x1f ;  /* 0x0c401f0050557f89 */ /* 0x000e6200000e0000 */
[----:B------:R-:W-:Y:S02]  /*14840*/  FMNMX.FTZ R20, R53, R20, !PT ;  /* 0x0000001435147209 */ /* 0x000fe40007810000 */
[-C--:B------:R-:W-:Y:S02]  /*14850*/  MOV R82, R87.reuse ;  /* 0x0000005700527202 */ /* 0x080fe40000000f00 */
[----:B------:R-:W-:Y:S02]  /*14860*/  FMNMX.FTZ R20, R55, R20, !PT ;  /* 0x0000001437147209 */ /* 0x000fe40007810000 */
[----:B------:R-:W-:Y:S02]  /*14870*/  MOV R76, R87 ;  /* 0x00000057004c7202 */ /* 0x000fe40000000f00 */
[----:B------:R-:W-:-:S02]  /*14880*/  FMNMX.FTZ R20, R57, R20, !PT ;  /* 0x0000001439147209 */ /* 0x000fc40007810000 */
[-C--:B------:R-:W-:Y:S02]  /*14890*/  MOV R70, R87.reuse ;  /* 0x0000005700467202 */ /* 0x080fe40000000f00 */
[----:B------:R-:W-:Y:S02]  /*148a0*/  FMNMX.FTZ R20, R59, R20, !PT ;  /* 0x000000143b147209 */ /* 0x000fe40007810000 */
[-C--:B------:R-:W-:Y:S02]  /*148b0*/  MOV R64, R87.reuse ;  /* 0x0000005700407202 */ /* 0x080fe40000000f00 */
[----:B------:R-:W-:Y:S02]  /*148c0*/  FMNMX.FTZ R20, R61, R20, !PT ;  /* 0x000000143d147209 */ /* 0x000fe40007810000 */
[----:B------:R-:W-:Y:S02]  /*148d0*/  MOV R58, R87 ;  /* 0x00000057003a7202 */ /* 0x000fe40000000f00 */
[----:B------:R-:W-:-:S02]  /*148e0*/  FMNMX.FTZ R20, R63, R20, !PT ;  /* 0x000000143f147209 */ /* 0x000fc40007810000 */
[----:B-1----:R-:W-:Y:S01]  /*148f0*/  FMNMX.FTZ R85, R80, R85, !PT ;  /* 0x0000005550557209 */ /* 0x002fe20007810000 */
[----:B------:R-:W-:Y:S01]  /*14900*/  IMAD.MOV.U32 R80, RZ, RZ, R87 ;  /* 0x000000ffff507224 */ /* 0x000fe200078e0057 */
        /* <DEDUP_REMOVED lines=9> */
[----:B------:R-:W-:Y:S02]  /*149a0*/  FMNMX.FTZ R20, R77, R20, !PT ;  /* 0x000000144d147209 */ /* 0x000fe40007810000 */
[C---:B------:R-:W-:Y:S01]  /*149b0*/  FSETP.NEU.FTZ.AND P6, PT, R91.reuse, -INF , PT ;  /* 0xff8000005b00780b */ /* 0x040fe20003fdd000 */
[----:B------:R-:W-:Y:S01]  /*149c0*/  FMUL.FTZ R6, R91, R90 ;  /* 0x0000005a5b067220 */ /* 0x000fe20000410000 */
[----:B------:R-:W-:-:S04]  /*149d0*/  FMNMX.FTZ R20, R29, R20, !PT ;  /* 0x000000141d147209 */ /* 0x000fc80007810000 */
[----:B------:R-:W-:Y:S02]  /*149e0*/  FMNMX.FTZ R20, R81, R20, !PT ;  /* 0x0000001451147209 */ /* 0x000fe40007810000 */
[----:B------:R-:W-:Y:S02]  /*149f0*/  FSEL R6, R6, RZ, P6 ;  /* 0x000000ff06067208 */ /* 0x000fe40003000000 */
[----:B------:R-:W-:-:S03]  /*14a00*/  FMNMX.FTZ R20, R83, R20, !PT ;  /* 0x0000001453147209 */ /* 0x000fc60007810000 */
[-CC-:B------:R-:W-:Y:S01]  /*14a10*/  FFMA.FTZ R31, R101, R90.reuse, -R6.reuse ;  /* 0x0000005a651f7223 */ /* 0x180fe20000010806 */
        /* <DEDUP_REMOVED lines=17> */
[-CC-:B------:R-:W-:Y:S01]  /*14b30*/  FFMA.FTZ R111, R139, R90.reuse, -R6.reuse ;  /* 0x0000005a8b6f7223 */ /* 0x180fe20000010806 */
[--C-:B------:R-:W-:Y:S01]  /*14b40*/  FFMA.FTZ R176, R95, R90, -R6.reuse ;  /* 0x0000005a5fb07223 */ /* 0x100fe20000010806 */
[----:B------:R-:W-:Y:S01]  /*14b50*/  FMNMX.FTZ R20, R133, R20, !PT ;  /* 0x0000001485147209 */ /* 0x000fe20007810000 */
[-CC-:B------:R-:W-:Y:S01]  /*14b60*/  FFMA.FTZ R27, R32, R90.reuse, -R6.reuse ;  /* 0x0000005a201b7223 */ /* 0x180fe20000010806 */
[-CC-:B------:R-:W-:Y:S01]  /*14b70*/  FFMA.FTZ R178, R99, R90.reuse, -R6.reuse ;  /* 0x0000005a63b27223 */ /* 0x180fe20000010806 */
[----:B------:R-:W-:Y:S01]  /*14b80*/  MUFU.EX2 R31, R31 ;  /* 0x0000001f001f7308 */ /* 0x000fe20000000800 */
[-CC-:B------:R-:W-:Y:S01]  /*14b90*/  FFMA.FTZ R184, R113, R90.reuse, -R6.reuse ;  /* 0x0000005a71b87223 */ /* 0x180fe20000010806 */
[----:B------:R-:W0:Y:S01]  /*14ba0*/  SHFL.BFLY PT, R135, R20, 0x2, 0x1f ;  /* 0x0c401f0014877f89 */ /* 0x000e2200000e0000 */
        /* <DEDUP_REMOVED lines=23> */
[----:B0-----:R-:W-:Y:S01]  /*14d20*/  FMNMX.FTZ R8, R20, R135, !PT ;  /* 0x0000008714087209 */ /* 0x001fe20007810000 */
[-CC-:B------:R-:W-:Y:S01]  /*14d30*/  FFMA.FTZ R125, R167, R90.reuse, -R6.reuse ;  /* 0x0000005aa77d7223 */ /* 0x180fe20000010806 */
[-CC-:B------:R-:W-:Y:S01]  /*14d40*/  FFMA.FTZ R210, R169, R90.reuse, -R6.reuse ;  /* 0x0000005aa9d27223 */ /* 0x180fe20000010806 */
[-CC-:B------:R-:W-:Y:S01]  /*14d50*/  FFMA.FTZ R129, R171, R90.reuse, -R6.reuse ;  /* 0x0000005aab817223 */ /* 0x180fe20000010806 */
[-CC-:B------:R-:W-:Y:S01]  /*14d60*/  FFMA.FTZ R212, R173, R90.reuse, -R6.reuse ;  /* 0x0000005aadd47223 */ /* 0x180fe20000010806 */
[----:B------:R-:W0:Y:S01]  /*14d70*/  SHFL.BFLY PT, R139, R8, 0x1, 0x1f ;  /* 0x0c201f00088b7f89 */ /* 0x000e2200000e0000 */
[----:B------:R-:W3:Y:S01]  /*14d80*/  MUFU.EX2 R180, R180 ;  /* 0x000000b400b47308 */ /* 0x000ee20000000800 */
[-CC-:B------:R-:W-:Y:S01]  /*14d90*/  FFMA.FTZ R135, R175, R90.reuse, -R6.reuse ;  /* 0x0000005aaf877223 */ /* 0x180fe20000010806 */
[-CC-:B------:R-:W-:Y:S01]  /*14da0*/  FFMA.FTZ R216, R181, R90.reuse, -R6.reuse ;  /* 0x0000005ab5d87223 */ /* 0x180fe20000010806 */
[-CC-:B------:R-:W-:Y:S01]  /*14db0*/  FFMA.FTZ R183, R183, R90.reuse, -R6.reuse ;  /* 0x0000005ab7b77223 */ /* 0x180fe20000010806 */
[-CC-:B------:R-:W-:Y:S01]  /*14dc0*/  FFMA.FTZ R218, R187, R90.reuse, -R6.reuse ;  /* 0x0000005abbda7223 */ /* 0x180fe20000010806 */
[----:B------:R-:W-:-:S03]  /*14dd0*/  FFMA.FTZ R141, R185, R90, -R6 ;  /* 0x0000005ab98d7223 */ /* 0x000fc60000010806 */
[----:B------:R-:W4:Y:S08]  /*14de0*/  MUFU.EX2 R85, R85 ;  /* 0x0000005500557308 */ /* 0x000f300000000800 */
[----:B------:R-:W4:Y:S01]  /*14df0*/  MUFU.EX2 R182, R182 ;  /* 0x000000b600b67308 */ /* 0x000f220000000800 */
[----:B0-----:R-:W-:-:S07]  /*14e00*/  FMNMX.FTZ R92, R8, R139, !PT ;  /* 0x0000008b085c7209 */ /* 0x001fce0007810000 */
[----:B------:R-:W0:Y:S01]  /*14e10*/  MUFU.EX2 R89, R89 ;  /* 0x0000005900597308 */ /* 0x000e220000000800 */
[C---:B------:R-:W-:Y:S01]  /*14e20*/  FSETP.NEU.FTZ.AND P2, PT, R92.reuse, -INF , PT ;  /* 0xff8000005c00780b */ /* 0x040fe20003f5d000 */
[----:B------:R-:W-:-:S06]  /*14e30*/  FMUL.FTZ R28, R92, R90 ;  /* 0x0000005a5c1c7220 */ /* 0x000fcc0000410000 */
[----:B------:R-:W0:Y:S01]  /*14e40*/  MUFU.EX2 R184, R184 ;  /* 0x000000b800b87308 */ /* 0x000e220000000800 */
[----:B------:R-:W-:Y:S02]  /*14e50*/  FSEL R28, R28, RZ, P2 ;  /* 0x000000ff1c1c7208 */ /* 0x000fe40001000000 */
[----:B------:R-:W-:-:S03]  /*14e60*/  ISETP.GE.AND P2, PT, R161, 0xb1, PT ;  /* 0x000000b1a100780c */ /* 0x000fc60003f46270 */
[-CC-:B------:R-:W-:Y:S01]  /*14e70*/  FFMA.FTZ R189, R3, R90.reuse, -R28.reuse ;  /* 0x0000005a03bd7223 */ /* 0x180fe2000001081c */
[----:B-1----:R-:W-:Y:S01]  /*14e80*/  FADD.FTZ R3, R176, R27 ;  /* 0x0000001bb0037221 */ /* 0x002fe20000010000 */
[-CC-:B------:R-:W-:Y:S01]  /*14e90*/  FFMA.FTZ R177, R5, R90.reuse, -R28.reuse ;  /* 0x0000005a05b17223 */ /* 0x180fe2000001081c */
[-CC-:B------:R-:W-:Y:S01]  /*14ea0*/  FFMA.FTZ R4, R4, R90.reuse, -R28.reuse ;  /* 0x0000005a04047223 */ /* 0x180fe2000001081c */
[-CC-:B------:R-:W-:Y:S01]  /*14eb0*/  FFMA.FTZ R179, R7, R90.reuse, -R28.reuse ;  /* 0x0000005a07b37223 */ /* 0x180fe2000001081c */
[----:B--2---:R-:W-:Y:S01]  /*14ec0*/  FADD.FTZ R34, R178, R3 ;  /* 0x00000003b2227221 */ /* 0x004fe20000010000 */
[----:B------:R-:W1:Y:S01]  /*14ed0*/  MUFU.EX2 R95, R95 ;  /* 0x0000005f005f7308 */ /* 0x000e620000000800 */
[-CC-:B------:R-:W-:Y:S01]  /*14ee0*/  FFMA.FTZ R6, R13, R90.reuse, -R28.reuse ;  /* 0x0000005a0d067223 */ /* 0x180fe2000001081c */
[-C--:B------:R-:W-:Y:S01]  /*14ef0*/  FFMA.FTZ R181, R33, R90.reuse, -R28 ;  /* 0x0000005a21b57223 */ /* 0x080fe2000001081c */
        /* <DEDUP_REMOVED lines=12> */
[----:B------:R-:W-:Y:S01]  /*14fc0*/  FADD.FTZ R36, R182, R3 ;  /* 0x00000003b6247221 */ /* 0x000fe20000010000 */
[----:B------:R-:W2:Y:S01]  /*14fd0*/  MUFU.EX2 R4, R4 ;  /* 0x0000000400047308 */ /* 0x000ea20000000800 */
[-CC-:B------:R-:W-:Y:S01]  /*14fe0*/  FFMA.FTZ R24, R39, R90.reuse, -R28.reuse ;  /* 0x0000005a27187223 */ /* 0x180fe2000001081c */
[-C--:B------:R-:W-:Y:S01]  /*14ff0*/  FFMA.FTZ R193, R41, R90.reuse, -R28 ;  /* 0x0000005a29c17223 */ /* 0x080fe2000001081c */
[----:B0-----:R-:W-:Y:S01]  /*15000*/  FADD.FTZ R3, R89, R36 ;  /* 0x0000002459037221 */ /* 0x001fe20000010000 */
[-CC-:B------:R-:W-:Y:S01]  /*15010*/  FFMA.FTZ R26, R43, R90.reuse, -R28.reuse ;  /* 0x0000005a2b1a7223 */ /* 0x180fe2000001081c */
[-CC-:B------:R-:W-:Y:S01]  /*15020*/  FFMA.FTZ R195, R45, R90.reuse, -R28.reuse ;  /* 0x0000005a2dc37223 */ /* 0x180fe2000001081c */
[-CC-:B------:R-:W-:Y:S01]  /*15030*/  FFMA.FTZ R30, R47, R90.reuse, -R28.reuse ;  /* 0x0000005a2f1e7223 */ /* 0x180fe2000001081c */
[----:B------:R-:W-:Y:S01]  /*15040*/  FADD.FTZ R36, R184, R3 ;  /* 0x00000003b8247221 */ /* 0x000fe20000010000 */
[----:B------:R-:W0:Y:S01]  /*15050*/  MUFU.EX2 R179, R179 ;  /* 0x000000b300b37308 */ /* 0x000e220000000800 */
[-CC-:B------:R-:W-:Y:S01]  /*15060*/  FFMA.FTZ R197, R49, R90.reuse, -R28.reuse ;  /* 0x0000005a31c57223 */ /* 0x180fe2000001081c */
[-C--:B------:R-:W-:Y:S01]  /*15070*/  FFMA.FTZ R32, R51, R90.reuse, -R28 ;  /* 0x0000005a33207223 */ /* 0x080fe2000001081c */
[----:B-1----:R-:W-:Y:S01]  /*15080*/  FADD.FTZ R5, R95, R36 ;  /* 0x000000245f057221 */ /* 0x002fe20000010000 */
[-CC-:B------:R-:W-:Y:S01]  /*15090*/  FFMA.FTZ R199, R53, R90.reuse, -R28.reuse ;  /* 0x0000005a35c77223 */ /* 0x180fe2000001081c */
[-CC-:B------:R-:W-:Y:S01]  /*150a0*/  FFMA.FTZ R34, R55, R90.reuse, -R28.reuse ;  /* 0x0000005a37227223 */ /* 0x180fe2000001081c */
[-CC-:B------:R-:W-:Y:S01]  /*150b0*/  FFMA.FTZ R201, R57, R90.reuse, -R28.reuse ;  /* 0x0000005a39c97223 */ /* 0x180fe2000001081c */
[-C--:B------:R-:W-:Y:S01]  /*150c0*/  FFMA.FTZ R36, R59, R90.reuse, -R28 ;  /* 0x0000005a3b247223 */ /* 0x080fe2000001081c */
[----:B------:R-:W1:Y:S01]  /*150d0*/  MUFU.EX2 R186, R186 ;  /* 0x000000ba00ba7308 */ /* 0x000e620000000800 */
[----:B--2---:R-:W-:Y:S01]  /*150e0*/  FADD.FTZ R38, R177, R4 ;  /* 0x00000004b1267221 */ /* 0x004fe20000010000 */
[-CC-:B------:R-:W-:Y:S01]  /*150f0*/  FFMA.FTZ R203, R61, R90.reuse, -R28.reuse ;  /* 0x0000005a3dcb7223 */ /* 0x180fe2000001081c */
[-CC-:B------:R-:W-:Y:S01]  /*15100*/  FFMA.FTZ R205, R65, R90.reuse, -R28.reuse ;  /* 0x0000005a41cd7223 */ /* 0x180fe2000001081c */
[-CC-:B------:R-:W-:Y:S01]  /*15110*/  FFMA.FTZ R67, R67, R90.reuse, -R28.reuse ;  /* 0x0000005a43437223 */ /* 0x180fe2000001081c */
[-CC-:B------:R-:W-:Y:S01]  /*15120*/  FFMA.FTZ R207, R69, R90.reuse, -R28.reuse ;  /* 0x0000005a45cf7223 */ /* 0x180fe2000001081c */
[-CC-:B------:R-:W-:Y:S01]  /*15130*/  FFMA.FTZ R209, R73, R90.reuse, -R28.reuse ;  /* 0x0000005a49d17223 */ /* 0x180fe2000001081c */
[-C--:B------:R-:W-:Y:S01]  /*15140*/  FFMA.FTZ R211, R25, R90.reuse, -R28 ;  /* 0x0000005a19d37223 */ /* 0x080fe2000001081c */
[----:B------:R-:W2:Y:S01]  /*15150*/  MUFU.EX2 R6, R6 ;  /* 0x0000000600067308 */ /* 0x000ea20000000800 */
[----:B0-----:R-:W-:Y:S01]  /*15160*/  FADD.FTZ R3, R179, R38 ;  /* 0x00000026b3037221 */ /* 0x001fe20000010000 */
[-CC-:B------:R-:W-:Y:S01]  /*15170*/  FFMA.FTZ R77, R77, R90.reuse, -R28.reuse ;  /* 0x0000005a4d4d7223 */ /* 0x180fe2000001081c */
[-CC-:B------:R-:W-:Y:S01]  /*15180*/  FFMA.FTZ R29, R29, R90.reuse, -R28.reuse ;  /* 0x0000005a1d1d7223 */ /* 0x180fe2000001081c */
[-CC-:B------:R-:W-:Y:S01]  /*15190*/  FFMA.FTZ R81, R81, R90.reuse, -R28.reuse ;  /* 0x0000005a51517223 */ /* 0x180fe2000001081c */
[-CC-:B------:R-:W-:Y:S01]  /*151a0*/  FFMA.FTZ R83, R83, R90.reuse, -R28.reuse ;  /* 0x0000005a53537223 */ /* 0x180fe2000001081c */
[-CC-:B------:R-:W-:Y:S01]  /*151b0*/  FFMA.FTZ R79, R79, R90.reuse, -R28.reuse ;  /* 0x0000005a4f4f7223 */ /* 0x180fe2000001081c */
[-CC-:B------:R-:W-:Y:S01]  /*151c0*/  FFMA.FTZ R123, R123, R90.reuse, -R28.reuse ;  /* 0x0000005a7b7b7223 */ /* 0x180fe2000001081c */
[----:B------:R-:W0:Y:S01]  /*151d0*/  MUFU.EX2 R99, R99 ;  /* 0x0000006300637308 */ /* 0x000e220000000800 */
[----:B-1----:R-:W-:Y:S01]  /*151e0*/  FADD.FTZ R40, R186, R5 ;  /* 0x00000005ba287221 */ /* 0x002fe20000010000 */
[-CC-:B------:R-:W-:Y:S01]  /*151f0*/  FFMA.FTZ R127, R127, R90.reuse, -R28.reuse ;  /* 0x0000005a7f7f7223 */ /* 0x180fe2000001081c */
[-CC-:B------:R-:W-:Y:S01]  /*15200*/  FFMA.FTZ R131, R131, R90.reuse, -R28.reuse ;  /* 0x0000005a83837223 */ /* 0x180fe2000001081c */
[----:B------:R-:W-:Y:S01]  /*15210*/  FFMA.FTZ R133, R133, R90, -R28 ;  /* 0x0000005a85857223 */ /* 0x000fe2000001081c */
[----:B------:R-:W-:Y:S01]  /*15220*/  F2FP.F16.F32.PACK_AB R177, R4, R177 ;  /* 0x000000b104b1723e */ /* 0x000fe200000000ff */
[----:B------:R-:W-:Y:S01]  /*15230*/  IMAD.MOV.U32 R69, RZ, RZ, R87 ;  /* 0x000000ffff457224 */ /* 0x000fe200078e0057 */
[----:B------:R-:W-:Y:S01]  /*15240*/  F2FP.F16.F32.PACK_AB R176, R27, R176 ;  /* 0x000000b01bb0723e */ /* 0x000fe200000000ff */
[----:B------:R-:W1:Y:S01]  /*15250*/  MUFU.EX2 R181, R181 ;  /* 0x000000b500b57308 */ /* 0x000e620000000800 */
[C---:B--2---:R-:W-:Y:S01]  /*15260*/  FADD.FTZ R38, R6.reuse, R3 ;  /* 0x0000000306267221 */ /* 0x044fe20000010000 */
[----:B------:R-:W-:Y:S01]  /*15270*/  F2FP.F16.F32.PACK_AB R179, R6, R179 ;  /* 0x000000b306b3723e */ /* 0x000fe200000000ff */
[--C-:B------:R-:W-:Y:S01]  /*15280*/  IMAD.MOV.U32 R65, RZ, RZ, R87.reuse ;  /* 0x000000ffff417224 */ /* 0x100fe200078e0057 */
[----:B------:R-:W-:Y:S01]  /*15290*/  F2FP.F16.F32.PACK_AB R178, R31, R178 ;  /* 0x000000b21fb2723e */ /* 0x000fe200000000ff */
[--C-:B------:R-:W-:Y:S01]  /*152a0*/  IMAD.MOV.U32 R59, RZ, RZ, R87.reuse ;  /* 0x000000ffff3b7224 */ /* 0x100fe200078e0057 */
[----:B------:R-:W-:Y:S01]  /*152b0*/  F2FP.F16.F32.PACK_AB R180, R85, R180 ;  /* 0x000000b455b4723e */ /* 0x000fe200000000ff */
[--C-:B------:R-:W-:Y:S01]  /*152c0*/  IMAD.MOV.U32 R57, RZ, RZ, R87.reuse ;  /* 0x000000ffff397224 */ /* 0x100fe200078e0057 */
[----:B------:R2:W-:Y:S01]  /*152d0*/  MUFU.EX2 R139, R183 ;  /* 0x000000b7008b7308 */ /* 0x0005e20000000800 */
[----:B0-----:R-:W-:Y:S01]  /*152e0*/  FADD.FTZ R5, R99, R40 ;  /* 0x0000002863057221 */ /* 0x001fe20000010000 */
[----:B------:R-:W-:Y:S01]  /*152f0*/  F2FP.F16.F32.PACK_AB R182, R89, R182 ;  /* 0x000000b659b6723e */ /* 0x000fe200000000ff */
[--C-:B------:R-:W-:Y:S01]  /*15300*/  IMAD.MOV.U32 R53, RZ, RZ, R87.reuse ;  /* 0x000000ffff357224 */ /* 0x100fe200078e0057 */
[----:B------:R-:W-:Y:S01]  /*15310*/  F2FP.F16.F32.PACK_AB R184, R95, R184 ;  /* 0x000000b85fb8723e */ /* 0x000fe200000000ff */
[--C-:B------:R-:W-:Y:S01]  /*15320*/  IMAD.MOV.U32 R51, RZ, RZ, R87.reuse ;  /* 0x000000ffff337224 */ /* 0x100fe200078e0057 */
[----:B------:R-:W-:Y:S01]  /*15330*/  F2FP.F16.F32.PACK_AB R186, R99, R186 ;  /* 0x000000ba63ba723e */ /* 0x000fe200000000ff */
[--C-:B------:R-:W-:Y:S01]  /*15340*/  IMAD.MOV.U32 R47, RZ, RZ, R87.reuse ;  /* 0x000000ffff2f7224 */ /* 0x100fe200078e0057 */
[----:B------:R-:W0:Y:S01]  /*15350*/  MUFU.EX2 R188, R188 ;  /* 0x000000bc00bc7308 */ /* 0x000e220000000800 */
[----:B--2---:R-:W-:Y:S01]  /*15360*/  FFMA.FTZ R183, R11, R90, -R28 ;  /* 0x0000005a0bb77223 */ /* 0x004fe2000001081c */
[----:B-1----:R-:W-:Y:S01]  /*15370*/  FADD.FTZ R3, R181, R38 ;  /* 0x00000026b5037221 */ /* 0x002fe20000010000 */
[-C--:B------:R-:W-:Y:S01]  /*15380*/  MOV R85, R87.reuse ;  /* 0x0000005700557202 */ /* 0x080fe20000000f00 */
[--C-:B------:R-:W-:Y:S01]  /*15390*/  IMAD.MOV.U32 R45, RZ, RZ, R87.reuse ;  /* 0x000000ffff2d7224 */ /* 0x100fe200078e0057 */
[-C--:B------:R-:W-:Y:S01]  /*153a0*/  MOV R73, R87.reuse ;  /* 0x0000005700497202 */ /* 0x080fe20000000f00 */
[--C-:B------:R-:W-:Y:S01]  /*153b0*/  IMAD.MOV.U32 R41, RZ, RZ, R87.reuse ;  /* 0x000000ffff297224 */ /* 0x100fe200078e0057 */
[-C--:B------:R-:W-:Y:S01]  /*153c0*/  MOV R61, R87.reuse ;  /* 0x00000057003d7202 */ /* 0x080fe20000000f00 */
[----:B------:R-:W1:Y:S01]  /*153d0*/  MUFU.EX2 R8, R8 ;  /* 0x0000000800087308 */ /* 0x000e620000000800 */
[-C--:B------:R-:W-:Y:S01]  /*153e0*/  MOV R55, R87.reuse ;  /* 0x0000005700377202 */ /* 0x080fe20000000f00 */
[--C-:B------:R-:W-:Y:S01]  /*153f0*/  IMAD.MOV.U32 R39, RZ, RZ, R87.reuse ;  /* 0x000000ffff277224 */ /* 0x100fe200078e0057 */
[-C--:B------:R-:W-:Y:S01]  /*15400*/  MOV R49, R87.reuse ;  /* 0x0000005700317202 */ /* 0x080fe20000000f00 */
[--C-:B------:R-:W-:Y:S01]  /*15410*/  IMAD.MOV.U32 R35, RZ, RZ, R87.reuse ;  /* 0x000000ffff237224 */ /* 0x100fe200078e0057 */
[-C--:B------:R-:W-:Y:S01]  /*15420*/  MOV R43, R87.reuse ;  /* 0x00000057002b7202 */ /* 0x080fe20000000f00 */
[----:B------:R-:W-:Y:S01]  /*15430*/  IMAD.MOV.U32 R33, RZ, RZ, R87 ;  /* 0x000000ffff217224 */ /* 0x000fe200078e0057 */
[-C--:B------:R-:W-:Y:S01]  /*15440*/  MOV R37, R87.reuse ;  /* 0x0000005700257202 */ /* 0x080fe20000000f00 */
[----:B------:R-:W2:Y:S01]  /*15450*/  MUFU.EX2 R101, R101 ;  /* 0x0000006500657308 */ /* 0x000ea20000000800 */
[----:B0-----:R-:W-:Y:S01]  /*15460*/  FADD.FTZ R38, R188, R5 ;  /* 0x00000005bc267221 */ /* 0x001fe20000010000 */
[-C--:B------:R-:W-:Y:S01]  /*15470*/  MOV R31, R87.reuse ;  /* 0x00000057001f7202 */ /* 0x080fe20000000f00 */
[----:B------:R-:W-:Y:S01]  /*15480*/  IMAD.MOV.U32 R27, RZ, RZ, R87 ;  /* 0x000000ffff1b7224 */ /* 0x000fe200078e0057 */
[----:B------:R-:W-:-:S04]  /*15490*/  MOV R25, R87 ;  /* 0x0000005700197202 */ /* 0x000fc80000000f00 */
[----:B------:R-:W0:Y:S01]  /*154a0*/  MUFU.EX2 R183, R183 ;  /* 0x000000b700b77308 */ /* 0x000e220000000800 */
[C---:B-1----:R-:W-:Y:S01]  /*154b0*/  FADD.FTZ R40, R8.reuse, R3 ;  /* 0x0000000308287221 */ /* 0x042fe20000010000 */
[----:B------:R-:W-:-:S06]  /*154c0*/  F2FP.F16.F32.PACK_AB R181, R8, R181 ;  /* 0x000000b508b5723e */ /* 0x000fcc00000000ff */
[----:B------:R-:W1:Y:S01]  /*154d0*/  MUFU.EX2 R190, R190 ;  /* 0x000000be00be7308 */ /* 0x000e620000000800 */
[----:B--2---:R-:W-:Y:S01]  /*154e0*/  FADD.FTZ R5, R101, R38 ;  /* 0x0000002665057221 */ /* 0x004fe20000010000 */
[----:B------:R-:W-:Y:S01]  /*154f0*/  FFMA.FTZ R38, R63, R90, -R28 ;  /* 0x0000005a3f267223 */ /* 0x000fe2000001081c */
[----:B------:R-:W-:Y:S01]  /*15500*/  F2FP.F16.F32.PACK_AB R188, R101, R188 ;  /* 0x000000bc65bc723e */ /* 0x000fe200000000ff */
[----:B------:R-:W-:-:S04]  /*15510*/  IMAD.MOV.U32 R63, RZ, RZ, R87 ;  /* 0x000000ffff3f7224 */ /* 0x000fc800078e0057 */
        /* <DEDUP_REMOVED lines=9> */
[----:B------:R-:W-:-:S06]  /*155b0*/  F2FP.F16.F32.PACK_AB R190, R103, R190 ;  /* 0x000000be67be723e */ /* 0x000fcc00000000ff */
        /* <DEDUP_REMOVED lines=18> */
[----:B------:R-:W-:-:S06]  /*156e0*/  F2FP.F16.F32.PACK_AB R187, R14, R187 ;  /* 0x000000bb0ebb723e */ /* 0x000fcc00000000ff */
[----:B------:R-:W1:Y:S01]  /*156f0*/  MUFU.EX2 R20, R20 ;  /* 0x0000001400147308 */ /* 0x000e620000000800 */
[----:B--2---:R-:W-:Y:S01]  /*15700*/  FADD.FTZ R3, R189, R40 ;  /* 0x00000028bd037221 */ /* 0x004fe20000010000 */
[----:B------:R-:W-:Y:S01]  /*15710*/  FFMA.FTZ R40, R71, R90, -R28 ;  /* 0x0000005a47287223 */ /* 0x000fe2000001081c */
[----:B------:R-:W-:-:S05]  /*15720*/  IMAD.MOV.U32 R71, RZ, RZ, R87 ;  /* 0x000000ffff477224 */ /* 0x000fca00078e0057 */
        /* <DEDUP_REMOVED lines=9> */
[----:B0-----:R-:W-:-:S07]  /*157c0*/  FADD.FTZ R3, R191, R44 ;  /* 0x0000002cbf037221 */ /* 0x001fce0000010000 */
[----:B------:R-:W0:Y:S01]  /*157d0*/  MUFU.EX2 R198, R198 ;  /* 0x000000c600c67308 */ /* 0x000e220000000800 */
[----:B-1----:R-:W-:Y:S01]  /*157e0*/  FADD.FTZ R5, R111, R42 ;  /* 0x0000002a6f057221 */ /* 0x002fe20000010000 */
[----:B------:R-:W-:Y:S01]  /*157f0*/  FFMA.FTZ R42, R75, R90, -R28 ;  /* 0x0000005a4b2a7223 */ /* 0x000fe2000001081c */
[----:B------:R-:W-:Y:S01]  /*15800*/  F2FP.F16.F32.PACK_AB R196, R111, R196 ;  /* 0x000000c46fc4723e */ /* 0x000fe200000000ff */
[----:B------:R-:W-:-:S04]  /*15810*/  IMAD.MOV.U32 R75, RZ, RZ, R87 ;  /* 0x000000ffff4b7224 */ /* 0x000fc800078e0057 */
        /* <DEDUP_REMOVED lines=46> */
[----:B------:R-:W-:Y:S02]  /*15b00*/  F2FP.F16.F32.PACK_AB R199, R34, R199 ;  /* 0x000000c722c7723e */ /* 0x000fe400000000ff */
[----:B------:R-:W-:-:S04]  /*15b10*/  MOV R34, R87 ;  /* 0x0000005700227202 */ /* 0x000fc80000000f00 */
        /* <DEDUP_REMOVED lines=42> */
[----:B------:R-:W-:Y:S02]  /*15dc0*/  F2FP.F16.F32.PACK_AB R207, R40, R207 ;  /* 0x000000cf28cf723e */ /* 0x000fe400000000ff */
[----:B------:R-:W-:-:S04]  /*15dd0*/  MOV R40, R87 ;  /* 0x0000005700287202 */ /* 0x000fc80000000f00 */
        /* <DEDUP_REMOVED lines=11> */
[----:B------:R0:W3:Y:S01]  /*15e90*/  MUFU.EX2 R28, R77 ;  /* 0x0000004d001c7308 */ /* 0x0000e20000000800 */
[----:B--2---:R-:W-:Y:S01]  /*15ea0*/  FADD.FTZ R50, R216, R5 ;  /* 0x00000005d8327221 */ /* 0x004fe20000010000 */
[----:B------:R-:W-:-:S03]  /*15eb0*/  F2FP.F16.F32.PACK_AB R216, R139, R216 ;  /* 0x000000d88bd8723e */ /* 0x000fc600000000ff */
[----:B------:R-:W-:-:S03]  /*15ec0*/  FADD.FTZ R5, R139, R50 ;  /* 0x000000328b057221 */ /* 0x000fc60000010000 */
[----:B------:R-:W2:Y:S01]  /*15ed0*/  MUFU.EX2 R29, R29 ;  /* 0x0000001d001d7308 */ /* 0x000ea20000000800 */
[----:B-1----:R-:W-:Y:S01]  /*15ee0*/  FADD.FTZ R3, R211, R48 ;  /* 0x00000030d3037221 */ /* 0x002fe20000010000 */
[----:B0-----:R-:W-:-:S06]  /*15ef0*/  IMAD.MOV.U32 R77, RZ, RZ, R87 ;  /* 0x000000ffff4d7224 */ /* 0x001fcc00078e0057 */
[----:B------:R0:W1:Y:S01]  /*15f00*/  MUFU.EX2 R44, R81 ;  /* 0x00000051002c7308 */ /* 0x0000620000000800 */
[C---:B---3--:R-:W-:Y:S01]  /*15f10*/  FADD.FTZ R50, R28.reuse, R3 ;  /* 0x000000031c327221 */ /* 0x048fe20000010000 */
[----:B------:R-:W-:Y:S02]  /*15f20*/  F2FP.F16.F32.PACK_AB R211, R28, R211 ;  /* 0x000000d31cd3723e */ /* 0x000fe400000000ff */
[----:B------:R-:W-:-:S04]  /*15f30*/  MOV R28, R87 ;  /* 0x00000057001c7202 */ /* 0x000fc80000000f00 */
[----:B------:R-:W3:Y:S01]  /*15f40*/  MUFU.EX2 R83, R83 ;  /* 0x0000005300537308 */ /* 0x000ee20000000800 */
[----:B--2---:R-:W-:Y:S01]  /*15f50*/  FADD.FTZ R3, R29, R50 ;  /* 0x000000321d037221 */ /* 0x004fe20000010000 */
[--C-:B0-----:R-:W-:Y:S02]  /*15f60*/  IMAD.MOV.U32 R81, RZ, RZ, R87.reuse ;  /* 0x000000ffff517224 */ /* 0x101fe400078e0057 */
[----:B------:R-:W-:-:S04]  /*15f70*/  IMAD.MOV.U32 R50, RZ, RZ, R87 ;  /* 0x000000ffff327224 */ /* 0x000fc800078e0057 */
[----:B------:R0:W2:Y:S01]  /*15f80*/  MUFU.EX2 R46, R79 ;  /* 0x0000004f002e7308 */ /* 0x0000a20000000800 */
[C---:B-1----:R-:W-:Y:S01]  /*15f90*/  FADD.FTZ R4, R44.reuse, R3 ;  /* 0x000000032c047221 */ /* 0x042fe20000010000 */
[----:B------:R-:W-:Y:S01]  /*15fa0*/  F2FP.F16.F32.PACK_AB R213, R44, R29 ;  /* 0x0000001d2cd5723e */ /* 0x000fe200000000ff */
[--C-:B------:R-:W-:Y:S02]  /*15fb0*/  IMAD.MOV.U32 R44, RZ, RZ, R87.reuse ;  /* 0x000000ffff2c7224 */ /* 0x100fe400078e0057 */
[----:B------:R-:W-:-:S03]  /*15fc0*/  IMAD.MOV.U32 R29, RZ, RZ, R87 ;  /* 0x000000ffff1d7224 */ /* 0x000fc600078e0057 */
[----:B------:R-:W1:Y:S01]  /*15fd0*/  MUFU.EX2 R123, R123 ;  /* 0x0000007b007b7308 */ /* 0x000e620000000800 */
[----:B---3--:R-:W-:Y:S01]  /*15fe0*/  FADD.FTZ R3, R83, R4 ;  /* 0x0000000453037221 */ /* 0x008fe20000010000 */
[----:B0-----:R-:W-:-:S06]  /*15ff0*/  MOV R79, R87 ;  /* 0x00000057004f7202 */ /* 0x001fcc0000000f00 */
[----:B------:R-:W0:Y:S01]  /*16000*/  MUFU.EX2 R48, R127 ;  /* 0x0000007f00307308 */ /* 0x000e220000000800 */
[C---:B--2---:R-:W-:Y:S01]  /*16010*/  FADD.FTZ R6, R46.reuse, R3 ;  /* 0x000000032e067221 */ /* 0x044fe20000010000 */
[----:B------:R-:W-:Y:S01]  /*16020*/  F2FP.F16.F32.PACK_AB R215, R46, R83 ;  /* 0x000000532ed7723e */ /* 0x000fe200000000ff */
[----:B------:R-:W-:Y:S01]  /*16030*/  IMAD.MOV.U32 R83, RZ, RZ, R87 ;  /* 0x000000ffff537224 */ /* 0x000fe200078e0057 */
[----:B------:R-:W-:-:S04]  /*16040*/  MOV R46, R87 ;  /* 0x00000057002e7202 */ /* 0x000fc80000000f00 */
        /* <DEDUP_REMOVED lines=9> */
[----:B-1----:R-:W-:Y:S01]  /*160e0*/  FADD.FTZ R3, R131, R0 ;  /* 0x0000000083037221 */ /* 0x002fe20000010000 */
[C---:B0-----:R-:W-:Y:S01]  /*160f0*/  FADD.FTZ R15, R141.reuse, R52 ;  /* 0x000000348d0f7221 */ /* 0x041fe20000010000 */
[----:B------:R-:W-:Y:S02]  /*16100*/  F2FP.F16.F32.PACK_AB R218, R141, R218 ;  /* 0x000000da8dda723e */ /* 0x000fe400000000ff */
[----:B------:R-:W-:Y:S01]  /*16110*/  MOV R52, R87 ;  /* 0x0000005700347202 */ /* 0x000fe20000000f00 */
[C---:B--2---:R-:W-:Y:S01]  /*16120*/  FADD.FTZ R12, R4.reuse, R3 ;  /* 0x00000003040c7221 */ /* 0x044fe20000010000 */
[----:B------:R-:W-:Y:S01]  /*16130*/  F2FP.F16.F32.PACK_AB R219, R4, R131 ;  /* 0x0000008304db723e */ /* 0x000fe200000000ff */
[----:B------:R-:W-:Y:S06]  /*16140*/  @!P2 BRA `(.L_x_629) ;  /* 0x000000680014a947 */ /* 0x000fec0003800000 */
[----:B------:R0:W5:Y:S01]  /*16150*/  LDL.LU R4, [R1+0x4] ;  /* 0x0000040001047983 */ /* 0x0001620000300800 */
[----:B------:R-:W-:Y:S01]  /*16160*/  VIADD R10, R163, 0xfffffffe ;  /* 0xfffffffea30a7836 */ /* 0x000fe20000000000 */
[----:B------:R-:W-:Y:S01]  /*16170*/  MOV R0, R92 ;  /* 0x0000005c00007202 */ /* 0x000fe20000000f00 */
[----:B------:R-:W-:Y:S01]  /*16180*/  IMAD.MOV.U32 R3, RZ, RZ, R91 ;  /* 0x000000ffff037224 */ /* 0x000fe200078e005b */
[----:B------:R-:W-:Y:S01]  /*16190*/  CS2R R86, SRZ ;  /* 0x0000000000567805 */ /* 0x000fe2000001ff00 */
[----:B------:R-:W-:Y:S01]  /*161a0*/  IMAD.MOV.U32 R5, RZ, RZ, R228 ;  /* 0x000000ffff057224 */ /* 0x000fe200078e00e4 */
        /* <DEDUP_REMOVED lines=30> */
[----:B0-----:R-:W-:-:S07]  /*16390*/  CS2R R24, SRZ ;  /* 0x0000000000187805 */ /* 0x001fce000001ff00 */
.L_x_639:
[----:B------:R-:W2:Y:S01]  /*163a0*/  LDL R6, [R1+0x28] ;  /* 0x0000280001067983 */ /* 0x000ea20000100800 */
[----:B------:R-:W-:Y:S01]  /*163b0*/  IADD3 R228, R5, 0x1, RZ ;  /* 0x0000000105e47810 */ /* 0x000fe20007ffe0ff */
[----:B------:R-:W-:Y:S05]  /*163c0*/  YIELD ;  /* 0x0000000000007946 */ /* 0x000fea0003800000 */
[----:B------:R-:W-:-:S04]  /*163d0*/  ISETP.NE.AND P3, PT, R228, 0x2, PT ;  /* 0x00000002e400780c */ /* 0x000fc80003f65270 */
[----:B------:R-:W-:Y:S02]  /*163e0*/  SEL R7, RZ, 0x1, P3 ;  /* 0x00000001ff077807 */ /* 0x000fe40001800000 */
[----:B------:R-:W-:Y:S02]  /*163f0*/  SEL R228, R228, RZ, P3 ;  /* 0x000000ffe4e47207 */ /* 0x000fe40001800000 */
[----:B-----5:R-:W-:-:S05]  /*16400*/  LOP3.LUT R7, R4, R7, RZ, 0x3c, !PT ;  /* 0x0000000704077212 */ /* 0x020fca00078e3cff */
[----:B------:R0:W-:Y:S01]  /*16410*/  STL [R1+0x4], R7 ;  /* 0x0000040701007387 */ /* 0x0001e20000100800 */
[----:B--2---:R-:W-:-:S13]  /*16420*/  ISETP.NE.AND P2, PT, R6, RZ, PT ;  /* 0x000000ff0600720c */ /* 0x004fda0003f45270 */
[----:B0-----:R-:W-:Y:S05]  /*16430*/  @P2 BRA `(.L_x_630) ;  /* 0x0000000000302947 */ /* 0x001fea0003800000 */
[----:B------:R-:W-:Y:S05]  /*16440*/  @!P0 BRA `(.L_x_631) ;  /* 0x0000000000048947 */ /* 0x000fea0003800000 */
[----:B------:R-:W-:Y:S01]  /*16450*/  BPT.TRAP 0x1 ;  /* 0x000000040000795c */ /* 0x000fe20000300000 */
.L_x_631:
[----:B------:R-:W-:Y:S01]  /*16460*/  IMAD R6, R228, 0x8, R2 ;  /* 0x00000008e4067824 */ /* 0x000fe200078e0202 */
[----:B------:R-:W-:-:S04]  /*16470*/  SHF.L.U32 R7, R7, 0x1f, RZ ;  /* 0x0000001f07077819 */ /* 0x000fc800000006ff */
[----:B------:R0:W1:Y:S01]  /*16480*/  SYNCS.PHASECHK.TRANS64.TRYWAIT P3, [R6+URZ+0x34830], R7 ;  /* 0x03483007060075a7 */ /* 0x000062000806017f */
[----:B------:R-:W-:Y:S05]  /*16490*/  @!P0 BRA `(.L_x_632) ;  /* 0x0000000000048947 */ /* 0x000fea0003800000 */
[----:B------:R-:W-:Y:S01]  /*164a0*/  BPT.TRAP 0x1 ;  /* 0x000000040000795c */ /* 0x000fe20000300000 */
.L_x_632:
[----:B------:R-:W-:Y:S04]  /*164b0*/  BSSY B0, `(.L_x_630) ;  /* 0x0000004000007945 */ /* 0x000fe80003800000 */
[----:B-1----:R-:W-:Y:S05]  /*164c0*/  @P3 BRA `(.L_x_633) ;  /* 0x0000000000083947 */ /* 0x002fea0003800000 */
[----:B------:R-:W1:Y:S02]  /*164d0*/  SYNCS.PHASECHK.TRANS64.TRYWAIT P3, [R6+URZ+0x34830], R7 ;  /* 0x03483007060075a7 */ /* 0x000e64000806017f */
[----:B-1----:R-:W-:Y:S05]  /*164e0*/  @!P3 BRA `(.L_x_634) ;  /* 0x000000f000acb947 */ /* 0x002fea0003800000 */
.L_x_633:
[----:B------:R-:W-:Y:S05]  /*164f0*/  BSYNC B0 ;  /* 0x0000000000007941 */ /* 0x000fea0003800000 */
.L_x_630:
[----:B01----:R-:W2:Y:S04]  /*16500*/  LDL R6, [R1+0x2c] ;  /* 0x00002c0001067983 */ /* 0x003ea80000100800 */
[----:B------:R-:W3:Y:S01]  /*16510*/  LDL.64 R20, [R1+0x20] ;  /* 0x0000200001147983 */ /* 0x000ee20000100a00 */
[----:B------:R-:W0:Y:S01]  /*16520*/  S2R R8, SR_TID.X ;  /* 0x0000000000087919 */ /* 0x000e220000002100 */
[----:B------:R-:W-:Y:S05]  /*16530*/  WARPSYNC.ALL ;  /* 0x0000000000007948 */ /* 0x000fea0003800000 */
[----:B------:R-:W-:Y:S01]  /*16540*/  IMAD.MOV.U32 R7, RZ, RZ, 0x40000040 ;  /* 0x40000040ff077424 */ /* 0x000fe200078e00ff */
[----:B0-----:R-:W-:-:S05]  /*16550*/  SHF.R.U32.HI R8, RZ, 0x7, R8 ;  /* 0x00000007ff087819 */ /* 0x001fca0000011608 */
[----:B------:R-:W-:-:S05]  /*16560*/  VIADD R11, R8, 0x8 ;  /* 0x00000008080b7836 */ /* 0x000fca0000000000 */
[----:B------:R0:W-:Y:S01]  /*16570*/  BAR.SYNC.DEFER_BLOCKING R11, 0x100 ;  /* 0x0004000b0000751d */ /* 0x0001e20000010000 */
[----:B------:R-:W-:-:S05]  /*16580*/  R2UR UR55, R7 ;  /* 0x00000000073772ca */ /* 0x000fca00000e0000 */
[----:B------:R-:W-:Y:S01]  /*16590*/  WARPGROUP.ARRIVE ;  /* 0x00000000000079c5 */ /* 0x000fe20000000000 */
[----:B------:R-:W-:Y:S02]  /*165a0*/  MOV R89, 0x40000040 ;  /* 0x4000004000597802 */ /* 0x000fe40000000f00 */
[----:B------:R-:W-:Y:S02]  /*165b0*/  MOV R9, 0x40000040 ;  /* 0x4000004000097802 */ /* 0x000fe40000000f00 */
[----:B------:R-:W-:Y:S02]  /*165c0*/  R2UR UR59, R89 ;  /* 0x00000000593b72ca */ /* 0x000fe400000e0000 */
[----:B------:R-:W-:-:S11]  /*165d0*/  R2UR UR7, R9 ;  /* 0x00000000090772ca */ /* 0x000fd600000e0000 */
[----:B------:R-:W-:Y:S02]  /*165e0*/  MOV R7, UR59 ;  /* 0x0000003b00077c02 */ /* 0x000fe40008000f00 */
[----:B------:R-:W-:Y:S01]  /*165f0*/  UMOV UR59, UR7 ;  /* 0x00000007003b7c82 */ /* 0x000fe20008000000 */
[C---:B------:R-:W-:Y:S02]  /*16600*/  R2UR UR7, R9.reuse ;  /* 0x00000000090772ca */ /* 0x040fe400000e0000 */
[C---:B------:R-:W-:Y:S02]  /*16610*/  R2UR UR19, R9.reuse ;  /* 0x00000000091372ca */ /* 0x040fe400000e0000 */
[C---:B------:R-:W-:Y:S02]  /*16620*/  R2UR UR31, R9.reuse ;  /* 0x00000000091f72ca */ /* 0x040fe400000e0000 */
[----:B------:R-:W-:Y:S01]  /*16630*/  R2UR UR43, R9 ;  /* 0x00000000092b72ca */ /* 0x000fe200000e0000 */
[----:B--2---:R-:W-:Y:S01]  /*16640*/  IMAD R6, R228, 0xb00, R6 ;  /* 0x00000b00e4067824 */ /* 0x004fe200078e0206 */
[----:B---3--:R-:W-:-:S02]  /*16650*/  R2UR UR22, R20 ;  /* 0x00000000141672ca */ /* 0x008fc400000e0000 */
[----:B------:R-:W-:Y:S02]  /*16660*/  R2UR UR23, R21 ;  /* 0x00000000151772ca */ /* 0x000fe400000e0000 */
[----:B------:R-:W-:-:S09]  /*16670*/  R2UR UR54, R6 ;  /* 0x00000000063672ca */ /* 0x000fd200000e0000 */
[----:B------:R-:W-:Y:S02]  /*16680*/  UMOV UR52, UR22 ;  /* 0x0000001600347c82 */ /* 0x000fe40008000000 */
[----:B------:R-:W-:Y:S02]  /*16690*/  UMOV UR53, UR23 ;  /* 0x0000001700357c82 */ /* 0x000fe40008000000 */
[----:B------:R-:W-:Y:S01]  /*166a0*/  HGMMA.64x16x16.F32 R168, gdesc[UR52], RZ, !UPT, gsb0 ;  /* 0x0020000034a879f0 */ /* 0x000fe2000c0008ff */
[C---:B------:R-:W-:Y:S01]  /*166b0*/  VIADD R88, R6.reuse, 0x100 ;  /* 0x0000010006587836 */ /* 0x040fe20000000000 */
[----:B------:R-:W-:-:S04]  /*166c0*/  IADD3 R8, R6, 0x80, RZ ;  /* 0x0000008006087810 */ /* 0x000fc80007ffe0ff */
[----:B------:R-:W-:Y:S02]  /*166d0*/  R2UR UR58, R88 ;  /* 0x00000000583a72ca */ /* 0x000fe400000e0000 */
[----:B------:R-:W-:Y:S01]  /*166e0*/  R2UR UR6, R8 ;  /* 0x00000000080672ca */ /* 0x000fe200000e0000 */
[----:B------:R-:W-:Y:S01]  /*166f0*/  UMOV UR56, UR22 ;  /* 0x0000001600387c82 */ /* 0x000fe20008000000 */
[----:B------:R-:W-:-:S09]  /*16700*/  UMOV UR57, UR23 ;  /* 0x0000001700397c82 */ /* 0x000fd20008000000 */
[----:B0-----:R-:W-:Y:S02]  /*16710*/  MOV R11, UR58 ;  /* 0x0000003a000b7c02 */ /* 0x001fe40008000f00 */
[----:B------:R-:W-:Y:S01]  /*16720*/  UMOV UR58, UR6 ;  /* 0x00000006003a7c82 */ /* 0x000fe20008000000 */
[----:B------:R-:W-:Y:S02]  /*16730*/  WARPGROUP.DEPBAR.LE gsb0, 0x0 ;  /* 0x00008000000079c5 */ /* 0x000fe40000010000 */
[----:B------:R-:W-:-:S06]  /*16740*/  WARPGROUP.ARRIVE ;  /* 0x00000000000079c5 */ /* 0x000fcc0000000000 */
[----:B------:R-:W-:Y:S01]  /*16750*/  HGMMA.64x16x16.F32 R160, gdesc[UR56], RZ, !UPT, gsb0 ;  /* 0x0020000038a079f0 */ /* 0x000fe2000c0008ff */
[----:B------:R-:W-:Y:S02]  /*16760*/  R2UR UR59, R7 ;  /* 0x00000000073b72ca */ /* 0x000fe400000e0000 */
[----:B------:R-:W-:Y:S01]  /*16770*/  R2UR UR58, R11 ;  /* 0x000000000b3a72ca */ /* 0x000fe200000e0000 */
[----:B------:R-:W-:Y:S01]  /*16780*/  UMOV UR56, UR22 ;  /* 0x0000001600387c82 */ /* 0x000fe20008000000 */
[----:B------:R-:W-:Y:S01]  /*16790*/  UMOV UR57, UR23 ;  /* 0x0000001700397c82 */ /* 0x000fe20008000000 */
[----:B------:R-:W-:-:S05]  /*167a0*/  VIADD R8, R6, 0x180 ;  /* 0x0000018006087836 */ /* 0x000fca0000000000 */
[----:B------:R-:W-:Y:S02]  /*167b0*/  R2UR UR6, R8 ;  /* 0x00000000080672ca */ /* 0x000fe400000e0000 */
[----:B------:R-:W-:-:S04]  /*167c0*/  IADD3 R8, R6, 0x300, RZ ;  /* 0x0000030006087810 */ /* 0x000fc80007ffe0ff */
[----:B------:R-:W-:Y:S02]  /*167d0*/  R2UR UR18, R8 ;  /* 0x00000000081272ca */ /* 0x000fe400000e0000 */
[----:B------:R-:W-:Y:S01]  /*167e0*/  IADD3 R8, R6, 0x480, RZ ;  /* 0x0000048006087810 */ /* 0x000fe20007ffe0ff */
[----:B------:R-:W-:Y:S02]  /*167f0*/  WARPGROUP.DEPBAR.LE gsb0, 0x0 ;  /* 0x00008000000079c5 */ /* 0x000fe40000010000 */
[----:B------:R-:W-:-:S06]  /*16800*/  WARPGROUP.ARRIVE ;  /* 0x00000000000079c5 */ /* 0x000fcc0000000000 */
[----:B------:R-:W-:Y:S01]  /*16810*/  HGMMA.64x16x16.F32 R152, gdesc[UR56], RZ, !UPT, gsb0 ;  /* 0x00200000389879f0 */ /* 0x000fe2000c0008ff */
[----:B------:R-:W-:Y:S01]  /*16820*/  R2UR UR30, R8 ;  /* 0x00000000081e72ca */ /* 0x000fe200000e0000 */
[----:B------:R-:W-:-:S05]  /*16830*/  VIADD R8, R6, 0x2 ;  /* 0x0000000206087836 */ /* 0x000fca0000000000 */
[----:B------:R-:W-:Y:S01]  /*16840*/  R2UR UR42, R8 ;  /* 0x00000000082a72ca */ /* 0x000fe200000e0000 */
[----:B------:R-:W-:Y:S01]  /*16850*/  VIADD R8, R6, 0x182 ;  /* 0x0000018206087836 */ /* 0x000fe20000000000 */
[----:B------:R-:W-:Y:S01]  /*16860*/  R2UR UR55, R9 ;  /* 0x00000000093772ca */ /* 0x000fe200000e0000 */
[----:B------:R-:W-:-:S03]  /*16870*/  IMAD.MOV.U32 R9, RZ, RZ, 0x40000040 ;  /* 0x40000040ff097424 */ /* 0x000fc600078e00ff */
[----:B------:R-:W-:Y:S01]  /*16880*/  R2UR UR54, R8 ;  /* 0x00000000083672ca */ /* 0x000fe200000e0000 */
[----:B------:R-:W-:Y:S01]  /*16890*/  VIADD R8, R6, 0x282 ;  /* 0x0000028206087836 */ /* 0x000fe20000000000 */
[----:B------:R-:W-:-:S04]  /*168a0*/  R2UR UR59, R9 ;  /* 0x00000000093b72ca */ /* 0x000fc800000e0000 */
[----:B------:R-:W-:Y:S01]  /*168b0*/  R2UR UR58, R8 ;  /* 0x00000000083a72ca */ /* 0x000fe200000e0000 */
[----:B------:R-:W-:Y:S01]  /*168c0*/  UMOV UR56, UR22 ;  /* 0x0000001600387c82 */ /* 0x000fe20008000000 */
[----:B------:R-:W-:-:S07]  /*168d0*/  UMOV UR57, UR23 ;  /* 0x0000001700397c82 */ /* 0x000fce0008000000 */
[----:B------:R-:W-:Y:S01]  /*168e0*/  MOV R7, UR59 ;  /* 0x0000003b00077c02 */ /* 0x000fe20008000f00 */
[----:B------:R-:W-:-:S03]  /*168f0*/  UMOV UR59, UR7 ;  /* 0x00000007003b7c82 */ /* 0x000fc60008000000 */
[----:B------:R-:W-:Y:S01]  /*16900*/  MOV R11, UR58 ;  /* 0x0000003a000b7c02 */ /* 0x000fe20008000f00 */
[----:B------:R-:W-:Y:S01]  /*16910*/  UMOV UR58, UR6 ;  /* 0x00000006003a7c82 */ /* 0x000fe20008000000 */
[----:B------:R-:W-:Y:S02]  /*16920*/  WARPGROUP.DEPBAR.LE gsb0, 0x0 ;  /* 0x00008000000079c5 */ /* 0x000fe40000010000 */
[----:B------:R-:W-:-:S06]  /*16930*/  WARPGROUP.ARRIVE ;  /* 0x00000000000079c5 */ /* 0x000fcc0000000000 */
[----:B------:R-:W-:Y:S01]  /*16940*/  HGMMA.64x16x16.F32 R144, gdesc[UR56], RZ, !UPT, gsb0 ;  /* 0x00200000389079f0 */ /* 0x000fe2000c0008ff */
[----:B------:R-:W-:Y:S02]  /*16950*/  VIADD R90, R6, 0x200 ;  /* 0x00000200065a7836 */ /* 0x000fe40000000000 */
[----:B------:R-:W-:-:S03]  /*16960*/  IMAD.MOV.U32 R91, RZ, RZ, 0x40000040 ;  /* 0x40000040ff5b7424 */ /* 0x000fc600078e00ff */
[----:B------:R-:W-:Y:S02]  /*16970*/  R2UR UR10, R90 ;  /* 0x000000005a0a72ca */ /* 0x000fe400000e0000 */
[----:B------:R-:W-:Y:S01]  /*16980*/  R2UR UR11, R91 ;  /* 0x000000005b0b72ca */ /* 0x000fe200000e0000 */
[----:B------:R-:W-:Y:S01]  /*16990*/  UMOV UR8, UR22 ;  /* 0x0000001600087c82 */ /* 0x000fe20008000000 */
[----:B------:R-:W-:Y:S01]  /*169a0*/  UMOV UR9, UR23 ;  /* 0x0000001700097c82 */ /* 0x000fe20008000000 */
[----:B------:R-:W-:Y:S02]  /*169b0*/  WARPGROUP.DEPBAR.LE gsb0, 0x0 ;  /* 0x00008000000079c5 */ /* 0x000fe40000010000 */
[----:B------:R-:W-:-:S08]  /*169c0*/  WARPGROUP.ARRIVE ;  /* 0x00000000000079c5 */ /* 0x000fd00000000000 */
[----:B------:R-:W-:Y:S01]  /*169d0*/  HGMMA.64x16x16.F32 R136, gdesc[UR8], RZ, !UPT, gsb0 ;  /* 0x00200000088879f0 */ /* 0x000fe2000c0008ff */
[----:B------:R-:W-:Y:S01]  /*169e0*/  VIADD R88, R6, 0x280 ;  /* 0x0000028006587836 */ /* 0x000fe20000000000 */
[----:B------:R-:W-:-:S04]  /*169f0*/  R2UR UR15, R89 ;  /* 0x00000000590f72ca */ /* 0x000fc800000e0000 */
[----:B------:R-:W-:Y:S01]  /*16a00*/  R2UR UR14, R88 ;  /* 0x00000000580e72ca */ /* 0x000fe200000e0000 */
[----:B------:R-:W-:Y:S01]  /*16a10*/  UMOV UR12, UR22 ;  /* 0x00000016000c7c82 */ /* 0x000fe20008000000 */
[----:B------:R-:W-:Y:S01]  /*16a20*/  UMOV UR13, UR23 ;  /* 0x00000017000d7c82 */ /* 0x000fe20008000000 */
[----:B------:R-:W-:Y:S02]  /*16a30*/  WARPGROUP.DEPBAR.LE gsb0, 0x0 ;  /* 0x00008000000079c5 */ /* 0x000fe40000010000 */
[----:B------:R-:W-:-:S08]  /*16a40*/  WARPGROUP.ARRIVE ;  /* 0x00000000000079c5 */ /* 0x000fd00000000000 */
[----:B------:R-:W-:Y:S01]  /*16a50*/  HGMMA.64x16x16.F32 R128, gdesc[UR12], RZ, !UPT, gsb0 ;  /* 0x002000000c8079f0 */ /* 0x000fe2000c0008ff */
[----:B------:R0:W-:Y:S04]  /*16a60*/  STL.64 [R1+0x90], R2 ;  /* 0x0000900201007387 */ /* 0x0001e80000100a00 */
[----:B0-----:R-:W2:Y:S01]  /*16a70*/  LDL.64 R2, [R1+0x18] ;  /* 0x0000180001027983 */ /* 0x001ea20000100a00 */
[----:B------:R-:W-:Y:S01]  /*16a80*/  UMOV UR16, UR22 ;  /* 0x0000001600107c82 */ /* 0x000fe20008000000 */
[----:B------:R-:W-:Y:S01]  /*16a90*/  UMOV UR17, UR23 ;  /* 0x0000001700117c82 */ /* 0x000fe20008000000 */
[----:B------:R-:W-:Y:S02]  /*16aa0*/  WARPGROUP.DEPBAR.LE gsb0, 0x0 ;  /* 0x00008000000079c5 */ /* 0x000fe40000010000 */
[----:B------:R-:W-:-:S06]  /*16ab0*/  WARPGROUP.ARRIVE ;  /* 0x00000000000079c5 */ /* 0x000fcc0000000000 */
[----:B------:R-:W-:Y:S01]  /*16ac0*/  HGMMA.64x16x16.F32 R120, gdesc[UR16], RZ, !UPT, gsb0 ;  /* 0x00200000107879f0 */ /* 0x000fe2000c0008ff */
[----:B------:R-:W-:Y:S01]  /*16ad0*/  VIADD R88, R6, 0x380 ;  /* 0x0000038006587836 */ /* 0x000fe20000000000 */
[----:B------:R-:W-:Y:S02]  /*16ae0*/  MOV R233, UR39 ;  /* 0x0000002700e97c02 */ /* 0x000fe40008000f00 */
[----:B------:R-:W-:Y:S02]  /*16af0*/  MOV R232, UR38 ;  /* 0x0000002600e87c02 */ /* 0x000fe40008000f00 */
[----:B------:R-:W-:Y:S02]  /*16b00*/  R2UR UR38, R88 ;  /* 0x00000000582672ca */ /* 0x000fe400000e0000 */
[----:B------:R-:W-:Y:S02]  /*16b10*/  R2UR UR39, R89 ;  /* 0x00000000592772ca */ /* 0x000fe400000e0000 */
[----:B------:R-:W-:Y:S01]  /*16b20*/  MOV R231, UR37 ;  /* 0x0000002500e77c02 */ /* 0x000fe20008000f00 */
[----:B------:R-:W-:Y:S01]  /*16b30*/  UMOV UR37, UR23 ;  /* 0x0000001700257c82 */ /* 0x000fe20008000000 */
[----:B------:R-:W-:Y:S01]  /*16b40*/  MOV R230, UR36 ;  /* 0x0000002400e67c02 */ /* 0x000fe20008000f00 */
[----:B------:R-:W-:Y:S01]  /*16b50*/  UMOV UR36, UR22 ;  /* 0x0000001600247c82 */ /* 0x000fe20008000000 */
[----:B------:R-:W-:-:S02]  /*16b60*/  WARPGROUP.DEPBAR.LE gsb0, 0x0 ;  /* 0x00008000000079c5 */ /* 0x000fc40000010000 */
[----:B------:R-:W-:-:S06]  /*16b70*/  WARPGROUP.ARRIVE ;  /* 0x00000000000079c5 */ /* 0x000fcc0000000000 */
        /* <DEDUP_REMOVED lines=9> */
[----:B------:R-:W-:Y:S01]  /*16c10*/  UMOV UR28, UR22 ;  /* 0x00000016001c7c82 */ /* 0x000fe20008000000 */
[----:B------:R-:W-:Y:S01]  /*16c20*/  UMOV UR29, UR23 ;  /* 0x00000017001d7c82 */ /* 0x000fe20008000000 */
[----:B------:R-:W-:-:S05]  /*16c30*/  VIADD R88, R6, 0x500 ;  /* 0x0000050006587836 */ /* 0x000fca0000000000 */
[----:B------:R-:W-:Y:S01]  /*16c40*/  R2UR UR34, R88 ;  /* 0x00000000582272ca */ /* 0x000fe200000e0000 */
[----:B------:R-:W-:Y:S01]  /*16c50*/  VIADD R88, R6, 0x102 ;  /* 0x0000010206587836 */ /* 0x000fe20000000000 */
[C---:B------:R-:W-:Y:S02]  /*16c60*/  R2UR UR35, R89.reuse ;  /* 0x00000000592372ca */ /* 0x040fe400000e0000 */
[----:B------:R-:W-:Y:S01]  /*16c70*/  R2UR UR51, R89 ;  /* 0x00000000593372ca */ /* 0x000fe200000e0000 */
[----:B------:R-:W-:Y:S01]  /*16c80*/  IMAD.MOV.U32 R89, RZ, RZ, 0x40000040 ;  /* 0x40000040ff597424 */ /* 0x000fe200078e00ff */
[----:B------:R-:W-:Y:S01]  /*16c90*/  R2UR UR50, R88 ;  /* 0x00000000583272ca */ /* 0x000fe200000e0000 */
[----:B------:R-:W-:Y:S02]  /*16ca0*/  WARPGROUP.DEPBAR.LE gsb0, 0x0 ;  /* 0x00008000000079c5 */ /* 0x000fe40000010000 */
[----:B------:R-:W-:-:S06]  /*16cb0*/  WARPGROUP.ARRIVE ;  /* 0x00000000000079c5 */ /* 0x000fcc0000000000 */
[----:B------:R-:W-:Y:S01]  /*16cc0*/  HGMMA.64x16x16.F32 R96, gdesc[UR28], RZ, !UPT, gsb0 ;  /* 0x002000001c6079f0 */ /* 0x000fe2000c0008ff */
[----:B------:R-:W-:Y:S02]  /*16cd0*/  IADD3 R88, R6, 0x202, RZ ;  /* 0x0000020206587810 */ /* 0x000fe40007ffe0ff */
[----:B------:R-:W-:Y:S02]  /*16ce0*/  MOV R14, UR5 ;  /* 0x00000005000e7c02 */ /* 0x000fe40008000f00 */
[----:B------:R-:W-:Y:S02]  /*16cf0*/  MOV R13, UR4 ;  /* 0x00000004000d7c02 */ /* 0x000fe40008000f00 */
[----:B------:R-:W-:Y:S02]  /*16d00*/  R2UR UR4, R88 ;  /* 0x00000000580472ca */ /* 0x000fe400000e0000 */
[----:B------:R-:W-:Y:S02]  /*16d10*/  R2UR UR5, R89 ;  /* 0x00000000590572ca */ /* 0x000fe400000e0000 */
[----:B------:R-:W-:-:S02]  /*16d20*/  IADD3 R88, R6, 0x302, RZ ;  /* 0x0000030206587810 */ /* 0x000fc40007ffe0ff */
[----:B------:R-:W-:Y:S02]  /*16d30*/  MOV R89, 0x40000040 ;  /* 0x4000004000597802 */ /* 0x000fe40000000f00 */
[----:B------:R-:W-:Y:S01]  /*16d40*/  R2UR UR6, R88 ;  /* 0x00000000580672ca */ /* 0x000fe200000e0000 */
[C---:B------:R-:W-:Y:S01]  /*16d50*/  VIADD R88, R6.reuse, 0x402 ;  /* 0x0000040206587836 */ /* 0x040fe20000000000 */
[----:B------:R-:W-:Y:S01]  /*16d60*/  R2UR UR7, R89 ;  /* 0x00000000590772ca */ /* 0x000fe200000e0000 */
[----:B------:R-:W-:Y:S01]  /*16d70*/  IMAD.MOV.U32 R89, RZ, RZ, 0x40000040 ;  /* 0x40000040ff597424 */ /* 0x000fe200078e00ff */
[----:B------:R-:W-:Y:S02]  /*16d80*/  IADD3 R90, R6, 0x82, RZ ;  /* 0x00000082065a7810 */ /* 0x000fe40007ffe0ff */
[----:B------:R-:W-:Y:S01]  /*16d90*/  R2UR UR14, R88 ;  /* 0x00000000580e72ca */ /* 0x000fe200000e0000 */
[----:B------:R-:W-:Y:S01]  /*16da0*/  VIADD R88, R6, 0x502 ;  /* 0x0000050206587836 */ /* 0x000fe20000000000 */
[----:B------:R-:W-:Y:S01]  /*16db0*/  R2UR UR15, R89 ;  /* 0x00000000590f72ca */ /* 0x000fe200000e0000 */
[----:B------:R-:W-:Y:S01]  /*16dc0*/  IMAD.MOV.U32 R89, RZ, RZ, 0x40000040 ;  /* 0x40000040ff597424 */ /* 0x000fe200078e00ff */
[----:B------:R-:W-:-:S02]  /*16dd0*/  R2UR UR46, R90 ;  /* 0x000000005a2e72ca */ /* 0x000fc400000e0000 */
[----:B------:R-:W-:Y:S02]  /*16de0*/  R2UR UR47, R91 ;  /* 0x000000005b2f72ca */ /* 0x000fe400000e0000 */
[----:B------:R-:W-:Y:S02]  /*16df0*/  R2UR UR38, R88 ;  /* 0x00000000582672ca */ /* 0x000fe400000e0000 */
[----:B------:R-:W-:Y:S01]  /*16e00*/  R2UR UR39, R89 ;  /* 0x00000000592772ca */ /* 0x000fe200000e0000 */
[----:B------:R-:W-:Y:S01]  /*16e10*/  UMOV UR32, UR22 ;  /* 0x0000001600207c82 */ /* 0x000fe20008000000 */
[----:B------:R-:W-:Y:S01]  /*16e20*/  UMOV UR33, UR23 ;  /* 0x0000001700217c82 */ /* 0x000fe20008000000 */
[----:B------:R-:W-:Y:S02]  /*16e30*/  WARPGROUP.DEPBAR.LE gsb0, 0x0 ;  /* 0x00008000000079c5 */ /* 0x000fe40000010000 */
[----:B------:R-:W-:-:S06]  /*16e40*/  WARPGROUP.ARRIVE ;  /* 0x00000000000079c5 */ /* 0x000fcc0000000000 */
[----:B------:R-:W-:Y:S01]  /*16e50*/  HGMMA.64x16x16.F32 R88, gdesc[UR32], RZ, !UPT, gsb0 ;  /* 0x00200000205879f0 */ /* 0x000fe2000c0008ff */
[----:B------:R-:W-:Y:S02]  /*16e60*/  MOV R21, UR21 ;  /* 0x0000001500157c02 */ /* 0x000fe40008000f00 */
[----:B------:R-:W-:Y:S02]  /*16e70*/  MOV R20, UR20 ;  /* 0x0000001400147c02 */ /* 0x000fe40008000f00 */
[----:B--2---:R-:W-:Y:S02]  /*16e80*/  R2UR UR20, R2 ;  /* 0x00000000021472ca */ /* 0x004fe400000e0000 */
[----:B------:R-:W-:Y:S01]  /*16e90*/  R2UR UR21, R3 ;  /* 0x00000000031572ca */ /* 0x000fe200000e0000 */
[----:B------:R-:W-:Y:S01]  /*16ea0*/  UMOV UR58, UR4 ;  /* 0x00000004003a7c82 */ /* 0x000fe20008000000 */
[----:B------:R-:W-:Y:S01]  /*16eb0*/  UMOV UR59, UR5 ;  /* 0x00000005003b7c82 */ /* 0x000fe20008000000 */
[----:B------:R-:W2:Y:S08]  /*16ec0*/  LDL.64 R2, [R1+0x10] ;  /* 0x0000100001027983 */ /* 0x000eb00000100a00 */
[----:B------:R-:W-:-:S02]  /*16ed0*/  UMOV UR40, UR20 ;  /* 0x0000001400287c82 */ /* 0x000fc40008000000 */
[----:B------:R-:W-:Y:S01]  /*16ee0*/  UMOV UR41, UR21 ;  /* 0x0000001500297c82 */ /* 0x000fe20008000000 */
        /* <DEDUP_REMOVED lines=23> */
[----:B------:R-:W-:Y:S02]  /*17060*/  R2UR UR59, R7 ;  /* 0x00000000073b72ca */ /* 0x000fe400000e0000 */
[----:B------:R-:W-:Y:S01]  /*17070*/  R2UR UR58, R11 ;  /* 0x000000000b3a72ca */ /* 0x000fe200000e0000 */
[----:B------:R-:W-:Y:S01]  /*17080*/  UMOV UR56, UR20 ;  /* 0x0000001400387c82 */ /* 0x000fe20008000000 */
[----:B------:R-:W-:Y:S01]  /*17090*/  UMOV UR57, UR21 ;  /* 0x0000001500397c82 */ /* 0x000fe20008000000 */
[----:B------:R-:W-:Y:S02]  /*170a0*/  WARPGROUP.DEPBAR.LE gsb0, 0x0 ;  /* 0x00008000000079c5 */ /* 0x000fe40000010000 */
[----:B------:R-:W-:-:S08]  /*170b0*/  WARPGROUP.ARRIVE ;  /* 0x00000000000079c5 */ /* 0x000fd00000000000 */
[----:B------:R-:W-:Y:S01]  /*170c0*/  HGMMA.64x16x16.F32 R128, gdesc[UR56], R128, gsb0 ;  /* 0x00200000388079f0 */ /* 0x000fe20008000880 */
[----:B------:R-:W-:Y:S01]  /*170d0*/  UMOV UR4, UR20 ;  /* 0x0000001400047c82 */ /* 0x000fe20008000000 */
[----:B------:R-:W-:Y:S01]  /*170e0*/  UMOV UR5, UR21 ;  /* 0x0000001500057c82 */ /* 0x000fe20008000000 */
[----:B------:R-:W-:Y:S01]  /*170f0*/  VIADD R8, R6, 0x382 ;  /* 0x0000038206087836 */ /* 0x000fe20000000000 */
[----:B------:R-:W-:Y:S02]  /*17100*/  WARPGROUP.DEPBAR.LE gsb0, 0x0 ;  /* 0x00008000000079c5 */ /* 0x000fe40000010000 */
[----:B------:R-:W-:-:S06]  /*17110*/  WARPGROUP.ARRIVE ;  /* 0x00000000000079c5 */ /* 0x000fcc0000000000 */
[----:B------:R-:W-:Y:S01]  /*17120*/  HGMMA.64x16x16.F32 R120, gdesc[UR4], R120, gsb0 ;  /* 0x00200000047879f0 */ /* 0x000fe20008000878 */
[----:B------:R-:W-:Y:S01]  /*17130*/  IMAD.MOV.U32 R9, RZ, RZ, 0x40000040 ;  /* 0x40000040ff097424 */ /* 0x000fe200078e00ff */
[----:B------:R-:W-:-:S04]  /*17140*/  R2UR UR10, R8 ;  /* 0x00000000080a72ca */ /* 0x000fc800000e0000 */
        /* <DEDUP_REMOVED lines=8> */
[----:B------:R-:W-:Y:S01]  /*171d0*/  IADD3 R8, R6, 0x482, RZ ;  /* 0x0000048206087810 */ /* 0x000fe20007ffe0ff */
[----:B------:R-:W-:Y:S02]  /*171e0*/  WARPGROUP.DEPBAR.LE gsb0, 0x0 ;  /* 0x00008000000079c5 */ /* 0x000fe40000010000 */
[----:B------:R-:W-:-:S06]  /*171f0*/  WARPGROUP.ARRIVE ;  /* 0x00000000000079c5 */ /* 0x000fcc0000000000 */
[----:B------:R-:W-:Y:S01]  /*17200*/  HGMMA.64x16x16.F32 R104, gdesc[UR12], R104, gsb0 ;  /* 0x002000000c6879f0 */ /* 0x000fe20008000868 */
[----:B------:R-:W-:Y:S02]  /*17210*/  MOV R9, 0x40000040 ;  /* 0x4000004000097802 */ /* 0x000fe40000000f00 */
        /* <DEDUP_REMOVED lines=13> */
[----:B------:R-:W-:Y:S02]  /*172f0*/  MOV R9, 0x40000040 ;  /* 0x4000004000097802 */ /* 0x000fe40000000f00 */
[----:B--2---:R-:W-:Y:S02]  /*17300*/  R2UR UR4, R2 ;  /* 0x00000000020472ca */ /* 0x004fe400000e0000 */
[----:B------:R-:W-:Y:S02]  /*17310*/  R2UR UR5, R3 ;  /* 0x00000000030572ca */ /* 0x000fe400000e0000 */
[----:B------:R-:W-:Y:S01]  /*17320*/  R2UR UR26, R8 ;  /* 0x00000000081a72ca */ /* 0x000fe200000e0000 */
[----:B------:R-:W2:Y:S01]  /*17330*/  LDL.64 R2, [R1+0x8] ;  /* 0x0000080001027983 */ /* 0x000ea20000100a00 */
[----:B------:R-:W-:-:S07]  /*17340*/  R2UR UR27, R9 ;  /* 0x00000000091b72ca */ /* 0x000fce00000e0000 */
[----:B------:R-:W-:Y:S02]  /*17350*/  UMOV UR24, UR4 ;  /* 0x0000000400187c82 */ /* 0x000fe40008000000 */
[----:B------:R-:W-:Y:S01]  /*17360*/  UMOV UR25, UR5 ;  /* 0x0000000500197c82 */ /* 0x000fe20008000000 */
[----:B------:R-:W-:Y:S02]  /*17370*/  WARPGROUP.DEPBAR.LE gsb0, 0x0 ;  /* 0x00008000000079c5 */ /* 0x000fe40000010000 */
[----:B------:R-:W-:-:S06]  /*17380*/  WARPGROUP.ARRIVE ;  /* 0x00000000000079c5 */ /* 0x000fcc0000000000 */
[----:B------:R-:W-:Y:S01]  /*17390*/  HGMMA.64x16x16.F32 R168, gdesc[UR24], R168, gsb0 ;  /* 0x0020000018a879f0 */ /* 0x000fe200080008a8 */
        /* <DEDUP_REMOVED lines=8> */
[----:B------:R-:W-:Y:S01]  /*17420*/  HGMMA.64x16x16.F32 R160, gdesc[UR28], R160, gsb0 ;  /* 0x002000001ca079f0 */ /* 0x000fe200080008a0 */
[----:B------:R-:W-:Y:S01]  /*17430*/  IMAD.MOV.U32 R9, RZ, RZ, 0x40000040 ;  /* 0x40000040ff097424 */ /* 0x000fe200078e00ff */
[----:B------:R-:W-:-:S04]  /*17440*/  IADD3 R8, R6, 0x104, RZ ;  /* 0x0000010406087810 */ /* 0x000fc80007ffe0ff */
[----:B------:R-:W-:Y:S02]  /*17450*/  R2UR UR34, R8 ;  /* 0x00000000082272ca */ /* 0x000fe400000e0000 */
[----:B------:R-:W-:Y:S01]  /*17460*/  R2UR UR35, R9 ;  /* 0x00000000092372ca */ /* 0x000fe200000e0000 */
[----:B------:R-:W-:Y:S01]  /*17470*/  UMOV UR32, UR4 ;  /* 0x0000000400207c82 */ /* 0x000fe20008000000 */
[----:B------:R-:W-:Y:S01]  /*17480*/  UMOV UR33, UR5 ;  /* 0x0000000500217c82 */ /* 0x000fe20008000000 */
[----:B------:R-:W-:Y:S02]  /*17490*/  WARPGROUP.DEPBAR.LE gsb0, 0x0 ;  /* 0x00008000000079c5 */ /* 0x000fe40000010000 */
[----:B------:R-:W-:-:S08]  /*174a0*/  WARPGROUP.ARRIVE ;  /* 0x00000000000079c5 */ /* 0x000fd00000000000 */
[----:B------:R-:W-:Y:S01]  /*174b0*/  HGMMA.64x16x16.F32 R152, gdesc[UR32], R152, gsb0 ;  /* 0x00200000209879f0 */ /* 0x000fe20008000898 */
[----:B------:R-:W-:Y:S01]  /*174c0*/  VIADD R8, R6, 0x184 ;  /* 0x0000018406087836 */ /* 0x000fe20000000000 */
[----:B------:R-:W-:-:S04]  /*174d0*/  MOV R9, 0x40000040 ;  /* 0x4000004000097802 */ /* 0x000fc80000000f00 */
[----:B------:R-:W-:Y:S02]  /*174e0*/  R2UR UR42, R8 ;  /* 0x00000000082a72ca */ /* 0x000fe400000e0000 */
[----:B------:R-:W-:Y:S01]  /*174f0*/  R2UR UR43, R9 ;  /* 0x00000000092b72ca */ /* 0x000fe200000e0000 */
[----:B------:R-:W-:Y:S01]  /*17500*/  UMOV UR40, UR4 ;  /* 0x0000000400287c82 */ /* 0x000fe20008000000 */
[----:B------:R-:W-:Y:S01]  /*17510*/  UMOV UR41, UR5 ;  /* 0x0000000500297c82 */ /* 0x000fe20008000000 */
[----:B------:R-:W-:Y:S02]  /*17520*/  WARPGROUP.DEPBAR.LE gsb0, 0x0 ;  /* 0x00008000000079c5 */ /* 0x000fe40000010000 */
[----:B------:R-:W-:-:S08]  /*17530*/  WARPGROUP.ARRIVE ;  /* 0x00000000000079c5 */ /* 0x000fd00000000000 */
        /* <DEDUP_REMOVED lines=43> */
[----:B------:R-:W-:Y:S01]  /*177f0*/  VIADD R8, R6, 0x484 ;  /* 0x0000048406087836 */ /* 0x000fe20000000000 */
[----:B------:R-:W-:Y:S01]  /*17800*/  MOV R9, 0x40000040 ;  /* 0x4000004000097802 */ /* 0x000fe20000000f00 */
[----:B------:R-:W-:Y:S02]  /*17810*/  WARPGROUP.DEPBAR.LE gsb0, 0x0 ;  /* 0x00008000000079c5 */ /* 0x000fe40000010000 */
[----:B------:R-:W-:-:S06]  /*17820*/  WARPGROUP.ARRIVE ;  /* 0x00000000000079c5 */ /* 0x000fcc0000000000 */
[----:B------:R-:W-:Y:S01]  /*17830*/  HGMMA.64x16x16.F32 R104, gdesc[UR56], R104, gsb0 ;  /* 0x00200000386879f0 */ /* 0x000fe20008000868 */
[----:B------:R-:W-:Y:S01]  /*17840*/  R2UR UR6, R8 ;  /* 0x00000000080672ca */ /* 0x000fe200000e0000 */
[----:B------:R-:W-:Y:S01]  /*17850*/  VIADD R8, R6, 0x504 ;  /* 0x0000050406087836 */ /* 0x000fe20000000000 */
[----:B------:R-:W-:Y:S01]  /*17860*/  R2UR UR7, R9 ;  /* 0x00000000090772ca */ /* 0x000fe200000e0000 */
[----:B------:R-:W-:-:S03]  /*17870*/  IMAD.MOV.U32 R9, RZ, RZ, 0x40000040 ;  /* 0x40000040ff097424 */ /* 0x000fc600078e00ff */
[----:B------:R-:W-:Y:S02]  /*17880*/  R2UR UR10, R8 ;  /* 0x00000000080a72ca */ /* 0x000fe400000e0000 */
[----:B------:R-:W-:Y:S01]  /*17890*/  R2UR UR11, R9 ;  /* 0x00000000090b72ca */ /* 0x000fe200000e0000 */
[----:B------:R-:W-:Y:S01]  /*178a0*/  UMOV UR8, UR4 ;  /* 0x0000000400087c82 */ /* 0x000fe20008000000 */
[----:B------:R-:W-:-:S09]  /*178b0*/  UMOV UR9, UR5 ;  /* 0x0000000500097c82 */ /* 0x000fd20008000000 */
[----:B------:R-:W-:Y:S01]  /*178c0*/  MOV R7, UR10 ;  /* 0x0000000a00077c02 */ /* 0x000fe20008000f00 */
[----:B------:R-:W-:Y:S01]  /*178d0*/  UMOV UR10, UR6 ;  /* 0x00000006000a7c82 */ /* 0x000fe20008000000 */
[----:B------:R-:W-:Y:S01]  /*178e0*/  MOV R11, UR11 ;  /* 0x0000000b000b7c02 */ /* 0x000fe20008000f00 */
        /* <DEDUP_REMOVED lines=12> */
[----:B------:R-:W-:Y:S02]  /*179b0*/  IADD3 R8, R6, 0x6, RZ ;  /* 0x0000000606087810 */ /* 0x000fe40007ffe0ff */
[----:B--2---:R-:W-:Y:S02]  /*179c0*/  R2UR UR20, R2 ;  /* 0x00000000021472ca */ /* 0x004fe400000e0000 */
[----:B------:R-:W-:Y:S02]  /*179d0*/  R2UR UR21, R3 ;  /* 0x00000000031572ca */ /* 0x000fe400000e0000 */
[----:B------:R-:W-:Y:S01]  /*179e0*/  R2UR UR14, R8 ;  /* 0x00000000080e72ca */ /* 0x000fe200000e0000 */
[----:B------:R0:W5:Y:S01]  /*179f0*/  LDL.LU.64 R2, [R1+0x90] ;  /* 0x0000900001027983 */ /* 0x0001620000300a00 */
[----:B------:R-:W-:-:S07]  /*17a00*/  R2UR UR15, R9 ;  /* 0x00000000090f72ca */ /* 0x000fce00000e0000 */
[----:B------:R-:W-:Y:S02]  /*17a10*/  UMOV UR12, UR20 ;  /* 0x00000014000c7c82 */ /* 0x000fe40008000000 */
[----:B------:R-:W-:Y:S01]  /*17a20*/  UMOV UR13, UR21 ;  /* 0x00000015000d7c82 */ /* 0x000fe20008000000 */
[----:B------:R-:W-:Y:S02]  /*17a30*/  WARPGROUP.DEPBAR.LE gsb0, 0x0 ;  /* 0x00008000000079c5 */ /* 0x000fe40000010000 */
[----:B------:R-:W-:-:S06]  /*17a40*/  WARPGROUP.ARRIVE ;  /* 0x00000000000079c5 */ /* 0x000fcc0000000000 */
        /* <DEDUP_REMOVED lines=101> */
[----:B------:R-:W-:Y:S01]  /*180a0*/  R2UR UR11, R9 ;  /* 0x00000000090b72ca */ /* 0x000fe200000e0000 */
[----:B------:R-:W-:-:S03]  /*180b0*/  IMAD.MOV.U32 R9, RZ, RZ, 0x40000040 ;  /* 0x40000040ff097424 */ /* 0x000fc600078e00ff */
[----:B------:R-:W-:Y:S02]  /*180c0*/  R2UR UR14, R8 ;  /* 0x00000000080e72ca */ /* 0x000fe400000e0000 */
[----:B------:R-:W-:Y:S01]  /*180d0*/  R2UR UR15, R9 ;  /* 0x00000000090f72ca */ /* 0x000fe200000e0000 */
[----:B------:R-:W-:Y:S01]  /*180e0*/  IMAD.MOV.U32 R9, RZ, RZ, 0x40000040 ;  /* 0x40000040ff097424 */ /* 0x000fe200078e00ff */
[----:B------:R-:W-:Y:S02]  /*180f0*/  IADD3 R8, R6, 0x780, RZ ;  /* 0x0000078006087810 */ /* 0x000fe40007ffe0ff */
[----:B------:R-:W-:Y:S02]  /*18100*/  R2UR UR4, R236 ;  /* 0x00000000ec0472ca */ /* 0x000fe400000e0000 */
[----:B------:R-:W-:Y:S02]  /*18110*/  R2UR UR5, R237 ;  /* 0x00000000ed0572ca */ /* 0x000fe400000e0000 */
[----:B------:R-:W-:Y:S01]  /*18120*/  R2UR UR18, R8 ;  /* 0x00000000081272ca */ /* 0x000fe200000e0000 */
[----:B------:R-:W-:Y:S01]  /*18130*/  VIADD R8, R6, 0x800 ;  /* 0x0000080006087836 */ /* 0x000fe20000000000 */
[----:B------:R-:W-:-:S02]  /*18140*/  R2UR UR19, R9 ;  /* 0x00000000091372ca */ /* 0x000fc400000e0000 */
[----:B------:R-:W-:Y:S02]  /*18150*/  MOV R9, 0x40000040 ;  /* 0x4000004000097802 */ /* 0x000fe40000000f00 */
[----:B------:R-:W-:Y:S01]  /*18160*/  R2UR UR38, R8 ;  /* 0x00000000082672ca */ /* 0x000fe200000e0000 */
[----:B------:R-:W-:Y:S01]  /*18170*/  VIADD R8, R6, 0x880 ;  /* 0x0000088006087836 */ /* 0x000fe20000000000 */
[----:B------:R-:W-:Y:S01]  /*18180*/  R2UR UR39, R9 ;  /* 0x00000000092772ca */ /* 0x000fe200000e0000 */
[----:B------:R-:W-:Y:S01]  /*18190*/  IMAD.MOV.U32 R9, RZ, RZ, 0x40000040 ;  /* 0x40000040ff097424 */ /* 0x000fe200078e00ff */
[----:B------:R-:W-:Y:S01]  /*181a0*/  UMOV UR56, UR4 ;  /* 0x0000000400387c82 */ /* 0x000fe20008000000 */
[----:B------:R-:W-:Y:S01]  /*181b0*/  UMOV UR57, UR5 ;  /* 0x0000000500397c82 */ /* 0x000fe20008000000 */
[----:B------:R-:W-:Y:S02]  /*181c0*/  R2UR UR26, R8 ;  /* 0x00000000081a72ca */ /* 0x000fe400000e0000 */
[----:B------:R-:W-:Y:S01]  /*181d0*/  R2UR UR27, R9 ;  /* 0x00000000091b72ca */ /* 0x000fe200000e0000 */
[----:B------:R-:W-:Y:S01]  /*181e0*/  IMAD.MOV.U32 R9, RZ, RZ, 0x40000040 ;  /* 0x40000040ff097424 */ /* 0x000fe200078e00ff */
[----:B------:R-:W-:Y:S01]  /*181f0*/  IADD3 R8, R6, 0x900, RZ ;  /* 0x0000090006087810 */ /* 0x000fe20007ffe0ff */
[----:B------:R-:W-:-:S02]  /*18200*/  WARPGROUP.DEPBAR.LE gsb0, 0x0 ;  /* 0x00008000000079c5 */ /* 0x000fc40000010000 */
[----:B------:R-:W-:Y:S01]  /*18210*/  WARPGROUP.ARRIVE ;  /* 0x00000000000079c5 */ /* 0x000fe20000000000 */
[----:B------:R-:W-:Y:S01]  /*18220*/  R2UR UR30, R8 ;  /* 0x00000000081e72ca */ /* 0x000fe200000e0000 */
[----:B------:R-:W-:-:S04]  /*18230*/  VIADD R8, R6, 0x980 ;  /* 0x0000098006087836 */ /* 0x000fc80000000000 */
[----:B------:R-:W-:Y:S01]  /*18240*/  HGMMA.64x16x16.F32 R168, gdesc[UR56], R168, gsb0 ;  /* 0x0020000038a879f0 */ /* 0x000fe200080008a8 */
        /* <DEDUP_REMOVED lines=9> */
[----:B------:R-:W-:-:S04]  /*182e0*/  IADD3 R8, R6, 0xa80, RZ ;  /* 0x00000a8006087810 */ /* 0x000fc80007ffe0ff */
        /* <DEDUP_REMOVED lines=16> */
[----:B------:R-:W-:Y:S02]  /*183f0*/  R2UR UR58, R8 ;  /* 0x00000000083a72ca */ /* 0x000fe400000e0000 */
[----:B------:R-:W-:Y:S01]  /*18400*/  R2UR UR59, R9 ;  /* 0x00000000093b72ca */ /* 0x000fe200000e0000 */
[----:B------:R-:W-:Y:S02]  /*18410*/  WARPGROUP.DEPBAR.LE gsb0, 0x0 ;  /* 0x00008000000079c5 */ /* 0x000fe40000010000 */
[----:B------:R-:W-:Y:S01]  /*18420*/  WARPGROUP.ARRIVE ;  /* 0x00000000000079c5 */ /* 0x000fe20000000000 */
[----:B------:R-:W-:Y:S01]  /*18430*/  UMOV UR56, UR4 ;  /* 0x0000000400387c82 */ /* 0x000fe20008000000 */
[----:B------:R-:W-:-:S06]  /*18440*/  UMOV UR57, UR5 ;  /* 0x0000000500397c82 */ /* 0x000fcc0008000000 */
[----:B------:R-:W-:Y:S01]  /*18450*/  MOV R7, UR58 ;  /* 0x0000003a00077c02 */ /* 0x000fe20008000f00 */
[----:B------:R-:W-:Y:S01]  /*18460*/  UMOV UR58, UR6 ;  /* 0x00000006003a7c82 */ /* 0x000fe20008000000 */
[----:B------:R-:W-:Y:S01]  /*18470*/  MOV R11, UR59 ;  /* 0x0000003b000b7c02 */ /* 0x000fe20008000f00 */
[----:B------:R-:W-:Y:S02]  /*18480*/  UMOV UR59, UR7 ;  /* 0x00000007003b7c82 */ /* 0x000fe40008000000 */
        /* <DEDUP_REMOVED lines=47> */
[----:B------:R-:W-:-:S11]  /*18780*/  R2UR UR37, R235 ;  /* 0x00000000eb2572ca */ /* 0x000fd600000e0000 */
[----:B------:R-:W-:Y:S02]  /*18790*/  UMOV UR48, UR36 ;  /* 0x0000002400307c82 */ /* 0x000fe40008000000 */
        /* <DEDUP_REMOVED lines=88> */
[----:B------:R-:W-:Y:S02]  /*18d20*/  R2UR UR5, R14 ;  /* 0x000000000e0572ca */ /* 0x000fe400000e0000 */
[----:B------:R-:W-:Y:S02]  /*18d30*/  R2UR UR4, R13 ;  /* 0x000000000d0472ca */ /* 0x000fe400000e0000 */
[----:B------:R-:W-:Y:S02]  /*18d40*/  R2UR UR34, R8 ;  /* 0x00000000082272ca */ /* 0x000fe400000e0000 */
        /* <DEDUP_REMOVED lines=64> */
[----:B------:R-:W-:Y:S02]  /*19150*/  WARPGROUP.DEPBAR.LE gsb0, 0x0 ;  /* 0x00008000000079c5 */ /* 0x000fe40000010000 */
[----:B------:R-:W-:-:S10]  /*19160*/  WARPGROUP.ARRIVE ;  /* 0x00000000000079c5 */ /* 0x000fd40000000000 */
        /* <DEDUP_REMOVED lines=29> */
[----:B------:R-:W-:Y:S01]  /*19340*/  IMAD.MOV.U32 R9, RZ, RZ, 0x40000040 ;  /* 0x40000040ff097424 */ /* 0x000fe200078e00ff */
[----:B------:R-:W-:Y:S02]  /*19350*/  R2UR UR21, R21 ;  /* 0x00000000151572ca */ /* 0x000fe400000e0000 */
[----:B------:R-:W-:Y:S02]  /*19360*/  R2UR UR20, R20 ;  /* 0x00000000141472ca */ /* 0x000fe400000e0000 */
[----:B------:R-:W-:Y:S02]  /*19370*/  R2UR UR22, R8 ;  /* 0x00000000081672ca */ /* 0x000fe400000e0000 */
[----:B------:R-:W-:Y:S01]  /*19380*/  R2UR UR23, R9 ;  /* 0x00000000091772ca */ /* 0x000fe200000e0000 */
[----:B------:R-:W-:-:S02]  /*19390*/  WARPGROUP.DEPBAR.LE gsb0, 0x0 ;  /* 0x00008000000079c5 */ /* 0x000fc40000010000 */
[----:B------:R-:W-:-:S10]  /*193a0*/  WARPGROUP.ARRIVE ;  /* 0x00000000000079c5 */ /* 0x000fd40000000000 */
        /* <DEDUP_REMOVED lines=91> */
[----:B------:R-:W-:Y:S02]  /*19960*/  R2UR UR39, R233 ;  /* 0x00000000e92772ca */ /* 0x000fe400000e0000 */
[----:B------:R-:W-:Y:S02]  /*19970*/  R2UR UR38, R232 ;  /* 0x00000000e82672ca */ /* 0x000fe400000e0000 */
[----:B------:R-:W-:Y:S02]  /*19980*/  R2UR UR37, R231 ;  /* 0x00000000e72572ca */ /* 0x000fe400000e0000 */
[----:B------:R-:W-:Y:S01]  /*19990*/  R2UR UR36, R230 ;  /* 0x00000000e62472ca */ /* 0x000fe200000e0000 */
[----:B------:R-:W-:Y:S02]  /*199a0*/  WARPGROUP.DEPBAR.LE gsb0, 0x0 ;  /* 0x00008000000079c5 */ /* 0x000fe40000010000 */
[----:B0-----:R-:W-:-:S12]  /*199b0*/  @P2 BRA `(.L_x_635) ;  /* 0x0000000000282947 */ /* 0x001fd80003800000 */
[----:B------:R-:W-:Y:S05]  /*199c0*/  @!P0 BRA `(.L_x_636) ;  /* 0x0000000000048947 */ /* 0x000fea0003800000 */
[----:B------:R-:W-:Y:S01]  /*199d0*/  BPT.TRAP 0x1 ;  /* 0x000000040000795c */ /* 0x000fe20000300000 */
.L_x_636:
[----:B------:R-:W-:Y:S01]  /*199e0*/  SHF.L.U32 R4, R4, 0x1f, RZ ;  /* 0x0000001f04047819 */ /* 0x000fe200000006ff */
[----:B-----5:R-:W-:-:S04]  /*199f0*/  IMAD R6, R5, 0x8, R2 ;  /* 0x0000000805067824 */ /* 0x020fc800078e0202 */
[----:B------:R0:W1:Y:S01]  /*19a00*/  SYNCS.PHASECHK.TRANS64.TRYWAIT P2, [R6+URZ+0x34850], R4 ;  /* 0x03485004060075a7 */ /* 0x000062000804017f */
[----:B------:R-:W-:Y:S05]  /*19a10*/  @!P0 BRA `(.L_x_637) ;  /* 0x0000000000048947 */ /* 0x000fea0003800000 */
[----:B------:R-:W-:Y:S01]  /*19a20*/  BPT.TRAP 0x1 ;  /* 0x000000040000795c */ /* 0x000fe20000300000 */
.L_x_637:
[----:B-1----:R-:W-:Y:S05]  /*19a30*/  @P2 BRA `(.L_x_635) ;  /* 0x0000000000082947 */ /* 0x002fea0003800000 */
[----:B------:R-:W1:Y:S02]  /*19a40*/  SYNCS.PHASECHK.TRANS64.TRYWAIT P2, [R6+URZ+0x34850], R4 ;  /* 0x03485004060075a7 */ /* 0x000e64000804017f */
[----:B-1----:R-:W-:Y:S05]  /*19a50*/  @!P2 BRA `(.L_x_638) ;  /* 0x000000bc0064a947 */ /* 0x002fea0003800000 */
.L_x_635:
[----:B01---5:R-:W-:Y:S01]  /*19a60*/  IADD3 R4, R2, 0x400, RZ ;  /* 0x0000040002047810 */ /* 0x023fe20007ffe0ff */
[----:B------:R-:W-:Y:S01]  /*19a70*/  IMAD.MOV.U32 R7, RZ, RZ, 0x40000040 ;  /* 0x40000040ff077424 */ /* 0x000fe200078e00ff */
[----:B------:R-:W-:Y:S05]  /*19a80*/  WARPSYNC.ALL ;  /* 0x0000000000007948 */ /* 0x000fea0003800000 */
[----:B------:R-:W-:Y:S01]  /*19a90*/  SHF.R.U32.HI R4, RZ, 0x4, R4 ;  /* 0x00000004ff047819 */ /* 0x000fe20000011604 */
[----:B------:R-:W-:Y:S01]  /*19aa0*/  WARPGROUP.ARRIVE ;  /* 0x00000000000079c5 */ /* 0x000fe20000000000 */
[----:B------:R-:W-:Y:S01]  /*19ab0*/  R2UR UR7, R7 ;  /* 0x00000000070772ca */ /* 0x000fe200000e0000 */
[----:B------:R-:W-:Y:S01]  /*19ac0*/  ULDC UR9, c[0x0][0x9d8] ;  /* 0x0002760000097ab9 */ /* 0x000fe20000000800 */
[----:B------:R-:W-:Y:S01]  /*19ad0*/  LOP3.LUT R4, R4, 0x3fff, RZ, 0xc0, !PT ;  /* 0x00003fff04047812 */ /* 0x000fe200078ec0ff */
[----:B------:R-:W-:Y:S01]  /*19ae0*/  FMUL.FTZ R7, R169, UR9 ;  /* 0x00000009a9077c20 */ /* 0x000fe20008410000 */
[----:B------:R-:W-:Y:S01]  /*19af0*/  MOV R9, 0x40000040 ;  /* 0x4000004000097802 */ /* 0x000fe20000000f00 */
[----:B------:R-:W-:Y:S01]  /*19b00*/  FMUL.FTZ R11, R172, UR9 ;  /* 0x00000009ac0b7c20 */ /* 0x000fe20008410000 */
[----:B------:R-:W-:Y:S01]  /*19b10*/  LOP3.LUT R4, R4, 0x5800000, RZ, 0xfc, !PT ;  /* 0x0580000004047812 */ /* 0x000fe200078efcff */
[----:B------:R-:W-:Y:S01]  /*19b20*/  FMUL.FTZ R13, R173, UR9 ;  /* 0x00000009ad0d7c20 */ /* 0x000fe20008410000 */
[----:B------:R-:W-:Y:S01]  /*19b30*/  FMUL.FTZ R21, R160, UR9 ;  /* 0x00000009a0157c20 */ /* 0x000fe20008410000 */
[----:B------:R-:W-:Y:S01]  /*19b40*/  MUFU.TANH R7, R7 ;  /* 0x0000000700077308 */ /* 0x000fe20000002400 */
[----:B------:R-:W-:Y:S01]  /*19b50*/  FMUL.FTZ R160, R161, UR9 ;  /* 0x00000009a1a07c20 */ /* 0x000fe20008410000 */
[----:B------:R-:W-:-:S02]  /*19b60*/  IMAD R6, R5, 0xb00, R4 ;  /* 0x00000b0005067824 */ /* 0x000fc400078e0204 */
[----:B------:R-:W-:Y:S01]  /*19b70*/  FMUL.FTZ R4, R168, UR9 ;  /* 0x00000009a8047c20 */ /* 0x000fe20008410000 */
[----:B------:R-:W-:Y:S01]  /*19b80*/  FMUL.FTZ R161, R162, UR9 ;  /* 0x00000009a2a17c20 */ /* 0x000fe20008410000 */
[----:B------:R-:W-:Y:S01]  /*19b90*/  FMUL.FTZ R162, R163, UR9 ;  /* 0x00000009a3a27c20 */ /* 0x000fe20008410000 */
[C---:B------:R-:W-:Y:S01]  /*19ba0*/  VIADD R8, R6.reuse, 0x80 ;  /* 0x0000008006087836 */ /* 0x040fe20000000000 */
[----:B------:R-:W-:Y:S01]  /*19bb0*/  R2UR UR6, R6 ;  /* 0x00000000060672ca */ /* 0x000fe200000e0000 */
[----:B------:R-:W-:Y:S01]  /*19bc0*/  MUFU.TANH R11, R11 ;  /* 0x0000000b000b7308 */ /* 0x000fe20000002400 */
[----:B------:R-:W-:Y:S01]  /*19bd0*/  FMUL.FTZ R163, R164, UR9 ;  /* 0x00000009a4a37c20 */ /* 0x000fe20008410000 */
[----:B------:R-:W-:Y:S01]  /*19be0*/  FMUL.FTZ R164, R165, UR9 ;  /* 0x00000009a5a47c20 */ /* 0x000fe20008410000 */
[----:B------:R-:W-:Y:S01]  /*19bf0*/  FMUL.FTZ R165, R166, UR9 ;  /* 0x00000009a6a57c20 */ /* 0x000fe20008410000 */
[----:B------:R-:W-:Y:S01]  /*19c00*/  FMUL.FTZ R166, R167, UR9 ;  /* 0x00000009a7a67c20 */ /* 0x000fe20008410000 */
[----:B------:R-:W-:Y:S01]  /*19c10*/  FMUL.FTZ R152, R152, UR9 ;  /* 0x0000000998987c20 */ /* 0x000fe20008410000 */
[----:B------:R-:W-:Y:S01]  /*19c20*/  FMUL.FTZ R153, R153, UR9 ;  /* 0x0000000999997c20 */ /* 0x000fe20008410000 */
[----:B------:R-:W-:Y:S01]  /*19c30*/  FMUL.FTZ R156, R156, UR9 ;  /* 0x000000099c9c7c20 */ /* 0x000fe20008410000 */
[----:B------:R-:W0:Y:S01]  /*19c40*/  MUFU.TANH R4, R4 ;  /* 0x0000000400047308 */ /* 0x000e220000002400 */
[----:B------:R-:W-:Y:S01]  /*19c50*/  FMUL.FTZ R157, R157, UR9 ;  /* 0x000000099d9d7c20 */ /* 0x000fe20008410000 */
[----:B------:R-:W-:Y:S01]  /*19c60*/  FMUL.FTZ R144, R144, UR9 ;  /* 0x0000000990907c20 */ /* 0x000fe20008410000 */
[----:B------:R-:W-:Y:S01]  /*19c70*/  FMUL.FTZ R145, R145, UR9 ;  /* 0x0000000991917c20 */ /* 0x000fe20008410000 */
[----:B------:R-:W-:Y:S01]  /*19c80*/  HGMMA.64x128x16.F32 R24, R176, gdesc[UR4].tnspB, R24, gsb0 ;  /* 0x41e00004b0187df0 */ /* 0x000fe20008000818 */
[----:B------:R-:W-:Y:S01]  /*19c90*/  R2UR UR6, R8 ;  /* 0x00000000080672ca */ /* 0x000fe200000e0000 */
[----:B------:R-:W-:Y:S01]  /*19ca0*/  VIADD R8, R6, 0x100 ;  /* 0x0000010006087836 */ /* 0x000fe20000000000 */
[----:B------:R-:W-:Y:S01]  /*19cb0*/  R2UR UR7, R9 ;  /* 0x00000000090772ca */ /* 0x000fe200000e0000 */
[----:B------:R-:W-:Y:S01]  /*19cc0*/  IMAD.MOV.U32 R9, RZ, RZ, 0x40000040 ;  /* 0x40000040ff097424 */ /* 0x000fe200078e00ff */
        /* <DEDUP_REMOVED lines=13> */
[----:B------:R-:W-:Y:S01]  /*19da0*/  FMNMX.FTZ R167, R7, R167, !PT ;  /* 0x000000a707a77209 */ /* 0x000fe20007810000 */
[----:B------:R-:W-:Y:S01]  /*19db0*/  FMUL.FTZ R120, R120, UR9 ;  /* 0x0000000978787c20 */ /* 0x000fe20008410000 */
[----:B------:R-:W-:Y:S01]  /*19dc0*/  FMUL.FTZ R121, R121, UR9 ;  /* 0x0000000979797c20 */ /* 0x000fe20008410000 */
[----:B------:R-:W0:Y:S01]  /*19dd0*/  MUFU.TANH R160, R160 ;  /* 0x000000a000a07308 */ /* 0x000e220000002400 */
[----:B------:R-:W-:Y:S01]  /*19de0*/  FMNMX.FTZ R167, R11, R167, !PT ;  /* 0x000000a70ba77209 */ /* 0x000fe20007810000 */
[----:B------:R-:W-:Y:S01]  /*19df0*/  FMUL.FTZ R124, R124, UR9 ;  /* 0x000000097c7c7c20 */ /* 0x000fe20008410000 */
[----:B------:R-:W-:Y:S01]  /*19e00*/  FMUL.FTZ R125, R125, UR9 ;  /* 0x000000097d7d7c20 */ /* 0x000fe20008410000 */
[----:B------:R-:W-:Y:S01]  /*19e10*/  FMUL.FTZ R112, R112, UR9 ;  /* 0x0000000970707c20 */ /* 0x000fe20008410000 */
[----:B-1----:R-:W-:Y:S01]  /*19e20*/  FMNMX.FTZ R167, R13, R167, !PT ;  /* 0x000000a70da77209 */ /* 0x002fe20007810000 */
        /* <DEDUP_REMOVED lines=22> */
[----:B------:R-:W-:Y:S01]  /*19f90*/  ULDC UR8, c[0x0][0x988] ;  /* 0x0002620000087ab9 */ /* 0x000fe20000000800 */
        /* <DEDUP_REMOVED lines=47> */
[----:B------:R-:W1:Y:S01]  /*1a290*/  S2R R230, SR_TID.X ;  /* 0x0000000000e67919 */ /* 0x000e620000002100 */
[----:B------:R-:W-:-:S02]  /*1a2a0*/  ISETP.GT.AND P2, PT, R10, RZ, PT ;  /* 0x000000ff0a00720c */ /* 0x000fc40003f44270 */
[----:B------:R-:W-:Y:S01]  /*1a2b0*/  IADD3 R10, R10, -0x1, RZ ;  /* 0xffffffff0a0a7810 */ /* 0x000fe20007ffe0ff */
[----:B------:R-:W3:Y:S01]  /*1a2c0*/  MUFU.TANH R149, R149 ;  /* 0x0000009500957308 */ /* 0x000ee20000002400 */
[----:B--2---:R-:W-:-:S07]  /*1a2d0*/  FMNMX.FTZ R167, R145, R167, !PT ;  /* 0x000000a791a77209 */ /* 0x004fce0007810000 */
[----:B------:R-:W2:Y:S01]  /*1a2e0*/  MUFU.TANH R136, R136 ;  /* 0x0000008800887308 */ /* 0x000ea20000002400 */
[----:B0-----:R-:W-:-:S07]  /*1a2f0*/  FMNMX.FTZ R167, R148, R167, !PT ;  /* 0x000000a794a77209 */ /* 0x001fce0007810000 */
[----:B------:R-:W0:Y:S01]  /*1a300*/  MUFU.TANH R137, R137 ;  /* 0x0000008900897308 */ /* 0x000e220000002400 */
[----:B---3--:R-:W-:-:S07]  /*1a310*/  FMNMX.FTZ R167, R149, R167, !PT ;  /* 0x000000a795a77209 */ /* 0x008fce0007810000 */
[----:B------:R-:W3:Y:S01]  /*1a320*/  MUFU.TANH R140, R140 ;  /* 0x0000008c008c7308 */ /* 0x000ee20000002400 */
[----:B--2---:R-:W-:Y:S02]  /*1a330*/  FMNMX.FTZ R167, R136, R167, !PT ;  /* 0x000000a788a77209 */ /* 0x004fe40007810000 */
[----:B-1----:R-:W-:-:S05]  /*1a340*/  SHF.R.U32.HI R230, RZ, 0x7, R230 ;  /* 0x00000007ffe67819 */ /* 0x002fca00000116e6 */
[----:B------:R-:W1:Y:S01]  /*1a350*/  MUFU.TANH R141, R141 ;  /* 0x0000008d008d7308 */ /* 0x000e620000002400 */
[----:B0-----:R-:W-:-:S07]  /*1a360*/  FMNMX.FTZ R167, R137, R167, !PT ;  /* 0x000000a789a77209 */ /* 0x001fce0007810000 */
[----:B------:R-:W0:Y:S01]  /*1a370*/  MUFU.TANH R128, R128 ;  /* 0x0000008000807308 */ /* 0x000e220000002400 */
[----:B------:R-:W-:Y:S02]  /*1a380*/  WARPGROUP.DEPBAR.LE gsb0, 0x0 ;  /* 0x00008000000079c5 */ /* 0x000fe40000010000 */
[----:B------:R-:W-:Y:S01]  /*1a390*/  WARPGROUP.ARRIVE ;  /* 0x00000000000079c5 */ /* 0x000fe20000000000 */
[----:B---3--:R-:W-:-:S04]  /*1a3a0*/  FMNMX.FTZ R167, R140, R167, !PT ;  /* 0x000000a78ca77209 */ /* 0x008fc80007810000 */
[----:B------:R-:W2:Y:S01]  /*1a3b0*/  MUFU.TANH R129, R129 ;  /* 0x0000008100817308 */ /* 0x000ea20000002400 */
[----:B------:R-:W-:Y:S01]  /*1a3c0*/  HGMMA.64x128x16.F32 R24, R180, gdesc[UR4].tnspB, R24, gsb0 ;  /* 0x41e00004b4187df0 */ /* 0x000fe20008000818 */
[----:B------:R-:W-:Y:S02]  /*1a3d0*/  R2UR UR6, R8 ;  /* 0x00000000080672ca */ /* 0x000fe400000e0000 */
[----:B------:R-:W-:Y:S01]  /*1a3e0*/  R2UR UR7, R9 ;  /* 0x00000000090772ca */ /* 0x000fe200000e0000 */
[----:B------:R-:W-:Y:S01]  /*1a3f0*/  IMAD.MOV.U32 R9, RZ, RZ, 0x40000040 ;  /* 0x40000040ff097424 */ /* 0x000fe200078e00ff */
[----:B------:R-:W-:Y:S02]  /*1a400*/  IADD3 R8, R6, 0x180, RZ ;  /* 0x0000018006087810 */ /* 0x000fe40007ffe0ff */
[----:B------:R-:W3:Y:S01]  /*1a410*/  MUFU.TANH R132, R132 ;  /* 0x0000008400847308 */ /* 0x000ee20000002400 */
[----:B-1----:R-:W-:-:S04]  /*1a420*/  FMNMX.FTZ R167, R141, R167, !PT ;  /* 0x000000a78da77209 */ /* 0x002fc80007810000 */
[----:B0-----:R-:W-:-:S03]  /*1a430*/  FMNMX.FTZ R167, R128, R167, !PT ;  /* 0x000000a780a77209 */ /* 0x001fc60007810000 */
[----:B------:R-:W0:Y:S01]  /*1a440*/  MUFU.TANH R133, R133 ;  /* 0x0000008500857308 */ /* 0x000e220000002400 */
[----:B--2---:R-:W-:-:S07]  /*1a450*/  FMNMX.FTZ R167, R129, R167, !PT ;  /* 0x000000a781a77209 */ /* 0x004fce0007810000 */
[----:B------:R-:W1:Y:S01]  /*1a460*/  MUFU.TANH R120, R120 ;  /* 0x0000007800787308 */ /* 0x000e620000002400 */
[----:B---3--:R-:W-:-:S07]  /*1a470*/  FMNMX.FTZ R167, R132, R167, !PT ;  /* 0x000000a784a77209 */ /* 0x008fce0007810000 */
[----:B------:R-:W2:Y:S01]  /*1a480*/  MUFU.TANH R121, R121 ;  /* 0x0000007900797308 */ /* 0x000ea20000002400 */
[----:B0-----:R-:W-:-:S07]  /*1a490*/  FMNMX.FTZ R167, R133, R167, !PT ;  /* 0x000000a785a77209 */ /* 0x001fce0007810000 */
[----:B------:R-:W0:Y:S01]  /*1a4a0*/  MUFU.TANH R124, R124 ;  /* 0x0000007c007c7308 */ /* 0x000e220000002400 */
[----:B-1----:R-:W-:-:S07]  /*1a4b0*/  FMNMX.FTZ R167, R120, R167, !PT ;  /* 0x000000a778a77209 */ /* 0x002fce0007810000 */
[----:B------:R-:W1:Y:S01]  /*1a4c0*/  MUFU.TANH R125, R125 ;  /* 0x0000007d007d7308 */ /* 0x000e620000002400 */
[----:B--2---:R-:W-:-:S07]  /*1a4d0*/  FMNMX.FTZ R167, R121, R167, !PT ;  /* 0x000000a779a77209 */ /* 0x004fce0007810000 */
        /* <DEDUP_REMOVED lines=14> */
[----:B------:R-:W0:Y:S08]  /*1a5c0*/  MUFU.TANH R109, R109 ;  /* 0x0000006d006d7308 */ /* 0x000e300000002400 */
[----:B------:R-:W3:Y:S08]  /*1a5d0*/  MUFU.TANH R96, R96 ;  /* 0x0000006000607308 */ /* 0x000ef00000002400 */
[----:B------:R-:W4:Y:S08]  /*1a5e0*/  MUFU.TANH R97, R97 ;  /* 0x0000006100617308 */ /* 0x000f300000002400 */
[----:B------:R1:W-:Y:S01]  /*1a5f0*/  MUFU.TANH R167, R88 ;  /* 0x0000005800a77308 */ /* 0x0003e20000002400 */
[----:B------:R-:W-:-:S02]  /*1a600*/  WARPGROUP.DEPBAR.LE gsb0, 0x0 ;  /* 0x00008000000079c5 */ /* 0x000fc40000010000 */
[----:B------:R-:W-:Y:S01]  /*1a610*/  WARPGROUP.ARRIVE ;  /* 0x00000000000079c5 */ /* 0x000fe20000000000 */
[----:B-1----:R-:W-:-:S04]  /*1a620*/  FMNMX.FTZ R88, R105, R168, !PT ;  /* 0x000000a869587209 */ /* 0x002fc80007810000 */
[----:B------:R-:W1:Y:S01]  /*1a630*/  MUFU.TANH R100, R100 ;  /* 0x0000006400647308 */ /* 0x000e620000002400 */
[----:B--2---:R-:W-:Y:S01]  /*1a640*/  FMNMX.FTZ R88, R108, R88, !PT ;  /* 0x000000586c587209 */ /* 0x004fe20007810000 */
[----:B------:R-:W-:Y:S01]  /*1a650*/  HGMMA.64x128x16.F32 R24, R184, gdesc[UR4].tnspB, R24, gsb0 ;  /* 0x41e00004b8187df0 */ /* 0x000fe20008000818 */
[----:B------:R-:W-:Y:S01]  /*1a660*/  R2UR UR6, R8 ;  /* 0x00000000080672ca */ /* 0x000fe200000e0000 */
[----:B------:R-:W-:Y:S01]  /*1a670*/  VIADD R8, R6, 0x200 ;  /* 0x0000020006087836 */ /* 0x000fe20000000000 */
[----:B------:R-:W-:-:S03]  /*1a680*/  R2UR UR7, R9 ;  /* 0x00000000090772ca */ /* 0x000fc600000e0000 */
[----:B------:R-:W2:Y:S01]  /*1a690*/  MUFU.TANH R101, R101 ;  /* 0x0000006500657308 */ /* 0x000ea20000002400 */
[----:B------:R-:W-:Y:S02]  /*1a6a0*/  MOV R9, 0x40000040 ;  /* 0x4000004000097802 */ /* 0x000fe40000000f00 */
[----:B0-----:R-:W-:-:S04]  /*1a6b0*/  FMNMX.FTZ R88, R109, R88, !PT ;  /* 0x000000586d587209 */ /* 0x001fc80007810000 */
[----:B---3--:R-:W-:Y:S01]  /*1a6c0*/  FMNMX.FTZ R88, R96, R88, !PT ;  /* 0x0000005860587209 */ /* 0x008fe20007810000 */
[----:B------:R0:W3:Y:S03]  /*1a6d0*/  MUFU.TANH R168, R89 ;  /* 0x0000005900a87308 */ /* 0x0000e60000002400 */
[----:B----4-:R-:W-:-:S04]  /*1a6e0*/  FMNMX.FTZ R88, R97, R88, !PT ;  /* 0x0000005861587209 */ /* 0x010fc80007810000 */
[----:B-1----:R-:W-:Y:S01]  /*1a6f0*/  FMNMX.FTZ R88, R100, R88, !PT ;  /* 0x0000005864587209 */ /* 0x002fe20007810000 */
[----:B------:R-:W1:Y:S03]  /*1a700*/  MUFU.TANH R92, R92 ;  /* 0x0000005c005c7308 */ /* 0x000e660000002400 */
[----:B--2---:R-:W-:-:S04]  /*1a710*/  FMNMX.FTZ R88, R101, R88, !PT ;  /* 0x0000005865587209 */ /* 0x004fc80007810000 */
[----:B0-----:R-:W-:Y:S01]  /*1a720*/  FMNMX.FTZ R89, R167, R88, !PT ;  /* 0x00000058a7597209 */ /* 0x001fe20007810000 */
[----:B------:R-:W-:Y:S01]  /*1a730*/  VIADD R88, R6, 0x280 ;  /* 0x0000028006587836 */ /* 0x000fe20000000000 */
[----:B------:R-:W0:Y:S02]  /*1a740*/  MUFU.TANH R93, R93 ;  /* 0x0000005d005d7308 */ /* 0x000e240000002400 */
[----:B---3--:R-:W-:Y:S01]  /*1a750*/  FMNMX.FTZ R169, R168, R89, !PT ;  /* 0x00000059a8a97209 */ /* 0x008fe20007810000 */
[----:B------:R-:W-:-:S03]  /*1a760*/  IMAD.MOV.U32 R89, RZ, RZ, 0x40000040 ;  /* 0x40000040ff597424 */ /* 0x000fc600078e00ff */
[----:B-1----:R-:W-:Y:S02]  /*1a770*/  FMNMX.FTZ R169, R92, R169, !PT ;  /* 0x000000a95ca97209 */ /* 0x002fe40007810000 */
        /* <DEDUP_REMOVED lines=14> */
[----:B------:R-:W-:-:S05]  /*1a860*/  WARPGROUP.ARRIVE ;  /* 0x00000000000079c5 */ /* 0x000fca0000000000 */
[----:B------:R-:W-:Y:S01]  /*1a870*/  MUFU.TANH R151, R151 ;  /* 0x0000009700977308 */ /* 0x000fe20000002400 */
[----:B------:R-:W-:Y:S01]  /*1a880*/  HGMMA.64x128x16.F32 R24, R188, gdesc[UR4].tnspB, R24, gsb0 ;  /* 0x41e00004bc187df0 */ /* 0x000fe20008000818 */
[----:B------:R-:W-:Y:S01]  /*1a890*/  R2UR UR6, R8 ;  /* 0x00000000080672ca */ /* 0x000fe200000e0000 */
[----:B------:R-:W-:Y:S01]  /*1a8a0*/  FMUL.FTZ R8, R170, UR9 ;  /* 0x00000009aa087c20 */ /* 0x000fe20008410000 */
[----:B------:R-:W-:Y:S01]  /*1a8b0*/  R2UR UR7, R9 ;  /* 0x00000000090772ca */ /* 0x000fe200000e0000 */
[----:B------:R-:W-:Y:S01]  /*1a8c0*/  FMUL.FTZ R170, R91, UR9 ;  /* 0x000000095baa7c20 */ /* 0x000fe20008410000 */
[----:B------:R-:W-:Y:S02]  /*1a8d0*/  FMUL.FTZ R9, R171, UR9 ;  /* 0x00000009ab097c20 */ /* 0x000fe40008410000 */
[----:B------:R-:W-:Y:S08]  /*1a8e0*/  MUFU.TANH R138, R138 ;  /* 0x0000008a008a7308 */ /* 0x000ff00000002400 */
        /* <DEDUP_REMOVED lines=20> */
[----:B------:R-:W-:Y:S02]  /*1aa30*/  R2UR UR6, R88 ;  /* 0x00000000580672ca */ /* 0x000fe400000e0000 */
[----:B------:R-:W-:-:S04]  /*1aa40*/  R2UR UR7, R89 ;  /* 0x00000000590772ca */ /* 0x000fc800000e0000 */
[----:B------:R-:W-:Y:S01]  /*1aa50*/  MUFU.TANH R106, R106 ;  /* 0x0000006a006a7308 */ /* 0x000fe20000002400 */
[----:B0-----:R-:W-:Y:S01]  /*1aa60*/  FMNMX.FTZ R88, R93, R169, !PT ;  /* 0x000000a95d587209 */ /* 0x001fe20007810000 */
[----:B------:R-:W-:Y:S01]  /*1aa70*/  FMUL.FTZ R169, R90, UR9 ;  /* 0x000000095aa97c20 */ /* 0x000fe20008410000 */
[----:B------:R-:W-:-:S03]  /*1aa80*/  MOV R90, UR8 ;  /* 0x00000008005a7c02 */ /* 0x000fc60008000f00 */
[----:B------:R-:W0:Y:S02]  /*1aa90*/  SHFL.BFLY PT, R89, R88, 0x2, 0x1f ;  /* 0x0c401f0058597f89 */ /* 0x000e2400000e0000 */
[----:B------:R-:W-:Y:S08]  /*1aaa0*/  MUFU.TANH R107, R107 ;  /* 0x0000006b006b7308 */ /* 0x000ff00000002400 */
[----:B------:R-:W-:Y:S08]  /*1aab0*/  MUFU.TANH R110, R110 ;  /* 0x0000006e006e7308 */ /* 0x000ff00000002400 */
[----:B------:R-:W-:Y:S01]  /*1aac0*/  MUFU.TANH R111, R111 ;  /* 0x0000006f006f7308 */ /* 0x000fe20000002400 */
[----:B0-----:R-:W-:-:S07]  /*1aad0*/  FMNMX.FTZ R89, R88, R89, !PT ;  /* 0x0000005958597209 */ /* 0x001fce0007810000 */
[----:B------:R-:W-:Y:S01]  /*1aae0*/  MUFU.TANH R98, R98 ;  /* 0x0000006200627308 */ /* 0x000fe20000002400 */
[----:B------:R-:W0:Y:S07]  /*1aaf0*/  SHFL.BFLY PT, R88, R89, 0x1, 0x1f ;  /* 0x0c201f0059587f89 */ /* 0x000e2e00000e0000 */
[----:B------:R-:W-:Y:S08]  /*1ab00*/  MUFU.TANH R99, R99 ;  /* 0x0000006300637308 */ /* 0x000ff00000002400 */
[----:B------:R-:W-:Y:S08]  /*1ab10*/  MUFU.TANH R102, R102 ;  /* 0x0000006600667308 */ /* 0x000ff00000002400 */
[----:B------:R-:W-:Y:S01]  /*1ab20*/  MUFU.TANH R103, R103 ;  /* 0x0000006700677308 */ /* 0x000fe20000002400 */
[----:B0-----:R-:W-:Y:S01]  /*1ab30*/  FMNMX.FTZ R91, R89, R88, !PT ;  /* 0x00000058595b7209 */ /* 0x001fe20007810000 */
[----:B------:R-:W-:-:S02]  /*1ab40*/  VIADD R88, R6, 0x300 ;  /* 0x0000030006587836 */ /* 0x000fc40000000000 */
[----:B------:R-:W-:Y:S02]  /*1ab50*/  IMAD.MOV.U32 R89, RZ, RZ, 0x40000040 ;  /* 0x40000040ff597424 */ /* 0x000fe400078e00ff */
[CC--:B------:R-:W-:Y:S02]  /*1ab60*/  FMUL.FTZ R171, R91.reuse, R90.reuse ;  /* 0x0000005a5bab7220 */ /* 0x0c0fe40000410000 */
[----:B------:R-:W-:Y:S01]  /*1ab70*/  MUFU.TANH R169, R169 ;  /* 0x000000a900a97308 */ /* 0x000fe20000002400 */
[----:B------:R-:W-:Y:S01]  /*1ab80*/  FADD.FTZ R3, -R91, R3 ;  /* 0x000000035b037221 */ /* 0x000fe20000010100 */
[-CC-:B------:R-:W-:Y:S01]  /*1ab90*/  FFMA.FTZ R176, R4, R90.reuse, -R171.reuse ;  /* 0x0000005a04b07223 */ /* 0x180fe200000108ab */
[-CC-:B------:R-:W-:Y:S01]  /*1aba0*/  FFMA.FTZ R4, R7, R90.reuse, -R171.reuse ;  /* 0x0000005a07047223 */ /* 0x180fe200000108ab */
[--C-:B------:R-:W-:Y:S01]  /*1abb0*/  FFMA.FTZ R7, R13, R90, -R171.reuse ;  /* 0x0000005a0d077223 */ /* 0x100fe200000108ab */
[----:B-1----:R-:W-:Y:S01]  /*1abc0*/  FMNMX.FTZ R13, R8, R0, !PT ;  /* 0x00000000080d7209 */ /* 0x002fe20007810000 */
[----:B------:R-:W-:-:S02]  /*1abd0*/  FFMA.FTZ R188, R144, R90, -R171 ;  /* 0x0000005a90bc7223 */ /* 0x000fc400000108ab */
[----:B------:R-:W-:Y:S01]  /*1abe0*/  MUFU.TANH R170, R170 ;  /* 0x000000aa00aa7308 */ /* 0x000fe20000002400 */
[-CC-:B------:R-:W-:Y:S01]  /*1abf0*/  FFMA.FTZ R178, R11, R90.reuse, -R171.reuse ;  /* 0x0000005a0bb27223 */ /* 0x180fe200000108ab */
[----:B--2---:R-:W-:Y:S01]  /*1ac00*/  FMNMX.FTZ R13, R9, R13, !PT ;  /* 0x0000000d090d7209 */ /* 0x004fe20007810000 */
[-CC-:B------:R-:W-:Y:S01]  /*1ac10*/  FFMA.FTZ R180, R21, R90.reuse, -R171.reuse ;  /* 0x0000005a15b47223 */ /* 0x180fe200000108ab */
[-CC-:B------:R-:W-:Y:S01]  /*1ac20*/  FFMA.FTZ R184, R152, R90.reuse, -R171.reuse ;  /* 0x0000005a98b87223 */ /* 0x180fe200000108ab */
[-CC-:B------:R-:W-:Y:S01]  /*1ac30*/  FFMA.FTZ R144, R145, R90.reuse, -R171.reuse ;  /* 0x0000005a91907223 */ /* 0x180fe200000108ab */
[----:B------:R-:W-:Y:S01]  /*1ac40*/  FMNMX.FTZ R13, R14, R13, !PT ;  /* 0x0000000d0e0d7209 */ /* 0x000fe20007810000 */
        /* <DEDUP_REMOVED lines=11> */
[-C--:B------:R-:W-:Y:S01]  /*1ad00*/  FFMA.FTZ R129, R129, R90.reuse, -R171 ;  /* 0x0000005a81817223 */ /* 0x080fe200000108ab */
[----:B------:R-:W-:-:S05]  /*1ad10*/  FMUL.FTZ R3, R3, R90 ;  /* 0x0000005a03037220 */ /* 0x000fca0000410000 */
[----:B------:R-:W-:Y:S08]  /*1ad20*/  MUFU.EX2 R176, R176 ;  /* 0x000000b000b07308 */ /* 0x000ff00000000800 */
[----:B------:R-:W0:Y:S08]  /*1ad30*/  MUFU.EX2 R3, R3 ;  /* 0x0000000300037308 */ /* 0x000e300000000800 */
[----:B------:R-:W1:Y:S08]  /*1ad40*/  MUFU.EX2 R4, R4 ;  /* 0x0000000400047308 */ /* 0x000e700000000800 */
[----:B------:R-:W2:Y:S01]  /*1ad50*/  MUFU.EX2 R178, R178 ;  /* 0x000000b200b27308 */ /* 0x000ea20000000800 */
[----:B0-----:R-:W-:-:S07]  /*1ad60*/  FFMA.FTZ R15, R3, R15, R176 ;  /* 0x0000000f030f7223 */ /* 0x001fce00000100b0 */
[----:B------:R-:W0:Y:S01]  /*1ad70*/  MUFU.EX2 R7, R7 ;  /* 0x0000000700077308 */ /* 0x000e220000000800 */
[C---:B-1----:R-:W-:Y:S01]  /*1ad80*/  FADD.FTZ R15, R4.reuse, R15 ;  /* 0x0000000f040f7221 */ /* 0x042fe20000010000 */
[----:B------:R-:W-:-:S06]  /*1ad90*/  F2FP.F16.F32.PACK_AB R176, R4, R176 ;  /* 0x000000b004b0723e */ /* 0x000fcc00000000ff */
[----:B------:R-:W-:Y:S01]  /*1ada0*/  MUFU.EX2 R180, R180 ;  /* 0x000000b400b47308 */ /* 0x000fe20000000800 */
[----:B------:R-:W-:Y:S02]  /*1adb0*/  WARPGROUP.DEPBAR.LE gsb0, 0x0 ;  /* 0x00008000000079c5 */ /* 0x000fe40000010000 */
[----:B------:R-:W-:Y:S01]  /*1adc0*/  WARPGROUP.ARRIVE ;  /* 0x00000000000079c5 */ /* 0x000fe20000000000 */
[-CC-:B------:R-:W-:Y:S01]  /*1add0*/  FFMA.FTZ R192, R136, R90.reuse, -R171.reuse ;  /* 0x0000005a88c07223 */ /* 0x180fe200000108ab */
[-CC-:B------:R-:W-:Y:S01]  /*1ade0*/  FFMA.FTZ R136, R137, R90.reuse, -R171.reuse ;  /* 0x0000005a89887223 */ /* 0x180fe200000108ab */
[----:B------:R-:W-:Y:S02]  /*1adf0*/  FFMA.FTZ R194, R140, R90, -R171 ;  /* 0x0000005a8cc27223 */ /* 0x000fe400000108ab */
[----:B------:R-:W-:Y:S01]  /*1ae00*/  MUFU.EX2 R11, R11 ;  /* 0x0000000b000b7308 */ /* 0x000fe20000000800 */
[----:B------:R-:W-:Y:S01]  /*1ae10*/  HGMMA.64x128x16.F32 R24, R196, gdesc[UR4].tnspB, R24, gsb0 ;  /* 0x41e00004c4187df0 */ /* 0x000fe20008000818 */
[----:B------:R-:W-:-:S02]  /*1ae20*/  R2UR UR6, R88 ;  /* 0x00000000580672ca */ /* 0x000fc400000e0000 */
[----:B------:R-:W-:Y:S02]  /*1ae30*/  R2UR UR7, R89 ;  /* 0x00000000590772ca */ /* 0x000fe400000e0000 */
        /* <DEDUP_REMOVED lines=16> */
[----:B------:R-:W-:Y:S01]  /*1af40*/  IADD3 R88, R6, 0x380, RZ ;  /* 0x0000038006587810 */ /* 0x000fe20007ffe0ff */
[----:B------:R-:W-:Y:S01]  /*1af50*/  MUFU.EX2 R13, R157 ;  /* 0x0000009d000d7308 */ /* 0x000fe20000000800 */
[----:B------:R-:W-:-:S04]  /*1af60*/  FMNMX.FTZ R89, R150, R89, !PT ;  /* 0x0000005996597209 */ /* 0x000fc80007810000 */
[----:B------:R-:W-:Y:S01]  /*1af70*/  FMNMX.FTZ R137, R151, R89, !PT ;  /* 0x0000005997897209 */ /* 0x000fe20007810000 */
[----:B------:R-:W-:Y:S02]  /*1af80*/  IMAD.MOV.U32 R89, RZ, RZ, 0x40000040 ;  /* 0x40000040ff597424 */ /* 0x000fe400078e00ff */
[----:B------:R-:W-:Y:S01]  /*1af90*/  MUFU.EX2 R188, R188 ;  /* 0x000000bc00bc7308 */ /* 0x000fe20000000800 */
[----:B------:R-:W-:-:S04]  /*1afa0*/  FMNMX.FTZ R137, R138, R137, !PT ;  /* 0x000000898a897209 */ /* 0x000fc80007810000 */
[----:B------:R-:W-:-:S03]  /*1afb0*/  FMNMX.FTZ R137, R139, R137, !PT ;  /* 0x000000898b897209 */ /* 0x000fc60007810000 */
[----:B------:R-:W-:Y:S01]  /*1afc0*/  MUFU.EX2 R144, R144 ;  /* 0x0000009000907308 */ /* 0x000fe20000000800 */
[----:B------:R-:W-:-:S07]  /*1afd0*/  FMNMX.FTZ R137, R142, R137, !PT ;  /* 0x000000898e897209 */ /* 0x000fce0007810000 */
        /* <DEDUP_REMOVED lines=8> */
[-CC-:B------:R-:W-:Y:S01]  /*1b060*/  FFMA.FTZ R196, R128, R90.reuse, -R171.reuse ;  /* 0x0000005a80c47223 */ /* 0x180fe200000108ab */
[-CC-:B------:R-:W-:Y:S01]  /*1b070*/  FFMA.FTZ R198, R132, R90.reuse, -R171.reuse ;  /* 0x0000005a84c67223 */ /* 0x180fe200000108ab */
[----:B------:R-:W-:-:S03]  /*1b080*/  FFMA.FTZ R128, R133, R90, -R171 ;  /* 0x0000005a85807223 */ /* 0x000fc600000108ab */
[----:B------:R-:W-:Y:S01]  /*1b090*/  HGMMA.64x128x16.F32 R24, R200, gdesc[UR4].tnspB, R24, gsb0 ;  /* 0x41e00004c8187df0 */ /* 0x000fe20008000818 */
[----:B------:R-:W-:Y:S01]  /*1b0a0*/  R2UR UR6, R88 ;  /* 0x00000000580672ca */ /* 0x000fe200000e0000 */
[----:B------:R-:W-:Y:S01]  /*1b0b0*/  MUFU.EX2 R196, R196 ;  /* 0x000000c400c47308 */ /* 0x000fe20000000800 */
[----:B------:R-:W-:Y:S02]  /*1b0c0*/  R2UR UR7, R89 ;  /* 0x00000000590772ca */ /* 0x000fe400000e0000 */
[----:B------:R-:W-:-:S04]  /*1b0d0*/  FMNMX.FTZ R88, R143, R137, !PT ;  /* 0x000000898f587209 */ /* 0x000fc80007810000 */
[----:B------:R-:W-:Y:S01]  /*1b0e0*/  FMNMX.FTZ R88, R130, R88, !PT ;  /* 0x0000005882587209 */ /* 0x000fe20007810000 */
[----:B------:R1:W-:Y:S03]  /*1b0f0*/  MUFU.EX2 R137, R141 ;  /* 0x0000008d00897308 */ /* 0x0003e60000000800 */
[----:B------:R-:W-:-:S04]  /*1b100*/  FMNMX.FTZ R88, R131, R88, !PT ;  /* 0x0000005883587209 */ /* 0x000fc80007810000 */
[----:B------:R-:W-:Y:S01]  /*1b110*/  FMNMX.FTZ R88, R134, R88, !PT ;  /* 0x0000005886587209 */ /* 0x000fe20007810000 */
[----:B------:R-:W-:Y:S03]  /*1b120*/  MUFU.EX2 R198, R198 ;  /* 0x000000c600c67308 */ /* 0x000fe60000000800 */
[----:B------:R-:W-:-:S04]  /*1b130*/  FMNMX.FTZ R88, R135, R88, !PT ;  /* 0x0000005887587209 */ /* 0x000fc80007810000 */
[----:B------:R-:W-:Y:S01]  /*1b140*/  FMNMX.FTZ R88, R122, R88, !PT ;  /* 0x000000587a587209 */ /* 0x000fe20007810000 */
[----:B------:R-:W-:Y:S03]  /*1b150*/  MUFU.EX2 R128, R128 ;  /* 0x0000008000807308 */ /* 0x000fe60000000800 */
        /* <DEDUP_REMOVED lines=14> */
[----:B------:R-:W-:-:S03]  /*1b240*/  VIADD R88, R6, 0x400 ;  /* 0x0000040006587836 */ /* 0x000fc60000000000 */
[----:B------:R-:W-:Y:S01]  /*1b250*/  FMNMX.FTZ R89, R103, R89, !PT ;  /* 0x0000005967597209 */ /* 0x000fe20007810000 */
[----:B------:R-:W-:Y:S02]  /*1b260*/  WARPGROUP.DEPBAR.LE gsb0, 0x0 ;  /* 0x00008000000079c5 */ /* 0x000fe40000010000 */
[----:B------:R-:W-:Y:S01]  /*1b270*/  WARPGROUP.ARRIVE ;  /* 0x00000000000079c5 */ /* 0x000fe20000000000 */
[-CC-:B------:R-:W-:Y:S01]  /*1b280*/  FFMA.FTZ R200, R120, R90.reuse, -R171.reuse ;  /* 0x0000005a78c87223 */ /* 0x180fe200000108ab */
[-CC-:B------:R-:W-:Y:S01]  /*1b290*/  FFMA.FTZ R120, R121, R90.reuse, -R171.reuse ;  /* 0x0000005a79787223 */ /* 0x180fe200000108ab */
[-CC-:B------:R-:W-:Y:S01]  /*1b2a0*/  FFMA.FTZ R202, R124, R90.reuse, -R171.reuse ;  /* 0x0000005a7cca7223 */ /* 0x180fe200000108ab */
[-CC-:B------:R-:W-:Y:S02]  /*1b2b0*/  FFMA.FTZ R121, R125, R90.reuse, -R171.reuse ;  /* 0x0000005a7d797223 */ /* 0x180fe400000108ab */
[----:B------:R-:W-:Y:S01]  /*1b2c0*/  HGMMA.64x128x16.F32 R24, R204, gdesc[UR4].tnspB, R24, gsb0 ;  /* 0x41e00004cc187df0 */ /* 0x000fe20008000818 */
[----:B------:R-:W-:Y:S01]  /*1b2d0*/  R2UR UR6, R88 ;  /* 0x00000000580672ca */ /* 0x000fe200000e0000 */
[-CC-:B------:R-:W-:Y:S01]  /*1b2e0*/  FFMA.FTZ R88, R117, R90.reuse, -R171.reuse ;  /* 0x0000005a75587223 */ /* 0x180fe200000108ab */
[----:B------:R-:W-:Y:S01]  /*1b2f0*/  FFMA.FTZ R117, R92, R90, -R171 ;  /* 0x0000005a5c757223 */ /* 0x000fe200000108ab */
[----:B------:R-:W-:Y:S08]  /*1b300*/  MUFU.EX2 R200, R200 ;  /* 0x000000c800c87308 */ /* 0x000ff00000000800 */
[----:B------:R-:W-:Y:S08]  /*1b310*/  MUFU.EX2 R120, R120 ;  /* 0x0000007800787308 */ /* 0x000ff00000000800 */
[----:B------:R-:W-:Y:S08]  /*1b320*/  MUFU.EX2 R202, R202 ;  /* 0x000000ca00ca7308 */ /* 0x000ff00000000800 */
[----:B------:R-:W-:Y:S08]  /*1b330*/  MUFU.EX2 R121, R121 ;  /* 0x0000007900797308 */ /* 0x000ff00000000800 */
[----:B------:R-:W-:Y:S01]  /*1b340*/  MUFU.EX2 R88, R88 ;  /* 0x0000005800587308 */ /* 0x000fe20000000800 */
[----:B------:R-:W-:-:S02]  /*1b350*/  WARPGROUP.DEPBAR.LE gsb0, 0x0 ;  /* 0x00008000000079c5 */ /* 0x000fc40000010000 */
[-CC-:B------:R-:W-:Y:S01]  /*1b360*/  FFMA.FTZ R204, R112, R90.reuse, -R171.reuse ;  /* 0x0000005a70cc7223 */ /* 0x180fe200000108ab */
[-CC-:B------:R-:W-:Y:S01]  /*1b370*/  FFMA.FTZ R112, R113, R90.reuse, -R171.reuse ;  /* 0x0000005a71707223 */ /* 0x180fe200000108ab */
[----:B------:R-:W-:Y:S01]  /*1b380*/  FMNMX.FTZ R113, R169, R89, !PT ;  /* 0x00000059a9717209 */ /* 0x000fe20007810000 */
[----:B------:R-:W-:Y:S01]  /*1b390*/  WARPGROUP.ARRIVE ;  /* 0x00000000000079c5 */ /* 0x000fe20000000000 */
[----:B------:R-:W-:Y:S01]  /*1b3a0*/  MOV R89, 0x40000040 ;  /* 0x4000004000597802 */ /* 0x000fe20000000f00 */
[-CC-:B------:R-:W-:Y:S01]  /*1b3b0*/  FFMA.FTZ R206, R116, R90.reuse, -R171.reuse ;  /* 0x0000005a74ce7223 */ /* 0x180fe200000108ab */
[----:B------:R-:W-:Y:S01]  /*1b3c0*/  FMNMX.FTZ R113, R170, R113, !PT ;  /* 0x00000071aa717209 */ /* 0x000fe20007810000 */
[----:B------:R-:W-:Y:S01]  /*1b3d0*/  MUFU.EX2 R204, R204 ;  /* 0x000000cc00cc7308 */ /* 0x000fe20000000800 */
[----:B------:R-:W-:Y:S01]  /*1b3e0*/  R2UR UR7, R89 ;  /* 0x00000000590772ca */ /* 0x000fe200000e0000 */
[-CC-:B------:R-:W-:Y:S01]  /*1b3f0*/  FFMA.FTZ R89, R96, R90.reuse, -R171.reuse ;  /* 0x0000005a60597223 */ /* 0x180fe200000108ab */
[----:B------:R-:W-:Y:S01]  /*1b400*/  FMNMX.FTZ R113, R94, R113, !PT ;  /* 0x000000715e717209 */ /* 0x000fe20007810000 */
[-CC-:B------:R-:W-:Y:S01]  /*1b410*/  FFMA.FTZ R96, R97, R90.reuse, -R171.reuse ;  /* 0x0000005a61607223 */ /* 0x180fe200000108ab */
[-CC-:B------:R-:W-:Y:S01]  /*1b420*/  FFMA.FTZ R97, R100, R90.reuse, -R171.reuse ;  /* 0x0000005a64617223 */ /* 0x180fe200000108ab */
[-CC-:B------:R-:W-:Y:S01]  /*1b430*/  FFMA.FTZ R100, R101, R90.reuse, -R171.reuse ;  /* 0x0000005a65647223 */ /* 0x180fe200000108ab */
[----:B------:R-:W-:Y:S01]  /*1b440*/  FMNMX.FTZ R113, R95, R113, !PT ;  /* 0x000000715f717209 */ /* 0x000fe20007810000 */
[----:B------:R-:W-:Y:S01]  /*1b450*/  FFMA.FTZ R101, R167, R90, -R171 ;  /* 0x0000005aa7657223 */ /* 0x000fe200000108ab */
[----:B------:R-:W-:Y:S03]  /*1b460*/  MUFU.EX2 R112, R112 ;  /* 0x0000007000707308 */ /* 0x000fe60000000800 */
[----:B------:R-:W3:Y:S02]  /*1b470*/  SHFL.BFLY PT, R116, R113, 0x2, 0x1f ;  /* 0x0c401f0071747f89 */ /* 0x000ee400000e0000 */
[----:B------:R-:W-:Y:S03]  /*1b480*/  HGMMA.64x128x16.F32 R24, R208, gdesc[UR4].tnspB, R24, gsb0 ;  /* 0x41e00004d0187df0 */ /* 0x000fe60008000818 */
[----:B------:R-:W-:Y:S08]  /*1b490*/  MUFU.EX2 R206, R206 ;  /* 0x000000ce00ce7308 */ /* 0x000ff00000000800 */
[----:B------:R-:W-:Y:S08]  /*1b4a0*/  MUFU.EX2 R89, R89 ;  /* 0x0000005900597308 */ /* 0x000ff00000000800 */
[----:B------:R-:W-:Y:S01]  /*1b4b0*/  MUFU.EX2 R96, R96 ;  /* 0x0000006000607308 */ /* 0x000fe20000000800 */
[----:B---3--:R-:W-:-:S07]  /*1b4c0*/  FMNMX.FTZ R113, R113, R116, !PT ;  /* 0x0000007471717209 */ /* 0x008fce0007810000 */
[----:B------:R-:W-:Y:S08]  /*1b4d0*/  MUFU.EX2 R97, R97 ;  /* 0x0000006100617308 */ /* 0x000ff00000000800 */
[----:B------:R-:W-:Y:S08]  /*1b4e0*/  MUFU.EX2 R100, R100 ;  /* 0x0000006400647308 */ /* 0x000ff00000000800 */
[----:B------:R-:W-:Y:S01]  /*1b4f0*/  MUFU.EX2 R101, R101 ;  /* 0x0000006500657308 */ /* 0x000fe20000000800 */
[----:B------:R-:W-:-:S02]  /*1b500*/  WARPGROUP.DEPBAR.LE gsb0, 0x0 ;  /* 0x00008000000079c5 */ /* 0x000fc40000010000 */
[-CC-:B------:R-:W-:Y:S01]  /*1b510*/  FFMA.FTZ R208, R104, R90.reuse, -R171.reuse ;  /* 0x0000005a68d07223 */ /* 0x180fe200000108ab */
[-CC-:B------:R-:W-:Y:S01]  /*1b520*/  FFMA.FTZ R104, R105, R90.reuse, -R171.reuse ;  /* 0x0000005a69687223 */ /* 0x180fe200000108ab */
[-CC-:B------:R-:W-:Y:S01]  /*1b530*/  FFMA.FTZ R105, R109, R90.reuse, -R171.reuse ;  /* 0x0000005a6d697223 */ /* 0x180fe200000108ab */
[----:B------:R-:W-:Y:S01]  /*1b540*/  WARPGROUP.ARRIVE ;  /* 0x00000000000079c5 */ /* 0x000fe20000000000 */
[----:B------:R-:W3:Y:S01]  /*1b550*/  SHFL.BFLY PT, R109, R113, 0x1, 0x1f ;  /* 0x0c201f00716d7f89 */ /* 0x000ee200000e0000 */
[-CC-:B------:R-:W-:Y:S01]  /*1b560*/  FFMA.FTZ R210, R108, R90.reuse, -R171.reuse ;  /* 0x0000005a6cd27223 */ /* 0x180fe200000108ab */
[-CC-:B------:R-:W-:Y:S01]  /*1b570*/  FFMA.FTZ R108, R168, R90.reuse, -R171.reuse ;  /* 0x0000005aa86c7223 */ /* 0x180fe200000108ab */
[----:B------:R-:W-:Y:S01]  /*1b580*/  FFMA.FTZ R171, R93, R90, -R171 ;  /* 0x0000005a5dab7223 */ /* 0x000fe200000108ab */
[----:B------:R-:W-:Y:S08]  /*1b590*/  MUFU.EX2 R208, R208 ;  /* 0x000000d000d07308 */ /* 0x000ff00000000800 */
[----:B------:R-:W-:Y:S08]  /*1b5a0*/  MUFU.EX2 R104, R104 ;  /* 0x0000006800687308 */ /* 0x000ff00000000800 */
[----:B------:R-:W-:Y:S01]  /*1b5b0*/  MUFU.EX2 R210, R210 ;  /* 0x000000d200d27308 */ /* 0x000fe20000000800 */
[----:B---3--:R-:W-:-:S07]  /*1b5c0*/  FMNMX.FTZ R92, R113, R109, !PT ;  /* 0x0000006d715c7209 */ /* 0x008fce0007810000 */
[----:B------:R3:W-:Y:S01]  /*1b5d0*/  MUFU.EX2 R109, R117 ;  /* 0x00000075006d7308 */ /* 0x0007e20000000800 */
[C---:B------:R-:W-:Y:S01]  /*1b5e0*/  FMUL.FTZ R113, R92.reuse, R90 ;  /* 0x0000005a5c717220 */ /* 0x040fe20000410000 */
[----:B------:R-:W-:-:S03]  /*1b5f0*/  FADD.FTZ R93, -R92, R0 ;  /* 0x000000005c5d7221 */ /* 0x000fc60000010100 */
[-CC-:B------:R-:W-:Y:S01]  /*1b600*/  FFMA.FTZ R177, R8, R90.reuse, -R113.reuse ;  /* 0x0000005a08b17223 */ /* 0x180fe20000010871 */
[-CC-:B------:R-:W-:Y:S01]  /*1b610*/  FFMA.FTZ R116, R9, R90.reuse, -R113.reuse ;  /* 0x0000005a09747223 */ /* 0x180fe20000010871 */
[----:B------:R-:W-:Y:S02]  /*1b620*/  VIADD R8, R6, 0x480 ;  /* 0x0000048006087836 */ /* 0x000fe40000000000 */
[-C--:B------:R-:W-:Y:S01]  /*1b630*/  FMUL.FTZ R93, R93, R90.reuse ;  /* 0x0000005a5d5d7220 */ /* 0x080fe20000410000 */
[----:B------:R-:W-:Y:S02]  /*1b640*/  IMAD.MOV.U32 R9, RZ, RZ, 0x40000040 ;  /* 0x40000040ff097424 */ /* 0x000fe400078e00ff */
[-CC-:B------:R-:W-:Y:S01]  /*1b650*/  FFMA.FTZ R179, R14, R90.reuse, -R113.reuse ;  /* 0x0000005a0eb37223 */ /* 0x180fe20000010871 */
[----:B------:R-:W-:Y:S01]  /*1b660*/  MUFU.EX2 R177, R177 ;  /* 0x000000b100b17308 */ /* 0x000fe20000000800 */
[----:B------:R-:W-:Y:S01]  /*1b670*/  R2UR UR6, R8 ;  /* 0x00000000080672ca */ /* 0x000fe200000e0000 */
[-CC-:B------:R-:W-:Y:S01]  /*1b680*/  FFMA.FTZ R14, R20, R90.reuse, -R113.reuse ;  /* 0x0000005a140e7223 */ /* 0x180fe20000010871 */
[----:B------:R-:W-:Y:S01]  /*1b690*/  R2UR UR7, R9 ;  /* 0x00000000090772ca */ /* 0x000fe200000e0000 */
[----:B------:R-:W-:Y:S01]  /*1b6a0*/  IMAD.MOV.U32 R9, RZ, RZ, 0x40000040 ;  /* 0x40000040ff097424 */ /* 0x000fe200078e00ff */
[----:B------:R-:W-:Y:S01]  /*1b6b0*/  IADD3 R8, R6, 0x500, RZ ;  /* 0x0000050006087810 */ /* 0x000fe20007ffe0ff */
[-CC-:B------:R-:W-:Y:S01]  /*1b6c0*/  FFMA.FTZ R181, R161, R90.reuse, -R113.reuse ;  /* 0x0000005aa1b57223 */ /* 0x180fe20000010871 */
[-CC-:B------:R-:W-:Y:S01]  /*1b6d0*/  FFMA.FTZ R20, R162, R90.reuse, -R113.reuse ;  /* 0x0000005aa2147223 */ /* 0x180fe20000010871 */
[----:B------:R-:W4:Y:S01]  /*1b6e0*/  MUFU.EX2 R93, R93 ;  /* 0x0000005d005d7308 */ /* 0x000f220000000800 */
[-CC-:B------:R-:W-:Y:S01]  /*1b6f0*/  FFMA.FTZ R6, R131, R90.reuse, -R113.reuse ;  /* 0x0000005a83067223 */ /* 0x180fe20000010871 */
[-CC-:B------:R-:W-:Y:S01]  /*1b700*/  FFMA.FTZ R183, R165, R90.reuse, -R113.reuse ;  /* 0x0000005aa5b77223 */ /* 0x180fe20000010871 */
[-CC-:B-1----:R-:W-:Y:S01]  /*1b710*/  FFMA.FTZ R141, R166, R90.reuse, -R113.reuse ;  /* 0x0000005aa68d7223 */ /* 0x182fe20000010871 */
[-C--:B------:R-:W-:Y:S01]  /*1b720*/  FFMA.FTZ R201, R122, R90.reuse, -R113 ;  /* 0x0000005a7ac97223 */ /* 0x080fe20000010871 */
[----:B--2---:R-:W-:Y:S01]  /*1b730*/  FADD.FTZ R122, R178, R15 ;  /* 0x0000000fb27a7221 */ /* 0x004fe20000010000 */
[-CC-:B------:R-:W-:Y:S01]  /*1b740*/  FFMA.FTZ R185, R154, R90.reuse, -R113.reuse ;  /* 0x0000005a9ab97223 */ /* 0x180fe20000010871 */
[-CC-:B------:R-:W-:Y:S01]  /*1b750*/  FFMA.FTZ R197, R130, R90.reuse, -R113.reuse ;  /* 0x0000005a82c57223 */ /* 0x180fe20000010871 */
[----:B------:R-:W-:Y:S01]  /*1b760*/  HGMMA.64x128x16.F32 R24, R212, gdesc[UR4].tnspB, R24, gsb0 ;  /* 0x41e00004d4187df0 */ /* 0x000fe20008000818 */
[----:B------:R-:W-:Y:S01]  /*1b770*/  R2UR UR6, R8 ;  /* 0x00000000080672ca */ /* 0x000fe200000e0000 */
[----:B------:R-:W1:Y:S01]  /*1b780*/  MUFU.EX2 R116, R116 ;  /* 0x0000007400747308 */ /* 0x000e620000000800 */
[----:B------:R-:W-:Y:S01]  /*1b790*/  R2UR UR7, R9 ;  /* 0x00000000090772ca */ /* 0x000fe200000e0000 */
[----:B------:R-:W-:Y:S01]  /*1b7a0*/  @!P1 IMAD R8, R228, 0x8, R2 ;  /* 0x00000008e4089824 */ /* 0x000fe200078e0202 */
[----:B------:R-:W-:Y:S01]  /*1b7b0*/  IADD3 R9, -R230, 0xb, RZ ;  /* 0x0000000be6097810 */ /* 0x000fe20007ffe1ff */
[----:B0-----:R-:W-:Y:S01]  /*1b7c0*/  FADD.FTZ R15, R7, R122 ;  /* 0x0000007a070f7221 */ /* 0x001fe20000010000 */
[-CC-:B---3--:R-:W-:Y:S01]  /*1b7d0*/  FFMA.FTZ R117, R155, R90.reuse, -R113.reuse ;  /* 0x0000005a9b757223 */ /* 0x188fe20000010871 */
[----:B------:R-:W-:Y:S01]  /*1b7e0*/  FFMA.FTZ R187, R158, R90, -R113 ;  /* 0x0000005a9ebb7223 */ /* 0x000fe20000010871 */
[----:B----4-:R-:W-:Y:S01]  /*1b7f0*/  FFMA.FTZ R131, R93, R12, R177 ;  /* 0x0000000c5d837223 */ /* 0x010fe200000100b1 */
[----:B------:R-:W-:Y:S01]  /*1b800*/  MUFU.EX2 R179, R179 ;  /* 0x000000b300b37308 */ /* 0x000fe20000000800 */
[----:B------:R-:W-:Y:S01]  /*1b810*/  @!P1 IADD3 R8, R8, 0x34840, RZ ;  /* 0x0003484008089810 */ /* 0x000fe20007ffe0ff */
[----:B------:R-:W-:Y:S01]  /*1b820*/  FADD.FTZ R122, R180, R15 ;  /* 0x0000000fb47a7221 */ /* 0x000fe20000010000 */
[-CC-:B------:R-:W-:Y:S01]  /*1b830*/  FFMA.FTZ R124, R159, R90.reuse, -R113.reuse ;  /* 0x0000005a9f7c7223 */ /* 0x180fe20000010871 */
[-CC-:B------:R-:W-:Y:S01]  /*1b840*/  FFMA.FTZ R205, R114, R90.reuse, -R113.reuse ;  /* 0x0000005a72cd7223 */ /* 0x180fe20000010871 */
[----:B------:R-:W-:Y:S01]  /*1b850*/  @!P1 PRMT R130, RZ, 0x654, R8 ;  /* 0x00000654ff829816 */ /* 0x000fe20000000008 */
[-CC-:B------:R-:W-:Y:S01]  /*1b860*/  FFMA.FTZ R189, R146, R90.reuse, -R113.reuse ;  /* 0x0000005a92bd7223 */ /* 0x180fe20000010871 */
[-C--:B------:R-:W-:Y:S01]  /*1b870*/  FFMA.FTZ R140, R147, R90.reuse, -R113 ;  /* 0x0000005a938c7223 */ /* 0x080fe20000010871 */
[----:B------:R-:W-:Y:S01]  /*1b880*/  MUFU.EX2 R14, R14 ;  /* 0x0000000e000e7308 */ /* 0x000fe20000000800 */
[----:B-1----:R-:W-:Y:S01]  /*1b890*/  FADD.FTZ R12, R116, R131 ;  /* 0x00000083740c7221 */ /* 0x002fe20000010000 */
        /* <DEDUP_REMOVED lines=24> */
[----:B------:R-:W-:Y:S01]  /*1ba20*/  FFMA.FTZ R95, R95, R90, -R113 ;  /* 0x0000005a5f5f7223 */ /* 0x000fe20000010871 */
[----:B------:R-:W-:-:S02]  /*1ba30*/  F2FP.F16.F32.PACK_AB R178, R7, R178 ;  /* 0x000000b207b2723e */ /* 0x000fc400000000ff */
[----:B------:R-:W-:Y:S02]  /*1ba40*/  F2FP.F16.F32.PACK_AB R180, R11, R180 ;  /* 0x000000b40bb4723e */ /* 0x000fe400000000ff */
[----:B------:R-:W-:Y:S01]  /*1ba50*/  F2FP.F16.F32.PACK_AB R177, R116, R177 ;  /* 0x000000b174b1723e */ /* 0x000fe200000000ff */
        /* <DEDUP_REMOVED lines=14> */
[----:B------:R-:W-:-:S04]  /*1bb40*/  F2FP.F16.F32.PACK_AB R212, R96, R89 ;  /* 0x0000005960d4723e */ /* 0x000fc800000000ff */
[----:B------:R-:W-:Y:S01]  /*1bb50*/  MUFU.EX2 R133, R133 ;  /* 0x0000008500857308 */ /* 0x000fe20000000800 */
[----:B------:R-:W-:Y:S01]  /*1bb60*/  F2FP.F16.F32.PACK_AB R214, R100, R97 ;  /* 0x0000006164d6723e */ /* 0x000fe200000000ff */
[----:B------:R-:W-:Y:S06]  /*1bb70*/  HGMMA.64x128x16.F32 R24, R216, gdesc[UR4].tnspB, R24, gsb0 ;  /* 0x41e00004d8187df0 */ /* 0x000fec0008000818 */
        /* <DEDUP_REMOVED lines=11> */
[----:B------:R-:W0:Y:S08]  /*1bc30*/  MUFU.EX2 R99, R99 ;  /* 0x0000006300637308 */ /* 0x000e300000000800 */
[----:B------:R-:W-:Y:S08]  /*1bc40*/  MUFU.EX2 R102, R102 ;  /* 0x0000006600667308 */ /* 0x000ff00000000800 */
[----:B------:R-:W1:Y:S01]  /*1bc50*/  MUFU.EX2 R103, R103 ;  /* 0x0000006700677308 */ /* 0x000e620000000800 */
[----:B0-----:R-:W-:-:S07]  /*1bc60*/  F2FP.F16.F32.PACK_AB R213, R99, R98 ;  /* 0x0000006263d5723e */ /* 0x001fce00000000ff */
[----:B------:R-:W-:Y:S08]  /*1bc70*/  MUFU.EX2 R169, R169 ;  /* 0x000000a900a97308 */ /* 0x000ff00000000800 */
[----:B------:R-:W-:Y:S01]  /*1bc80*/  MUFU.EX2 R170, R170 ;  /* 0x000000aa00aa7308 */ /* 0x000fe20000000800 */
[----:B-1----:R-:W-:-:S07]  /*1bc90*/  F2FP.F16.F32.PACK_AB R215, R103, R102 ;  /* 0x0000006667d7723e */ /* 0x002fce00000000ff */
[----:B------:R-:W-:Y:S08]  /*1bca0*/  MUFU.EX2 R95, R95 ;  /* 0x0000005f005f7308 */ /* 0x000ff00000000800 */
[----:B------:R-:W-:Y:S01]  /*1bcb0*/  MUFU.EX2 R105, R105 ;  /* 0x0000006900697308 */ /* 0x000fe20000000800 */
[----:B------:R-:W-:Y:S02]  /*1bcc0*/  WARPGROUP.DEPBAR.LE gsb0, 0x0 ;  /* 0x00008000000079c5 */ /* 0x000fe40000010000 */
[----:B------:R0:W-:Y:S06]  /*1bcd0*/  BAR.ARV R9, 0x100 ;  /* 0x000400090000751d */ /* 0x0001ec0000002000 */
[----:B------:R1:W-:Y:S01]  /*1bce0*/  @!P1 SYNCS.ARRIVE.TRANS64.RED.A1T0 RZ, [R130+URZ], RZ ;  /* 0x000000ff82ff99a7 */ /* 0x0003e2000810043f */
[----:B------:R-:W-:Y:S01]  /*1bcf0*/  MUFU.EX2 R219, R94 ;  /* 0x0000005e00db7308 */ /* 0x000fe20000000800 */
[----:B0-----:R-:W-:Y:S01]  /*1bd00*/  FADD.FTZ R9, R179, R12 ;  /* 0x0000000cb3097221 */ /* 0x001fe20000010000 */
[----:B------:R-:W-:Y:S01]  /*1bd10*/  F2FP.F16.F32.PACK_AB R179, R14, R179 ;  /* 0x000000b30eb3723e */ /* 0x000fe200000000ff */
[-C--:B------:R-:W-:Y:S01]  /*1bd20*/  FMUL.FTZ R24, R24, R3.reuse ;  /* 0x0000000318187220 */ /* 0x080fe20000410000 */
[----:B------:R-:W-:Y:S01]  /*1bd30*/  FMUL.FTZ R25, R25, R3 ;  /* 0x0000000319197220 */ /* 0x000fe20000410000 */
[----:B------:R-:W-:Y:S01]  /*1bd40*/  FADD.FTZ R12, R14, R9 ;  /* 0x000000090e0c7221 */ /* 0x000fe20000010000 */
[----:B------:R-:W-:Y:S01]  /*1bd50*/  FFMA.FTZ R9, R127, R90, -R113 ;  /* 0x0000005a7f097223 */ /* 0x000fe20000010871 */
[----:B-1----:R-:W-:-:S02]  /*1bd60*/  @!P1 IMAD R130, R5, 0x8, R2 ;  /* 0x0000000805829824 */ /* 0x002fc400078e0202 */
[-CC-:B------:R-:W-:Y:S01]  /*1bd70*/  FFMA.FTZ R5, R123, R90.reuse, -R113.reuse ;  /* 0x0000005a7b057223 */ /* 0x180fe20000010871 */
[----:B------:R-:W-:Y:S01]  /*1bd80*/  FADD.FTZ R15, R181, R12 ;  /* 0x0000000cb50f7221 */ /* 0x000fe20000010000 */
[----:B------:R-:W-:Y:S01]  /*1bd90*/  FADD.FTZ R123, R11, R122 ;  /* 0x0000007a0b7b7221 */ /* 0x000fe20000010000 */
[-C--:B------:R-:W-:Y:S01]  /*1bda0*/  FFMA.FTZ R12, R115, R90.reuse, -R113 ;  /* 0x0000005a730c7223 */ /* 0x080fe20000010871 */
[C---:B------:R-:W-:Y:S01]  /*1bdb0*/  F2FP.F16.F32.PACK_AB R181, R20.reuse, R181 ;  /* 0x000000b514b5723e */ /* 0x040fe200000000ff */
[----:B------:R-:W-:Y:S01]  /*1bdc0*/  FADD.FTZ R122, R20, R15 ;  /* 0x0000000f147a7221 */ /* 0x000fe20000010000 */
[----:B------:R-:W-:Y:S01]  /*1bdd0*/  FADD.FTZ R114, R182, R123 ;  /* 0x0000007bb6727221 */ /* 0x000fe20000010000 */
[----:B------:R-:W-:Y:S01]  /*1bde0*/  FFMA.FTZ R15, R119, R90, -R113 ;  /* 0x0000005a770f7223 */ /* 0x000fe20000010871 */
[----:B------:R-:W-:Y:S01]  /*1bdf0*/  MUFU.EX2 R5, R5 ;  /* 0x0000000500057308 */ /* 0x000fe20000000800 */
[----:B------:R-:W-:Y:S01]  /*1be00*/  FADD.FTZ R122, R183, R122 ;  /* 0x0000007ab77a7221 */ /* 0x000fe20000010000 */
[----:B------:R-:W-:Y:S01]  /*1be10*/  FADD.FTZ R115, R21, R114 ;  /* 0x0000007215737221 */ /* 0x000fe20000010000 */
[----:B------:R-:W-:-:S02]  /*1be20*/  @!P1 VIADD R130, R130, 0x34860 ;  /* 0x0003486082829836 */ /* 0x000fc40000000000 */
[-C--:B------:R-:W-:Y:S01]  /*1be30*/  FMUL.FTZ R28, R28, R3.reuse ;  /* 0x000000031c1c7220 */ /* 0x080fe20000410000 */
[----:B------:R-:W-:Y:S01]  /*1be40*/  FADD.FTZ R122, R141, R122 ;  /* 0x0000007a8d7a7221 */ /* 0x000fe20000010000 */
[----:B------:R-:W-:Y:S01]  /*1be50*/  FADD.FTZ R115, R184, R115 ;  /* 0x00000073b8737221 */ /* 0x000fe20000010000 */
[-C--:B------:R-:W-:Y:S01]  /*1be60*/  FMUL.FTZ R29, R29, R3.reuse ;  /* 0x000000031d1d7220 */ /* 0x080fe20000410000 */
[----:B------:R-:W-:Y:S01]  /*1be70*/  MUFU.EX2 R9, R9 ;  /* 0x0000000900097308 */ /* 0x000fe20000000800 */
[----:B------:R-:W-:Y:S01]  /*1be80*/  FADD.FTZ R122, R185, R122 ;  /* 0x0000007ab97a7221 */ /* 0x000fe20000010000 */
[----:B------:R-:W-:Y:S01]  /*1be90*/  FADD.FTZ R115, R152, R115 ;  /* 0x0000007398737221 */ /* 0x000fe20000010000 */
[----:B------:R-:W-:Y:S01]  /*1bea0*/  @!P1 PRMT R130, RZ, 0x654, R130 ;  /* 0x00000654ff829816 */ /* 0x000fe20000000082 */
[-C--:B------:R-:W-:Y:S01]  /*1beb0*/  FMUL.FTZ R32, R32, R3.reuse ;  /* 0x0000000320207220 */ /* 0x080fe20000410000 */
[----:B------:R-:W-:Y:S01]  /*1bec0*/  FADD.FTZ R122, R117, R122 ;  /* 0x0000007a757a7221 */ /* 0x000fe20000010000 */
[----:B------:R-:W-:Y:S01]  /*1bed0*/  FADD.FTZ R106, R186, R115 ;  /* 0x00000073ba6a7221 */ /* 0x000fe20000010000 */
[----:B------:R0:W-:Y:S01]  /*1bee0*/  @!P1 SYNCS.ARRIVE.TRANS64.RED.A1T0 RZ, [R130+URZ], RZ ;  /* 0x000000ff82ff99a7 */ /* 0x0001e2000810043f */
[----:B------:R-:W-:Y:S01]  /*1bef0*/  MUFU.EX2 R12, R12 ;  /* 0x0000000c000c7308 */ /* 0x000fe20000000800 */
[----:B------:R-:W-:Y:S01]  /*1bf00*/  FADD.FTZ R115, R187, R122 ;  /* 0x0000007abb737221 */ /* 0x000fe20000010000 */
[----:B------:R-:W-:Y:S01]  /*1bf10*/  FADD.FTZ R119, R13, R106 ;  /* 0x0000006a0d777221 */ /* 0x000fe20000010000 */
[-C--:B------:R-:W-:Y:S01]  /*1bf20*/  FMUL.FTZ R33, R33, R3.reuse ;  /* 0x0000000321217220 */ /* 0x080fe20000410000 */
[-C--:B------:R-:W-:Y:S01]  /*1bf30*/  FMUL.FTZ R36, R36, R3.reuse ;  /* 0x0000000324247220 */ /* 0x080fe20000410000 */
[----:B------:R-:W-:Y:S01]  /*1bf40*/  FADD.FTZ R106, R124, R115 ;  /* 0x000000737c6a7221 */ /* 0x000fe20000010000 */
[----:B------:R-:W-:Y:S01]  /*1bf50*/  FADD.FTZ R119, R188, R119 ;  /* 0x00000077bc777221 */ /* 0x000fe20000010000 */
[-C--:B------:R-:W-:Y:S01]  /*1bf60*/  FMUL.FTZ R37, R37, R3.reuse ;  /* 0x0000000325257220 */ /* 0x080fe20000410000 */
        /* <DEDUP_REMOVED lines=16> */
[----:B------:R-:W1:Y:S01]  /*1c070*/  MUFU.EX2 R0, R171 ;  /* 0x000000ab00007308 */ /* 0x000e620000000800 */
[----:B------:R-:W-:Y:S01]  /*1c080*/  FADD.FTZ R113, R193, R106 ;  /* 0x0000006ac1717221 */ /* 0x000fe20000010000 */
[----:B------:R-:W-:Y:S01]  /*1c090*/  FADD.FTZ R115, R136, R115 ;  /* 0x0000007388737221 */ /* 0x000fe20000010000 */
[-C--:B------:R-:W-:Y:S01]  /*1c0a0*/  FMUL.FTZ R52, R52, R3.reuse ;  /* 0x0000000334347220 */ /* 0x080fe20000410000 */
[-C--:B------:R-:W-:Y:S01]  /*1c0b0*/  FMUL.FTZ R53, R53, R3.reuse ;  /* 0x0000000335357220 */ /* 0x080fe20000410000 */
[----:B------:R-:W-:Y:S01]  /*1c0c0*/  FADD.FTZ R4, R132, R113 ;  /* 0x0000007184047221 */ /* 0x000fe20000010000 */
[----:B------:R-:W-:Y:S01]  /*1c0d0*/  FADD.FTZ R106, R194, R115 ;  /* 0x00000073c26a7221 */ /* 0x000fe20000010000 */
[-C--:B------:R-:W-:Y:S01]  /*1c0e0*/  FMUL.FTZ R56, R56, R3.reuse ;  /* 0x0000000338387220 */ /* 0x080fe20000410000 */
[-C--:B------:R-:W-:Y:S01]  /*1c0f0*/  FMUL.FTZ R57, R57, R3.reuse ;  /* 0x0000000339397220 */ /* 0x080fe20000410000 */
[----:B------:R-:W-:Y:S01]  /*1c100*/  FADD.FTZ R14, R195, R4 ;  /* 0x00000004c30e7221 */ /* 0x000fe20000010000 */
[----:B------:R-:W-:Y:S01]  /*1c110*/  FADD.FTZ R7, R137, R106 ;  /* 0x0000006a89077221 */ /* 0x000fe20000010000 */
[----:B------:R-:W2:Y:S01]  /*1c120*/  MUFU.EX2 R4, R107 ;  /* 0x0000006b00047308 */ /* 0x000ea20000000800 */
[-C--:B------:R-:W-:Y:S01]  /*1c130*/  FMUL.FTZ R60, R60, R3.reuse ;  /* 0x000000033c3c7220 */ /* 0x080fe20000410000 */
[----:B------:R-:W-:Y:S01]  /*1c140*/  FADD.FTZ R14, R133, R14 ;  /* 0x0000000e850e7221 */ /* 0x000fe20000010000 */
[----:B------:R-:W-:Y:S01]  /*1c150*/  FADD.FTZ R20, R196, R7 ;  /* 0x00000007c4147221 */ /* 0x000fe20000010000 */
[-C--:B------:R-:W-:Y:S01]  /*1c160*/  FMUL.FTZ R61, R61, R3.reuse ;  /* 0x000000033d3d7220 */ /* 0x080fe20000410000 */
[----:B------:R-:W-:Y:S01]  /*1c170*/  FMUL.FTZ R64, R64, R3 ;  /* 0x0000000340407220 */ /* 0x000fe20000410000 */
[----:B------:R-:W-:Y:S01]  /*1c180*/  FADD.FTZ R7, R197, R14 ;  /* 0x0000000ec5077221 */ /* 0x000fe20000010000 */
[----:B------:R-:W-:Y:S01]  /*1c190*/  FADD.FTZ R11, R129, R20 ;  /* 0x00000014810b7221 */ /* 0x000fe20000010000 */
[C---:B------:R-:W-:Y:S01]  /*1c1a0*/  F2FP.F16.F32.PACK_AB R197, R6.reuse, R197 ;  /* 0x000000c506c5723e */ /* 0x040fe200000000ff */
[----:B------:R-:W-:Y:S01]  /*1c1b0*/  FMUL.FTZ R65, R65, R3 ;  /* 0x0000000341417220 */ /* 0x000fe20000410000 */
[----:B------:R-:W-:Y:S01]  /*1c1c0*/  FADD.FTZ R14, R6, R7 ;  /* 0x00000007060e7221 */ /* 0x000fe20000010000 */
[----:B------:R-:W-:Y:S01]  /*1c1d0*/  FADD.FTZ R11, R198, R11 ;  /* 0x0000000bc60b7221 */ /* 0x000fe20000010000 */
[----:B-1----:R-:W-:Y:S01]  /*1c1e0*/  F2FP.F16.F32.PACK_AB R218, R0, R109 ;  /* 0x0000006d00da723e */ /* 0x002fe200000000ff */
[----:B------:R-:W-:Y:S01]  /*1c1f0*/  FMUL.FTZ R68, R68, R3 ;  /* 0x0000000344447220 */ /* 0x000fe20000410000 */
[----:B------:R-:W-:Y:S01]  /*1c200*/  FADD.FTZ R7, R199, R14 ;  /* 0x0000000ec7077221 */ /* 0x000fe20000010000 */
[----:B------:R-:W-:Y:S01]  /*1c210*/  FADD.FTZ R11, R128, R11 ;  /* 0x0000000b800b7221 */ /* 0x000fe20000010000 */
[----:B------:R-:W1:Y:S01]  /*1c220*/  MUFU.EX2 R14, R111 ;  /* 0x0000006f000e7308 */ /* 0x000e620000000800 */
[C---:B------:R-:W-:Y:S01]  /*1c230*/  F2FP.F16.F32.PACK_AB R199, R8.reuse, R199 ;  /* 0x000000c708c7723e */ /* 0x040fe200000000ff */
[----:B------:R-:W-:Y:S01]  /*1c240*/  FADD.FTZ R20, R8, R7 ;  /* 0x0000000708147221 */ /* 0x000fe20000010000 */
[----:B------:R-:W-:Y:S01]  /*1c250*/  FADD.FTZ R11, R200, R11 ;  /* 0x0000000bc80b7221 */ /* 0x000fe20000010000 */
[-C--:B------:R-:W-:Y:S01]  /*1c260*/  FMUL.FTZ R69, R69, R3.reuse ;  /* 0x0000000345457220 */ /* 0x080fe20000410000 */
[----:B------:R-:W-:Y:S01]  /*1c270*/  FMUL.FTZ R72, R72, R3 ;  /* 0x0000000348487220 */ /* 0x000fe20000410000 */
[----:B------:R-:W-:Y:S01]  /*1c280*/  FADD.FTZ R20, R201, R20 ;  /* 0x00000014c9147221 */ /* 0x000fe20000010000 */
[----:B------:R-:W-:Y:S01]  /*1c290*/  FADD.FTZ R11, R120, R11 ;  /* 0x0000000b780b7221 */ /* 0x000fe20000010000 */
[----:B------:R-:W-:Y:S01]  /*1c2a0*/  F2FP.F16.F32.PACK_AB R201, R5, R201 ;  /* 0x000000c905c9723e */ /* 0x000fe200000000ff */
[-C--:B------:R-:W-:Y:S01]  /*1c2b0*/  FMUL.FTZ R73, R73, R3.reuse ;  /* 0x0000000349497220 */ /* 0x080fe20000410000 */
        /* <DEDUP_REMOVED lines=11> */
[----:B------:R-:W-:Y:S01]  /*1c370*/  FMUL.FTZ R85, R85, R3 ;  /* 0x0000000355557220 */ /* 0x000fe20000410000 */
        /* <DEDUP_REMOVED lines=17> */
[----:B--2---:R-:W-:Y:S01]  /*1c490*/  F2FP.F16.F32.PACK_AB R209, R4, R209 ;  /* 0x000000d104d1723e */ /* 0x004fe200000000ff */
        /* <DEDUP_REMOVED lines=41> */
[C---:B------:R-:W-:Y:S01]  /*1c730*/  F2FP.F16.F32.PACK_AB R219, R95.reuse, R219 ;  /* 0x000000db5fdb723e */ /* 0x040fe200000000ff */
[----:B------:R-:W-:Y:S01]  /*1c740*/  FADD.FTZ R12, R95, R4 ;  /* 0x000000045f0c7221 */ /* 0x000fe20000010000 */
[-C--:B------:R-:W-:Y:S01]  /*1c750*/  FMUL.FTZ R26, R26, R93.reuse ;  /* 0x0000005d1a1a7220 */ /* 0x080fe20000410000 */
[----:B------:R0:W5:Y:S01]  /*1c760*/  LDL R4, [R1+0x4] ;  /* 0x0000040001047983 */ /* 0x0001620000100800 */
        /* <DEDUP_REMOVED lines=31> */
[----:B------:R-:W-:Y:S01]  /*1c960*/  IMAD.MOV.U32 R5, RZ, RZ, R228 ;  /* 0x000000ffff057224 */ /* 0x000fe200078e00e4 */
[----:B------:R-:W-:Y:S01]  /*1c970*/  MOV R3, R91 ;  /* 0x0000005b00037202 */ /* 0x000fe20000000f00 */
[----:B------:R-:W-:Y:S01]  /*1c980*/  IMAD.MOV.U32 R0, RZ, RZ, R92 ;  /* 0x000000ffff007224 */ /* 0x000fe200078e005c */
[----:B0-----:R-:W-:Y:S06]  /*1c990*/  @P2 BRA `(.L_x_639) ;  /* 0xffffff9800802947 */ /* 0x001fec000383ffff */
.L_x_629:
[----:B------:R-:W-:Y:S05]  /*1c9a0*/  WARPSYNC.ALL ;  /* 0x0000000000007948 */ /* 0x000fea0003800000 */
[----:B------:R-:W-:Y:S06]  /*1c9b0*/  BAR.ARV 0x8, 0x120 ;  /* 0x0204800000007b1d */ /* 0x000fec0000002000 */
[----:B------:R-:W-:Y:S05]  /*1c9c0*/  @!P0 BRA `(.L_x_640) ;  /* 0x0000000000048947 */ /* 0x000fea0003800000 */
[----:B------:R-:W-:Y:S01]  /*1c9d0*/  BPT.TRAP 0x1 ;  /* 0x000000040000795c */ /* 0x000fe20000300000 */
.L_x_640:
[----:B------:R-:W2:Y:S01]  /*1c9e0*/  LDL R0, [R1+0x4] ;  /* 0x0000040001007983 */ /* 0x000ea20000100800 */
[----:B------:R-:W-:Y:S01]  /*1c9f0*/  IMAD R9, R228, 0x8, R2 ;  /* 0x00000008e4097824 */ /* 0x000fe200078e0202 */
[----:B--2---:R-:W-:-:S04]  /*1ca00*/  SHF.L.U32 R0, R0, 0x1f, RZ ;  /* 0x0000001f00007819 */ /* 0x004fc800000006ff */
[----:B------:R0:W1:Y:S01]  /*1ca10*/  SYNCS.PHASECHK.TRANS64.TRYWAIT P2, [R9+URZ+0x34850], R0 ;  /* 0x03485000090075a7 */ /* 0x000062000804017f */
[----:B------:R-:W-:Y:S05]  /*1ca20*/  @!P0 BRA `(.L_x_641) ;  /* 0x0000000000048947 */ /* 0x000fea0003800000 */
[----:B------:R-:W-:Y:S01]  /*1ca30*/  BPT.TRAP 0x1 ;  /* 0x000000040000795c */ /* 0x000fe20000300000 */
.L_x_641:
[----:B------:R-:W-:-:S05]  /*1ca40*/  VIADD R2, R2, 0x400 ;  /* 0x0000040002027836 */ /* 0x000fca0000000000 */
[----:B------:R-:W-:-:S04]  /*1ca50*/  SHF.R.U32.HI R2, RZ, 0x4, R2 ;  /* 0x00000004ff027819 */ /* 0x000fc80000011602 */
[----:B------:R-:W-:-:S04]  /*1ca60*/  LOP3.LUT R2, R2, 0x3fff, RZ, 0xc0, !PT ;  /* 0x00003fff02027812 */ /* 0x000fc800078ec0ff */
[----:B------:R-:W-:Y:S01]  /*1ca70*/  LOP3.LUT R3, R2, 0x5800000, RZ, 0xfc, !PT ;  /* 0x0580000002037812 */ /* 0x000fe200078efcff */
[----:B-1----:R-:W-:Y:S06]  /*1ca80*/  @P2 BRA `(.L_x_642) ;  /* 0x0000000000082947 */ /* 0x002fec0003800000 */
[----:B------:R-:W1:Y:S02]  /*1ca90*/  SYNCS.PHASECHK.TRANS64.TRYWAIT P0, [R9+URZ+0x34850], R0 ;  /* 0x03485000090075a7 */ /* 0x000e64000800017f */
[----:B-1----:R-:W-:Y:S05]  /*1caa0*/  @!P0 BRA `(.L_x_643) ;  /* 0x0000008c00648947 */ /* 0x002fea0003800000 */
.L_x_642:
[----:B------:R-:W-:Y:S01]  /*1cab0*/  IMAD R2, R228, 0xb00, R3 ;  /* 0x00000b00e4027824 */ /* 0x000fe200078e0203 */
[----:B------:R-:W-:Y:S01]  /*1cac0*/  MOV R3, 0x40000040 ;  /* 0x4000004000037802 */ /* 0x000fe20000000f00 */
[----:B------:R-:W-:Y:S05]  /*1cad0*/  WARPSYNC.ALL ;  /* 0x0000000000007948 */ /* 0x000fea0003800000 */
[C---:B------:R-:W-:Y:S01]  /*1cae0*/  R2UR UR6, R2.reuse ;  /* 0x00000000020672ca */ /* 0x040fe200000e0000 */
[----:B------:R-:W2:Y:S01]  /*1caf0*/  LDL.LU R7, [R1+0x4] ;  /* 0x0000040001077983 */ /* 0x000ea20000300800 */
[----:B------:R-:W-:Y:S01]  /*1cb00*/  R2UR UR7, R3 ;  /* 0x00000000030772ca */ /* 0x000fe200000e0000 */
[----:B------:R-:W-:Y:S01]  /*1cb10*/  WARPGROUP.ARRIVE ;  /* 0x00000000000079c5 */ /* 0x000fe20000000000 */
[----:B-----5:R-:W-:Y:S01]  /*1cb20*/  VIADD R4, R2, 0x80 ;  /* 0x0000008002047836 */ /* 0x020fe20000000000 */
[----:B01----:R-:W0:Y:S01]  /*1cb30*/  SHFL.BFLY PT, R0, R15, 0x2, 0x1f ;  /* 0x0c401f000f007f89 */ /* 0x003e2200000e0000 */
[----:B------:R-:W-:Y:S01]  /*1cb40*/  IMAD.MOV.U32 R5, RZ, RZ, 0x40000040 ;  /* 0x40000040ff057424 */ /* 0x000fe200078e00ff */
[----:B------:R-:W-:Y:S01]  /*1cb50*/  IADD3 R228, R228, 0x1, RZ ;  /* 0x00000001e4e47810 */ /* 0x000fe20007ffe0ff */
[----:B------:R-:W-:-:S03]  /*1cb60*/  IMAD.MOV.U32 R3, RZ, RZ, 0x40000040 ;  /* 0x40000040ff037424 */ /* 0x000fc600078e00ff */
[----:B------:R-:W-:-:S04]  /*1cb70*/  ISETP.NE.AND P0, PT, R228, 0x2, PT ;  /* 0x00000002e400780c */ /* 0x000fc80003f05270 */
[----:B------:R-:W-:Y:S01]  /*1cb80*/  HGMMA.64x128x16.F32 R24, R176, gdesc[UR4].tnspB, R24, gsb0 ;  /* 0x41e00004b0187df0 */ /* 0x000fe20008000818 */
[----:B------:R-:W-:Y:S02]  /*1cb90*/  R2UR UR6, R4 ;  /* 0x00000000040672ca */ /* 0x000fe400000e0000 */
[----:B------:R-:W-:Y:S01]  /*1cba0*/  R2UR UR7, R5 ;  /* 0x00000000050772ca */ /* 0x000fe200000e0000 */
[----:B------:R-:W-:Y:S01]  /*1cbb0*/  IMAD.MOV.U32 R5, RZ, RZ, 0x40000040 ;  /* 0x40000040ff057424 */ /* 0x000fe200078e00ff */
[----:B------:R-:W-:Y:S01]  /*1cbc0*/  IADD3 R4, R2, 0x100, RZ ;  /* 0x0000010002047810 */ /* 0x000fe20007ffe0ff */
[----:B0-----:R-:W-:Y:S01]  /*1cbd0*/  FADD.FTZ R0, R0, R15 ;  /* 0x0000000f00007221 */ /* 0x001fe20000010000 */
[----:B------:R-:W-:Y:S02]  /*1cbe0*/  WARPGROUP.DEPBAR.LE gsb0, 0x0 ;  /* 0x00008000000079c5 */ /* 0x000fe40000010000 */
[----:B------:R-:W-:-:S07]  /*1cbf0*/  WARPGROUP.ARRIVE ;  /* 0x00000000000079c5 */ /* 0x000fce0000000000 */
[----:B------:R-:W-:Y:S01]  /*1cc00*/  HGMMA.64x128x16.F32 R24, R180, gdesc[UR4].tnspB, R24, gsb0 ;  /* 0x41e00004b4187df0 */ /* 0x000fe20008000818 */
[----:B------:R-:W-:Y:S01]  /*1cc10*/  R2UR UR6, R4 ;  /* 0x00000000040672ca */ /* 0x000fe200000e0000 */
[----:B------:R-:W-:Y:S01]  /*1cc20*/  VIADD R4, R2, 0x180 ;  /* 0x0000018002047836 */ /* 0x000fe20000000000 */
[----:B------:R-:W-:Y:S02]  /*1cc30*/  R2UR UR7, R5 ;  /* 0x00000000050772ca */ /* 0x000fe400000e0000 */
[----:B------:R-:W-:Y:S01]  /*1cc40*/  MOV R5, 0x40000040 ;  /* 0x4000004000057802 */ /* 0x000fe20000000f00 */
        /* <DEDUP_REMOVED lines=39> */
[C---:B------:R-:W-:Y:S01]  /*1cec0*/  VIADD R4, R2.reuse, 0x480 ;  /* 0x0000048002047836 */ /* 0x040fe20000000000 */
[----:B------:R-:W-:Y:S01]  /*1ced0*/  R2UR UR7, R5 ;  /* 0x00000000050772ca */ /* 0x000fe200000e0000 */
[----:B------:R-:W-:Y:S01]  /*1cee0*/  VIADD R2, R2, 0x500 ;  /* 0x0000050002027836 */ /* 0x000fe20000000000 */
[----:B------:R-:W-:Y:S01]  /*1cef0*/  MOV R5, 0x40000040 ;  /* 0x4000004000057802 */ /* 0x000fe20000000f00 */
[----:B------:R-:W-:Y:S02]  /*1cf00*/  WARPGROUP.DEPBAR.LE gsb0, 0x0 ;  /* 0x00008000000079c5 */ /* 0x000fe40000010000 */
[----:B------:R-:W-:-:S08]  /*1cf10*/  WARPGROUP.ARRIVE ;  /* 0x00000000000079c5 */ /* 0x000fd00000000000 */
[----:B------:R-:W-:Y:S01]  /*1cf20*/  HGMMA.64x128x16.F32 R24, R208, gdesc[UR4].tnspB, R24, gsb0 ;  /* 0x41e00004d0187df0 */ /* 0x000fe20008000818 */
[----:B------:R-:W-:Y:S01]  /*1cf30*/  R2UR UR6, R4 ;  /* 0x00000000040672ca */ /* 0x000fe200000e0000 */
[----:B------:R-:W-:Y:S01]  /*1cf40*/  IMAD.MOV.U32 R4, RZ, RZ, RZ ;  /* 0x000000ffff047224 */ /* 0x000fe200078e00ff */
[----:B------:R-:W-:Y:S01]  /*1cf50*/  R2UR UR7, R5 ;  /* 0x00000000050772ca */ /* 0x000fe200000e0000 */
[----:B------:R-:W-:Y:S02]  /*1cf60*/  WARPGROUP.DEPBAR.LE gsb0, 0x0 ;  /* 0x00008000000079c5 */ /* 0x000fe40000010000 */
[----:B------:R-:W-:-:S10]  /*1cf70*/  WARPGROUP.ARRIVE ;  /* 0x00000000000079c5 */ /* 0x000fd40000000000 */
[----:B------:R-:W-:Y:S01]  /*1cf80*/  HGMMA.64x128x16.F32 R24, R212, gdesc[UR4].tnspB, R24, gsb0 ;  /* 0x41e00004d4187df0 */ /* 0x000fe20008000818 */
[----:B------:R-:W-:Y:S02]  /*1cf90*/  R2UR UR7, R3 ;  /* 0x00000000030772ca */ /* 0x000fe400000e0000 */
[----:B------:R-:W0:Y:S01]  /*1cfa0*/  SHFL.BFLY PT, R3, R12, 0x2, 0x1f ;  /* 0x0c401f000c037f89 */ /* 0x000e2200000e0000 */
[----:B------:R-:W-:Y:S01]  /*1cfb0*/  R2UR UR6, R2 ;  /* 0x00000000020672ca */ /* 0x000fe200000e0000 */
[----:B0-----:R-:W-:Y:S02]  /*1cfc0*/  FADD.FTZ R2, R3, R12 ;  /* 0x0000000c03027221 */ /* 0x001fe40000010000 */
[----:B------:R-:W0:Y:S04]  /*1cfd0*/  SHFL.BFLY PT, R3, R0, 0x1, 0x1f ;  /* 0x0c201f0000037f89 */ /* 0x000e2800000e0000 */
[----:B------:R-:W1:Y:S01]  /*1cfe0*/  SHFL.BFLY PT, R5, R2, 0x1, 0x1f ;  /* 0x0c201f0002057f89 */ /* 0x000e6200000e0000 */
[----:B0-----:R-:W-:Y:S01]  /*1cff0*/  FADD.FTZ R10, R0, R3 ;  /* 0x00000003000a7221 */ /* 0x001fe20000010000 */
[----:B------:R-:W-:Y:S01]  /*1d000*/  SEL R0, RZ, 0x1, P0 ;  /* 0x00000001ff007807 */ /* 0x000fe20000000000 */
[----:B-1----:R-:W-:-:S03]  /*1d010*/  FADD.FTZ R11, R2, R5 ;  /* 0x00000005020b7221 */ /* 0x002fc60000010000 */
[----:B------:R-:W-:Y:S02]  /*1d020*/  FSETP.NE.FTZ.AND P2, PT, R10, RZ, PT ;  /* 0x000000ff0a00720b */ /* 0x000fe40003f55000 */
[----:B--2---:R-:W-:Y:S02]  /*1d030*/  LOP3.LUT R7, R7, R0, RZ, 0x3c, !PT ;  /* 0x0000000007077212 */ /* 0x004fe400078e3cff */
[----:B------:R-:W-:-:S09]  /*1d040*/  FSETP.NE.FTZ.AND P3, PT, R11, RZ, PT ;  /* 0x000000ff0b00720b */ /* 0x000fd20003f75000 */
[----:B------:R-:W0:Y:S08]  /*1d050*/  @P2 MUFU.LG2 R5, R10 ;  /* 0x0000000a00052308 */ /* 0x000e300000000c00 */
[----:B------:R1:W-:Y:S01]  /*1d060*/  @P2 MUFU.RCP R4, R10 ;  /* 0x0000000a00042308 */ /* 0x0003e20000001000 */
[----:B------:R-:W-:-:S07]  /*1d070*/  IMAD.MOV.U32 R8, RZ, RZ, RZ ;  /* 0x000000ffff087224 */ /* 0x000fce00078e00ff */
[----:B------:R-:W2:Y:S01]  /*1d080*/  @P3 MUFU.LG2 R6, R11 ;  /* 0x0000000b00063308 */ /* 0x000ea20000000c00 */
[----:B-1----:R-:W3:Y:S01]  /*1d090*/  LDL.LU R10, [R1+0x84] ;  /* 0x00008400010a7983 */ /* 0x002ee20000300800 */
[----:B------:R-:W-:Y:S02]  /*1d0a0*/  WARPGROUP.DEPBAR.LE gsb0, 0x0 ;  /* 0x00008000000079c5 */ /* 0x000fe40000010000 */
[----:B------:R-:W-:-:S06]  /*1d0b0*/  WARPGROUP.ARRIVE ;  /* 0x00000000000079c5 */ /* 0x000fcc0000000000 */
[----:B------:R-:W-:Y:S01]  /*1d0c0*/  HGMMA.64x128x16.F32 R24, R216, gdesc[UR4].tnspB, R24, gsb0 ;  /* 0x41e00004d8187df0 */ /* 0x000fe20008000818 */
[----:B------:R2:W-:Y:S01]  /*1d0d0*/  STL [R1+0x4], R7 ;  /* 0x0000040701007387 */ /* 0x0005e20000100800 */
[----:B------:R-:W1:Y:S01]  /*1d0e0*/  @P3 MUFU.RCP R8, R11 ;  /* 0x0000000b00083308 */ /* 0x000e620000001000 */
[----:B------:R-:W-:Y:S02]  /*1d0f0*/  @!P1 VIADD R9, R9, 0x34860 ;  /* 0x0003486009099836 */ /* 0x000fe40000000000 */
[C---:B------:R-:W-:Y:S01]  /*1d100*/  @P2 FMUL.FTZ R2, R90.reuse, 0.69314718246459960938 ;  /* 0x3f3172185a022820 */ /* 0x040fe20000410000 */
[----:B------:R-:W-:Y:S01]  /*1d110*/  @P3 FMUL.FTZ R90, R90, 0.69314718246459960938 ;  /* 0x3f3172185a5a3820 */ /* 0x000fe20000410000 */
[----:B0-----:R-:W-:Y:S01]  /*1d120*/  @P2 FMUL.FTZ R5, R5, 0.69314718246459960938 ;  /* 0x3f31721805052820 */ /* 0x001fe20000410000 */
[----:B------:R-:W-:Y:S01]  /*1d130*/  MOV R3, 0xff800000 ;  /* 0xff80000000037802 */ /* 0x000fe20000000f00 */
[----:B------:R-:W-:Y:S02]  /*1d140*/  IMAD.MOV.U32 R0, RZ, RZ, -0x800000 ;  /* 0xff800000ff007424 */ /* 0x000fe400078e00ff */
[----:B--2---:R-:W-:Y:S01]  /*1d150*/  @P3 FMUL.FTZ R7, R6, 0.69314718246459960938 ;  /* 0x3f31721806073820 */ /* 0x004fe20000410000 */
[----:B------:R-:W-:Y:S01]  /*1d160*/  @!P1 PRMT R9, RZ, 0x654, R9 ;  /* 0x00000654ff099816 */ /* 0x000fe20000000009 */
[----:B------:R-:W-:-:S02]  /*1d170*/  @P2 FFMA.FTZ R3, R2, R91, R5 ;  /* 0x0000005b02032223 */ /* 0x000fc40000010005 */
[----:B------:R-:W-:Y:S01]  /*1d180*/  @P3 FFMA.FTZ R0, R90, R92, R7 ;  /* 0x0000005c5a003223 */ /* 0x000fe20000010007 */
[----:B------:R-:W-:Y:S01]  /*1d190*/  SEL R228, R228, RZ, P0 ;  /* 0x000000ffe4e47207 */ /* 0x000fe20000000000 */
[----:B------:R-:W-:Y:S02]  /*1d1a0*/  WARPGROUP.DEPBAR.LE gsb0, 0x0 ;  /* 0x00008000000079c5 */ /* 0x000fe40000010000 */
        /* <DEDUP_REMOVED lines=28> */
[----:B------:R-:W-:Y:S01]  /*1d370*/  FMUL.FTZ R40, R80, R4 ;  /* 0x0000000450287220 */ /* 0x000fe20000410000 */
        /* <DEDUP_REMOVED lines=15> */
[-C--:B------:R-:W-:Y:S01]  /*1d470*/  FMUL.FTZ R103, R25, R4.reuse ;  /* 0x0000000419677220 */ /* 0x080fe20000410000 */
[-C--:B------:R-:W-:Y:S01]  /*1d480*/  FMUL.FTZ R7, R28, R4.reuse ;  /* 0x000000041c077220 */ /* 0x080fe20000410000 */
[----:B------:R-:W-:Y:S01]  /*1d490*/  FMUL.FTZ R102, R29, R4 ;  /* 0x000000041d667220 */ /* 0x000fe20000410000 */
[----:B------:R-:W-:Y:S01]  /*1d4a0*/  PLOP3.LUT P1, PT, PT, PT, PT, 0x8, 0x0 ;  /* 0x000000000000781c */ /* 0x000fe20003f2e170 */
        /* <DEDUP_REMOVED lines=18> */
[----:B---3--:R-:W-:-:S05]  /*1d5d0*/  IADD3 R10, R10, 0x1, RZ ;  /* 0x000000010a0a7810 */ /* 0x008fca0007ffe0ff */
[----:B------:R0:W-:Y:S02]  /*1d5e0*/  STL [R1+0x84], R10 ;  /* 0x0000840a01007387 */ /* 0x0001e40000100800 */
.L_x_579:
[----:B------:R-:W2:Y:S01]  /*1d5f0*/  LDL R86, [R1+0x7c] ;  /* 0x00007c0001567983 */ /* 0x000ea20000100800 */
[----:B------:R-:W-:Y:S05]  /*1d600*/  WARPSYNC.ALL ;  /* 0x0000000000007948 */ /* 0x000fea0003800000 */
[----:B------:R-:W1:Y:S01]  /*1d610*/  S2UR UR5, SR_CgaCtaId ;  /* 0x00000000000579c3 */ /* 0x000e620000008800 */
[----:B------:R-:W-:Y:S01]  /*1d620*/  UMOV UR4, 0x400 ;  /* 0x0000040000047882 */ /* 0x000fe20000000000 */
[----:B------:R-:W-:Y:S01]  /*1d630*/  BSSY B0, `(.L_x_644) ;  /* 0x0000201000007945 */ /* 0x000fe20003800000 */
[----:B-1----:R-:W-:-:S06]  /*1d640*/  ULEA UR4, UR5, UR4, 0x18 ;  /* 0x0000000405047291 */ /* 0x002fcc000f8ec03f */
[----:B------:R-:W-:Y:S01]  /*1d650*/  IMAD.U32 R2, RZ, RZ, UR4 ;  /* 0x00000004ff027e24 */ /* 0x000fe2000f8e00ff */
[----:B------:R-:W-:Y:S06]  /*1d660*/  BAR.SYNC.DEFER_BLOCKING 0x5, 0x120 ;  /* 0x0144800000007b1d */ /* 0x000fec0000010000 */
[----:B------:R1:W3:Y:S02]  /*1d670*/  LDS.128 R156, [R2+0x348d0] ;  /* 0x0348d000029c7984 */ /* 0x0002e40000000c00 */
[----:B------:R-:W-:Y:S06]  /*1d680*/  BAR.ARV 0x4, 0x120 ;  /* 0x0104800000007b1d */ /* 0x000fec0000002000 */
[----:B--2---:R-:W-:Y:S01]  /*1d690*/  SHF.R.S32.HI R38, RZ, 0x1f, R86 ;  /* 0x0000001fff267819 */ /* 0x004fe20000011456 */
[----:B------:R-:W-:-:S03]  /*1d6a0*/  IMAD.SHL.U32 R74, R86, 0x4, RZ ;  /* 0x00000004564a7824 */ /* 0x000fc600078e00ff */
[----:B------:R-:W-:Y:S01]  /*1d6b0*/  SHF.L.U64.HI R78, R86, 0x2, R38 ;  /* 0x00000002564e7819 */ /* 0x000fe20000010226 */
[----:B-1-3--:R-:W-:Y:S06]  /*1d6c0*/  @P1 BRA `(.L_x_645) ;  /* 0x0000001400541947 */ /* 0x00afec0003800000 */
[----:B------:R-:W1:Y:S01]  /*1d6d0*/  S2R R107, SR_TID.X ;  /* 0x00000000006b7919 */ /* 0x000e620000002100 */
[----:B------:R-:W-:Y:S05]  /*1d6e0*/  WARPSYNC.ALL ;  /* 0x0000000000007948 */ /* 0x000fea0003800000 */
[----:B------:R-:W2:Y:S01]  /*1d6f0*/  S2R R5, SR_SWINHI ;  /* 0x0000000000057919 */ /* 0x000ea20000002f00 */
[----:B------:R-:W-:Y:S01]  /*1d700*/  ULDC.64 UR4, c[0x0][0xbd8] ;  /* 0x0002f60000047ab9 */ /* 0x000fe20000000a00 */
[----:B------:R-:W-:Y:S01]  /*1d710*/  F2FP.F16.F32.PACK_AB R31, R31, R54 ;  /* 0x000000361f1f723e */ /* 0x000fe200000000ff */
[----:B------:R-:W-:Y:S01]  /*1d720*/  ULDC.64 UR6, c[0x0][0x208] ;  /* 0x0000820000067ab9 */ /* 0x000fe20000000a00 */
[----:B------:R-:W-:-:S02]  /*1d730*/  F2FP.F16.F32.PACK_AB R32, R49, R32 ;  /* 0x000000203120723e */ /* 0x000fc400000000ff */
[----:B------:R-:W-:Y:S02]  /*1d740*/  F2FP.F16.F32.PACK_AB R35, R35, R50 ;  /* 0x000000322323723e */ /* 0x000fe400000000ff */
[----:B-1----:R-:W-:-:S04]  /*1d750*/  IADD3 R107, R107, -0x80, RZ ;  /* 0xffffff806b6b7810 */ /* 0x002fc80007ffe0ff */
[----:B------:R-:W-:Y:S02]  /*1d760*/  SHF.R.S32.HI R82, RZ, 0x1f, R107 ;  /* 0x0000001fff527819 */ /* 0x000fe4000001146b */
[----:B------:R-:W-:Y:S02]  /*1d770*/  MOV R20, R2 ;  /* 0x0000000200147202 */ /* 0x000fe40000000f00 */
[----:B--2---:R-:W-:Y:S02]  /*1d780*/  MOV R21, R5 ;  /* 0x0000000500157202 */ /* 0x004fe40000000f00 */
[CC--:B------:R-:W-:Y:S02]  /*1d790*/  LEA.HI R4, R82.reuse, R107.reuse, RZ, 0x4 ;  /* 0x0000006b52047211 */ /* 0x0c0fe400078f20ff */
[----:B------:R-:W-:Y:S02]  /*1d7a0*/  LEA.HI R8, R82, R107, RZ, 0x5 ;  /* 0x0000006b52087211 */ /* 0x000fe400078f28ff */
[----:B0-----:R-:W-:-:S03]  /*1d7b0*/  SHF.R.S32.HI R9, RZ, 0x4, R4 ;  /* 0x00000004ff097819 */ /* 0x001fc60000011404 */
[----:B------:R-:W-:Y:S01]  /*1d7c0*/  IMAD.SHL.U32 R10, R8, 0x20, RZ ;  /* 0x00000020080a7824 */ /* 0x000fe200078e00ff */
[C---:B------:R-:W-:Y:S02]  /*1d7d0*/  LOP3.LUT R8, R4.reuse, 0x3fffff0, RZ, 0xc0, !PT ;  /* 0x03fffff004087812 */ /* 0x040fe400078ec0ff */
[----:B------:R-:W-:Y:S02]  /*1d7e0*/  LEA.HI R4, R4, R9, RZ, 0x1 ;  /* 0x0000000904047211 */ /* 0x000fe400078f08ff */
[----:B------:R-:W-:Y:S01]  /*1d7f0*/  LOP3.LUT R11, R10, 0xfffffc00, RZ, 0xc0, !PT ;  /* 0xfffffc000a0b7812 */ /* 0x000fe200078ec0ff */
[----:B------:R-:W-:Y:S01]  /*1d800*/  IMAD.IADD R8, R107, 0x1, -R8 ;  /* 0x000000016b087824 */ /* 0x000fe200078e0a08 */
[----:B------:R-:W-:-:S04]  /*1d810*/  LOP3.LUT R4, R4, 0x1ffffffe, RZ, 0xc0, !PT ;  /* 0x1ffffffe04047812 */ /* 0x000fc800078ec0ff */
[----:B------:R-:W-:Y:S01]  /*1d820*/  LEA R11, R8, R11, 0x6 ;  /* 0x0000000b080b7211 */ /* 0x000fe200078e30ff */
[----:B------:R-:W-:-:S04]  /*1d830*/  IMAD.IADD R4, R9, 0x1, -R4 ;  /* 0x0000000109047824 */ /* 0x000fc800078e0a04 */
[----:B------:R-:W-:-:S04]  /*1d840*/  IMAD R5, R4, 0x8, R11 ;  /* 0x0000000804057824 */ /* 0x000fc800078e020b */
[----:B------:R-:W-:-:S03]  /*1d850*/  IMAD.WIDE R4, R5, 0x2, R20 ;  /* 0x0000000205047825 */ /* 0x000fc600078e0214 */
[C---:B------:R-:W-:Y:S02]  /*1d860*/  IADD3 R71, P2, R4.reuse, 0x4000, RZ ;  /* 0x0000400004477810 */ /* 0x040fe40007f5e0ff */
[C---:B------:R-:W-:Y:S02]  /*1d870*/  LOP3.LUT R29, R4.reuse, 0x380, RZ, 0xc0, !PT ;  /* 0x00000380041d7812 */ /* 0x040fe400078ec0ff */
[C---:B------:R-:W-:Y:S02]  /*1d880*/  IADD3 R59, P5, R4.reuse, 0x20, RZ ;  /* 0x00000020043b7810 */ /* 0x040fe40007fbe0ff */
[C---:B------:R-:W-:Y:S02]  /*1d890*/  IADD3 R63, P0, R4.reuse, 0x40, RZ ;  /* 0x00000040043f7810 */ /* 0x040fe40007f1e0ff */
[----:B------:R-:W-:Y:S02]  /*1d8a0*/  LOP3.LUT R14, R71, 0x380, RZ, 0xc0, !PT ;  /* 0x00000380470e7812 */ /* 0x000fe400078ec0ff */
[C---:B------:R-:W-:Y:S01]  /*1d8b0*/  IADD3 R67, P1, R4.reuse, 0x60, RZ ;  /* 0x0000006004437810 */ /* 0x040fe20007f3e0ff */
[----:B------:R-:W-:Y:S01]  /*1d8c0*/  IMAD.X R11, RZ, RZ, R5, P0 ;  /* 0x000000ffff0b7224 */ /* 0x000fe200000e0605 */
[----:B------:R-:W-:-:S02]  /*1d8d0*/  IADD3 R79, P4, R4, 0x4040, RZ ;  /* 0x00004040044f7810 */ /* 0x000fc40007f9e0ff */
[----:B------:R-:W-:Y:S01]  /*1d8e0*/  SHF.R.U64 R29, R29, 0x3, RZ ;  /* 0x000000031d1d7819 */ /* 0x000fe200000012ff */
[--C-:B------:R-:W-:Y:S01]  /*1d8f0*/  IMAD.X R13, RZ, RZ, R5.reuse, P1 ;  /* 0x000000ffff0d7224 */ /* 0x100fe200008e0605 */
[----:B------:R-:W-:Y:S01]  /*1d900*/  IADD3.X R9, RZ, R5, RZ, P5, !PT ;  /* 0x00000005ff097210 */ /* 0x000fe20002ffe4ff */
[----:B------:R-:W-:Y:S01]  /*1d910*/  IMAD.X R27, RZ, RZ, R5, P4 ;  /* 0x000000ffff1b7224 */ /* 0x000fe200020e0605 */
[----:B------:R-:W-:Y:S02]  /*1d920*/  LOP3.LUT R8, R59, 0x380, RZ, 0xc0, !PT ;  /* 0x000003803b087812 */ /* 0x000fe400078ec0ff */
[----:B------:R-:W-:Y:S02]  /*1d930*/  LOP3.LUT R10, R63, 0x380, RZ, 0xc0, !PT ;  /* 0x000003803f0a7812 */ /* 0x000fe400078ec0ff */
[C---:B------:R-:W-:Y:S02]  /*1d940*/  IADD3 R83, P5, R4.reuse, 0x4060, RZ ;  /* 0x0000406004537810 */ /* 0x040fe40007fbe0ff */
[----:B------:R-:W-:-:S02]  /*1d950*/  IADD3 R75, P3, R4, 0x4020, RZ ;  /* 0x00004020044b7810 */ /* 0x000fc40007f7e0ff */
[----:B------:R-:W-:Y:S02]  /*1d960*/  SHF.R.U64 R14, R14, 0x3, RZ ;  /* 0x000000030e0e7819 */ /* 0x000fe400000012ff */
[----:B------:R-:W-:Y:S01]  /*1d970*/  LOP3.LUT R12, R67, 0x380, RZ, 0xc0, !PT ;  /* 0x00000380430c7812 */ /* 0x000fe200078ec0ff */
[----:B------:R-:W-:Y:S01]  /*1d980*/  IMAD.X R25, RZ, RZ, R5, P3 ;  /* 0x000000ffff197224 */ /* 0x000fe200018e0605 */
[----:B------:R-:W-:Y:S02]  /*1d990*/  LOP3.LUT R4, R29, R4, RZ, 0x3c, !PT ;  /* 0x000000041d047212 */ /* 0x000fe400078e3cff */
[----:B------:R-:W-:Y:S02]  /*1d9a0*/  LOP3.LUT R26, R79, 0x380, RZ, 0xc0, !PT ;  /* 0x000003804f1a7812 */ /* 0x000fe400078ec0ff */
[----:B------:R-:W-:Y:S02]  /*1d9b0*/  SHF.R.U64 R8, R8, 0x3, RZ ;  /* 0x0000000308087819 */ /* 0x000fe400000012ff */
[----:B------:R-:W-:-:S02]  /*1d9c0*/  SHF.R.U64 R10, R10, 0x3, RZ ;  /* 0x000000030a0a7819 */ /* 0x000fc400000012ff */
[----:B------:R-:W-:Y:S02]  /*1d9d0*/  LOP3.LUT R28, R83, 0x380, RZ, 0xc0, !PT ;  /* 0x00000380531c7812 */ /* 0x000fe400078ec0ff */
[----:B------:R-:W-:Y:S02]  /*1d9e0*/  LOP3.LUT R24, R75, 0x380, RZ, 0xc0, !PT ;  /* 0x000003804b187812 */ /* 0x000fe400078ec0ff */
[----:B------:R-:W-:Y:S02]  /*1d9f0*/  LOP3.LUT R14, R14, R71, RZ, 0x3c, !PT ;  /* 0x000000470e0e7212 */ /* 0x000fe400078e3cff */
[----:B------:R-:W-:Y:S02]  /*1da00*/  SHF.R.U64 R12, R12, 0x3, RZ ;  /* 0x000000030c0c7819 */ /* 0x000fe400000012ff */
[----:B------:R-:W-:Y:S02]  /*1da10*/  SHF.R.U64 R26, R26, 0x3, RZ ;  /* 0x000000031a1a7819 */ /* 0x000fe400000012ff */
[----:B------:R-:W-:-:S02]  /*1da20*/  MOV R71, R4 ;  /* 0x0000000400477202 */ /* 0x000fc40000000f00 */
[----:B------:R-:W-:Y:S02]  /*1da30*/  LOP3.LUT R8, R8, R59, RZ, 0x3c, !PT ;  /* 0x0000003b08087212 */ /* 0x000fe400078e3cff */
[----:B------:R-:W-:Y:S02]  /*1da40*/  LOP3.LUT R10, R10, R63, RZ, 0x3c, !PT ;  /* 0x0000003f0a0a7212 */ /* 0x000fe400078e3cff */
[----:B------:R-:W-:Y:S02]  /*1da50*/  F2FP.F16.F32.PACK_AB R4, R103, R6 ;  /* 0x000000066704723e */ /* 0x000fe400000000ff */
[-C--:B------:R-:W-:Y:S02]  /*1da60*/  IADD3.X R15, RZ, R5.reuse, RZ, P2, !PT ;  /* 0x00000005ff0f7210 */ /* 0x080fe400017fe4ff */
[----:B------:R-:W-:Y:S02]  /*1da70*/  IADD3.X R29, RZ, R5, RZ, P5, !PT ;  /* 0x00000005ff1d7210 */ /* 0x000fe40002ffe4ff */
[----:B------:R-:W-:-:S02]  /*1da80*/  SHF.R.U64 R28, R28, 0x3, RZ ;  /* 0x000000031c1c7819 */ /* 0x000fc400000012ff */
[----:B------:R-:W-:Y:S02]  /*1da90*/  F2FP.F16.F32.PACK_AB R6, R102, R7 ;  /* 0x000000076606723e */ /* 0x000fe400000000ff */
[----:B------:R-:W-:Y:S02]  /*1daa0*/  SHF.R.U64 R24, R24, 0x3, RZ ;  /* 0x0000000318187819 */ /* 0x000fe400000012ff */
[----:B------:R-:W-:Y:S02]  /*1dab0*/  F2FP.F16.F32.PACK_AB R5, R105, R106 ;  /* 0x0000006a6905723e */ /* 0x000fe400000000ff */
[----:B------:R-:W-:Y:S01]  /*1dac0*/  F2FP.F16.F32.PACK_AB R7, R85, R104 ;  /* 0x000000685507723e */ /* 0x000fe200000000ff */
[----:B------:R-:W-:Y:S01]  /*1dad0*/  BAR.SYNC.DEFER_BLOCKING 0x1, 0x100 ;  /* 0x0044000000007b1d */ /* 0x000fe20000010000 */
[----:B------:R-:W-:Y:S02]  /*1dae0*/  LOP3.LUT R12, R12, R67, RZ, 0x3c, !PT ;  /* 0x000000430c0c7212 */ /* 0x000fe400078e3cff */
[----:B------:R-:W-:-:S02]  /*1daf0*/  LOP3.LUT R26, R26, R79, RZ, 0x3c, !PT ;  /* 0x0000004f1a1a7212 */ /* 0x000fc400078e3cff */
[----:B------:R-:W-:Y:S02]  /*1db00*/  MOV R70, R8 ;  /* 0x0000000800467202 */ /* 0x000fe40000000f00 */
[----:B------:R-:W-:Y:S02]  /*1db10*/  MOV R67, R10 ;  /* 0x0000000a00437202 */ /* 0x000fe40000000f00 */
[----:B------:R-:W-:Y:S02]  /*1db20*/  LOP3.LUT R28, R28, R83, RZ, 0x3c, !PT ;  /* 0x000000531c1c7212 */ /* 0x000fe400078e3cff */
[----:B------:R-:W-:Y:S02]  /*1db30*/  F2FP.F16.F32.PACK_AB R8, R95, R94 ;  /* 0x0000005e5f08723e */ /* 0x000fe400000000ff */
[----:B------:R-:W-:Y:S02]  /*1db40*/  F2FP.F16.F32.PACK_AB R9, R81, R84 ;  /* 0x000000545109723e */ /* 0x000fe400000000ff */
[----:B------:R-:W-:-:S02]  /*1db50*/  F2FP.F16.F32.PACK_AB R10, R100, R93 ;  /* 0x0000005d640a723e */ /* 0x000fc400000000ff */
[----:B------:R-:W-:Y:S02]  /*1db60*/  F2FP.F16.F32.PACK_AB R11, R77, R80 ;  /* 0x000000504d0b723e */ /* 0x000fe400000000ff */
[----:B------:R-:W-:Y:S02]  /*1db70*/  LOP3.LUT R24, R24, R75, RZ, 0x3c, !PT ;  /* 0x0000004b18187212 */ /* 0x000fe400078e3cff */
[----:B------:R-:W-:Y:S02]  /*1db80*/  MOV R59, R26 ;  /* 0x0000001a003b7202 */ /* 0x000fe40000000f00 */
[----:B------:R-:W-:Y:S01]  /*1db90*/  F2FP.F16.F32.PACK_AB R27, R51, R58 ;  /* 0x0000003a331b723e */ /* 0x000fe200000000ff */
[----:B------:R0:W-:Y:S01]  /*1dba0*/  STSM.16.M88.4 [R71], R4 ;  /* 0x0000000447007844 */ /* 0x0001e20000000200 */
[----:B------:R-:W-:Y:S02]  /*1dbb0*/  MOV R66, R12 ;  /* 0x0000000c00427202 */ /* 0x000fe40000000f00 */
[----:B------:R-:W-:Y:S01]  /*1dbc0*/  MOV R63, R14 ;  /* 0x0000000e003f7202 */ /* 0x000fe20000000f00 */
[----:B------:R1:W-:Y:S01]  /*1dbd0*/  STSM.16.M88.4 [R70], R8 ;  /* 0x0000000846007844 */ /* 0x0003e20000000200 */
[----:B------:R-:W-:-:S02]  /*1dbe0*/  MOV R51, R28 ;  /* 0x0000001c00337202 */ /* 0x000fc40000000f00 */
[----:B------:R-:W-:Y:S02]  /*1dbf0*/  MOV R62, R24 ;  /* 0x00000018003e7202 */ /* 0x000fe40000000f00 */
[----:B------:R-:W-:Y:S02]  /*1dc00*/  F2FP.F16.F32.PACK_AB R12, R99, R90 ;  /* 0x0000005a630c723e */ /* 0x000fe400000000ff */
[----:B------:R-:W-:Y:S02]  /*1dc10*/  F2FP.F16.F32.PACK_AB R13, R65, R68 ;  /* 0x00000044410d723e */ /* 0x000fe400000000ff */
[----:B------:R-:W-:Y:S02]  /*1dc20*/  F2FP.F16.F32.PACK_AB R14, R96, R89 ;  /* 0x00000059600e723e */ /* 0x000fe400000000ff */
[----:B------:R-:W-:Y:S02]  /*1dc30*/  F2FP.F16.F32.PACK_AB R15, R61, R64 ;  /* 0x000000403d0f723e */ /* 0x000fe400000000ff */
[----:B0-----:R-:W-:-:S02]  /*1dc40*/  F2FP.F16.F32.PACK_AB R4, R101, R92 ;  /* 0x0000005c6504723e */ /* 0x001fc400000000ff */
[----:B------:R-:W-:Y:S02]  /*1dc50*/  F2FP.F16.F32.PACK_AB R5, R73, R76 ;  /* 0x0000004c4905723e */ /* 0x000fe400000000ff */
[----:B------:R-:W-:Y:S02]  /*1dc60*/  F2FP.F16.F32.PACK_AB R6, R98, R91 ;  /* 0x0000005b6206723e */ /* 0x000fe400000000ff */
[----:B------:R-:W-:Y:S02]  /*1dc70*/  F2FP.F16.F32.PACK_AB R7, R69, R72 ;  /* 0x000000484507723e */ /* 0x000fe400000000ff */
[----:B------:R-:W-:Y:S02]  /*1dc80*/  F2FP.F16.F32.PACK_AB R29, R30, R47 ;  /* 0x0000002f1e1d723e */ /* 0x000fe400000000ff */
[----:B------:R-:W-:Y:S01]  /*1dc90*/  F2FP.F16.F32.PACK_AB R24, R97, R88 ;  /* 0x000000586118723e */ /* 0x000fe200000000ff */
[----:B------:R0:W-:Y:S01]  /*1dca0*/  STSM.16.M88.4 [R67], R4 ;  /* 0x0000000443007844 */ /* 0x0001e20000000200 */
[----:B------:R-:W-:-:S02]  /*1dcb0*/  F2FP.F16.F32.PACK_AB R25, R55, R60 ;  /* 0x0000003c3719723e */ /* 0x000fc400000000ff */
[----:B------:R-:W-:Y:S01]  /*1dcc0*/  F2FP.F16.F32.PACK_AB R26, R57, R56 ;  /* 0x00000038391a723e */ /* 0x000fe200000000ff */
[----:B------:R2:W-:Y:S01]  /*1dcd0*/  STSM.16.M88.4 [R66], R12 ;  /* 0x0000000c42007844 */ /* 0x0005e20000000200 */
[----:B------:R-:W-:Y:S02]  /*1dce0*/  F2FP.F16.F32.PACK_AB R30, R52, R33 ;  /* 0x00000021341e723e */ /* 0x000fe400000000ff */
[----:B------:R-:W-:Y:S01]  /*1dcf0*/  ISETP.NE.U32.AND P0, PT, RZ, UR4, PT ;  /* 0x00000004ff007c0c */ /* 0x000fe2000bf05070 */
[----:B------:R-:W-:Y:S01]  /*1dd00*/  STSM.16.M88.4 [R63], R24 ;  /* 0x000000183f007844 */ /* 0x000fe20000000200 */
[----:B-1----:R-:W-:Y:S02]  /*1dd10*/  IADD3 R10, P1, R74, UR4, RZ ;  /* 0x000000044a0a7c10 */ /* 0x002fe4000ff3e0ff */
[----:B------:R-:W-:Y:S01]  /*1dd20*/  F2FP.F16.F32.PACK_AB R28, R53, R44 ;  /* 0x0000002c351c723e */ /* 0x000fe200000000ff */
[----:B------:R-:W-:Y:S01]  /*1dd30*/  IMAD.MOV.U32 R44, RZ, RZ, RZ ;  /* 0x000000ffff2c7224 */ /* 0x000fe200078e00ff */
[----:B------:R-:W-:-:S02]  /*1dd40*/  F2FP.F16.F32.PACK_AB R33, R34, R43 ;  /* 0x0000002b2221723e */ /* 0x000fc400000000ff */
[----:B------:R-:W-:Y:S01]  /*1dd50*/  F2FP.F16.F32.PACK_AB R34, R48, R41 ;  /* 0x000000293022723e */ /* 0x000fe200000000ff */
[----:B------:R-:W-:Y:S01]  /*1dd60*/  STSM.16.M88.4 [R62], R28 ;  /* 0x0000001c3e007844 */ /* 0x000fe20000000200 */
[----:B0-----:R-:W-:Y:S02]  /*1dd70*/  F2FP.F16.F32.PACK_AB R4, R45, R40 ;  /* 0x000000282d04723e */ /* 0x001fe400000000ff */
[----:B------:R-:W-:Y:S01]  /*1dd80*/  F2FP.F16.F32.PACK_AB R5, R39, R46 ;  /* 0x0000002e2705723e */ /* 0x000fe200000000ff */
[----:B------:R-:W-:Y:S01]  /*1dd90*/  STSM.16.M88.4 [R59], R32 ;  /* 0x000000203b007844 */ /* 0x000fe20000000200 */
[----:B------:R-:W-:Y:S02]  /*1dda0*/  F2FP.F16.F32.PACK_AB R6, R37, R36 ;  /* 0x000000242506723e */ /* 0x000fe400000000ff */
[----:B------:R-:W-:Y:S02]  /*1ddb0*/  F2FP.F16.F32.PACK_AB R7, R87, R42 ;  /* 0x0000002a5707723e */ /* 0x000fe400000000ff */
[----:B------:R-:W-:-:S02]  /*1ddc0*/  ISETP.NE.AND.EX P0, PT, RZ, UR5, PT, P0 ;  /* 0x00000005ff007c0c */ /* 0x000fc4000bf05300 */
[----:B------:R-:W-:Y:S01]  /*1ddd0*/  IADD3.X R11, R78, UR5, RZ, P1, !PT ;  /* 0x000000054e0b7c10 */ /* 0x000fe20008ffe4ff */
[----:B------:R-:W-:Y:S01]  /*1dde0*/  ULDC.64 UR4, c[0x0][0xbe0] ;  /* 0x0002f80000047ab9 */ /* 0x000fe20000000a00 */
[----:B------:R0:W-:Y:S01]  /*1ddf0*/  STSM.16.M88.4 [R51], R4 ;  /* 0x0000000433007844 */ /* 0x0001e20000000200 */
[----:B------:R-:W-:Y:S01]  /*1de00*/  BAR.SYNC.DEFER_BLOCKING 0x1, 0x100 ;  /* 0x0044000000007b1d */ /* 0x000fe20000010000 */
[----:B------:R-:W-:Y:S02]  /*1de10*/  ISETP.NE.U32.AND P1, PT, RZ, UR4, PT ;  /* 0x00000004ff007c0c */ /* 0x000fe4000bf25070 */
[----:B------:R-:W-:Y:S02]  /*1de20*/  LEA.HI R82, R82, R107, RZ, 0x7 ;  /* 0x0000006b52527211 */ /* 0x000fe400078f38ff */
[----:B------:R-:W-:Y:S02]  /*1de30*/  ISETP.NE.AND.EX P1, PT, RZ, UR5, PT, P1 ;  /* 0x00000005ff007c0c */ /* 0x000fe4000bf25310 */
[----:B------:R-:W-:-:S05]  /*1de40*/  LOP3.LUT R8, R82, 0xffffff80, RZ, 0xc0, !PT ;  /* 0xffffff8052087812 */ /* 0x000fca00078ec0ff */
[----:B--2---:R-:W-:-:S05]  /*1de50*/  IMAD.IADD R12, R107, 0x1, -R8 ;  /* 0x000000016b0c7824 */ /* 0x004fca00078e0a08 */
[----:B------:R-:W-:Y:S02]  /*1de60*/  SHF.R.S32.HI R13, RZ, 0x1f, R12 ;  /* 0x0000001fff0d7819 */ /* 0x000fe4000001140c */
[----:B------:R-:W-:Y:S01]  /*1de70*/  @P1 IADD3 R8, P2, R74, UR4, RZ ;  /* 0x000000044a081c10 */ /* 0x000fe2000ff5e0ff */
[----:B------:R-:W-:Y:S01]  /*1de80*/  ULDC UR4, c[0x0][0xa88] ;  /* 0x0002a20000047ab9 */ /* 0x000fe20000000800 */
[----:B0-----:R-:W-:Y:S02]  /*1de90*/  LEA.HI R4, R13, R12, RZ, 0x2 ;  /* 0x0000000c0d047211 */ /* 0x001fe400078f10ff */
[----:B------:R-:W-:Y:S01]  /*1dea0*/  MOV R48, UR4 ;  /* 0x0000000400307c02 */ /* 0x000fe20008000f00 */
[----:B------:R0:W5:Y:S01]  /*1deb0*/  @P0 LDG.E R44, desc[UR6][R10.64] ;  /* 0x000000060a2c0981 */ /* 0x000162000c1e1900 */
[----:B------:R-:W-:Y:S02]  /*1dec0*/  @P1 IADD3.X R9, R78, UR5, RZ, P2, !PT ;  /* 0x000000054e091c10 */ /* 0x000fe400097fe4ff */
[----:B------:R-:W-:-:S02]  /*1ded0*/  SHF.R.S32.HI R6, RZ, 0x2, R4 ;  /* 0x00000002ff067819 */ /* 0x000fc40000011404 */
[----:B------:R-:W-:Y:S01]  /*1dee0*/  SHF.R.S32.HI R5, RZ, 0x1f, R4 ;  /* 0x0000001fff057819 */ /* 0x000fe20000011404 */
[----:B------:R0:W5:Y:S03]  /*1def0*/  @P1 LDG.E R48, desc[UR6][R8.64] ;  /* 0x0000000608301981 */ /* 0x000166000c1e1900 */
[----:B------:R-:W-:Y:S01]  /*1df00*/  LEA.HI R4, R5, R6, RZ, 0x3 ;  /* 0x0000000605047211 */ /* 0x000fe200078f18ff */
[----:B------:R-:W-:Y:S06]  /*1df10*/  @P1 BRA `(.L_x_646) ;  /* 0x0000000000141947 */ /* 0x000fec0003800000 */
[----:B------:R-:W-:Y:S05]  /*1df20*/  @!P0 BRA `(.L_x_646) ;  /* 0x0000000000108947 */ /* 0x000fea0003800000 */
[----:B------:R-:W-:Y:S02]  /*1df30*/  ULDC.64 UR4, c[0x0][0x208] ;  /* 0x0000820000047ab9 */ /* 0x000fe40000000a00 */
[----:B------:R-:W2:Y:S04]  /*1df40*/  LDG.E R5, desc[UR4][R10.64] ;  /* 0x000000040a057981 */ /* 0x000ea8000c1e1900 */
[----:B-----5:R-:W2:Y:S02]  /*1df50*/  LDG.E R48, desc[UR4][R10.64+0x4] ;  /* 0x000004040a307981 */ /* 0x020ea4000c1e1900 */
[----:B--2---:R-:W-:-:S07]  /*1df60*/  IMAD.IADD R48, R48, 0x1, -R5 ;  /* 0x0000000130307824 */ /* 0x004fce00078e0a05 */
.L_x_646:
[----:B------:R-:W2:Y:S01]  /*1df70*/  LDL R7, [R1+0x3c] ;  /* 0x00003c0001077983 */ /* 0x000ea20000100800 */
[----:B0-----:R-:W-:Y:S01]  /*1df80*/  SHF.R.S32.HI R11, RZ, 0x7, R82 ;  /* 0x00000007ff0b7819 */ /* 0x001fe20000011452 */
[----:B------:R-:W-:Y:S02]  /*1df90*/  ULDC.64 UR4, c[0x0][0xb70] ;  /* 0x0002dc0000047ab9 */ /* 0x000fe40000000a00 */
[----:B------:R-:W3:Y:S04]  /*1dfa0*/  LDL.LU R53, [R1+0x80] ;  /* 0x0000800001357983 */ /* 0x000ee80000300800 */
[----:B------:R-:W4:Y:S01]  /*1dfb0*/  LDL.LU R52, [R1+0x88] ;  /* 0x0000880001347983 */ /* 0x000f220000300800 */
[----:B------:R-:W-:Y:S01]  /*1dfc0*/  LOP3.LUT R5, R4, 0xfffffff8, RZ, 0xc0, !PT ;  /* 0xfffffff804057812 */ /* 0x000fe200078ec0ff */
[----:B------:R-:W-:Y:S01]  /*1dfd0*/  ULDC.64 UR6, c[0x0][0x208] ;  /* 0x0000820000067ab9 */ /* 0x000fe20000000a00 */
[----:B------:R-:W-:-:S02]  /*1dfe0*/  LEA.HI R82, R82, R11, RZ, 0x1 ;  /* 0x0000000b52527211 */ /* 0x000fc400078f08ff */
[----:B------:R-:W-:Y:S01]  /*1dff0*/  LEA.HI R13, R13, R12, RZ, 0x5 ;  /* 0x0000000c0d0d7211 */ /* 0x000fe200078f28ff */
[----:B------:R-:W-:Y:S01]  /*1e000*/  IMAD.IADD R6, R6, 0x1, -R5 ;  /* 0x0000000106067824 */ /* 0x000fe200078e0a05 */
[----:B-----5:R-:W-:Y:S02]  /*1e010*/  SHF.R.S32.HI R45, RZ, 0x1f, R44 ;  /* 0x0000001fff2d7819 */ /* 0x020fe4000001142c */
[----:B------:R-:W-:Y:S02]  /*1e020*/  LOP3.LUT R82, R82, 0x3fffffe, RZ, 0xc0, !PT ;  /* 0x03fffffe52527812 */ /* 0x000fe400078ec0ff */
[----:B------:R-:W-:Y:S02]  /*1e030*/  SHF.R.S32.HI R13, RZ, 0x5, R13 ;  /* 0x00000005ff0d7819 */ /* 0x000fe4000001140d */
[----:B------:R-:W-:Y:S01]  /*1e040*/  SEL R50, R38, RZ, !P0 ;  /* 0x000000ff26327207 */ /* 0x000fe20004000000 */
[----:B------:R-:W-:Y:S01]  /*1e050*/  IMAD.IADD R82, R11, 0x1, -R82 ;  /* 0x000000010b527824 */ /* 0x000fe200078e0a52 */
[----:B------:R-:W-:Y:S01]  /*1e060*/  SEL R51, R86, RZ, !P0 ;  /* 0x000000ff56337207 */ /* 0x000fe20004000000 */
[----:B------:R-:W-:Y:S01]  /*1e070*/  IMAD R13, R13, 0x10, R6 ;  /* 0x000000100d0d7824 */ /* 0x000fe200078e0206 */
[----:B------:R-:W-:-:S03]  /*1e080*/  LOP3.LUT P0, RZ, R12, 0x3, RZ, 0xc0, !PT ;  /* 0x000000030cff7812 */ /* 0x000fc6000780c0ff */
[----:B------:R-:W-:Y:S01]  /*1e090*/  IMAD R11, R82, 0x40, R13 ;  /* 0x00000040520b7824 */ /* 0x000fe200078e020d */
[----:B------:R-:W-:Y:S01]  /*1e0a0*/  BSSY B1, `(.L_x_647) ;  /* 0x0000077000017945 */ /* 0x000fe20003800000 */
[----:B--2---:R-:W-:Y:S02]  /*1e0b0*/  IADD3 R7, R16, R7, RZ ;  /* 0x0000000710077210 */ /* 0x004fe40007ffe0ff */
[----:B---3--:R-:W-:-:S03]  /*1e0c0*/  SHF.R.S32.HI R49, RZ, 0x1f, R53 ;  /* 0x0000001fff317819 */ /* 0x008fc60000011435 */
[----:B------:R-:W-:-:S04]  /*1e0d0*/  IMAD.WIDE R20, R7, 0x2, R20 ;  /* 0x0000000207147825 */ /* 0x000fc800078e0214 */
[----:B------:R-:W-:Y:S01]  /*1e0e0*/  IMAD R4, R49, UR4, RZ ;  /* 0x0000000431047c24 */ /* 0x000fe2000f8e02ff */
[----:B------:R-:W-:Y:S01]  /*1e0f0*/  IADD3 R25, P2, R20, 0x3000, RZ ;  /* 0x0000300014197810 */ /* 0x000fe20007f5e0ff */
[----:B----4-:R-:W-:Y:S01]  /*1e100*/  IMAD R11, R52, 0x80, R11 ;  /* 0x00000080340b7824 */ /* 0x010fe200078e020b */
[----:B------:R-:W-:Y:S01]  /*1e110*/  IADD3 R29, P5, R20, 0x4000, RZ ;  /* 0x00004000141d7810 */ /* 0x000fe20007fbe0ff */
[----:B------:R-:W-:Y:S01]  /*1e120*/  IMAD R9, R53, UR5, R4 ;  /* 0x0000000535097c24 */ /* 0x000fe2000f8e0204 */
[----:B------:R-:W-:Y:S01]  /*1e130*/  LOP3.LUT R24, R25, 0x380, RZ, 0xc0, !PT ;  /* 0x0000038019187812 */ /* 0x000fe200078ec0ff */
[----:B------:R-:W-:Y:S01]  /*1e140*/  IMAD.WIDE.U32 R4, R53, UR4, R44 ;  /* 0x0000000435047c25 */ /* 0x000fe2000f8e002c */
[----:B------:R-:W-:Y:S01]  /*1e150*/  ULDC.64 UR4, c[0x0][0xb78] ;  /* 0x0002de0000047ab9 */ /* 0x000fe20000000a00 */
[----:B------:R-:W-:Y:S02]  /*1e160*/  SHF.R.S32.HI R7, RZ, 0x1f, R11 ;  /* 0x0000001fff077819 */ /* 0x000fe4000001140b */
[----:B------:R-:W-:Y:S01]  /*1e170*/  IMAD R6, R50, UR4, RZ ;  /* 0x0000000432067c24 */ /* 0x000fe2000f8e02ff */
[----:B------:R-:W-:-:S02]  /*1e180*/  IADD3 R5, R5, R9, RZ ;  /* 0x0000000905057210 */ /* 0x000fc40007ffe0ff */
[----:B------:R-:W-:Y:S01]  /*1e190*/  IADD3 R9, P3, R20, 0x1000, RZ ;  /* 0x0000100014097810 */ /* 0x000fe20007f7e0ff */
[C---:B------:R-:W-:Y:S01]  /*1e1a0*/  IMAD R6, R51.reuse, UR5, R6 ;  /* 0x0000000533067c24 */ /* 0x040fe2000f8e0206 */
[----:B------:R-:W-:Y:S01]  /*1e1b0*/  SHF.R.U64 R24, R24, 0x3, RZ ;  /* 0x0000000318187819 */ /* 0x000fe200000012ff */
[----:B------:R-:W-:Y:S01]  /*1e1c0*/  IMAD.WIDE.U32 R4, R51, UR4, R4 ;  /* 0x0000000433047c25 */ /* 0x000fe2000f8e0004 */
[----:B------:R-:W-:Y:S01]  /*1e1d0*/  LOP3.LUT R8, R9, 0x380, RZ, 0xc0, !PT ;  /* 0x0000038009087812 */ /* 0x000fe200078ec0ff */
[----:B------:R-:W-:Y:S01]  /*1e1e0*/  ULDC.64 UR4, c[0x0][0xb40] ;  /* 0x0002d00000047ab9 */ /* 0x000fe20000000a00 */
[----:B------:R-:W-:Y:S02]  /*1e1f0*/  LOP3.LUT R24, R24, R25, RZ, 0x3c, !PT ;  /* 0x0000001918187212 */ /* 0x000fe400078e3cff */
[----:B------:R-:W-:Y:S02]  /*1e200*/  IADD3 R4, P1, R11, R4, RZ ;  /* 0x000000040b047210 */ /* 0x000fe40007f3e0ff */
[----:B------:R-:W-:-:S02]  /*1e210*/  SHF.R.U64 R8, R8, 0x3, RZ ;  /* 0x0000000308087819 */ /* 0x000fc400000012ff */
[----:B------:R-:W-:Y:S01]  /*1e220*/  IADD3.X R7, R7, R5, R6, P1, !PT ;  /* 0x0000000507077210 */ /* 0x000fe20000ffe406 */
[----:B------:R-:W-:Y:S01]  /*1e230*/  VIADD R5, R11, 0x8 ;  /* 0x000000080b057836 */ /* 0x000fe20000000000 */
[----:B------:R-:W-:Y:S02]  /*1e240*/  IADD3 R13, P1, R20, 0x2000, RZ ;  /* 0x00002000140d7810 */ /* 0x000fe40007f3e0ff */
[----:B------:R-:W-:Y:S02]  /*1e250*/  LEA R46, P4, R4, UR4, 0x2 ;  /* 0x00000004042e7c11 */ /* 0x000fe4000f8810ff */
[----:B------:R-:W-:Y:S02]  /*1e260*/  LOP3.LUT R12, R13, 0x380, RZ, 0xc0, !PT ;  /* 0x000003800d0c7812 */ /* 0x000fe400078ec0ff */
[----:B------:R-:W-:Y:S02]  /*1e270*/  LOP3.LUT R8, R8, R9, RZ, 0x3c, !PT ;  /* 0x0000000908087212 */ /* 0x000fe400078e3cff */
[----:B------:R-:W-:-:S02]  /*1e280*/  SHF.R.U64 R12, R12, 0x3, RZ ;  /* 0x000000030c0c7819 */ /* 0x000fc400000012ff */
[----:B------:R-:W-:Y:S01]  /*1e290*/  LEA.HI.X R47, R4, UR5, R7, 0x2, P4 ;  /* 0x00000005042f7c11 */ /* 0x000fe2000a0f1407 */
[----:B------:R-:W-:Y:S01]  /*1e2a0*/  ULDC.64 UR4, c[0x0][0xaa0] ;  /* 0x0002a80000047ab9 */ /* 0x000fe20000000a00 */
[----:B------:R-:W-:Y:S02]  /*1e2b0*/  IADD3.X R9, RZ, R21, RZ, P3, !PT ;  /* 0x00000015ff097210 */ /* 0x000fe40001ffe4ff */
[----:B------:R-:W-:Y:S02]  /*1e2c0*/  IADD3 R33, P4, R20, 0x5000, RZ ;  /* 0x0000500014217810 */ /* 0x000fe40007f9e0ff */
[----:B------:R-:W-:Y:S01]  /*1e2d0*/  LOP3.LUT R12, R12, R13, RZ, 0x3c, !PT ;  /* 0x0000000d0c0c7212 */ /* 0x000fe200078e3cff */
[----:B------:R-:W-:Y:S01]  /*1e2e0*/  IMAD.X R13, RZ, RZ, R21, P1 ;  /* 0x000000ffff0d7224 */ /* 0x000fe200008e0615 */
[C---:B------:R-:W-:Y:S02]  /*1e2f0*/  IADD3 R37, P3, R20.reuse, 0x6000, RZ ;  /* 0x0000600014257810 */ /* 0x040fe40007f7e0ff */
[----:B------:R-:W-:-:S02]  /*1e300*/  LOP3.LUT R4, R20, 0x380, RZ, 0xc0, !PT ;  /* 0x0000038014047812 */ /* 0x000fc400078ec0ff */
[----:B------:R-:W-:Y:S02]  /*1e310*/  IADD3.X R25, RZ, R21, RZ, P2, !PT ;  /* 0x00000015ff197210 */ /* 0x000fe400017fe4ff */
[----:B------:R-:W-:Y:S02]  /*1e320*/  IADD3 R7, P2, R20, 0x7000, RZ ;  /* 0x0000700014077810 */ /* 0x000fe40007f5e0ff */
[-C--:B------:R-:W-:Y:S02]  /*1e330*/  ISETP.GE.OR P1, PT, R11, R48.reuse, P0 ;  /* 0x000000300b00720c */ /* 0x080fe40000726670 */
[----:B------:R-:W-:Y:S01]  /*1e340*/  ISETP.GE.OR P0, PT, R5, R48, P0 ;  /* 0x000000300500720c */ /* 0x000fe20000706670 */
[----:B------:R-:W-:Y:S01]  /*1e350*/  IMAD.X R41, RZ, RZ, R21, P2 ;  /* 0x000000ffff297224 */ /* 0x000fe200010e0615 */
[----:B------:R-:W-:Y:S02]  /*1e360*/  LOP3.LUT R28, R29, 0x380, RZ, 0xc0, !PT ;  /* 0x000003801d1c7812 */ /* 0x000fe400078ec0ff */
[----:B------:R-:W-:-:S02]  /*1e370*/  LOP3.LUT R32, R33, 0x380, RZ, 0xc0, !PT ;  /* 0x0000038021207812 */ /* 0x000fc400078ec0ff */
[----:B------:R-:W-:Y:S02]  /*1e380*/  LOP3.LUT R36, R37, 0x380, RZ, 0xc0, !PT ;  /* 0x0000038025247812 */ /* 0x000fe400078ec0ff */
[----:B------:R-:W-:Y:S02]  /*1e390*/  SHF.R.U64 R5, R4, 0x3, RZ ;  /* 0x0000000304057819 */ /* 0x000fe400000012ff */
[----:B------:R-:W-:Y:S01]  /*1e3a0*/  LOP3.LUT R4, R7, 0x380, RZ, 0xc0, !PT ;  /* 0x0000038007047812 */ /* 0x000fe200078ec0ff */
[----:B------:R0:W-:Y:S01]  /*1e3b0*/  @!P1 STG.E desc[UR6][R46.64], R3 ;  /* 0x000000032e009986 */ /* 0x0001e2000c101906 */
[----:B------:R-:W-:Y:S02]  /*1e3c0*/  SHF.R.U64 R28, R28, 0x3, RZ ;  /* 0x000000031c1c7819 */ /* 0x000fe400000012ff */
[----:B------:R-:W-:Y:S01]  /*1e3d0*/  SHF.R.U64 R32, R32, 0x3, RZ ;  /* 0x0000000320207819 */ /* 0x000fe200000012ff */
[----:B------:R1:W-:Y:S01]  /*1e3e0*/  @!P0 STG.E desc[UR6][R46.64+0x20], R0 ;  /* 0x000020002e008986 */ /* 0x0003e2000c101906 */
[----:B------:R-:W-:-:S02]  /*1e3f0*/  SHF.R.U64 R36, R36, 0x3, RZ ;  /* 0x0000000324247819 */ /* 0x000fc400000012ff */
[----:B------:R-:W-:Y:S01]  /*1e400*/  SHF.R.U64 R4, R4, 0x3, RZ ;  /* 0x0000000304047819 */ /* 0x000fe200000012ff */
[----:B------:R-:W5:Y:S01]  /*1e410*/  LD.E.128 R8, desc[UR6][R8.64] ;  /* 0x0000000608087980 */ /* 0x000f62000c101d00 */
[----:B------:R-:W-:Y:S01]  /*1e420*/  LOP3.LUT R28, R28, R29, RZ, 0x3c, !PT ;  /* 0x0000001d1c1c7212 */ /* 0x000fe200078e3cff */
[--C-:B------:R-:W-:Y:S01]  /*1e430*/  IMAD.X R29, RZ, RZ, R21.reuse, P5 ;  /* 0x000000ffff1d7224 */ /* 0x100fe200028e0615 */
[----:B------:R-:W-:Y:S01]  /*1e440*/  LOP3.LUT R32, R32, R33, RZ, 0x3c, !PT ;  /* 0x0000002120207212 */ /* 0x000fe200078e3cff */
[----:B------:R-:W-:Y:S01]  /*1e450*/  IMAD.X R33, RZ, RZ, R21, P4 ;  /* 0x000000ffff217224 */ /* 0x000fe200020e0615 */
[----:B------:R-:W-:Y:S01]  /*1e460*/  LOP3.LUT R36, R36, R37, RZ, 0x3c, !PT ;  /* 0x0000002524247212 */ /* 0x000fe200078e3cff */
[----:B------:R-:W5:Y:S01]  /*1e470*/  LD.E.128 R12, desc[UR6][R12.64] ;  /* 0x000000060c0c7980 */ /* 0x000f62000c101d00 */
[----:B------:R-:W-:Y:S02]  /*1e480*/  IADD3.X R37, RZ, R21, RZ, P3, !PT ;  /* 0x00000015ff257210 */ /* 0x000fe40001ffe4ff */
[----:B------:R-:W-:Y:S01]  /*1e490*/  LOP3.LUT R40, R4, R7, RZ, 0x3c, !PT ;  /* 0x0000000704287212 */ /* 0x000fe200078e3cff */
[----:B------:R-:W5:Y:S01]  /*1e4a0*/  LD.E.128 R24, desc[UR6][R24.64] ;  /* 0x0000000618187980 */ /* 0x000f62000c101d00 */
[----:B------:R-:W-:-:S03]  /*1e4b0*/  LOP3.LUT R20, R5, R20, RZ, 0x3c, !PT ;  /* 0x0000001405147212 */ /* 0x000fc600078e3cff */
[----:B------:R-:W5:Y:S04]  /*1e4c0*/  LD.E.128 R28, desc[UR6][R28.64] ;  /* 0x000000061c1c7980 */ /* 0x000f68000c101d00 */
[----:B------:R2:W5:Y:S04]  /*1e4d0*/  LD.E.128 R4, desc[UR6][R20.64] ;  /* 0x0000000614047980 */ /* 0x000568000c101d00 */
[----:B------:R-:W5:Y:S04]  /*1e4e0*/  LD.E.128 R32, desc[UR6][R32.64] ;  /* 0x0000000620207980 */ /* 0x000f68000c101d00 */
[----:B------:R-:W5:Y:S04]  /*1e4f0*/  LD.E.128 R36, desc[UR6][R36.64] ;  /* 0x0000000624247980 */ /* 0x000f68000c101d00 */
[----:B------:R-:W5:Y:S01]  /*1e500*/  LD.E.128 R40, desc[UR6][R40.64] ;  /* 0x0000000628287980 */ /* 0x000f62000c101d00 */
[----:B--2---:R-:W-:Y:S01]  /*1e510*/  MOV R21, R17 ;  /* 0x0000001100157202 */ /* 0x004fe20000000f00 */
[----:B------:R-:W-:Y:S01]  /*1e520*/  @!PT LDS RZ, [RZ] ;  /* 0x00000000fffff984 */ /* 0x000fe20000000800 */
[----:B------:R-:W-:Y:S01]  /*1e530*/  @!PT LDS RZ, [RZ] ;  /* 0x00000000fffff984 */ /* 0x000fe20000000800 */
[----:B------:R-:W-:Y:S01]  /*1e540*/  @!PT LDS RZ, [RZ] ;  /* 0x00000000fffff984 */ /* 0x000fe20000000800 */
[----:B------:R-:W-:Y:S01]  /*1e550*/  @!PT LDS RZ, [RZ] ;  /* 0x00000000fffff984 */ /* 0x000fe20000000800 */
[----:B------:R2:W-:Y:S06]  /*1e560*/  MEMBAR.ALL.CTA ;  /* 0x0000000000007992 */ /* 0x0005ec0000008000 */
[----:B--2---:R-:W2:Y:S01]  /*1e570*/  FENCE.VIEW.ASYNC.S ;  /* 0x00000000000073c6 */ /* 0x004ea20000000000 */
[----:B0-----:R-:W-:-:S02]  /*1e580*/  IMAD R3, R45, UR4, RZ ;  /* 0x000000042d037c24 */ /* 0x001fc4000f8e02ff */
[----:B------:R-:W-:Y:S02]  /*1e590*/  IMAD.MOV.U32 R20, RZ, RZ, R16 ;  /* 0x000000ffff147224 */ /* 0x000fe400078e0010 */
[C---:B------:R-:W-:Y:S02]  /*1e5a0*/  IMAD R3, R44.reuse, UR5, R3 ;  /* 0x000000052c037c24 */ /* 0x040fe4000f8e0203 */
[----:B------:R-:W-:Y:S01]  /*1e5b0*/  IMAD.WIDE.U32 R20, R44, UR4, R20 ;  /* 0x000000042c147c25 */ /* 0x000fe2000f8e0014 */
[----:B------:R-:W-:-:S03]  /*1e5c0*/  ULDC.64 UR4, c[0x0][0xae0] ;  /* 0x0002b80000047ab9 */ /* 0x000fc60000000a00 */
[----:B------:R-:W-:Y:S02]  /*1e5d0*/  IMAD R45, R52, -0x80, R48 ;  /* 0xffffff80342d7824 */ /* 0x000fe400078e0230 */
[----:B------:R-:W-:Y:S02]  /*1e5e0*/  IMAD.IADD R21, R21, 0x1, R3 ;  /* 0x0000000115157824 */ /* 0x000fe400078e0203 */
[----:B-1----:R-:W-:Y:S01]  /*1e5f0*/  IMAD R0, R49, UR4, RZ ;  /* 0x0000000431007c24 */ /* 0x002fe2000f8e02ff */
[----:B------:R-:W-:Y:S01]  /*1e600*/  ISETP.GE.AND P3, PT, R22, R45, PT ;  /* 0x0000002d1600720c */ /* 0x000fe20003f66270 */
[----:B------:R-:W-:-:S04]  /*1e610*/  IMAD.WIDE.U32 R20, R53, UR4, R20 ;  /* 0x0000000435147c25 */ /* 0x000fc8000f8e0014 */
[----:B------:R-:W-:Y:S01]  /*1e620*/  IMAD R3, R53, UR5, R0 ;  /* 0x0000000535037c24 */ /* 0x000fe2000f8e0200 */
[----:B------:R-:W-:Y:S01]  /*1e630*/  IADD3 R0, R2, 0x34820, RZ ;  /* 0x0003482002007810 */ /* 0x000fe20007ffe0ff */
[----:B------:R-:W-:Y:S02]  /*1e640*/  ULDC.64 UR4, c[0x0][0xae8] ;  /* 0x0002ba0000047ab9 */ /* 0x000fe40000000a00 */
[----:B------:R-:W-:Y:S01]  /*1e650*/  IMAD R44, R50, UR4, RZ ;  /* 0x00000004322c7c24 */ /* 0x000fe2000f8e02ff */
[----:B------:R-:W-:Y:S01]  /*1e660*/  PRMT R0, RZ, 0x654, R0 ;  /* 0x00000654ff007816 */ /* 0x000fe20000000000 */
[----:B------:R-:W-:Y:S02]  /*1e670*/  IMAD.IADD R21, R21, 0x1, R3 ;  /* 0x0000000115157824 */ /* 0x000fe400078e0203 */
[C---:B------:R-:W-:Y:S01]  /*1e680*/  IMAD R3, R51.reuse, UR5, R44 ;  /* 0x0000000533037c24 */ /* 0x040fe2000f8e022c */
[----:B--2---:R0:W-:Y:S01]  /*1e690*/  SYNCS.ARRIVE.TRANS64.RED.A1T0 RZ, [R0+URZ], RZ ;  /* 0x000000ff00ff79a7 */ /* 0x0041e2000810043f */
[----:B------:R-:W-:Y:S01]  /*1e6a0*/  IMAD.WIDE.U32 R46, R51, UR4, R20 ;  /* 0x00000004332e7c25 */ /* 0x000fe2000f8e0014 */
[----:B------:R-:W-:-:S02]  /*1e6b0*/  ISETP.GE.AND P0, PT, R223, R45, PT ;  /* 0x0000002ddf00720c */ /* 0x000fc40003f06270 */
[-C--:B------:R-:W-:Y:S01]  /*1e6c0*/  ISETP.GE.AND P1, PT, R222, R45.reuse, PT ;  /* 0x0000002dde00720c */ /* 0x080fe20003f26270 */
[----:B------:R-:W-:Y:S01]  /*1e6d0*/  IMAD.IADD R51, R47, 0x1, R3 ;  /* 0x000000012f337824 */ /* 0x000fe200078e0203 */
[----:B------:R-:W-:Y:S01]  /*1e6e0*/  ISETP.GE.AND P2, PT, R224, R45, PT ;  /* 0x0000002de000720c */ /* 0x000fe20003f46270 */
[----:B------:R-:W-:Y:S01]  /*1e6f0*/  IMAD.WIDE R44, R52, 0x80, R22 ;  /* 0x00000080342c7825 */ /* 0x000fe200078e0216 */
[----:B0-----:R-:W-:Y:S11]  /*1e700*/  @P3 BRA `(.L_x_648) ;  /* 0x0000000000403947 */ /* 0x001ff60003800000 */
[----:B------:R-:W-:Y:S01]  /*1e710*/  ULDC.64 UR6, c[0x0][0xad8] ;  /* 0x0002b60000067ab9 */ /* 0x000fe20000000a00 */
[----:B------:R-:W-:Y:S01]  /*1e720*/  MOV R21, R51 ;  /* 0x0000003300157202 */ /* 0x000fe20000000f00 */
[----:B------:R-:W-:Y:S01]  /*1e730*/  IMAD R3, R45, UR6, RZ ;  /* 0x000000062d037c24 */ /* 0x000fe2000f8e02ff */
[----:B------:R-:W-:Y:S01]  /*1e740*/  ULDC UR4, c[0x0][0xa8c] ;  /* 0x0002a30000047ab9 */ /* 0x000fe20000000800 */
[----:B------:R-:W-:Y:S01]  /*1e750*/  IMAD.MOV.U32 R20, RZ, RZ, R46 ;  /* 0x000000ffff147224 */ /* 0x000fe200078e002e */
[----:B------:R-:W-:Y:S01]  /*1e760*/  ISETP.GE.AND P3, PT, R16, UR4, PT ;  /* 0x0000000410007c0c */ /* 0x000fe2000bf66270 */
[C---:B------:R-:W-:Y:S01]  /*1e770*/  IMAD R3, R44.reuse, UR7, R3 ;  /* 0x000000072c037c24 */ /* 0x040fe2000f8e0203 */
[----:B------:R-:W-:Y:S01]  /*1e780*/  ISETP.GE.AND P4, PT, R227, UR4, PT ;  /* 0x00000004e3007c0c */ /* 0x000fe2000bf86270 */
[----:B------:R-:W-:Y:S01]  /*1e790*/  IMAD.WIDE.U32 R20, R44, UR6, R20 ;  /* 0x000000062c147c25 */ /* 0x000fe2000f8e0014 */
[----:B------:R-:W-:Y:S01]  /*1e7a0*/  ULDC.64 UR6, c[0x0][0xa80] ;  /* 0x0002a00000067ab9 */ /* 0x000fe20000000a00 */
[----:B------:R-:W-:-:S02]  /*1e7b0*/  ULDC.64 UR8, c[0x0][0x208] ;  /* 0x0000820000087ab9 */ /* 0x000fc40000000a00 */
[----:B------:R-:W-:Y:S01]  /*1e7c0*/  IMAD.IADD R3, R21, 0x1, R3 ;  /* 0x0000000115037824 */ /* 0x000fe200078e0203 */
[----:B------:R-:W-:-:S04]  /*1e7d0*/  LEA R48, P5, R20, UR6, 0x1 ;  /* 0x0000000614307c11 */ /* 0x000fc8000f8a08ff */
[----:B------:R-:W-:-:S05]  /*1e7e0*/  LEA.HI.X R49, R20, UR7, R3, 0x1, P5 ;  /* 0x0000000714317c11 */ /* 0x000fca000a8f0c03 */
[----:B-----5:R0:W-:Y:S04]  /*1e7f0*/  @!P3 STG.E.128 desc[UR8][R48.64], R4 ;  /* 0x000000043000b986 */ /* 0x0201e8000c101d08 */
[----:B------:R0:W-:Y:S02]  /*1e800*/  @!P4 STG.E.128 desc[UR8][R48.64+0x80], R28 ;  /* 0x0000801c3000c986 */ /* 0x0001e4000c101d08 */
.L_x_648:
[----:B------:R-:W-:Y:S05]  /*1e810*/  BSYNC B1 ;  /* 0x0000000000017941 */ /* 0x000fea0003800000 */
.L_x_647:
[----:B------:R-:W-:Y:S04]  /*1e820*/  BSSY B1, `(.L_x_649) ;  /* 0x0000014000017945 */ /* 0x000fe80003800000 */
[----:B------:R-:W-:Y:S05]  /*1e830*/  @P0 BRA `(.L_x_650) ;  /* 0x0000000000480947 */ /* 0x000fea0003800000 */
[----:B------:R-:W-:Y:S01]  /*1e840*/  IADD3 R3, P0, R44, 0x20, RZ ;  /* 0x000000202c037810 */ /* 0x000fe20007f1e0ff */
[----:B------:R-:W-:Y:S01]  /*1e850*/  ULDC.64 UR6, c[0x0][0xad8] ;  /* 0x0002b60000067ab9 */ /* 0x000fe20000000a00 */
[----:B0----5:R-:W-:Y:S01]  /*1e860*/  MOV R4, R46 ;  /* 0x0000002e00047202 */ /* 0x021fe20000000f00 */
[----:B------:R-:W-:Y:S01]  /*1e870*/  IMAD.MOV.U32 R5, RZ, RZ, R51 ;  /* 0x000000ffff057224 */ /* 0x000fe200078e0033 */
[----:B------:R-:W-:Y:S01]  /*1e880*/  ULDC UR4, c[0x0][0xa8c] ;  /* 0x0002a30000047ab9 */ /* 0x000fe20000000800 */
[----:B------:R-:W-:Y:S01]  /*1e890*/  IMAD.X R0, RZ, RZ, R45, P0 ;  /* 0x000000ffff007224 */ /* 0x000fe200000e062d */
[----:B------:R-:W-:Y:S01]  /*1e8a0*/  ISETP.GE.AND P3, PT, R16, UR4, PT ;  /* 0x0000000410007c0c */ /* 0x000fe2000bf66270 */
[----:B------:R-:W-:Y:S01]  /*1e8b0*/  IMAD.WIDE.U32 R4, R3, UR6, R4 ;  /* 0x0000000603047c25 */ /* 0x000fe2000f8e0004 */
[----:B------:R-:W-:Y:S01]  /*1e8c0*/  ISETP.GE.AND P4, PT, R227, UR4, PT ;  /* 0x00000004e3007c0c */ /* 0x000fe2000bf86270 */
[----:B------:R-:W-:Y:S02]  /*1e8d0*/  ULDC.64 UR8, c[0x0][0x208] ;  /* 0x0000820000087ab9 */ /* 0x000fe40000000a00 */
[----:B------:R-:W-:-:S04]  /*1e8e0*/  IMAD R0, R0, UR6, RZ ;  /* 0x0000000600007c24 */ /* 0x000fc8000f8e02ff */
[----:B------:R-:W-:Y:S01]  /*1e8f0*/  IMAD R3, R3, UR7, R0 ;  /* 0x0000000703037c24 */ /* 0x000fe2000f8e0200 */
[----:B------:R-:W-:Y:S02]  /*1e900*/  ULDC.64 UR6, c[0x0][0xa80] ;  /* 0x0002a00000067ab9 */ /* 0x000fe40000000a00 */
[----:B------:R-:W-:Y:S01]  /*1e910*/  LEA R6, P0, R4, UR6, 0x1 ;  /* 0x0000000604067c11 */ /* 0x000fe2000f8008ff */
[----:B------:R-:W-:-:S05]  /*1e920*/  IMAD.IADD R3, R5, 0x1, R3 ;  /* 0x0000000105037824 */ /* 0x000fca00078e0203 */
[----:B------:R-:W-:-:S05]  /*1e930*/  LEA.HI.X R7, R4, UR7, R3, 0x1, P0 ;  /* 0x0000000704077c11 */ /* 0x000fca00080f0c03 */
[----:B------:R1:W-:Y:S04]  /*1e940*/  @!P3 STG.E.128 desc[UR8][R6.64], R8 ;  /* 0x000000080600b986 */ /* 0x0003e8000c101d08 */
[----:B------:R1:W-:Y:S02]  /*1e950*/  @!P4 STG.E.128 desc[UR8][R6.64+0x80], R32 ;  /* 0x000080200600c986 */ /* 0x0003e4000c101d08 */
.L_x_650:
[----:B------:R-:W-:Y:S05]  /*1e960*/  BSYNC B1 ;  /* 0x0000000000017941 */ /* 0x000fea0003800000 */
.L_x_649:
[----:B------:R-:W-:Y:S04]  /*1e970*/  BSSY B1, `(.L_x_651) ;  /* 0x0000014000017945 */ /* 0x000fe80003800000 */
[----:B------:R-:W-:Y:S05]  /*1e980*/  @P1 BRA `(.L_x_652) ;  /* 0x0000000000481947 */ /* 0x000fea0003800000 */
[----:B------:R-:W-:Y:S01]  /*1e990*/  IADD3 R3, P0, R44, 0x40, RZ ;  /* 0x000000402c037810 */ /* 0x000fe20007f1e0ff */
[----:B------:R-:W-:Y:S01]  /*1e9a0*/  ULDC.64 UR6, c[0x0][0xad8] ;  /* 0x0002b60000067ab9 */ /* 0x000fe20000000a00 */
[----:B0----5:R-:W-:Y:S01]  /*1e9b0*/  IMAD.MOV.U32 R4, RZ, RZ, R46 ;  /* 0x000000ffff047224 */ /* 0x021fe200078e002e */
[----:B------:R-:W-:Y:S01]  /*1e9c0*/  ULDC UR4, c[0x0][0xa8c] ;  /* 0x0002a30000047ab9 */ /* 0x000fe20000000800 */
[----:B------:R-:W-:Y:S01]  /*1e9d0*/  IADD3.X R0, RZ, R45, RZ, P0, !PT ;  /* 0x0000002dff007210 */ /* 0x000fe200007fe4ff */
[----:B------:R-:W-:Y:S01]  /*1e9e0*/  IMAD.MOV.U32 R5, RZ, RZ, R51 ;  /* 0x000000ffff057224 */ /* 0x000fe200078e0033 */
[----:B------:R-:W-:Y:S01]  /*1e9f0*/  ISETP.GE.AND P1, PT, R16, UR4, PT ;  /* 0x0000000410007c0c */ /* 0x000fe2000bf26270 */
[----:B------:R-:W-:Y:S01]  /*1ea00*/  ULDC.64 UR8, c[0x0][0x208] ;  /* 0x0000820000087ab9 */ /* 0x000fe20000000a00 */
[----:B------:R-:W-:Y:S01]  /*1ea10*/  ISETP.GE.AND P3, PT, R227, UR4, PT ;  /* 0x00000004e3007c0c */ /* 0x000fe2000bf66270 */
[----:B------:R-:W-:Y:S02]  /*1ea20*/  IMAD R0, R0, UR6, RZ ;  /* 0x0000000600007c24 */ /* 0x000fe4000f8e02ff */
[----:B------:R-:W-:-:S04]  /*1ea30*/  IMAD.WIDE.U32 R4, R3, UR6, R4 ;  /* 0x0000000603047c25 */ /* 0x000fc8000f8e0004 */
[----:B------:R-:W-:Y:S01]  /*1ea40*/  IMAD R3, R3, UR7, R0 ;  /* 0x0000000703037c24 */ /* 0x000fe2000f8e0200 */
[----:B------:R-:W-:Y:S02]  /*1ea50*/  ULDC.64 UR6, c[0x0][0xa80] ;  /* 0x0002a00000067ab9 */ /* 0x000fe40000000a00 */
[----:B-1----:R-:W-:Y:S02]  /*1ea60*/  LEA R6, P0, R4, UR6, 0x1 ;  /* 0x0000000604067c11 */ /* 0x002fe4000f8008ff */
[----:B------:R-:W-:-:S04]  /*1ea70*/  IADD3 R3, R5, R3, RZ ;  /* 0x0000000305037210 */ /* 0x000fc80007ffe0ff */
[----:B------:R-:W-:-:S05]  /*1ea80*/  LEA.HI.X R7, R4, UR7, R3, 0x1, P0 ;  /* 0x0000000704077c11 */ /* 0x000fca00080f0c03 */
[----:B------:R2:W-:Y:S04]  /*1ea90*/  @!P1 STG.E.128 desc[UR8][R6.64], R12 ;  /* 0x0000000c06009986 */ /* 0x0005e8000c101d08 */
[----:B------:R2:W-:Y:S02]  /*1eaa0*/  @!P3 STG.E.128 desc[UR8][R6.64+0x80], R36 ;  /* 0x000080240600b986 */ /* 0x0005e4000c101d08 */
.L_x_652:
[----:B------:R-:W-:Y:S05]  /*1eab0*/  BSYNC B1 ;  /* 0x0000000000017941 */ /* 0x000fea0003800000 */
.L_x_651:
        /* <DEDUP_REMOVED lines=13> */
[----:B-12---:R-:W-:Y:S01]  /*1eb90*/  LEA R6, P0, R4, UR6, 0x1 ;  /* 0x0000000604067c11 */ /* 0x006fe2000f8008ff */
        /* <DEDUP_REMOVED lines=8> */
.L_x_645:
[----:B------:R-:W-:Y:S01]  /*1ec20*/  ULDC.64 UR4, c[0x0][0xbd8] ;  /* 0x0002f60000047ab9 */ /* 0x000fe20000000a00 */
[----:B------:R-:W1:Y:S01]  /*1ec30*/  S2R R8, SR_TID.X ;  /* 0x0000000000087919 */ /* 0x000e620000002100 */
[----:B------:R-:W-:Y:S01]  /*1ec40*/  ISETP.NE.U32.AND P0, PT, RZ, UR4, PT ;  /* 0x00000004ff007c0c */ /* 0x000fe2000bf05070 */
[----:B------:R-:W-:Y:S01]  /*1ec50*/  IMAD.MOV.U32 R3, RZ, RZ, RZ ;  /* 0x000000ffff037224 */ /* 0x000fe200078e00ff */
[----:B------:R-:W-:Y:S01]  /*1ec60*/  IADD3 R4, P1, R74, UR4, RZ ;  /* 0x000000044a047c10 */ /* 0x000fe2000ff3e0ff */
[----:B------:R-:W-:Y:S01]  /*1ec70*/  ULDC.64 UR6, c[0x0][0x208] ;  /* 0x0000820000067ab9 */ /* 0x000fe20000000a00 */
[----:B------:R-:W-:Y:S02]  /*1ec80*/  ISETP.NE.AND.EX P0, PT, RZ, UR5, PT, P0 ;  /* 0x00000005ff007c0c */ /* 0x000fe4000bf05300 */
[----:B------:R-:W-:Y:S01]  /*1ec90*/  IADD3.X R5, R78, UR5, RZ, P1, !PT ;  /* 0x000000054e057c10 */ /* 0x000fe20008ffe4ff */
[----:B------:R-:W-:Y:S02]  /*1eca0*/  ULDC.64 UR4, c[0x0][0xbe0] ;  /* 0x0002f80000047ab9 */ /* 0x000fe40000000a00 */
[----:B------:R-:W-:-:S04]  /*1ecb0*/  ISETP.NE.U32.AND P1, PT, RZ, UR4, PT ;  /* 0x00000004ff007c0c */ /* 0x000fc8000bf25070 */
[----:B------:R-:W-:-:S04]  /*1ecc0*/  ISETP.NE.AND.EX P1, PT, RZ, UR5, PT, P1 ;  /* 0x00000005ff007c0c */ /* 0x000fc8000bf25310 */
[----:B------:R2:W5:Y:S09]  /*1ecd0*/  @P0 LDG.E R3, desc[UR6][R4.64] ;  /* 0x0000000604030981 */ /* 0x000572000c1e1900 */
[----:B------:R-:W-:Y:S01]  /*1ece0*/  @P1 IADD3 R6, P2, R74, UR4, RZ ;  /* 0x000000044a061c10 */ /* 0x000fe2000ff5e0ff */
[----:B------:R-:W-:-:S02]  /*1ecf0*/  ULDC UR4, c[0x0][0xa88] ;  /* 0x0002a20000047ab9 */ /* 0x000fc40000000800 */
[----:B------:R-:W-:Y:S01]  /*1ed00*/  IMAD.U32 R0, RZ, RZ, UR4 ;  /* 0x00000004ff007e24 */ /* 0x000fe2000f8e00ff */
[----:B------:R-:W-:Y:S02]  /*1ed10*/  @P1 IADD3.X R7, R78, UR5, RZ, P2, !PT ;  /* 0x000000054e071c10 */ /* 0x000fe400097fe4ff */
[----:B-1----:R-:W-:-:S03]  /*1ed20*/  IADD3 R8, R8, -0x80, RZ ;  /* 0xffffff8008087810 */ /* 0x002fc60007ffe0ff */
[----:B------:R2:W5:Y:S01]  /*1ed30*/  @P1 LDG.E R0, desc[UR6][R6.64] ;  /* 0x0000000606001981 */ /* 0x000562000c1e1900 */
[----:B------:R-:W-:Y:S01]  /*1ed40*/  ISETP.GE.AND P2, PT, R8, 0x80, PT ;  /* 0x000000800800780c */ /* 0x000fe20003f46270 */
[----:B------:R-:W-:-:S12]  /*1ed50*/  @P1 BRA `(.L_x_654) ;  /* 0x0000000000141947 */ /* 0x000fd80003800000 */
[----:B------:R-:W-:Y:S05]  /*1ed60*/  @!P0 BRA `(.L_x_654) ;  /* 0x0000000000108947 */ /* 0x000fea0003800000 */
[----:B------:R-:W-:Y:S02]  /*1ed70*/  ULDC.64 UR4, c[0x0][0x208] ;  /* 0x0000820000047ab9 */ /* 0x000fe40000000a00 */
[----:B--2---:R-:W2:Y:S04]  /*1ed80*/  LDG.E R7, desc[UR4][R4.64] ;  /* 0x0000000404077981 */ /* 0x004ea8000c1e1900 */
[----:B-----5:R-:W2:Y:S02]  /*1ed90*/  LDG.E R0, desc[UR4][R4.64+0x4] ;  /* 0x0000040404007981 */ /* 0x020ea4000c1e1900 */
[----:B--2---:R-:W-:-:S07]  /*1eda0*/  IMAD.IADD R0, R0, 0x1, -R7 ;  /* 0x0000000100007824 */ /* 0x004fce00078e0a07 */
.L_x_654:
[----:B------:R-:W3:Y:S04]  /*1edb0*/  LDL R12, [R1+0x80] ;  /* 0x00008000010c7983 */ /* 0x000ee80000100800 */
[----:B0-----:R0:W5:Y:S01]  /*1edc0*/  LDL R10, [R1+0x88] ;  /* 0x00008800010a7983 */ /* 0x0011620000100800 */
[----:B------:R-:W-:Y:S01]  /*1edd0*/  BSSY B1, `(.L_x_655) ;  /* 0x000001d000017945 */ /* 0x000fe20003800000 */
[----:B------:R-:W-:Y:S02]  /*1ede0*/  SEL R11, R86, RZ, !P0 ;  /* 0x000000ff560b7207 */ /* 0x000fe40004000000 */
[----:B------:R-:W-:Y:S02]  /*1edf0*/  SEL R38, R38, RZ, !P0 ;  /* 0x000000ff26267207 */ /* 0x000fe40004000000 */
[----:B-----5:R-:W-:-:S02]  /*1ee00*/  SHF.R.S32.HI R8, RZ, 0x1f, R3 ;  /* 0x0000001fff087819 */ /* 0x020fc40000011403 */
[----:B---3--:R-:W-:Y:S01]  /*1ee10*/  SHF.R.S32.HI R9, RZ, 0x1f, R12 ;  /* 0x0000001fff097819 */ /* 0x008fe2000001140c */
[----:B0-----:R-:W-:Y:S06]  /*1ee20*/  @P2 BRA `(.L_x_656) ;  /* 0x00000000005c2947 */ /* 0x001fec0003800000 */
[----:B--2---:R-:W0:Y:S02]  /*1ee30*/  S2R R4, SR_TID.X ;  /* 0x0000000000047919 */ /* 0x004e240000002100 */
[----:B0-----:R-:W-:-:S05]  /*1ee40*/  LEA R4, R10, R4, 0x7 ;  /* 0x000000040a047211 */ /* 0x001fca00078e38ff */
        /* <DEDUP_REMOVED lines=15> */
[----:B------:R-:W-:-:S04]  /*1ef40*/  ULDC.64 UR4, c[0x0][0xb40] ;  /* 0x0002d00000047ab9 */ /* 0x000fc80000000a00 */
[----:B------:R-:W-:Y:S02]  /*1ef50*/  IADD3 R5, R5, R7, RZ ;  /* 0x0000000705057210 */ /* 0x000fe40007ffe0ff */
[----:B------:R-:W-:-:S04]  /*1ef60*/  LEA R6, P0, R4, UR4, 0x2 ;  /* 0x0000000404067c11 */ /* 0x000fc8000f8010ff */
[----:B------:R-:W-:Y:S01]  /*1ef70*/  LEA.HI.X R7, R4, UR5, R5, 0x2, P0 ;  /* 0x0000000504077c11 */ /* 0x000fe200080f1405 */
[----:B------:R-:W-:-:S05]  /*1ef80*/  IMAD.MOV.U32 R5, RZ, RZ, -0x800000 ;  /* 0xff800000ff057424 */ /* 0x000fca00078e00ff */
[----:B------:R0:W-:Y:S03]  /*1ef90*/  STG.E desc[UR6][R6.64], R5 ;  /* 0x0000000506007986 */ /* 0x0001e6000c101906 */
.L_x_656:
[----:B------:R-:W-:Y:S05]  /*1efa0*/  BSYNC B1 ;  /* 0x0000000000017941 */ /* 0x000fea0003800000 */
.L_x_655:
[----:B------:R-:W-:Y:S01]  /*1efb0*/  ULDC.64 UR4, c[0x0][0xaa0] ;  /* 0x0002a80000047ab9 */ /* 0x000fe20000000a00 */
[----:B0-2---:R-:W-:Y:S01]  /*1efc0*/  MOV R5, R17 ;  /* 0x0000001100057202 */ /* 0x005fe20000000f00 */
[----:B------:R-:W-:Y:S01]  /*1efd0*/  IMAD.MOV.U32 R4, RZ, RZ, R16 ;  /* 0x000000ffff047224 */ /* 0x000fe200078e0010 */
[----:B------:R-:W-:Y:S01]  /*1efe0*/  BSSY B1, `(.L_x_657) ;  /* 0x0000028000017945 */ /* 0x000fe20003800000 */
[----:B------:R-:W-:Y:S02]  /*1eff0*/  IMAD R6, R8, UR4, RZ ;  /* 0x0000000408067c24 */ /* 0x000fe4000f8e02ff */
[----:B------:R-:W-:-:S04]  /*1f000*/  IMAD.WIDE.U32 R4, R3, UR4, R4 ;  /* 0x0000000403047c25 */ /* 0x000fc8000f8e0004 */
[----:B------:R-:W-:Y:S01]  /*1f010*/  IMAD R3, R3, UR5, R6 ;  /* 0x0000000503037c24 */ /* 0x000fe2000f8e0206 */
[----:B------:R-:W-:Y:S01]  /*1f020*/  ULDC.64 UR4, c[0x0][0xae0] ;  /* 0x0002b80000047ab9 */ /* 0x000fe20000000a00 */
[----:B------:R-:W-:Y:S02]  /*1f030*/  IMAD R7, R10, -0x80, R0 ;  /* 0xffffff800a077824 */ /* 0x000fe400078e0200 */
[----:B------:R-:W-:Y:S02]  /*1f040*/  IMAD R6, R9, UR4, RZ ;  /* 0x0000000409067c24 */ /* 0x000fe4000f8e02ff */
[----:B------:R-:W-:Y:S01]  /*1f050*/  IMAD.IADD R5, R5, 0x1, R3 ;  /* 0x0000000105057824 */ /* 0x000fe200078e0203 */
[-C--:B------:R-:W-:Y:S01]  /*1f060*/  ISETP.GE.AND P3, PT, R22, R7.reuse, PT ;  /* 0x000000071600720c */ /* 0x080fe20003f66270 */
[C---:B------:R-:W-:Y:S01]  /*1f070*/  IMAD R3, R12.reuse, UR5, R6 ;  /* 0x000000050c037c24 */ /* 0x040fe2000f8e0206 */
[-C--:B------:R-:W-:Y:S01]  /*1f080*/  ISETP.GE.AND P2, PT, R223, R7.reuse, PT ;  /* 0x00000007df00720c */ /* 0x080fe20003f46270 */
[----:B------:R-:W-:Y:S01]  /*1f090*/  IMAD.WIDE.U32 R4, R12, UR4, R4 ;  /* 0x000000040c047c25 */ /* 0x000fe2000f8e0004 */
[----:B------:R-:W-:Y:S01]  /*1f0a0*/  ULDC.64 UR4, c[0x0][0xae8] ;  /* 0x0002ba0000047ab9 */ /* 0x000fe20000000a00 */
[----:B------:R-:W-:-:S02]  /*1f0b0*/  ISETP.GE.AND P0, PT, R222, R7, PT ;  /* 0x00000007de00720c */ /* 0x000fc40003f06270 */
[----:B------:R-:W-:Y:S01]  /*1f0c0*/  IMAD.IADD R5, R5, 0x1, R3 ;  /* 0x0000000105057824 */ /* 0x000fe200078e0203 */
[----:B------:R-:W-:Y:S01]  /*1f0d0*/  ISETP.GE.AND P1, PT, R224, R7, PT ;  /* 0x00000007e000720c */ /* 0x000fe20003f26270 */
[----:B------:R-:W-:Y:S02]  /*1f0e0*/  IMAD R0, R38, UR4, RZ ;  /* 0x0000000426007c24 */ /* 0x000fe4000f8e02ff */
[----:B------:R-:W-:Y:S01]  /*1f0f0*/  IMAD.WIDE.U32 R6, R11, UR4, R4 ;  /* 0x000000040b067c25 */ /* 0x000fe2000f8e0004 */
[----:B------:R-:W-:-:S03]  /*1f100*/  MOV R4, R22 ;  /* 0x0000001600047202 */ /* 0x000fc60000000f00 */
[----:B------:R-:W-:Y:S02]  /*1f110*/  IMAD R3, R11, UR5, R0 ;  /* 0x000000050b037c24 */ /* 0x000fe4000f8e0200 */
[----:B------:R-:W-:Y:S02]  /*1f120*/  IMAD.MOV.U32 R5, RZ, RZ, R23 ;  /* 0x000000ffff057224 */ /* 0x000fe400078e0017 */
[----:B------:R-:W-:Y:S02]  /*1f130*/  IMAD.IADD R11, R7, 0x1, R3 ;  /* 0x00000001070b7824 */ /* 0x000fe400078e0203 */
[----:B------:R-:W-:Y:S01]  /*1f140*/  IMAD.WIDE R8, R10, 0x80, R4 ;  /* 0x000000800a087825 */ /* 0x000fe200078e0204 */
[----:B------:R-:W-:Y:S06]  /*1f150*/  @P3 BRA `(.L_x_658) ;  /* 0x0000000000403947 */ /* 0x000fec0003800000 */
        /* <DEDUP_REMOVED lines=14> */
[----:B------:R0:W-:Y:S04]  /*1f240*/  @!P4 STG.E.128 desc[UR8][R12.64], RZ ;  /* 0x000000ff0c00c986 */ /* 0x0001e8000c101d08 */
[----:B------:R0:W-:Y:S02]  /*1f250*/  @!P5 STG.E.128 desc[UR8][R12.64+0x80], RZ ;  /* 0x000080ff0c00d986 */ /* 0x0001e4000c101d08 */
.L_x_658:
[----:B------:R-:W-:Y:S05]  /*1f260*/  BSYNC B1 ;  /* 0x0000000000017941 */ /* 0x000fea0003800000 */
.L_x_657:
[----:B------:R-:W-:Y:S04]  /*1f270*/  BSSY B1, `(.L_x_659) ;  /* 0x0000014000017945 */ /* 0x000fe80003800000 */
[----:B------:R-:W-:Y:S05]  /*1f280*/  @P2 BRA `(.L_x_660) ;  /* 0x0000000000482947 */ /* 0x000fea0003800000 */
[----:B------:R-:W-:Y:S01]  /*1f290*/  IADD3 R3, P2, R8, 0x20, RZ ;  /* 0x0000002008037810 */ /* 0x000fe20007f5e0ff */
[----:B------:R-:W-:Y:S01]  /*1f2a0*/  ULDC.64 UR6, c[0x0][0xad8] ;  /* 0x0002b60000067ab9 */ /* 0x000fe20000000a00 */
[----:B------:R-:W-:Y:S01]  /*1f2b0*/  IMAD.MOV.U32 R4, RZ, RZ, R6 ;  /* 0x000000ffff047224 */ /* 0x000fe200078e0006 */
        /* <DEDUP_REMOVED lines=10> */
[----:B0-----:R-:W-:Y:S02]  /*1f360*/  LEA R12, P2, R4, UR6, 0x1 ;  /* 0x00000006040c7c11 */ /* 0x001fe4000f8408ff */
[----:B------:R-:W-:-:S04]  /*1f370*/  IADD3 R3, R5, R3, RZ ;  /* 0x0000000305037210 */ /* 0x000fc80007ffe0ff */
[----:B------:R-:W-:-:S05]  /*1f380*/  LEA.HI.X R13, R4, UR7, R3, 0x1, P2 ;  /* 0x00000007040d7c11 */ /* 0x000fca00090f0c03 */
[----:B------:R1:W-:Y:S04]  /*1f390*/  @!P3 STG.E.128 desc[UR8][R12.64], RZ ;  /* 0x000000ff0c00b986 */ /* 0x0003e8000c101d08 */
[----:B------:R1:W-:Y:S02]  /*1f3a0*/  @!P4 STG.E.128 desc[UR8][R12.64+0x80], RZ ;  /* 0x000080ff0c00c986 */ /* 0x0003e4000c101d08 */
.L_x_660:
[----:B------:R-:W-:Y:S05]  /*1f3b0*/  BSYNC B1 ;  /* 0x0000000000017941 */ /* 0x000fea0003800000 */
.L_x_659:
[----:B------:R-:W-:Y:S04]  /*1f3c0*/  BSSY B1, `(.L_x_661) ;  /* 0x0000014000017945 */ /* 0x000fe80003800000 */
[----:B------:R-:W-:Y:S05]  /*1f3d0*/  @P0 BRA `(.L_x_662) ;  /* 0x0000000000480947 */ /* 0x000fea0003800000 */
[----:B------:R-:W-:Y:S01]  /*1f3e0*/  IADD3 R3, P0, R8, 0x40, RZ ;  /* 0x0000004008037810 */ /* 0x000fe20007f1e0ff */
[----:B------:R-:W-:Y:S01]  /*1f3f0*/  ULDC.64 UR6, c[0x0][0xad8] ;  /* 0x0002b60000067ab9 */ /* 0x000fe20000000a00 */
[----:B------:R-:W-:Y:S01]  /*1f400*/  MOV R5, R11 ;  /* 0x0000000b00057202 */ /* 0x000fe20000000f00 */
        /* <DEDUP_REMOVED lines=10> */
[----:B01----:R-:W-:Y:S01]  /*1f4b0*/  LEA R12, P0, R4, UR6, 0x1 ;  /* 0x00000006040c7c11 */ /* 0x003fe2000f8008ff */
[----:B------:R-:W-:-:S05]  /*1f4c0*/  IMAD.IADD R3, R5, 0x1, R3 ;  /* 0x0000000105037824 */ /* 0x000fca00078e0203 */
[----:B------:R-:W-:-:S05]  /*1f4d0*/  LEA.HI.X R13, R4, UR7, R3, 0x1, P0 ;  /* 0x00000007040d7c11 */ /* 0x000fca00080f0c03 */
[----:B------:R2:W-:Y:S04]  /*1f4e0*/  @!P2 STG.E.128 desc[UR8][R12.64], RZ ;  /* 0x000000ff0c00a986 */ /* 0x0005e8000c101d08 */
[----:B------:R2:W-:Y:S02]  /*1f4f0*/  @!P3 STG.E.128 desc[UR8][R12.64+0x80], RZ ;  /* 0x000080ff0c00b986 */ /* 0x0005e4000c101d08 */
.L_x_662:
[----:B------:R-:W-:Y:S05]  /*1f500*/  BSYNC B1 ;  /* 0x0000000000017941 */ /* 0x000fea0003800000 */
.L_x_661:
        /* <DEDUP_REMOVED lines=17> */
[----:B------:R3:W-:Y:S04]  /*1f620*/  @!P1 STG.E.128 desc[UR8][R6.64], RZ ;  /* 0x000000ff06009986 */ /* 0x0007e8000c101d08 */
[----:B------:R3:W-:Y:S02]  /*1f630*/  @!P2 STG.E.128 desc[UR8][R6.64+0x80], RZ ;  /* 0x000080ff0600a986 */ /* 0x0007e4000c101d08 */
.L_x_653:
[----:B------:R-:W-:Y:S05]  /*1f640*/  BSYNC B0 ;  /* 0x0000000000007941 */ /* 0x000fea0003800000 */
.L_x_644:
[----:B------:R-:W-:Y:S02]  /*1f650*/  ULDC UR4, c[0x0][0xc14] ;  /* 0x0003050000047ab9 */ /* 0x000fe40000000800 */
[----:B------:R-:W-:-:S13]  /*1f660*/  ISETP.GE.AND P0, PT, R159, UR4, PT ;  /* 0x000000049f007c0c */ /* 0x000fda000bf06270 */
[----:B------:R-:W-:Y:S05]  /*1f670*/  @!P0 BRA `(.L_x_663) ;  /* 0xfffffe1800a08947 */ /* 0x000fea000383ffff */
[----:B------:R-:W-:Y:S05]  /*1f680*/  BRA `(.L_x_445) ;  /* 0x0000005800487947 */ /* 0x000fea0003800000 */
.L_x_443:
[----:B------:R-:W-:-:S08]  /*1f690*/  NOP ;  /* 0x0000000000007918 */ /* 0x000fd00000000000 */
[----:B------:R-:W0:-:S00]  /*1f6a0*/  USETMAXREG.DEALLOC.CTAPOOL 0x18 ;  /* 0x00000018000079c8 */ /* 0x000e0000080e0500 */
[----:B0-----:R-:W-:-:S06]  /*1f6b0*/  LOP3.LUT R0, R0, 0x3, RZ, 0xc0, !PT ;  /* 0x0000000300007812 */ /* 0x001fcc00078ec0ff */
[----:B------:R-:W0:Y:S02]  /*1f6c0*/  SHFL.IDX PT, R0, R0, RZ, 0x1f ;  /* 0x00001fff00007589 */ /* 0x000e2400000e0000 */
[----:B0-----:R-:W-:-:S13]  /*1f6d0*/  ISETP.NE.AND P0, PT, R0, RZ, PT ;  /* 0x000000ff0000720c */ /* 0x001fda0003f05270 */
[----:B------:R-:W-:Y:S05]  /*1f6e0*/  @P0 BRA `(.L_x_445) ;  /* 0x0000005800300947 */ /* 0x000fea0003800000 */
[----:B------:R-:W2:Y:S01]  /*1f6f0*/  LDL.LU R7, [R1] ;  /* 0x0000000001077983 */ /* 0x000ea20000300800 */
[----:B------:R-:W-:Y:S01]  /*1f700*/  LOP3.LUT R8, R3, 0x1f, RZ, 0xc0, !PT ;  /* 0x0000001f03087812 */ /* 0x000fe200078ec0ff */
[----:B------:R-:W-:Y:S01]  /*1f710*/  ULDC UR5, c[0x0][0xc14] ;  /* 0x0003050000057ab9 */ /* 0x000fe20000000800 */
[----:B------:R-:W-:Y:S01]  /*1f720*/  MOV R0, RZ ;  /* 0x000000ff00007202 */ /* 0x000fe20000000f00 */
[----:B------:R-:W-:Y:S01]  /*1f730*/  ULDC.64 UR6, c[0x0][0x208] ;  /* 0x0000820000067ab9 */ /* 0x000fe20000000a00 */
[----:B------:R-:W-:Y:S01]  /*1f740*/  ISETP.NE.AND P0, PT, R8, 0x1f, PT ;  /* 0x0000001f0800780c */ /* 0x000fe20003f05270 */
[----:B------:R-:W-:Y:S01]  /*1f750*/  ULDC UR4, c[0x0][0xc10] ;  /* 0x0003040000047ab9 */ /* 0x000fe20000000800 */
[----:B--2---:R-:W-:-:S11]  /*1f760*/  LOP3.LUT R7, R7, 0xffffffdf, RZ, 0xc0, !PT ;  /* 0xffffffdf07077812 */ /* 0x004fd600078ec0ff */
        /* <DEDUP_REMOVED lines=26> */
[----:B------:R-:W-:Y:S02]  /*1f910*/  ISETP.GE.U32.AND P0, PT, R8, 0x8, PT ;  /* 0x000000080800780c */ /* 0x000fe40003f06070 */
[----:B------:R-:W-:-:S05]  /*1f920*/  IADD3 R3, R4, R3, RZ ;  /* 0x0000000304037210 */ /* 0x000fca0007ffe0ff */
[----:B------:R-:W1:Y:S06]  /*1f930*/  SHFL.UP PT, R2, R3, 0x8, RZ ;  /* 0x0500000003027989 */ /* 0x000e6c00000e00ff */
[----:B------:R-:W-:-:S04]  /*1f940*/  @P0 LOP3.LUT R7, R7, 0x4, RZ, 0xfc, !PT ;  /* 0x0000000407070812 */ /* 0x000fc800078efcff */
[----:B------:R-:W-:Y:S02]  /*1f950*/  LOP3.LUT R7, R7, 0xfffffffd, RZ, 0xc0, !PT ;  /* 0xfffffffd07077812 */ /* 0x000fe400078ec0ff */
[----:B-1----:R-:W-:Y:S02]  /*1f960*/  SEL R2, R2, RZ, P0 ;  /* 0x000000ff02027207 */ /* 0x002fe40000000000 */
[----:B------:R-:W-:-:S03]  /*1f970*/  ISETP.GE.U32.AND P0, PT, R8, 0x10, PT ;  /* 0x000000100800780c */ /* 0x000fc60003f06070 */
[----:B------:R-:W-:-:S05]  /*1f980*/  IMAD.IADD R5, R3, 0x1, R2 ;  /* 0x0000000103057824 */ /* 0x000fca00078e0202 */
[----:B------:R-:W1:Y:S05]  /*1f990*/  SHFL.UP PT, R2, R5, 0x10, RZ ;  /* 0x0600000005027989 */ /* 0x000e6a00000e00ff */
[----:B------:R-:W-:-:S05]  /*1f9a0*/  @P0 LOP3.LUT R7, R7, 0x2, RZ, 0xfc, !PT ;  /* 0x0000000207070812 */ /* 0x000fca00078efcff */
[----:B------:R-:W-:Y:S01]  /*1f9b0*/  STL [R1], R7 ;  /* 0x0000000701007387 */ /* 0x000fe20000100800 */
[----:B-1----:R-:W-:-:S05]  /*1f9c0*/  SEL R2, R2, RZ, P0 ;  /* 0x000000ff02027207 */ /* 0x002fca0000000000 */
[----:B------:R-:W-:-:S05]  /*1f9d0*/  IMAD.IADD R2, R5, 0x1, R2 ;  /* 0x0000000105027824 */ /* 0x000fca00078e0202 */
[----:B------:R-:W1:Y:S02]  /*1f9e0*/  SHFL.IDX PT, R4, R2, 0x1f, 0x1f ;  /* 0x03e01f0002047f89 */ /* 0x000e6400000e0000 */
[----:B-1----:R-:W-:-:S04]  /*1f9f0*/  IMAD R4, R4, UR4, RZ ;  /* 0x0000000404047c24 */ /* 0x002fc8000f8e02ff */
[----:B------:R-:W-:Y:S01]  /*1fa00*/  IMAD.MOV.U32 R7, RZ, RZ, R4 ;  /* 0x000000ffff077224 */ /* 0x000fe200078e0004 */
[----:B0-----:R-:W-:-:S13]  /*1fa10*/  ISETP.GT.AND P0, PT, R4, UR6, PT ;  /* 0x0000000604007c0c */ /* 0x001fda000bf04270 */
[----:B------:R-:W-:Y:S05]  /*1fa20*/  @P0 BRA `(.L_x_664) ;  /* 0x0000000000c80947 */ /* 0x000fea0003800000 */
[----:B------:R-:W-:Y:S01]  /*1fa30*/  MOV R4, R7 ;  /* 0x0000000700047202 */ /* 0x000fe20000000f00 */
[----:B------:R-:W-:Y:S01]  /*1fa40*/  IMAD.MOV.U32 R19, RZ, RZ, RZ ;  /* 0x000000ffff137224 */ /* 0x000fe200078e00ff */
[----:B------:R-:W-:Y:S01]  /*1fa50*/  ULDC UR5, c[0x0][0xc14] ;  /* 0x0003050000057ab9 */ /* 0x000fe20000000800 */
[----:B------:R-:W-:Y:S01]  /*1fa60*/  ULDC UR7, c[0x0][0xc14] ;  /* 0x0003050000077ab9 */ /* 0x000fe20000000800 */
[----:B------:R-:W-:-:S05]  /*1fa70*/  ULDC UR4, c[0x0][0xc10] ;  /* 0x0003040000047ab9 */ /* 0x000fca0000000800 */
.L_x_668:
[----:B------:R-:W-:Y:S01]  /*1fa80*/  VIADD R0, R19, 0x1f ;  /* 0x0000001f13007836 */ /* 0x000fe20000000000 */
[----:B------:R-:W-:-:S04]  /*1fa90*/  MOV R19, UR7 ;  /* 0x0000000700137c02 */ /* 0x000fc80008000f00 */
[----:B------:R-:W-:-:S13]  /*1faa0*/  ISETP.GE.AND P0, PT, R0, UR5, PT ;  /* 0x0000000500007c0c */ /* 0x000fda000bf06270 */
[----:B------:R-:W-:Y:S05]  /*1fab0*/  @P0 BRA `(.L_x_665) ;  /* 0x0000000400480947 */ /* 0x000fea0003800000 */
[----:B------:R-:W0:Y:S01]  /*1fac0*/  S2R R7, SR_TID.X ;  /* 0x0000000000077919 */ /* 0x000e220000002100 */
[----:B------:R-:W-:Y:S01]  /*1fad0*/  IMAD.MOV.U32 R19, RZ, RZ, R0 ;  /* 0x000000ffff137224 */ /* 0x000fe200078e0000 */
[----:B------:R-:W-:Y:S01]  /*1fae0*/  BSSY B0, `(.L_x_666) ;  /* 0x000000b000007945 */ /* 0x000fe20003800000 */
[----:B------:R-:W-:Y:S02]  /*1faf0*/  MOV R0, RZ ;  /* 0x000000ff00007202 */ /* 0x000fe40000000f00 */
        /* <DEDUP_REMOVED lines=9> */
.L_x_667:
[----:B------:R-:W-:Y:S05]  /*1fb90*/  BSYNC B0 ;  /* 0x0000000000007941 */ /* 0x000fea0003800000 */
.L_x_666:
[----:B0----5:R-:W0:Y:S01]  /*1fba0*/  SHFL.UP PT, R2, R0, 0x1, RZ ;  /* 0x0420000000027989 */ /* 0x021e2200000e00ff */
[C---:B------:R-:W-:Y:S02]  /*1fbb0*/  ISETP.NE.AND P0, PT, R7.reuse, RZ, PT ;  /* 0x000000ff0700720c */ /* 0x040fe40003f05270 */
[C---:B------:R-:W-:Y:S02]  /*1fbc0*/  ISETP.GE.U32.AND P1, PT, R7.reuse, 0x2, PT ;  /* 0x000000020700780c */ /* 0x040fe40003f26070 */
        /* <DEDUP_REMOVED lines=9> */
[----:B------:R-:W-:Y:S02]  /*1fc60*/  ISETP.GE.U32.AND P0, PT, R7, 0x10, PT ;  /* 0x000000100700780c */ /* 0x000fe40003f06070 */
[----:B------:R-:W-:-:S05]  /*1fc70*/  IADD3 R5, R2, R5, RZ ;  /* 0x0000000502057210 */ /* 0x000fca0007ffe0ff */
[----:B------:R-:W0:Y:S02]  /*1fc80*/  SHFL.UP PT, R6, R5, 0x8, RZ ;  /* 0x0500000005067989 */ /* 0x000e2400000e00ff */
[----:B0-----:R-:W-:-:S05]  /*1fc90*/  SEL R6, R6, RZ, P1 ;  /* 0x000000ff06067207 */ /* 0x001fca0000800000 */
[----:B------:R-:W-:-:S05]  /*1fca0*/  IMAD.IADD R6, R5, 0x1, R6 ;  /* 0x0000000105067824 */ /* 0x000fca00078e0206 */
[----:B------:R-:W0:Y:S02]  /*1fcb0*/  SHFL.UP PT, R7, R6, 0x10, RZ ;  /* 0x0600000006077989 */ /* 0x000e2400000e00ff */
[----:B0-----:R-:W-:-:S05]  /*1fcc0*/  SEL R7, R7, RZ, P0 ;  /* 0x000000ff07077207 */ /* 0x001fca0000000000 */
[----:B------:R-:W-:-:S05]  /*1fcd0*/  IMAD.IADD R7, R6, 0x1, R7 ;  /* 0x0000000106077824 */ /* 0x000fca00078e0207 */
[----:B------:R-:W0:Y:S02]  /*1fce0*/  SHFL.IDX PT, R3, R7, 0x1f, 0x1f ;  /* 0x03e01f0007037f89 */ /* 0x000e2400000e0000 */
[----:B0-----:R-:W-:-:S05]  /*1fcf0*/  IMAD R3, R3, UR4, RZ ;  /* 0x0000000403037c24 */ /* 0x001fca000f8e02ff */
[----:B------:R-:W-:-:S04]  /*1fd00*/  IADD3 R4, R3, R4, RZ ;  /* 0x0000000403047210 */ /* 0x000fc80007ffe0ff */
[----:B------:R-:W-:-:S13]  /*1fd10*/  ISETP.GT.AND P0, PT, R4, UR6, PT ;  /* 0x0000000604007c0c */ /* 0x000fda000bf04270 */
[----:B------:R-:W-:Y:S05]  /*1fd20*/  @!P0 BRA `(.L_x_668) ;  /* 0xfffffffc00548947 */ /* 0x000fea000383ffff */
[----:B------:R-:W-:Y:S02]  /*1fd30*/  IMAD.MOV.U32 R2, RZ, RZ, R7 ;  /* 0x000000ffff027224 */ /* 0x000fe400078e0007 */
[----:B------:R-:W-:-:S07]  /*1fd40*/  IMAD.MOV.U32 R7, RZ, RZ, R3 ;  /* 0x000000ffff077224 */ /* 0x000fce00078e0003 */
.L_x_664:
[----:B------:R-:W-:-:S05]  /*1fd50*/  IADD3 R7, -R7, R4, RZ ;  /* 0x0000000407077210 */ /* 0x000fca0007ffe1ff */
        /* <DEDUP_REMOVED lines=11> */
[----:B0-----:R-:W-:Y:S01]  /*1fe10*/  IMAD.MOV R10, RZ, RZ, -R3 ;  /* 0x000000ffff0a7224 */ /* 0x001fe200078e0a03 */
[----:B------:R-:W-:Y:S06]  /*1fe20*/  @!P0 BRA `(.L_x_669) ;  /* 0x0000000000088947 */ /* 0x000fec0003800000 */
[----:B------:R-:W-:-:S05]  /*1fe30*/  IADD3 R9, R4, -0x1, RZ ;  /* 0xffffffff04097810 */ /* 0x000fca0007ffe0ff */
[----:B------:R0:W1:Y:S02]  /*1fe40*/  SHFL.IDX PT, R16, R2, R9, 0x1f ;  /* 0x00001f0902107589 */ /* 0x00006400000e0000 */
.L_x_669:
[----:B-1----:R-:W-:Y:S01]  /*1fe50*/  IMAD R16, R16, UR4, R7 ;  /* 0x0000000410107c24 */ /* 0x002fe2000f8e0207 */
[----:B------:R-:W-:Y:S01]  /*1fe60*/  IABS R6, R0 ;  /* 0x0000000000067213 */ /* 0x000fe20000000000 */
[----:B------:R-:W-:Y:S02]  /*1fe70*/  IMAD R7, R10, R5, RZ ;  /* 0x000000050a077224 */ /* 0x000fe400078e02ff */
[----:B0-----:R-:W-:Y:S02]  /*1fe80*/  IMAD.MOV.U32 R2, RZ, RZ, RZ ;  /* 0x000000ffff027224 */ /* 0x001fe400078e00ff */
[----:B------:R-:W-:Y:S02]  /*1fe90*/  IMAD.MOV R6, RZ, RZ, -R6 ;  /* 0x000000ffff067224 */ /* 0x000fe400078e0a06 */
[----:B------:R-:W-:Y:S01]  /*1fea0*/  IMAD.HI.U32 R2, R3, R7, R2 ;  /* 0x0000000703027227 */ /* 0x000fe200078e0002 */
[----:B------:R-:W-:-:S03]  /*1feb0*/  IADD3 R7, -R16, UR6, RZ ;  /* 0x0000000610077c10 */ /* 0x000fc6000fffe1ff */
[----:B------:R-:W-:Y:S01]  /*1fec0*/  IMAD.IADD R19, R4, 0x1, R19 ;  /* 0x0000000104137824 */ /* 0x000fe200078e0213 */
[----:B------:R-:W-:-:S05]  /*1fed0*/  IABS R3, R7 ;  /* 0x0000000700037213 */ /* 0x000fca0000000000 */
[----:B------:R-:W-:-:S04]  /*1fee0*/  IMAD.HI.U32 R2, R2, R3, RZ ;  /* 0x0000000302027227 */ /* 0x000fc800078e00ff */
[----:B------:R-:W-:Y:S01]  /*1fef0*/  IMAD R6, R2, R6, R3 ;  /* 0x0000000602067224 */ /* 0x000fe200078e0203 */
[----:B------:R-:W-:-:S04]  /*1ff00*/  LOP3.LUT R3, R7, R0, RZ, 0x3c, !PT ;  /* 0x0000000007037212 */ /* 0x000fc800078e3cff */
[----:B------:R-:W-:-:S13]  /*1ff10*/  ISETP.GT.U32.AND P0, PT, R5, R6, PT ;  /* 0x000000060500720c */ /* 0x000fda0003f04070 */
[----:B------:R-:W-:Y:S01]  /*1ff20*/  @!P0 IMAD.IADD R6, R6, 0x1, -R5 ;  /* 0x0000000106068824 */ /* 0x000fe200078e0a05 */
[----:B------:R-:W-:-:S04]  /*1ff30*/  @!P0 IADD3 R2, R2, 0x1, RZ ;  /* 0x0000000102028810 */ /* 0x000fc80007ffe0ff */
[----:B------:R-:W-:-:S13]  /*1ff40*/  ISETP.GE.U32.AND P0, PT, R6, R5, PT ;  /* 0x000000050600720c */ /* 0x000fda0003f06070 */
[----:B------:R-:W-:Y:S01]  /*1ff50*/  @P0 VIADD R2, R2, 0x1 ;  /* 0x0000000102020836 */ /* 0x000fe20000000000 */
[----:B------:R-:W-:-:S13]  /*1ff60*/  ISETP.GE.AND P0, PT, R3, RZ, PT ;  /* 0x000000ff0300720c */ /* 0x000fda0003f06270 */
[----:B------:R-:W-:Y:S02]  /*1ff70*/  @!P0 IADD3 R2, -R2, RZ, RZ ;  /* 0x000000ff02028210 */ /* 0x000fe40007ffe1ff */
[----:B------:R-:W-:-:S13]  /*1ff80*/  ISETP.NE.AND P0, PT, R0, RZ, PT ;  /* 0x000000ff0000720c */ /* 0x000fda0003f05270 */
[----:B------:R-:W-:-:S04]  /*1ff90*/  @!P0 LOP3.LUT R2, RZ, R0, RZ, 0x33, !PT ;  /* 0x00000000ff028212 */ /* 0x000fc800078e33ff */
[----:B------:R-:W-:Y:S01]  /*1ffa0*/  MOV R18, R2 ;  /* 0x0000000200127202 */ /* 0x000fe20000000f00 */
[----:B------:R-:W-:-:S04]  /*1ffb0*/  IMAD.MOV R17, RZ, RZ, -R2 ;  /* 0x000000ffff117224 */ /* 0x000fc800078e0a02 */
[----:B------:R-:W-:Y:S01]  /*1ffc0*/  IMAD R17, R0, R17, R7 ;  /* 0x0000001100117224 */ /* 0x000fe200078e0207 */
[----:B------:R-:W-:Y:S06]  /*1ffd0*/  BRA `(.L_x_670) ;  /* 0x00000000000c7947 */ /* 0x000fec0003800000 */
.L_x_665:
[----:B------:R-:W-:Y:S01]  /*1ffe0*/  IMAD.MOV.U32 R17, RZ, RZ, RZ ;  /* 0x000000ffff117224 */ /* 0x000fe200078e00ff */
[----:B------:R-:W-:Y:S01]  /*1fff0*/  MOV R18, RZ ;  /* 0x000000ff00127202 */ /* 0x000fe20000000f00 */
[----:B------:R-:W-:-:S07]  /*20000*/  IMAD.U32 R16, RZ, RZ, UR6 ;  /* 0x00000006ff107e24 */ /* 0x000fce000f8e00ff */
.L_x_670:
        /* <DEDUP_REMOVED lines=16> */
[----:B------:R-:W-:Y:S01]  /*20110*/  ULDC.64 UR38, c[0x0][0x198] ;  /* 0x0000660000267ab9 */ /* 0x000fe20000000a00 */
[----:B------:R-:W-:Y:S02]  /*20120*/  ULDC UR36, c[0x0][0xc] ;  /* 0x0000030000247ab9 */ /* 0x000fe40000000800 */
[----:B------:R0:W-:Y:S04]  /*20130*/  STL [R1+0x8], R0 ;  /* 0x0000080001007387 */ /* 0x0001e80000100800 */
[----:B------:R0:W-:Y:S04]  /*20140*/  STL [R1+0x10], RZ ;  /* 0x000010ff01007387 */ /* 0x0001e80000100800 */
[----:B------:R0:W-:Y:S04]  /*20150*/  STL [R1+0x14], R0 ;  /* 0x0000140001007387 */ /* 0x0001e80000100800 */
[----:B------:R0:W-:Y:S02]  /*20160*/  STL [R1+0x30], RZ ;  /* 0x000030ff01007387 */ /* 0x0001e40000100800 */
.L_x_754:
[----:B-12---:R-:W1:Y:S01]  /*20170*/  LDC.64 R2, c[0x0][0xc60] ;  /* 0x00031800ff027b82 */ /* 0x006e620000000a00 */
[----:B------:R-:W-:Y:S01]  /*20180*/  ULDC.64 UR4, c[0x0][0x208] ;  /* 0x0000820000047ab9 */ /* 0x000fe20000000a00 */
[----:B-1----:R-:W-:-:S05]  /*20190*/  IMAD.WIDE R2, R19, 0x4, R2 ;  /* 0x0000000413027825 */ /* 0x002fca00078e0202 */
[----:B------:R-:W0:Y:S01]  /*201a0*/  LDG.E R11, desc[UR4][R2.64] ;  /* 0x00000004020b7981 */ /* 0x000e22000c1e1900 */
[----:B------:R-:W-:Y:S05]  /*201b0*/  YIELD ;  /* 0x0000000000007946 */ /* 0x000fea0003800000 */
[----:B------:R-:W-:Y:S01]  /*201c0*/  ULDC.64 UR4, c[0x0][0xa28] ;  /* 0x00028a0000047ab9 */ /* 0x000fe20000000a00 */
[----:B------:R-:W-:Y:S01]  /*201d0*/  MOV R6, RZ ;  /* 0x000000ff00067202 */ /* 0x000fe20000000f00 */
[----:B------:R-:W-:Y:S01]  /*201e0*/  ULDC.64 UR8, c[0x0][0x208] ;  /* 0x0000820000087ab9 */ /* 0x000fe20000000a00 */
[----:B------:R-:W-:Y:S01]  /*201f0*/  ISETP.NE.U32.AND P0, PT, RZ, UR4, PT ;  /* 0x00000004ff007c0c */ /* 0x000fe2000bf05070 */
[----:B------:R-:W-:Y:S01]  /*20200*/  IMAD.MOV.U32 R4, RZ, RZ, RZ ;  /* 0x000000ffff047224 */ /* 0x000fe200078e00ff */
[----:B------:R-:W-:-:S02]  /*20210*/  ULDC.64 UR6, c[0x0][0xa10] ;  /* 0x0002840000067ab9 */ /* 0x000fc40000000a00 */
[----:B------:R-:W-:Y:S02]  /*20220*/  ISETP.NE.AND.EX P0, PT, RZ, UR5, PT, P0 ;  /* 0x00000005ff007c0c */ /* 0x000fe4000bf05300 */
[----:B0-----:R-:W-:Y:S01]  /*20230*/  SHF.R.S32.HI R0, RZ, 0x1f, R11 ;  /* 0x0000001fff007819 */ /* 0x001fe2000001140b */
        /* <DEDUP_REMOVED lines=12> */
[C---:B------:R-:W-:Y:S02]  /*20300*/  SHF.L.U64.HI R0, R11.reuse, 0x2, R0 ;  /* 0x000000020b007819 */ /* 0x040fe40000010200 */
[----:B------:R-:W-:Y:S02]  /*20310*/  ISETP.NE.AND.EX P1, PT, RZ, UR5, PT, P1 ;  /* 0x00000005ff007c0c */ /* 0x000fe4000bf25310 */
[----:B------:R-:W-:Y:S01]  /*20320*/  MOV R10, RZ ;  /* 0x000000ff000a7202 */ /* 0x000fe20000000f00 */
[----:B--2---:R0:W-:Y:S02]  /*20330*/  STL [R1+0x38], R4 ;  /* 0x0000380401007387 */ /* 0x0041e40000100800 */
[----:B0-----:R-:W-:-:S08]  /*20340*/  IMAD.SHL.U32 R4, R11, 0x4, RZ ;  /* 0x000000040b047824 */ /* 0x001fd000078e00ff */
[----:B------:R-:W-:Y:S01]  /*20350*/  @P1 IADD3 R8, P0, R4, UR4, RZ ;  /* 0x0000000404081c10 */ /* 0x000fe2000ff1e0ff */
[----:B------:R0:W-:Y:S03]  /*20360*/  STL [R1+0x28], R4 ;  /* 0x0000280401007387 */ /* 0x0001e60000100800 */
[----:B------:R-:W-:Y:S01]  /*20370*/  @P1 IADD3.X R9, R0, UR5, RZ, P0, !PT ;  /* 0x0000000500091c10 */ /* 0x000fe200087fe4ff */
[----:B------:R-:W-:Y:S01]  /*20380*/  ULDC.64 UR4, c[0x0][0xa08] ;  /* 0x0002820000047ab9 */ /* 0x000fe20000000a00 */
[----:B------:R1:W-:Y:S01]  /*20390*/  STL [R1+0x2c], R0 ;  /* 0x00002c0001007387 */ /* 0x0003e20000100800 */
[----:B------:R-:W-:Y:S02]  /*203a0*/  IADD3 R2, P0, R4, UR4, RZ ;  /* 0x0000000404027c10 */ /* 0x000fe4000ff1e0ff */
[----:B------:R-:W-:Y:S02]  /*203b0*/  ISETP.NE.U32.AND P2, PT, RZ, UR4, PT ;  /* 0x00000004ff007c0c */ /* 0x000fe4000bf45070 */
[----:B------:R-:W-:-:S02]  /*203c0*/  IADD3.X R3, R0, UR5, RZ, P0, !PT ;  /* 0x0000000500037c10 */ /* 0x000fc400087fe4ff */
[----:B------:R-:W-:Y:S01]  /*203d0*/  ISETP.NE.AND.EX P2, PT, RZ, UR5, PT, P2 ;  /* 0x00000005ff007c0c */ /* 0x000fe2000bf45320 */
[----:B------:R-:W-:Y:S01]  /*203e0*/  ULDC.64 UR4, c[0x0][0x3f8] ;  /* 0x0000fe0000047ab9 */ /* 0x000fe20000000a00 */
[----:B0-----:R-:W-:Y:S01]  /*203f0*/  IADD3 R4, P0, R4, UR6, RZ ;  /* 0x0000000604047c10 */ /* 0x001fe2000ff1e0ff */
[----:B------:R-:W-:-:S03]  /*20400*/  UISETP.NE.U32.AND UP0, UPT, UR4, URZ, UPT ;  /* 0x0000003f0400728c */ /* 0x000fc6000bf05070 */
[----:B------:R-:W-:Y:S01]  /*20410*/  ULDC UR4, c[0x0][0x404] ;  /* 0x0001010000047ab9 */ /* 0x000fe20000000800 */
[----:B------:R-:W-:Y:S01]  /*20420*/  UISETP.NE.AND.EX UP0, UPT, UR5, URZ, UPT, UP0 ;  /* 0x0000003f0500728c */ /* 0x000fe2000bf05300 */
[----:B------:R-:W-:Y:S02]  /*20430*/  IADD3.X R5, R0, UR7, RZ, P0, !PT ;  /* 0x0000000700057c10 */ /* 0x000fe400087fe4ff */
[----:B------:R-:W-:Y:S01]  /*20440*/  ULDC UR5, c[0x0][0x2e0] ;  /* 0x0000b80000057ab9 */ /* 0x000fe20000000800 */
[----:B------:R-:W-:Y:S02]  /*20450*/  USEL UR4, UR4, 0x1, UP0 ;  /* 0x0000000104047887 */ /* 0x000fe40008000000 */
[----:B------:R0:W5:Y:S02]  /*20460*/  @P2 LDG.E R10, desc[UR8][R2.64] ;  /* 0x00000008020a2981 */ /* 0x000164000c1e1900 */
[----:B------:R-:W-:Y:S01]  /*20470*/  UIMAD UR4, UR4, UR5, URZ ;  /* 0x00000005040472a4 */ /* 0x000fe2000f8e023f */
[----:B------:R-:W-:-:S05]  /*20480*/  ISETP.NE.U32.AND P0, PT, RZ, UR6, PT ;  /* 0x00000006ff007c0c */ /* 0x000fca000bf05070 */
[----:B------:R-:W-:Y:S01]  /*20490*/  IMAD.U32 R7, RZ, RZ, UR4 ;  /* 0x00000004ff077e24 */ /* 0x000fe2000f8e00ff */
[----:B------:R-:W-:Y:S01]  /*204a0*/  ULDC UR4, c[0x0][0x338] ;  /* 0x0000ce0000047ab9 */ /* 0x000fe20000000800 */
[----:B------:R-:W-:Y:S01]  /*204b0*/  ISETP.NE.AND.EX P0, PT, RZ, UR7, PT, P0 ;  /* 0x00000007ff007c0c */ /* 0x000fe2000bf05300 */
[----:B-1----:R-:W-:-:S03]  /*204c0*/  IMAD.U32 R0, RZ, RZ, UR4 ;  /* 0x00000004ff007e24 */ /* 0x002fc6000f8e00ff */
[----:B------:R0:W5:Y:S01]  /*204d0*/  @P1 LDG.E R7, desc[UR8][R8.64] ;  /* 0x0000000808071981 */ /* 0x000162000c1e1900 */
[----:B------:R-:W-:Y:S08]  /*204e0*/  @P1 BRA `(.L_x_672) ;  /* 0x0000000000141947 */ /* 0x000ff00003800000 */
[----:B------:R-:W-:Y:S05]  /*204f0*/  @!P2 BRA `(.L_x_672) ;  /* 0x000000000010a947 */ /* 0x000fea0003800000 */
[----:B------:R-:W-:Y:S02]  /*20500*/  ULDC.64 UR4, c[0x0][0x208] ;  /* 0x0000820000047ab9 */ /* 0x000fe40000000a00 */
[----:B-----5:R-:W2:Y:S04]  /*20510*/  LDG.E R7, desc[UR4][R2.64] ;  /* 0x0000000402077981 */ /* 0x020ea8000c1e1900 */
[----:B0-----:R-:W2:Y:S02]  /*20520*/  LDG.E R2, desc[UR4][R2.64+0x4] ;  /* 0x0000040402027981 */ /* 0x001ea4000c1e1900 */
[----:B--2---:R-:W-:-:S07]  /*20530*/  IADD3 R7, -R7, R2, RZ ;  /* 0x0000000207077210 */ /* 0x004fce0007ffe1ff */
.L_x_672:
[----:B------:R-:W-:Y:S02]  /*20540*/  ULDC.64 UR4, c[0x0][0x208] ;  /* 0x0000820000047ab9 */ /* 0x000fe40000000a00 */
[----:B0-----:R-:W2:Y:S04]  /*20550*/  @P0 LDG.E R2, desc[UR4][R4.64] ;  /* 0x0000000404020981 */ /* 0x001ea8000c1e1900 */
[----:B------:R-:W2:Y:S01]  /*20560*/  @P0 LDG.E R3, desc[UR4][R4.64+0x4] ;  /* 0x0000040404030981 */ /* 0x000ea2000c1e1900 */
[----:B-----5:R-:W-:Y:S01]  /*20570*/  IMAD.IADD R7, R7, 0x1, -R6 ;  /* 0x0000000107077824 */ /* 0x020fe200078e0a06 */
[----:B------:R-:W-:Y:S01]  /*20580*/  BSSY B0, `(.L_x_673) ;  /* 0x00000e0000007945 */ /* 0x000fe20003800000 */
[----:B------:R-:W-:Y:S01]  /*20590*/  PLOP3.LUT P2, PT, PT, PT, PT, 0x80, 0x0 ;  /* 0x000000000000781c */ /* 0x000fe20003f4f070 */
[----:B--2---:R-:W-:-:S05]  /*205a0*/  @P0 IMAD.IADD R0, R3, 0x1, -R2 ;  /* 0x0000000103000824 */ /* 0x004fca00078e0a02 */
[----:B------:R-:W-:-:S05]  /*205b0*/  IADD3 R8, R7, R0, RZ ;  /* 0x0000000007087210 */ /* 0x000fca0007ffe0ff */
[----:B------:R-:W-:Y:S01]  /*205c0*/  VIADD R2, R8, 0xaf ;  /* 0x000000af08027836 */ /* 0x000fe20000000000 */
[----:B------:R0:W-:Y:S03]  /*205d0*/  STL [R1+0x34], R8 ;  /* 0x0000340801007387 */ /* 0x0001e60000100800 */
[----:B------:R-:W-:-:S05]  /*205e0*/  IMAD.HI R2, R2, 0x2e8ba2e9, RZ ;  /* 0x2e8ba2e902027827 */ /* 0x000fca00078e02ff */
[----:B------:R-:W-:-:S04]  /*205f0*/  SHF.R.U32.HI R3, RZ, 0x1f, R2 ;  /* 0x0000001fff037819 */ /* 0x000fc80000011602 */
[----:B0-----:R-:W-:-:S05]  /*20600*/  LEA.HI.SX32 R8, R2, R3, 0x1b ;  /* 0x0000000302087211 */ /* 0x001fca00078fdaff */
[--C-:B------:R-:W-:Y:S01]  /*20610*/  IMAD R2, R8, 0xb0, -R7.reuse ;  /* 0x000000b008027824 */ /* 0x100fe200078e0a07 */
[----:B------:R0:W-:Y:S01]  /*20620*/  STL [R1+0x24], R8 ;  /* 0x0000240801007387 */ /* 0x0001e20000100800 */
[----:B------:R-:W-:-:S03]  /*20630*/  IMAD.MOV R7, RZ, RZ, -R7 ;  /* 0x000000ffff077224 */ /* 0x000fc600078e0a07 */
[----:B------:R-:W-:Y:S02]  /*20640*/  VIMNMX R0, R2, R0, PT ;  /* 0x0000000002007248 */ /* 0x000fe40003fe0100 */
[----:B------:R-:W-:-:S04]  /*20650*/  VIMNMX R2, RZ, R7, !PT ;  /* 0x00000007ff027248 */ /* 0x000fc80007fe0100 */
[----:B------:R-:W-:Y:S01]  /*20660*/  ISETP.GT.AND P1, PT, R0, R2, PT ;  /* 0x000000020000720c */ /* 0x000fe20003f24270 */
[----:B0-----:R-:W-:-:S12]  /*20670*/  IMAD.WIDE.U32 R8, R2, -0x45d1745d, RZ ;  /* 0xba2e8ba302087825 */ /* 0x001fd800078e00ff */
[----:B------:R-:W-:Y:S02]  /*20680*/  @P1 IADD3 R3, R0, 0xaf, RZ ;  /* 0x000000af00031810 */ /* 0x000fe40007ffe0ff */
[----:B------:R-:W-:-:S03]  /*20690*/  SHF.R.U32.HI R0, RZ, 0x7, R9 ;  /* 0x00000007ff007819 */ /* 0x000fc60000011609 */
[----:B------:R-:W-:-:S04]  /*206a0*/  @P1 IMAD.HI R3, R3, 0x2e8ba2e9, RZ ;  /* 0x2e8ba2e903031827 */ /* 0x000fc800078e02ff */
[----:B------:R-:W-:Y:S01]  /*206b0*/  IMAD.MOV.U32 R2, RZ, RZ, R0 ;  /* 0x000000ffff027224 */ /* 0x000fe200078e0000 */
[----:B------:R-:W-:-:S04]  /*206c0*/  @P1 SHF.R.U32.HI R7, RZ, 0x1f, R3 ;  /* 0x0000001fff071819 */ /* 0x000fc80000011603 */
[----:B------:R-:W-:Y:S01]  /*206d0*/  @P1 LEA.HI.SX32 R2, R3, R7, 0x1b ;  /* 0x0000000703021211 */ /* 0x000fe200078fdaff */
[----:B------:R-:W-:Y:S01]  /*206e0*/  IMAD.MOV.U32 R7, RZ, RZ, RZ ;  /* 0x000000ffff077224 */ /* 0x000fe200078e00ff */
[----:B------:R-:W-:-:S05]  /*206f0*/  IADD3 R3, R10, R6, RZ ;  /* 0x000000060a037210 */ /* 0x000fca0007ffe0ff */
[----:B------:R0:W-:Y:S01]  /*20700*/  STL [R1+0x4], R3 ;  /* 0x0000040301007387 */ /* 0x0001e20000100800 */
[----:B------:R-:W-:-:S03]  /*20710*/  ISETP.GT.AND P1, PT, R2, R0, PT ;  /* 0x000000000200720c */ /* 0x000fc60003f24270 */
[----:B------:R0:W5:Y:S10]  /*20720*/  @P0 LDG.E R7, desc[UR4][R4.64] ;  /* 0x0000000404070981 */ /* 0x000174000c1e1900 */
[----:B0-----:R-:W-:Y:S05]  /*20730*/  @!P1 BRA `(.L_x_674) ;  /* 0x0000000c00109947 */ /* 0x001fea0003800000 */
[----:B------:R-:W0:Y:S01]  /*20740*/  LDC R3, c[0x0][0x428] ;  /* 0x00010a00ff037b82 */ /* 0x000e220000000800 */
[----:B------:R-:W-:Y:S01]  /*20750*/  UMOV UR4, 0xffffffff ;  /* 0xffffffff00047882 */ /* 0x000fe20000000000 */
[----:B0-----:R-:W-:Y:S01]  /*20760*/  ISETP.NE.AND P1, PT, R3, 0x1, PT ;  /* 0x000000010300780c */ /* 0x001fe20003f25270 */
[----:B------:R-:W-:-:S12]  /*20770*/  IMAD.MOV.U32 R3, RZ, RZ, R18 ;  /* 0x000000ffff037224 */ /* 0x000fd800078e0012 */
[----:B------:R-:W0:Y:S08]  /*20780*/  @P1 LDC R4, c[0x0][0x42c] ;  /* 0x00010b00ff041b82 */ /* 0x000e300000000800 */
[----:B------:R-:W1:Y:S01]  /*20790*/  @P1 LDC R5, c[0x0][0x430] ;  /* 0x00010c00ff051b82 */ /* 0x000e620000000800 */
[----:B0-----:R-:W-:-:S05]  /*207a0*/  @P1 IMAD.HI.U32 R4, R18, R4, RZ ;  /* 0x0000000412041227 */ /* 0x001fca00078e00ff */
[----:B-1----:R-:W-:Y:S02]  /*207b0*/  @P1 SHF.R.U32.HI R3, RZ, R5, R4 ;  /* 0x00000005ff031219 */ /* 0x002fe40000011604 */
[----:B------:R-:W-:Y:S01]  /*207c0*/  SEL R4, R11, RZ, !P0 ;  /* 0x000000ff0b047207 */ /* 0x000fe20004000000 */
[----:B------:R-:W-:Y:S06]  /*207d0*/  BRA.DIV UR4, `(.L_x_675) ;  /* 0x00000052042c7947 */ /* 0x000fec000b800000 */
.L_x_800:
[----:B------:R-:W-:-:S03]  /*207e0*/  UMOV UR4, 0xffffffff ;  /* 0xffffffff00047882 */ /* 0x000fc60000000000 */
[----:B------:R-:W-:Y:S05]  /*207f0*/  BRA.DIV UR4, `(.L_x_676) ;  /* 0x0000005204587947 */ /* 0x000fea000b800000 */
[----:B------:R-:W-:-:S13]  /*20800*/  ELECT P6, URZ, PT ;  /* 0x00000000003f782f */ /* 0x000fda00038c0000 */
.L_x_803:
[----:B------:R-:W2:Y:S01]  /*20810*/  LDL R5, [R1+0x30] ;  /* 0x0000300001057983 */ /* 0x000ea20000100800 */
[----:B------:R-:W-:Y:S01]  /*20820*/  BSSY B1, `(.L_x_677) ;  /* 0x000000b000017945 */ /* 0x000fe20003800000 */
[----:B------:R-:W0:Y:S01]  /*20830*/  S2R R9, SR_CgaCtaId ;  /* 0x0000000000097919 */ /* 0x000e220000008800 */
[----:B--2---:R-:W-:-:S05]  /*20840*/  VIADD R5, R5, 0x1 ;  /* 0x0000000105057836 */ /* 0x004fca0000000000 */
[----:B------:R-:W-:-:S04]  /*20850*/  LEA.HI R6, R5, R5, RZ, 0x1 ;  /* 0x0000000505067211 */ /* 0x000fc800078f08ff */
[----:B------:R-:W-:-:S04]  /*20860*/  LOP3.LUT R6, R6, 0xfffffffe, RZ, 0xc0, !PT ;  /* 0xfffffffe06067812 */ /* 0x000fc800078ec0ff */
[----:B------:R-:W-:Y:S02]  /*20870*/  IADD3 R5, R5, -R6, RZ ;  /* 0x8000000605057210 */ /* 0x000fe40007ffe0ff */
[----:B------:R-:W-:Y:S02]  /*20880*/  MOV R6, 0x400 ;  /* 0x0000040000067802 */ /* 0x000fe40000000f00 */
[----:B------:R-:W-:Y:S02]  /*20890*/  SHF.L.U32 R5, R5, 0x1f, RZ ;  /* 0x0000001f05057819 */ /* 0x000fe400000006ff */
[----:B0-----:R-:W-:-:S04]  /*208a0*/  LEA R9, R9, R6, 0x18 ;  /* 0x0000000609097211 */ /* 0x001fc800078ec0ff */
[----:B------:R-:W0:Y:S02]  /*208b0*/  SYNCS.PHASECHK.TRANS64.TRYWAIT P0, [R9+URZ+0x34820], R5 ;  /* 0x03482005090075a7 */ /* 0x000e24000800017f */
[----:B0-----:R-:W-:Y:S05]  /*208c0*/  @!P0 BRA `(.L_x_678) ;  /* 0x0000005000448947 */ /* 0x001fea0003800000 */
.L_x_804:
[----:B------:R-:W-:Y:S05]  /*208d0*/  BSYNC B1 ;  /* 0x0000000000017941 */ /* 0x000fea0003800000 */
.L_x_677:
[----:B------:R-:W-:Y:S04]  /*208e0*/  BSSY B1, `(.L_x_679) ;  /* 0x0000046000017945 */ /* 0x000fe80003800000 */
[----:B------:R-:W-:Y:S05]  /*208f0*/  @!P6 BRA `(.L_x_680) ;  /* 0x000000040010e947 */ /* 0x000fea0003800000 */
[----:B------:R-:W0:Y:S04]  /*20900*/  LDL R8, [R1+0x10] ;  /* 0x0000100001087983 */ /* 0x000e280000100800 */
[----:B------:R-:W2:Y:S01]  /*20910*/  LDL R6, [R1+0x14] ;  /* 0x0000140001067983 */ /* 0x000ea20000100800 */
[----:B0-----:R-:W-:Y:S01]  /*20920*/  IMAD R5, R8, 0x8, R9 ;  /* 0x0000000808057824 */ /* 0x001fe200078e0209 */
[----:B--2---:R-:W-:-:S04]  /*20930*/  SHF.L.U32 R10, R6, 0x1f, RZ ;  /* 0x0000001f060a7819 */ /* 0x004fc800000006ff */
[----:B------:R-:W0:Y:S02]  /*20940*/  SYNCS.PHASECHK.TRANS64.TRYWAIT P0, [R5+URZ+0x348a0], R10 ;  /* 0x0348a00a050075a7 */ /* 0x000e24000800017f */
[----:B0-----:R-:W-:Y:S05]  /*20950*/  @!P0 BRA `(.L_x_681) ;  /* 0x0000005000348947 */ /* 0x001fea0003800000 */
.L_x_805:
[----:B------:R-:W1:Y:S02]  /*20960*/  S2R R6, SR_TID.X ;  /* 0x0000000000067919 */ /* 0x000e640000002100 */
[----:B-1----:R-:W-:-:S04]  /*20970*/  LOP3.LUT R6, R6, 0x7f, RZ, 0xc0, !PT ;  /* 0x0000007f06067812 */ /* 0x002fc800078ec0ff */
[----:B------:R-:W-:-:S13]  /*20980*/  ISETP.NE.AND P1, PT, R6, RZ, PT ;  /* 0x000000ff0600720c */ /* 0x000fda0003f25270 */
[----:B------:R-:W-:Y:S05]  /*20990*/  @P1 BRA `(.L_x_682) ;  /* 0x00000000001c1947 */ /* 0x000fea0003800000 */
[----:B------:R-:W1:Y:S02]  /*209a0*/  S2R R6, SR_TID.X ;  /* 0x0000000000067919 */ /* 0x000e640000002100 */
[----:B-1----:R-:W-:-:S04]  /*209b0*/  LOP3.LUT R6, R6, 0x1f, RZ, 0xc0, !PT ;  /* 0x0000001f06067812 */ /* 0x002fc800078ec0ff */
[----:B------:R-:W-:Y:S01]  /*209c0*/  ISETP.NE.AND P0, PT, R6, RZ, PT ;  /* 0x000000ff0600720c */ /* 0x000fe20003f05270 */
[----:B------:R-:W-:-:S04]  /*209d0*/  IMAD.MOV.U32 R6, RZ, RZ, 0xb000 ;  /* 0x0000b000ff067424 */ /* 0x000fc800078e00ff */
[----:B------:R1:W-:Y:S08]  /*209e0*/  SYNCS.ARRIVE.TRANS64 RZ, [R5+URZ+0x34890], R6 ;  /* 0x0348900605ff79a7 */ /* 0x0003f0000800003f */
[----:B------:R-:W-:Y:S05]  /*209f0*/  @!P0 BRA `(.L_x_682) ;  /* 0x0000000000048947 */ /* 0x000fea0003800000 */
[----:B------:R-:W-:Y:S01]  /*20a00*/  BPT.TRAP 0x1 ;  /* 0x000000040000795c */ /* 0x000fe20000300000 */
.L_x_682:
[----:B-1----:R-:W2:Y:S01]  /*20a10*/  LDL R6, [R1+0x10] ;  /* 0x0000100001067983 */ /* 0x002ea20000100800 */
[----:B------:R-:W-:Y:S01]  /*20a20*/  R2UR UR9, R5 ;  /* 0x00000000050972ca */ /* 0x000fe200000e0000 */
[----:B-----5:R-:W-:Y:S01]  /*20a30*/  IMAD R8, R2, 0xb0, R7 ;  /* 0x000000b002087824 */ /* 0x020fe200078e0207 */
[----:B------:R-:W-:Y:S01]  /*20a40*/  R2UR UR12, R3 ;  /* 0x00000000030c72ca */ /* 0x000fe200000e0000 */
[----:B------:R-:W-:Y:S01]  /*20a50*/  UIADD3 UR4, UP0, UR38, 0x570, URZ ;  /* 0x0000057026047890 */ /* 0x000fe2000ff1e03f */
[----:B------:R-:W-:Y:S01]  /*20a60*/  R2UR UR13, R4 ;  /* 0x00000000040d72ca */ /* 0x000fe200000e0000 */
[----:B------:R-:W-:Y:S01]  /*20a70*/  UMOV UR10, URZ ;  /* 0x0000003f000a7c82 */ /* 0x000fe20008000000 */
[----:B------:R-:W-:Y:S01]  /*20a80*/  IADD3 R8, R8, -0xb0, RZ ;  /* 0xffffff5008087810 */ /* 0x000fe20007ffe0ff */
[----:B------:R-:W-:Y:S01]  /*20a90*/  UIADD3.X UR5, URZ, UR39, URZ, UP0, !UPT ;  /* 0x000000273f057290 */ /* 0x000fe200087fe43f */
[----:B------:R-:W-:Y:S02]  /*20aa0*/  UMOV UR6, 0x0 ;  /* 0x0000000000067882 */ /* 0x000fe40000000000 */
[----:B------:R-:W-:Y:S01]  /*20ab0*/  R2UR UR11, R8 ;  /* 0x00000000080b72ca */ /* 0x000fe200000e0000 */
[----:B------:R-:W-:Y:S01]  /*20ac0*/  UMOV UR7, 0x12f00000 ;  /* 0x12f0000000077882 */ /* 0x000fe20000000000 */
[----:B------:R-:W-:Y:S01]  /*20ad0*/  UMOV UR15, 0x40 ;  /* 0x00000040000f7882 */ /* 0x000fe20000000000 */
[----:B------:R-:W-:Y:S01]  /*20ae0*/  UIADD3 UR9, UR9, 0x34890, URZ ;  /* 0x0003489009097890 */ /* 0x000fe2000fffe03f */
[----:B--2---:R-:W-:-:S05]  /*20af0*/  IMAD R6, R6, 0xb000, R9 ;  /* 0x0000b00006067824 */ /* 0x004fca00078e0209 */
[----:B------:R-:W-:-:S13]  /*20b00*/  R2UR UR14, R6 ;  /* 0x00000000060e72ca */ /* 0x000fda00000e0000 */
[----:B------:R-:W-:Y:S02]  /*20b10*/  UIADD3 UR8, UR14, 0x1e400, URZ ;  /* 0x0001e4000e087890 */ /* 0x000fe4000fffe03f */
[----:B------:R-:W-:-:S07]  /*20b20*/  UIADD3 UR14, UR14, 0x23c00, URZ ;  /* 0x00023c000e0e7890 */ /* 0x000fce000fffe03f */
[----:B------:R1:W-:Y:S02]  /*20b30*/  UTMALDG.4D [UR8], [UR4], desc[UR6] ;  /* 0x00000608040075b4 */ /* 0x0003e40008019000 */
[----:B-1----:R-:W-:Y:S01]  /*20b40*/  UMOV UR8, UR14 ;  /* 0x0000000e00087c82 */ /* 0x002fe20008000000 */
[----:B------:R-:W-:Y:S02]  /*20b50*/  UMOV UR10, UR15 ;  /* 0x0000000f000a7c82 */ /* 0x000fe40008000000 */
[----:B------:R1:W-:Y:S01]  /*20b60*/  UTMALDG.4D [UR8], [UR4], desc[UR6] ;  /* 0x00000608040075b4 */ /* 0x0003e20008019000 */
[----:B------:R-:W2:Y:S02]  /*20b70*/  SYNCS.PHASECHK.TRANS64.TRYWAIT P0, [R5+URZ+0x348c0], R10 ;  /* 0x0348c00a050075a7 */ /* 0x000ea4000800017f */
[----:B-12---:R-:W-:Y:S05]  /*20b80*/  @!P0 BRA `(.L_x_683) ;  /* 0x0000004c00bc8947 */ /* 0x006fea0003800000 */
.L_x_806:
[----:B------:R-:W-:Y:S05]  /*20b90*/  @P1 BRA `(.L_x_684) ;  /* 0x00000000001c1947 */ /* 0x000fea0003800000 */
[----:B------:R-:W2:Y:S01]  /*20ba0*/  S2R R11, SR_TID.X ;  /* 0x00000000000b7919 */ /* 0x000ea20000002100 */
[----:B01----:R-:W-:-:S04]  /*20bb0*/  IMAD.MOV.U32 R10, RZ, RZ, 0xb000 ;  /* 0x0000b000ff0a7424 */ /* 0x003fc800078e00ff */
[----:B------:R3:W-:Y:S01]  /*20bc0*/  SYNCS.ARRIVE.TRANS64 RZ, [R5+URZ+0x348b0], R10 ;  /* 0x0348b00a05ff79a7 */ /* 0x0007e2000800003f */
[----:B--2---:R-:W-:-:S04]  /*20bd0*/  LOP3.LUT R11, R11, 0x1f, RZ, 0xc0, !PT ;  /* 0x0000001f0b0b7812 */ /* 0x004fc800078ec0ff */
[----:B------:R-:W-:-:S13]  /*20be0*/  ISETP.NE.AND P0, PT, R11, RZ, PT ;  /* 0x000000ff0b00720c */ /* 0x000fda0003f05270 */
[----:B---3--:R-:W-:Y:S05]  /*20bf0*/  @!P0 BRA `(.L_x_684) ;  /* 0x0000000000048947 */ /* 0x008fea0003800000 */
[----:B------:R-:W-:Y:S01]  /*20c00*/  BPT.TRAP 0x1 ;  /* 0x000000040000795c */ /* 0x000fe20000300000 */
.L_x_684:
[----:B------:R-:W-:Y:S01]  /*20c10*/  R2UR UR14, R6 ;  /* 0x00000000060e72ca */ /* 0x000fe200000e0000 */
        /* <DEDUP_REMOVED lines=9> */
[----:B------:R-:W-:-:S03]  /*20cb0*/  UMOV UR15, 0x40 ;  /* 0x00000040000f7882 */ /* 0x000fc60000000000 */
[----:B------:R-:W-:Y:S02]  /*20cc0*/  UIADD3 UR8, UR14, 0x400, URZ ;  /* 0x000004000e087890 */ /* 0x000fe4000fffe03f */
[----:B------:R-:W-:Y:S02]  /*20cd0*/  UIADD3 UR9, UR9, 0x348b0, URZ ;  /* 0x000348b009097890 */ /* 0x000fe4000fffe03f */
[----:B------:R-:W-:-:S07]  /*20ce0*/  UIADD3 UR14, UR14, 0x5c00, URZ ;  /* 0x00005c000e0e7890 */ /* 0x000fce000fffe03f */
[----:B------:R2:W-:Y:S02]  /*20cf0*/  UTMALDG.4D [UR8], [UR4], desc[UR6] ;  /* 0x00000608040075b4 */ /* 0x0005e40008019000 */
[----:B--2---:R-:W-:Y:S01]  /*20d00*/  UMOV UR8, UR14 ;  /* 0x0000000e00087c82 */ /* 0x004fe20008000000 */
[----:B------:R-:W-:Y:S02]  /*20d10*/  UMOV UR10, UR15 ;  /* 0x0000000f000a7c82 */ /* 0x000fe40008000000 */
[----:B------:R2:W-:Y:S02]  /*20d20*/  UTMALDG.4D [UR8], [UR4], desc[UR6] ;  /* 0x00000608040075b4 */ /* 0x0005e40008019000 */
[----:B--2---:R-:W-:Y:S01]  /*20d30*/  NOP ;  /* 0x0000000000007918 */ /* 0x004fe20000000000 */
.L_x_680:
[----:B------:R-:W-:Y:S05]  /*20d40*/  BSYNC B1 ;  /* 0x0000000000017941 */ /* 0x000fea0003800000 */
.L_x_679:
[----:B01----:R-:W2:Y:S04]  /*20d50*/  LDL.LU R5, [R1+0x10] ;  /* 0x0000100001057983 */ /* 0x003ea80000300800 */
[----:B------:R-:W3:Y:S01]  /*20d60*/  LDL.LU R8, [R1+0x14] ;  /* 0x0000140001087983 */ /* 0x000ee20000300800 */
[----:B------:R-:W-:Y:S01]  /*20d70*/  PLOP3.LUT P2, PT, PT, PT, PT, 0x8, 0x0 ;  /* 0x000000000000781c */ /* 0x000fe20003f4e170 */
[----:B--2---:R-:W-:-:S05]  /*20d80*/  VIADD R5, R5, 0x1 ;  /* 0x0000000105057836 */ /* 0x004fca0000000000 */
[----:B------:R-:W-:-:S04]  /*20d90*/  ISETP.NE.AND P0, PT, R5, 0x2, PT ;  /* 0x000000020500780c */ /* 0x000fc80003f05270 */
[----:B------:R-:W-:Y:S02]  /*20da0*/  SEL R6, RZ, 0x1, P0 ;  /* 0x00000001ff067807 */ /* 0x000fe40000000000 */
[----:B------:R-:W-:Y:S02]  /*20db0*/  SEL R10, R5, RZ, P0 ;  /* 0x000000ff050a7207 */ /* 0x000fe40000000000 */
[----:B---3--:R-:W-:Y:S02]  /*20dc0*/  LOP3.LUT R8, R8, R6, RZ, 0x3c, !PT ;  /* 0x0000000608087212 */ /* 0x008fe400078e3cff */
[----:B------:R-:W-:Y:S01]  /*20dd0*/  IADD3 R5, R2, -0x2, RZ ;  /* 0xfffffffe02057810 */ /* 0x000fe20007ffe0ff */
[----:B------:R0:W-:Y:S03]  /*20de0*/  STL [R1+0x10], R10 ;  /* 0x0000100a01007387 */ /* 0x0001e60000100800 */
[----:B------:R-:W-:Y:S01]  /*20df0*/  ISETP.GE.AND P0, PT, R5, R0, PT ;  /* 0x000000000500720c */ /* 0x000fe20003f06270 */
[----:B------:R0:W-:-:S12]  /*20e00*/  STL [R1+0x14], R8 ;  /* 0x0000140801007387 */ /* 0x0001d80000100800 */
[----:B0-----:R-:W-:Y:S05]  /*20e10*/  @!P0 BRA `(.L_x_674) ;  /* 0x0000000400588947 */ /* 0x001fea0003800000 */
[C---:B-----5:R-:W-:Y:S02]  /*20e20*/  IMAD R5, R2.reuse, 0xb0, R7 ;  /* 0x000000b002057824 */ /* 0x060fe400078e0207 */
[----:B------:R-:W-:Y:S02]  /*20e30*/  VIADD R2, R2, 0xffffffff ;  /* 0xffffffff02027836 */ /* 0x000fe40000000000 */
[----:B------:R-:W-:-:S07]  /*20e40*/  VIADD R5, R5, 0xfffffea0 ;  /* 0xfffffea005057836 */ /* 0x000fce0000000000 */
.L_x_691:
[----:B------:R-:W-:Y:S05]  /*20e50*/  YIELD ;  /* 0x0000000000007946 */ /* 0x000fea0003800000 */
[----:B------:R-:W-:Y:S04]  /*20e60*/  BSSY B1, `(.L_x_685) ;  /* 0x0000044000017945 */ /* 0x000fe80003800000 */
[----:B0-----:R-:W-:Y:S05]  /*20e70*/  @!P6 BRA `(.L_x_686) ;  /* 0x000000040008e947 */ /* 0x001fea0003800000 */
[----:B------:R-:W2:Y:S04]  /*20e80*/  LDL R6, [R1+0x10] ;  /* 0x0000100001067983 */ /* 0x000ea80000100800 */
[----:B------:R-:W3:Y:S01]  /*20e90*/  LDL R7, [R1+0x14] ;  /* 0x0000140001077983 */ /* 0x000ee20000100800 */
[----:B--2---:R-:W-:Y:S02]  /*20ea0*/  LEA R6, R6, R9, 0x3 ;  /* 0x0000000906067211 */ /* 0x004fe400078e18ff */
[----:B---3--:R-:W-:-:S04]  /*20eb0*/  SHF.L.U32 R7, R7, 0x1f, RZ ;  /* 0x0000001f07077819 */ /* 0x008fc800000006ff */
[----:B------:R-:W0:Y:S02]  /*20ec0*/  SYNCS.PHASECHK.TRANS64.TRYWAIT P0, [R6+URZ+0x348a0], R7 ;  /* 0x0348a007060075a7 */ /* 0x000e24000800017f */
[----:B0-----:R-:W-:Y:S05]  /*20ed0*/  @!P0 BRA `(.L_x_687) ;  /* 0x0000004800fc8947 */ /* 0x001fea0003800000 */
.L_x_807:
        /* <DEDUP_REMOVED lines=11> */
.L_x_688:
[----:B-1----:R-:W2:Y:S01]  /*20f90*/  LDL R8, [R1+0x10] ;  /* 0x0000100001087983 */ /* 0x002ea20000100800 */
        /* <DEDUP_REMOVED lines=9> */
[----:B------:R-:W-:-:S04]  /*21030*/  UMOV UR15, 0x40 ;  /* 0x00000040000f7882 */ /* 0x000fc80000000000 */
        /* <DEDUP_REMOVED lines=11> */
.L_x_808:
        /* <DEDUP_REMOVED lines=8> */
.L_x_690:
        /* <DEDUP_REMOVED lines=19> */
.L_x_686:
[----:B------:R-:W-:Y:S05]  /*212a0*/  BSYNC B1 ;  /* 0x0000000000017941 */ /* 0x000fea0003800000 */
.L_x_685:
[----:B01----:R-:W2:Y:S04]  /*212b0*/  LDL.LU R6, [R1+0x10] ;  /* 0x0000100001067983 */ /* 0x003ea80000300800 */
[----:B------:R-:W3:Y:S01]  /*212c0*/  LDL.LU R7, [R1+0x14] ;  /* 0x0000140001077983 */ /* 0x000ee20000300800 */
[----:B------:R-:W-:Y:S02]  /*212d0*/  VIADD R2, R2, 0xffffffff ;  /* 0xffffffff02027836 */ /* 0x000fe40000000000 */
[----:B------:R-:W-:Y:S01]  /*212e0*/  VIADD R5, R5, 0xffffff50 ;  /* 0xffffff5005057836 */ /* 0x000fe20000000000 */
[----:B--2---:R-:W-:-:S04]  /*212f0*/  IADD3 R6, R6, 0x1, RZ ;  /* 0x0000000106067810 */ /* 0x004fc80007ffe0ff */
[----:B------:R-:W-:-:S04]  /*21300*/  ISETP.NE.AND P0, PT, R6, 0x2, PT ;  /* 0x000000020600780c */ /* 0x000fc80003f05270 */
[----:B------:R-:W-:Y:S02]  /*21310*/  SEL R8, R6, RZ, P0 ;  /* 0x000000ff06087207 */ /* 0x000fe40000000000 */
[----:B------:R-:W-:Y:S02]  /*21320*/  SEL R6, RZ, 0x1, P0 ;  /* 0x00000001ff067807 */ /* 0x000fe40000000000 */
[----:B------:R-:W-:Y:S01]  /*21330*/  ISETP.GT.AND P0, PT, R2, R0, PT ;  /* 0x000000000200720c */ /* 0x000fe20003f04270 */
[----:B------:R0:W-:Y:S01]  /*21340*/  STL [R1+0x10], R8 ;  /* 0x0000100801007387 */ /* 0x0001e20000100800 */
[----:B---3--:R-:W-:-:S05]  /*21350*/  LOP3.LUT R7, R7, R6, RZ, 0x3c, !PT ;  /* 0x0000000607077212 */ /* 0x008fca00078e3cff */
[----:B------:R0:W-:Y:S06]  /*21360*/  STL [R1+0x14], R7 ;  /* 0x0000140701007387 */ /* 0x0001ec0000100800 */
[----:B------:R-:W-:Y:S05]  /*21370*/  @P0 BRA `(.L_x_691) ;  /* 0xfffffff800b40947 */ /* 0x000fea000383ffff */
.L_x_674:
[----:B------:R-:W-:Y:S05]  /*21380*/  BSYNC B0 ;  /* 0x0000000000007941 */ /* 0x000fea0003800000 */
.L_x_673:
[----:B------:R-:W2:Y:S01]  /*21390*/  LDL R6, [R1+0x34] ;  /* 0x0000340001067983 */ /* 0x000ea20000100800 */
[----:B------:R-:W-:Y:S05]  /*213a0*/  @!P2 WARPSYNC.ALL ;  /* 0x000000000000a948 */ /* 0x000fea0003800000 */
[----:B------:R-:W-:Y:S01]  /*213b0*/  BSSY B6, `(.L_x_692) ;  /* 0x00002e6000067945 */ /* 0x000fe20003800000 */
[----:B------:R-:W-:Y:S01]  /*213c0*/  @!P2 BAR.SYNC.DEFER_BLOCKING 0xc, 0x120 ;  /* 0x030480000000ab1d */ /* 0x000fe20000010000 */
[----:B--2---:R-:W-:-:S13]  /*213d0*/  ISETP.GT.AND P0, PT, R6, RZ, PT ;  /* 0x000000ff0600720c */ /* 0x004fda0003f04270 */
[----:B------:R-:W-:Y:S05]  /*213e0*/  @P0 BRA `(.L_x_693) ;  /* 0x0000000000480947 */ /* 0x000fea0003800000 */
[----:B------:R-:W1:Y:S02]  /*213f0*/  S2R R6, SR_TID.X ;  /* 0x0000000000067919 */ /* 0x000e640000002100 */
[----:B-1----:R-:W-:-:S04]  /*21400*/  LOP3.LUT R6, R6, 0x1f, RZ, 0xc0, !PT ;  /* 0x0000001f06067812 */ /* 0x002fc800078ec0ff */
[----:B------:R-:W-:-:S13]  /*21410*/  ISETP.NE.AND P1, PT, R6, RZ, PT ;  /* 0x000000ff0600720c */ /* 0x000fda0003f25270 */
[----:B------:R-:W-:Y:S05]  /*21420*/  @P1 BRA `(.L_x_694) ;  /* 0x0000002c00781947 */ /* 0x000fea0003800000 */
[----:B0----5:R-:W0:Y:S01]  /*21430*/  S2R R7, SR_LANEID ;  /* 0x0000000000077919 */ /* 0x021e220000000000 */
[----:B------:R-:W-:Y:S01]  /*21440*/  VOTEU.ANY UR4, UPT, PT ;  /* 0x0000000000047886 */ /* 0x000fe200038e0100 */
[----:B------:R-:W1:Y:S01]  /*21450*/  LDC.64 R2, c[0x0][0xc38] ;  /* 0x00030e00ff027b82 */ /* 0x000e620000000a00 */
[----:B------:R-:W0:Y:S01]  /*21460*/  FLO.U32 R0, UR4 ;  /* 0x0000000400007d00 */ /* 0x000e2200080e0000 */
[----:B------:R-:W-:-:S07]  /*21470*/  ULDC.64 UR6, c[0x0][0x208] ;  /* 0x0000820000067ab9 */ /* 0x000fce0000000a00 */
[----:B------:R-:W1:Y:S01]  /*21480*/  POPC R5, UR4 ;  /* 0x0000000400057d09 */ /* 0x000e620008000000 */
[----:B0-----:R-:W-:-:S13]  /*21490*/  ISETP.EQ.U32.AND P0, PT, R0, R7, PT ;  /* 0x000000070000720c */ /* 0x001fda0003f02070 */
[----:B-1----:R-:W2:Y:S01]  /*214a0*/  @P0 ATOMG.E.ADD.STRONG.GPU PT, R3, desc[UR6][R2.64], R5 ;  /* 0x00000005020309a8 */ /* 0x002ea200081ee1c6 */
[----:B------:R-:W0:Y:S02]  /*214b0*/  S2R R4, SR_LTMASK ;  /* 0x0000000000047919 */ /* 0x000e240000003900 */
[----:B0-----:R-:W-:-:S04]  /*214c0*/  LOP3.LUT R4, R4, UR4, RZ, 0xc0, !PT ;  /* 0x0000000404047c12 */ /* 0x001fc8000f8ec0ff */
[----:B------:R-:W0:Y:S01]  /*214d0*/  POPC R7, R4 ;  /* 0x0000000400077309 */ /* 0x000e220000000000 */
[----:B--2---:R-:W0:Y:S02]  /*214e0*/  SHFL.IDX PT, R0, R3, R0, 0x1f ;  /* 0x00001f0003007589 */ /* 0x004e2400000e0000 */
[----:B0-----:R-:W-:Y:S01]  /*214f0*/  IADD3 R16, R0, UR36, R7 ;  /* 0x0000002400107c10 */ /* 0x001fe2000fffe007 */
[----:B------:R-:W-:Y:S06]  /*21500*/  BRA `(.L_x_694) ;  /* 0x0000002c00407947 */ /* 0x000fec0003800000 */
.L_x_693:
[----:B------:R-:W1:Y:S01]  /*21510*/  S2R R0, SR_CgaCtaId ;  /* 0x0000000000007919 */ /* 0x000e620000008800 */
[----:B------:R-:W-:-:S04]  /*21520*/  MOV R2, 0x400 ;  /* 0x0000040000027802 */ /* 0x000fc80000000f00 */
[----:B-1----:R-:W-:-:S04]  /*21530*/  LEA R3, R0, R2, 0x18 ;  /* 0x0000000200037211 */ /* 0x002fc800078ec0ff */
[----:B------:R-:W-:Y:S01]  /*21540*/  IADD3 R0, R3, 0x1e400, RZ ;  /* 0x0001e40003007810 */ /* 0x000fe20007ffe0ff */
[----:B------:R1:W-:Y:S03]  /*21550*/  STL [R1+0x18], R3 ;  /* 0x0000180301007387 */ /* 0x0003e60000100800 */
[----:B------:R-:W-:-:S13]  /*21560*/  LOP3.LUT P0, RZ, R0, 0x3ff, RZ, 0xc0, !PT ;  /* 0x000003ff00ff7812 */ /* 0x000fda000780c0ff */
[----:B-1----:R-:W-:Y:S05]  /*21570*/  @!P0 BRA `(.L_x_695) ;  /* 0x0000000000408947 */ /* 0x002fea0003800000 */
        /* <DEDUP_REMOVED lines=9> */
[----:B0----5:R-:W-:Y:S01]  /*21610*/  IMAD.U32 R7, RZ, RZ, UR9 ;  /* 0x00000009ff077e24 */ /* 0x021fe2000f8e00ff */
[----:B------:R-:W-:Y:S01]  /*21620*/  MOV R13, RZ ;  /* 0x000000ff000d7202 */ /* 0x000fe20000000f00 */
[----:B------:R-:W-:-:S02]  /*21630*/  IMAD.U32 R10, RZ, RZ, UR4 ;  /* 0x00000004ff0a7e24 */ /* 0x000fc4000f8e00ff */
[----:B------:R-:W-:Y:S02]  /*21640*/  IMAD.MOV.U32 R8, RZ, RZ, 0x70 ;  /* 0x00000070ff087424 */ /* 0x000fe400078e00ff */
[----:B------:R-:W-:-:S07]  /*21650*/  IMAD.MOV.U32 R12, RZ, RZ, 0x1 ;  /* 0x00000001ff0c7424 */ /* 0x000fce00078e00ff */
[----:B------:R-:W-:-:S07]  /*21660*/  LEPC R20, `(.L_x_695) ;  /* 0x000000001014794e */ /* 0x000fce0000000000 */
[----:B-1----:R-:W-:Y:S05]  /*21670*/  CALL.ABS.NOINC R2 ;  /* 0x0000000002007343 */ /* 0x002fea0003c00000 */
.L_x_695:
        /* <DEDUP_REMOVED lines=13> */
[----:B0----5:R-:W-:Y:S01]  /*21750*/  IMAD.U32 R7, RZ, RZ, UR9 ;  /* 0x00000009ff077e24 */ /* 0x021fe2000f8e00ff */
[----:B------:R-:W-:Y:S01]  /*21760*/  MOV R12, 0x1 ;  /* 0x00000001000c7802 */ /* 0x000fe20000000f00 */
[----:B------:R-:W-:-:S02]  /*21770*/  IMAD.U32 R11, RZ, RZ, UR5 ;  /* 0x00000005ff0b7e24 */ /* 0x000fc4000f8e00ff */
[----:B------:R-:W-:Y:S02]  /*21780*/  IMAD.MOV.U32 R8, RZ, RZ, 0x70 ;  /* 0x00000070ff087424 */ /* 0x000fe400078e00ff */
[----:B-1----:R-:W-:-:S07]  /*21790*/  IMAD.MOV.U32 R13, RZ, RZ, RZ ;  /* 0x000000ffff0d7224 */ /* 0x002fce00078e00ff */
[----:B------:R-:W-:-:S07]  /*217a0*/  LEPC R20, `(.L_x_697) ;  /* 0x000000001014794e */ /* 0x000fce0000000000 */
[----:B--2---:R-:W-:Y:S05]  /*217b0*/  CALL.ABS.NOINC R2 ;  /* 0x0000000002007343 */ /* 0x004fea0003c00000 */
.L_x_697:
[----:B------:R-:W-:Y:S01]  /*217c0*/  MOV R2, 0x0 ;  /* 0x0000000000027802 */ /* 0x000fe20000000f00 */
[----:B------:R-:W-:Y:S01]  /*217d0*/  ULDC.64 UR4, c[0x4][0xa0] ;  /* 0x0100280000047ab9 */ /* 0x000fe20000000a00 */
[----:B------:R-:W-:Y:S01]  /*217e0*/  ULDC.64 UR6, c[0x4][0xa8] ;  /* 0x01002a0000067ab9 */ /* 0x000fe20000000a00 */
[----:B------:R-:W-:Y:S01]  /*217f0*/  ULDC.64 UR8, c[0x4][0x38] ;  /* 0x01000e0000087ab9 */ /* 0x000fe20000000a00 */
[----:B------:R-:W-:Y:S01]  /*21800*/  IMAD.U32 R4, RZ, RZ, UR4 ;  /* 0x00000004ff047e24 */ /* 0x000fe2000f8e00ff */
[----:B------:R-:W-:Y:S01]  /*21810*/  MOV R5, UR5 ;  /* 0x0000000500057c02 */ /* 0x000fe20008000f00 */
[----:B------:R-:W0:Y:S01]  /*21820*/  LDC.64 R2, c[0x4][R2] ;  /* 0x0100000002027b82 */ /* 0x000e220000000a00 */
        /* <DEDUP_REMOVED lines=8> */
[----:B0-----:R-:W-:Y:S05]  /*218b0*/  CALL.ABS.NOINC R2 ;  /* 0x0000000002007343 */ /* 0x001fea0003c00000 */
.L_x_696:
        /* <DEDUP_REMOVED lines=8> */
[----:B0----5:R-:W0:Y:S02]  /*21940*/  S2R R7, SR_TID.X ;  /* 0x0000000000077919 */ /* 0x021e240000002100 */
        /* <DEDUP_REMOVED lines=9> */
[----:B----4-:R-:W-:Y:S02]  /*219e0*/  LEA R17, R17, R4, 0x7 ;  /* 0x0000000411117211 */ /* 0x010fe400078e38ff */
[----:B------:R-:W0:Y:S01]  /*219f0*/  LDC R4, c[0x0][0x428] ;  /* 0x00010a00ff047b82 */ /* 0x000e220000000800 */
[----:B------:R-:W-:-:S06]  /*21a00*/  IMAD.MOV.U32 R0, RZ, RZ, R6 ;  /* 0x000000ffff007224 */ /* 0x000fcc00078e0006 */
[----:B------:R1:W5:Y:S01]  /*21a10*/  @P0 LDG.E R0, desc[UR6][R2.64] ;  /* 0x0000000602000981 */ /* 0x000362000c1e1900 */
[----:B------:R-:W-:Y:S02]  /*21a20*/  PLOP3.LUT P1, PT, P6, PT, PT, 0x8, 0x0 ;  /* 0x000000000000781c */ /* 0x000fe4000372e170 */
[----:B0-----:R-:W-:Y:S01]  /*21a30*/  ISETP.NE.AND P0, PT, R4, 0x1, PT ;  /* 0x000000010400780c */ /* 0x001fe20003f05270 */
[----:B------:R-:W-:-:S12]  /*21a40*/  IMAD.MOV.U32 R4, RZ, RZ, R18 ;  /* 0x000000ffff047224 */ /* 0x000fd800078e0012 */
[----:B------:R-:W0:Y:S08]  /*21a50*/  @P0 LDC R5, c[0x0][0x42c] ;  /* 0x00010b00ff050b82 */ /* 0x000e300000000800 */
[----:B-1----:R-:W1:Y:S01]  /*21a60*/  @P0 LDC R2, c[0x0][0x430] ;  /* 0x00010c00ff020b82 */ /* 0x002e620000000800 */
[----:B0-----:R-:W-:-:S05]  /*21a70*/  @P0 IMAD.HI.U32 R3, R18, R5, RZ ;  /* 0x0000000512030227 */ /* 0x001fca00078e00ff */
[----:B-1----:R-:W-:Y:S02]  /*21a80*/  @P0 SHF.R.U32.HI R4, RZ, R2, R3 ;  /* 0x00000002ff040219 */ /* 0x002fe40000011603 */
[----:B------:R-:W-:-:S04]  /*21a90*/  ISETP.NE.U32.AND P0, PT, RZ, UR4, PT ;  /* 0x00000004ff007c0c */ /* 0x000fc8000bf05070 */
[----:B------:R-:W-:-:S04]  /*21aa0*/  ISETP.NE.AND.EX P0, PT, RZ, UR5, PT, P0 ;  /* 0x00000005ff007c0c */ /* 0x000fc8000bf05300 */
[----:B------:R-:W-:-:S09]  /*21ab0*/  SEL R2, R6, RZ, !P0 ;  /* 0x000000ff06027207 */ /* 0x000fd20004000000 */
.L_x_698:
        /* <DEDUP_REMOVED lines=16> */
.L_x_699:
        /* <DEDUP_REMOVED lines=16> */
.L_x_811:
[----:B------:R-:W2:Y:S01]  /*21cc0*/  LDL R3, [R1+0x24] ;  /* 0x0000240001037983 */ /* 0x000ea20000100800 */
[----:B------:R-:W-:Y:S01]  /*21cd0*/  UMOV UR4, 0xffffffff ;  /* 0xffffffff00047882 */ /* 0x000fe20000000000 */
[----:B------:R-:W-:Y:S01]  /*21ce0*/  SHF.R.S32.HI R12, RZ, 0x1f, R0 ;  /* 0x0000001fff0c7819 */ /* 0x000fe20000011400 */
[----:B--2---:R-:W-:Y:S01]  /*21cf0*/  VIADD R3, R3, 0xffffffff ;  /* 0xffffffff03037836 */ /* 0x004fe20000000000 */
[----:B------:R-:W-:Y:S06]  /*21d00*/  BRA.DIV UR4, `(.L_x_701) ;  /* 0x0000003e04cc7947 */ /* 0x000fec000b800000 */
[----:B------:R-:W-:-:S13]  /*21d10*/  ELECT P6, URZ, PT ;  /* 0x00000000003f782f */ /* 0x000fda00038c0000 */
.L_x_814:
[----:B------:R-:W-:Y:S05]  /*21d20*/  @!P6 BRA `(.L_x_702) ;  /* 0x000000040020e947 */ /* 0x000fea0003800000 */
[----:B------:R0:W-:Y:S01]  /*21d30*/  STL [R1+0xc], R3 ;  /* 0x00000c0301007387 */ /* 0x0001e20000100800 */
[----:B------:R-:W-:-:S04]  /*21d40*/  ISETP.NE.U32.AND P0, PT, R8, RZ, PT ;  /* 0x000000ff0800720c */ /* 0x000fc80003f05070 */
[----:B------:R-:W-:-:S13]  /*21d50*/  ISETP.NE.AND.EX P0, PT, R9, RZ, PT, P0 ;  /* 0x000000ff0900720c */ /* 0x000fda0003f05300 */
[----:B0-----:R-:W-:Y:S05]  /*21d60*/  @!P0 BRA `(.L_x_703) ;  /* 0x0000000000508947 */ /* 0x001fea0003800000 */
[----:B------:R-:W0:Y:S01]  /*21d70*/  LDC R10, c[0x0][0x41c] ;  /* 0x00010700ff0a7b82 */ /* 0x000e220000000800 */
[----:B------:R-:W-:Y:S01]  /*21d80*/  MOV R5, R3 ;  /* 0x0000000300057202 */ /* 0x000fe20000000f00 */
        /* <DEDUP_REMOVED lines=13> */
[----:B------:R-:W-:-:S05]  /*21e60*/  IMAD.WIDE.U32 R6, R0, UR4, R6 ;  /* 0x0000000400067c25 */ /* 0x000fca000f8e0006 */
[----:B------:R-:W-:Y:S02]  /*21e70*/  IADD3 R5, R7, R10, RZ ;  /* 0x0000000a07057210 */ /* 0x000fe40007ffe0ff */
[----:B------:R-:W-:-:S04]  /*21e80*/  LEA R10, P0, R6, R8, 0x2 ;  /* 0x00000008060a7211 */ /* 0x000fc800078010ff */
[----:B------:R-:W-:-:S05]  /*21e90*/  LEA.HI.X R11, R6, R9, R5, 0x2, P0 ;  /* 0x00000009060b7211 */ /* 0x000fca00000f1405 */
[----:B------:R0:W5:Y:S04]  /*21ea0*/  LDG.E R5, desc[UR6][R10.64] ;  /* 0x000000060a057981 */ /* 0x000168000c1e1900 */
.L_x_703:
        /* <DEDUP_REMOVED lines=9> */
.L_x_815:
        /* <DEDUP_REMOVED lines=11> */
.L_x_705:
        /* <DEDUP_REMOVED lines=28> */
.L_x_702:
[----:B------:R-:W2:Y:S01]  /*221b0*/  LDL.LU R11, [R1+0x30] ;  /* 0x00003000010b7983 */ /* 0x000ea20000300800 */
[----:B------:R-:W-:Y:S01]  /*221c0*/  MOV R7, 0x400 ;  /* 0x0000040000077802 */ /* 0x000fe20000000f00 */
[----:B------:R-:W-:Y:S05]  /*221d0*/  WARPSYNC.ALL ;  /* 0x0000000000007948 */ /* 0x000fea0003800000 */
[----:B------:R-:W0:Y:S01]  /*221e0*/  S2R R10, SR_CgaCtaId ;  /* 0x00000000000a7919 */ /* 0x000e220000008800 */
[----:B------:R-:W-:-:S13]  /*221f0*/  ELECT P0, URZ, PT ;  /* 0x00000000003f782f */ /* 0x000fda0003800000 */
[C---:B------:R-:W-:Y:S01]  /*22200*/  @P0 R2UR UR13, R2.reuse ;  /* 0x00000000020d02ca */ /* 0x040fe200000e0000 */
[----:B------:R-:W-:Y:S01]  /*22210*/  UIADD3 UR4, UP0, UR38, 0x270, URZ ;  /* 0x0000027026047890 */ /* 0x000fe2000ff1e03f */
[----:B------:R-:W-:Y:S01]  /*22220*/  @P0 R2UR UR21, R2 ;  /* 0x00000000021502ca */ /* 0x000fe200000e0000 */
[----:B------:R-:W-:Y:S01]  /*22230*/  UMOV UR6, 0x0 ;  /* 0x0000000000067882 */ /* 0x000fe20000000000 */
[C---:B------:R-:W-:Y:S01]  /*22240*/  @P0 R2UR UR12, R18.reuse ;  /* 0x00000000120c02ca */ /* 0x040fe200000e0000 */
[----:B------:R-:W-:Y:S01]  /*22250*/  UIADD3.X UR5, URZ, UR39, URZ, UP0, !UPT ;  /* 0x000000273f057290 */ /* 0x000fe200087fe43f */
[C---:B------:R-:W-:Y:S01]  /*22260*/  @P0 R2UR UR11, R17.reuse ;  /* 0x00000000110b02ca */ /* 0x040fe200000e0000 */
[----:B------:R-:W-:Y:S01]  /*22270*/  UMOV UR7, 0x12f00000 ;  /* 0x12f0000000077882 */ /* 0x000fe20000000000 */
[----:B------:R-:W-:Y:S01]  /*22280*/  @P0 R2UR UR20, R18 ;  /* 0x00000000121402ca */ /* 0x000fe200000e0000 */
[----:B------:R-:W-:Y:S01]  /*22290*/  UMOV UR10, URZ ;  /* 0x0000003f000a7c82 */ /* 0x000fe20008000000 */
[----:B------:R-:W-:Y:S01]  /*222a0*/  @P0 R2UR UR19, R17 ;  /* 0x00000000111302ca */ /* 0x000fe200000e0000 */
[----:B------:R-:W-:Y:S01]  /*222b0*/  UMOV UR14, 0x0 ;  /* 0x00000000000e7882 */ /* 0x000fe20000000000 */
[----:B------:R-:W-:Y:S01]  /*222c0*/  @P0 MOV R6, 0x8000 ;  /* 0x0000800000060802 */ /* 0x000fe20000000f00 */
[----:B------:R-:W-:Y:S01]  /*222d0*/  UMOV UR15, 0x12f00000 ;  /* 0x12f00000000f7882 */ /* 0x000fe20000000000 */
[----:B------:R-:W-:Y:S01]  /*222e0*/  UMOV UR18, 0x40 ;  /* 0x0000004000127882 */ /* 0x000fe20000000000 */
[----:B------:R-:W-:Y:S01]  /*222f0*/  BSSY B0, `(.L_x_706) ;  /* 0x0000013000007945 */ /* 0x000fe20003800000 */
[----:B0-----:R-:W-:Y:S01]  /*22300*/  LEA R7, R10, R7, 0x18 ;  /* 0x000000070a077211 */ /* 0x001fe200078ec0ff */
[----:B------:R-:W-:Y:S03]  /*22310*/  BAR.SYNC.DEFER_BLOCKING 0x8, 0x120 ;  /* 0x0204800000007b1d */ /* 0x000fe60000010000 */
[----:B------:R-:W-:-:S13]  /*22320*/  R2UR UR16, R7 ;  /* 0x00000000071072ca */ /* 0x000fda00000e0000 */
[----:B------:R-:W-:Y:S02]  /*22330*/  UIADD3 UR8, UR16, 0x16400, URZ ;  /* 0x0001640010087890 */ /* 0x000fe4000fffe03f */
[----:B------:R-:W-:Y:S02]  /*22340*/  UIADD3 UR9, UR16, 0x34800, URZ ;  /* 0x0003480010097890 */ /* 0x000fe4000fffe03f */
[----:B------:R-:W-:Y:S01]  /*22350*/  UIADD3 UR16, UR16, 0x1a400, URZ ;  /* 0x0001a40010107890 */ /* 0x000fe2000fffe03f */
[----:B------:R0:W-:Y:S04]  /*22360*/  @P0 SYNCS.ARRIVE.TRANS64 RZ, [R7+URZ+0x34800], R6 ;  /* 0x0348000607ff09a7 */ /* 0x0001e8000800003f */
[----:B------:R-:W-:Y:S02]  /*22370*/  UMOV UR17, UR9 ;  /* 0x0000000900117c82 */ /* 0x000fe40008000000 */
[----:B------:R0:W-:Y:S02]  /*22380*/  UTMALDG.4D [UR8], [UR4], desc[UR6] ;  /* 0x00000608040075b4 */ /* 0x0001e40008019000 */
        /* <DEDUP_REMOVED lines=9> */
.L_x_816:
[----:B------:R-:W-:Y:S05]  /*22420*/  BSYNC B0 ;  /* 0x0000000000007941 */ /* 0x000fea0003800000 */
.L_x_706:
[----:B0-----:R-:W2:Y:S01]  /*22430*/  LDL.LU R6, [R1+0x34] ;  /* 0x0000340001067983 */ /* 0x001ea20000300800 */
[----:B------:R-:W-:Y:S01]  /*22440*/  BSSY B0, `(.L_x_708) ;  /* 0x000018d000007945 */ /* 0x000fe20003800000 */
[----:B--2---:R-:W-:-:S13]  /*22450*/  ISETP.GE.AND P0, PT, R6, 0xb1, PT ;  /* 0x000000b10600780c */ /* 0x004fda0003f06270 */
[----:B------:R-:W-:Y:S05]  /*22460*/  @!P0 BRA `(.L_x_709) ;  /* 0x0000001800288947 */ /* 0x000fea0003800000 */
[----:B------:R-:W2:Y:S01]  /*22470*/  LDL R6, [R1+0x24] ;  /* 0x0000240001067983 */ /* 0x000ea20000100800 */
[----:B------:R-:W-:Y:S01]  /*22480*/  IMAD.MOV.U32 R2, RZ, RZ, 0x1 ;  /* 0x00000001ff027424 */ /* 0x000fe200078e00ff */
[----:B------:R-:W-:Y:S01]  /*22490*/  BSSY B1, `(.L_x_710) ;  /* 0x000008c000017945 */ /* 0x000fe20003800000 */
[----:B--2---:R-:W-:-:S04]  /*224a0*/  IADD3 R13, -R6, RZ, RZ ;  /* 0x000000ff060d7210 */ /* 0x004fc80007ffe1ff */
[----:B------:R-:W-:-:S05]  /*224b0*/  VIADDMNMX R13, R13, R2, 0xffffffff, !PT ;  /* 0xffffffff0d0d7446 */ /* 0x000fca0007800102 */
[C---:B------:R-:W-:Y:S01]  /*224c0*/  IMAD.IADD R2, R6.reuse, 0x1, R13 ;  /* 0x0000000106027824 */ /* 0x040fe200078e020d */
[----:B------:R-:W-:-:S04]  /*224d0*/  IADD3 R6, R6, -0x2, RZ ;  /* 0xfffffffe06067810 */ /* 0x000fc80007ffe0ff */
[----:B------:R-:W-:-:S04]  /*224e0*/  LOP3.LUT R2, R2, 0x1, RZ, 0xc0, !PT ;  /* 0x0000000102027812 */ /* 0x000fc800078ec0ff */
[----:B------:R-:W-:-:S13]  /*224f0*/  ISETP.NE.U32.AND P0, PT, R2, 0x1, PT ;  /* 0x000000010200780c */ /* 0x000fda0003f05070 */
        /* <DEDUP_REMOVED lines=10> */
[----:B------:R-:W-:Y:S01]  /*225a0*/  ISETP.NE.U32.AND P0, PT, R8, RZ, PT ;  /* 0x000000ff0800720c */ /* 0x000fe20003f05070 */
[----:B------:R-:W-:-:S03]  /*225b0*/  IMAD.MOV.U32 R2, RZ, RZ, R5 ;  /* 0x000000ffff027224 */ /* 0x000fc600078e0005 */
[----:B------:R-:W-:-:S13]  /*225c0*/  ISETP.NE.AND.EX P0, PT, R9, RZ, PT, P0 ;  /* 0x000000ff0900720c */ /* 0x000fda0003f05300 */
[----:B------:R-:W-:Y:S05]  /*225d0*/  @!P0 BRA `(.L_x_714) ;  /* 0x00000000004c8947 */ /* 0x000fea0003800000 */
[----:B------:R-:W0:Y:S01]  /*225e0*/  LDC R17, c[0x0][0x41c] ;  /* 0x00010700ff117b82 */ /* 0x000e220000000800 */
[----:B------:R-:W-:Y:S01]  /*225f0*/  MOV R2, R6 ;  /* 0x0000000600027202 */ /* 0x000fe20000000f00 */
[----:B------:R-:W-:Y:S01]  /*22600*/  ULDC.64 UR4, c[0x0][0x408] ;  /* 0x0001020000047ab9 */ /* 0x000fe20000000a00 */
[----:B------:R-:W-:Y:S01]  /*22610*/  ULDC.64 UR6, c[0x0][0x208] ;  /* 0x0000820000067ab9 */ /* 0x000fe20000000a00 */
[----:B0-----:R-:W-:-:S13]  /*22620*/  ISETP.NE.AND P0, PT, R17, 0x1, PT ;  /* 0x000000011100780c */ /* 0x001fda0003f05270 */
[----:B------:R-:W0:Y:S02]  /*22630*/  @P0 LDC.64 R10, c[0x0][0x420] ;  /* 0x00010800ff0a0b82 */ /* 0x000e240000000a00 */
[----:B0-----:R-:W-:-:S05]  /*22640*/  @P0 IMAD.HI.U32 R10, R6, R10, RZ ;  /* 0x0000000a060a0227 */ /* 0x001fca00078e00ff */
[----:B------:R-:W-:Y:S01]  /*22650*/  @P0 SHF.R.U32.HI R2, RZ, R11, R10 ;  /* 0x0000000bff020219 */ /* 0x000fe2000001160a */
[----:B------:R-:W-:-:S03]  /*22660*/  IMAD R10, R12, UR4, RZ ;  /* 0x000000040c0a7c24 */ /* 0x000fc6000f8e02ff */
[----:B------:R-:W-:Y:S01]  /*22670*/  SHF.R.S32.HI R11, RZ, 0x1f, R2 ;  /* 0x0000001fff0b7819 */ /* 0x000fe20000011402 */
[----:B------:R-:W-:Y:S02]  /*22680*/  IMAD R15, R0, UR5, R10 ;  /* 0x00000005000f7c24 */ /* 0x000fe4000f8e020a */
[----:B------:R-:W-:Y:S01]  /*22690*/  IMAD.MOV.U32 R10, RZ, RZ, R2 ;  /* 0x000000ffff0a7224 */ /* 0x000fe200078e0002 */
[----:B------:R-:W-:-:S03]  /*226a0*/  IADD3 R2, -R2, RZ, RZ ;  /* 0x000000ff02027210 */ /* 0x000fc60007ffe1ff */
[----:B------:R-:W-:-:S04]  /*226b0*/  IMAD.WIDE.U32 R10, R0, UR4, R10 ;  /* 0x00000004000a7c25 */ /* 0x000fc8000f8e000a */
[----:B------:R-:W-:Y:S01]  /*226c0*/  IMAD.IADD R15, R15, 0x1, R11 ;  /* 0x000000010f0f7824 */ /* 0x000fe200078e020b */
[----:B------:R-:W-:Y:S01]  /*226d0*/  LEA R8, P0, R10, R8, 0x2 ;  /* 0x000000080a087211 */ /* 0x000fe200078010ff */
[----:B------:R-:W-:-:S03]  /*226e0*/  IMAD R6, R17, R2, R6 ;  /* 0x0000000211067224 */ /* 0x000fc600078e0206 */
[----:B------:R-:W-:-:S05]  /*226f0*/  LEA.HI.X R9, R10, R9, R15, 0x2, P0 ;  /* 0x000000090a097211 */ /* 0x000fca00000f140f */
[----:B------:R0:W5:Y:S04]  /*22700*/  LDG.E R2, desc[UR6][R8.64] ;  /* 0x0000000608027981 */ /* 0x000168000c1e1900 */
.L_x_714:
[----:B0-----:R-:W0:Y:S01]  /*22710*/  S2R R9, SR_CgaCtaId ;  /* 0x0000000000097919 */ /* 0x001e220000008800 */
[----:B------:R-:W-:-:S04]  /*22720*/  MOV R8, 0x400 ;  /* 0x0000040000087802 */ /* 0x000fc80000000f00 */
[----:B0-----:R-:W-:Y:S02]  /*22730*/  LEA R8, R9, R8, 0x18 ;  /* 0x0000000809087211 */ /* 0x001fe400078ec0ff */
[----:B------:R-:W-:-:S03]  /*22740*/  SHF.L.U32 R9, R14, 0x1f, RZ ;  /* 0x0000001f0e097819 */ /* 0x000fc600000006ff */
[----:B------:R-:W-:-:S04]  /*22750*/  IMAD R8, R7, 0x8, R8 ;  /* 0x0000000807087824 */ /* 0x000fc800078e0208 */
[----:B------:R-:W0:Y:S02]  /*22760*/  SYNCS.PHASECHK.TRANS64.TRYWAIT P0, [R8+URZ+0x34840], R9 ;  /* 0x03484009080075a7 */ /* 0x000e24000800017f */
[----:B0-----:R-:W-:Y:S05]  /*22770*/  @!P0 BRA `(.L_x_715) ;  /* 0x0000003400848947 */ /* 0x001fea0003800000 */
.L_x_817:
        /* <DEDUP_REMOVED lines=11> */
.L_x_716:
        /* <DEDUP_REMOVED lines=13> */
[----:B------:R-:W-:Y:S02]  /*22900*/  R2UR UR8, R8 ;  /* 0x00000000080872ca */ /* 0x000fe400000e0000 */
[----:B------:R-:W-:Y:S01]  /*22910*/  IADD3 R9, R9, 0x34800, RZ ;  /* 0x0003480009097810 */ /* 0x000fe20007ffe0ff */
[----:B------:R-:W-:Y:S01]  /*22920*/  UMOV UR10, URZ ;  /* 0x0000003f000a7c82 */ /* 0x000fe20008000000 */
[----:B------:R-:W-:Y:S01]  /*22930*/  UMOV UR6, 0x0 ;  /* 0x0000000000067882 */ /* 0x000fe20000000000 */
[----:B------:R-:W-:Y:S01]  /*22940*/  UMOV UR7, 0x14f00000 ;  /* 0x14f0000000077882 */ /* 0x000fe20000000000 */
[----:B------:R-:W-:-:S07]  /*22950*/  UMOV UR16, 0x40 ;  /* 0x0000004000107882 */ /* 0x000fce0000000000 */
        /* <DEDUP_REMOVED lines=14> */
.L_x_818:
[----:B------:R-:W-:Y:S05]  /*22a40*/  @P1 BRA `(.L_x_718) ;  /* 0x0000000000301947 */ /* 0x000fea0003800000 */
[----:B------:R-:W2:Y:S01]  /*22a50*/  LDL R10, [R1] ;  /* 0x00000000010a7983 */ /* 0x000ea20000100800 */
[----:B------:R-:W-:Y:S01]  /*22a60*/  MOV R11, 0x400 ;  /* 0x00000400000b7802 */ /* 0x000fe20000000f00 */
[----:B------:R-:W1:Y:S01]  /*22a70*/  S2R R17, SR_TID.X ;  /* 0x0000000000117919 */ /* 0x000e620000002100 */
[----:B------:R-:W3:Y:S01]  /*22a80*/  S2R R15, SR_CgaCtaId ;  /* 0x00000000000f7919 */ /* 0x000ee20000008800 */
[----:B0-----:R-:W-:Y:S02]  /*22a90*/  MOV R9, 0xb000 ;  /* 0x0000b00000097802 */ /* 0x001fe40000000f00 */
[----:B-1----:R-:W-:-:S04]  /*22aa0*/  LOP3.LUT R17, R17, 0x1f, RZ, 0xc0, !PT ;  /* 0x0000001f11117812 */ /* 0x002fc800078ec0ff */
[----:B------:R-:W-:Y:S02]  /*22ab0*/  ISETP.NE.AND P0, PT, R17, RZ, PT ;  /* 0x000000ff1100720c */ /* 0x000fe40003f05270 */
[----:B---3--:R-:W-:-:S05]  /*22ac0*/  LEA R11, R15, R11, 0x18 ;  /* 0x0000000b0f0b7211 */ /* 0x008fca00078ec0ff */
[----:B--2---:R-:W-:-:S04]  /*22ad0*/  IMAD R8, R10, 0x8, R11 ;  /* 0x000000080a087824 */ /* 0x004fc800078e020b */
[----:B------:R1:W-:Y:S02]  /*22ae0*/  SYNCS.ARRIVE.TRANS64 RZ, [R8+URZ+0x34850], R9 ;  /* 0x0348500908ff79a7 */ /* 0x0003e4000800003f */
[----:B------:R-:W-:Y:S05]  /*22af0*/  @!P0 BRA `(.L_x_718) ;  /* 0x0000000000048947 */ /* 0x000fea0003800000 */
[----:B------:R-:W-:Y:S01]  /*22b00*/  BPT.TRAP 0x1 ;  /* 0x000000040000795c */ /* 0x000fe20000300000 */
.L_x_718:
        /* <DEDUP_REMOVED lines=31> */
.L_x_713:
[----:B------:R-:W-:Y:S05]  /*22d00*/  BSYNC B2 ;  /* 0x0000000000027941 */ /* 0x000fea0003800000 */
.L_x_712:
[----:B------:R-:W2:Y:S04]  /*22d10*/  LDL.LU R2, [R1+0x24] ;  /* 0x0000240001027983 */ /* 0x000ea80000300800 */
[----:B------:R0:W-:Y:S04]  /*22d20*/  STL [R1], R7 ;  /* 0x0000000701007387 */ /* 0x0001e80000100800 */
[----:B------:R0:W-:Y:S02]  /*22d30*/  STL [R1+0x8], R14 ;  /* 0x0000080e01007387 */ /* 0x0001e40000100800 */
[----:B0-2---:R-:W-:-:S07]  /*22d40*/  IADD3 R6, R2, -0x3, RZ ;  /* 0xfffffffd02067810 */ /* 0x005fce0007ffe0ff */
.L_x_711:
[----:B------:R-:W-:Y:S05]  /*22d50*/  BSYNC B1 ;  /* 0x0000000000017941 */ /* 0x000fea0003800000 */
.L_x_710:
[----:B------:R-:W-:-:S05]  /*22d60*/  IMAD.MOV R2, RZ, RZ, -R13 ;  /* 0x000000ffff027224 */ /* 0x000fca00078e0a0d */
[----:B------:R-:W-:-:S13]  /*22d70*/  ISETP.NE.AND P0, PT, R3, R2, PT ;  /* 0x000000020300720c */ /* 0x000fda0003f05270 */
[----:B------:R-:W-:Y:S05]  /*22d80*/  @!P0 BRA `(.L_x_709) ;  /* 0x0000000c00e08947 */ /* 0x000fea0003800000 */
[----:B------:R-:W-:-:S07]  /*22d90*/  IMAD.MOV.U32 R10, RZ, RZ, R5 ;  /* 0x000000ffff0a7224 */ /* 0x000fce00078e0005 */
.L_x_733:
[----:B------:R-:W2:Y:S04]  /*22da0*/  LDL R3, [R1] ;  /* 0x0000000001037983 */ /* 0x000ea80000100800 */
[----:B------:R-:W3:Y:S01]  /*22db0*/  LDL R2, [R1+0x8] ;  /* 0x0000080001027983 */ /* 0x000ee20000100800 */
[----:B------:R-:W-:Y:S05]  /*22dc0*/  YIELD ;  /* 0x0000000000007946 */ /* 0x000fea0003800000 */
[----:B------:R-:W-:Y:S01]  /*22dd0*/  BSSY B1, `(.L_x_719) ;  /* 0x0000077000017945 */ /* 0x000fe20003800000 */
[----:B--2---:R-:W-:-:S04]  /*22de0*/  IADD3 R7, R3, 0x1, RZ ;  /* 0x0000000103077810 */ /* 0x004fc80007ffe0ff */
        /* <DEDUP_REMOVED lines=17> */
[----:B------:R-:W-:-:S04]  /*22f00*/  @P0 SHF.R.U32.HI R2, RZ, R3, R9 ;  /* 0x00000003ff020219 */ /* 0x000fc80000011609 */
[----:B------:R-:W-:Y:S02]  /*22f10*/  IADD3 R9, -R2, RZ, RZ ;  /* 0x000000ff02097210 */ /* 0x000fe40007ffe1ff */
[----:B------:R-:W-:-:S03]  /*22f20*/  SHF.R.S32.HI R3, RZ, 0x1f, R2 ;  /* 0x0000001fff037819 */ /* 0x000fc60000011402 */
[----:B------:R-:W-:Y:S02]  /*22f30*/  IMAD R9, R10, R9, R6 ;  /* 0x000000090a097224 */ /* 0x000fe400078e0206 */
[----:B------:R-:W-:Y:S02]  /*22f40*/  IMAD R10, R12, UR6, RZ ;  /* 0x000000060c0a7c24 */ /* 0x000fe4000f8e02ff */
[----:B------:R-:W-:-:S04]  /*22f50*/  IMAD.WIDE.U32 R2, R0, UR6, R2 ;  /* 0x0000000600027c25 */ /* 0x000fc8000f8e0002 */
[----:B------:R-:W-:-:S04]  /*22f60*/  IMAD R10, R0, UR7, R10 ;  /* 0x00000007000a7c24 */ /* 0x000fc8000f8e020a */
[----:B------:R-:W-:Y:S01]  /*22f70*/  IMAD.IADD R3, R10, 0x1, R3 ;  /* 0x000000010a037824 */ /* 0x000fe200078e0203 */
[----:B------:R-:W-:-:S04]  /*22f80*/  LEA R10, P0, R2, UR4, 0x2 ;  /* 0x00000004020a7c11 */ /* 0x000fc8000f8010ff */
[----:B------:R-:W-:-:S05]  /*22f90*/  LEA.HI.X R11, R2, UR5, R3, 0x2, P0 ;  /* 0x00000005020b7c11 */ /* 0x000fca00080f1403 */
[----:B------:R0:W5:Y:S04]  /*22fa0*/  LDG.E R10, desc[UR8][R10.64] ;  /* 0x000000080a0a7981 */ /* 0x000168000c1e1900 */
.L_x_721:
[----:B------:R-:W1:Y:S01]  /*22fb0*/  S2R R3, SR_CgaCtaId ;  /* 0x0000000000037919 */ /* 0x000e620000008800 */
[----:B------:R-:W-:-:S04]  /*22fc0*/  MOV R2, 0x400 ;  /* 0x0000040000027802 */ /* 0x000fc80000000f00 */
[----:B-1----:R-:W-:Y:S02]  /*22fd0*/  LEA R2, R3, R2, 0x18 ;  /* 0x0000000203027211 */ /* 0x002fe400078ec0ff */
[----:B------:R-:W-:-:S03]  /*22fe0*/  SHF.L.U32 R3, R8, 0x1f, RZ ;  /* 0x0000001f08037819 */ /* 0x000fc600000006ff */
[----:B------:R-:W-:-:S04]  /*22ff0*/  IMAD R2, R7, 0x8, R2 ;  /* 0x0000000807027824 */ /* 0x000fc800078e0202 */
[----:B------:R-:W1:Y:S02]  /*23000*/  SYNCS.PHASECHK.TRANS64.TRYWAIT P0, [R2+URZ+0x34840], R3 ;  /* 0x03484003020075a7 */ /* 0x000e64000800017f */
[----:B-1----:R-:W-:Y:S05]  /*23010*/  @!P0 BRA `(.L_x_722) ;  /* 0x0000002c00848947 */ /* 0x002fea0003800000 */
.L_x_819:
[----:B0-----:R-:W0:Y:S02]  /*23020*/  S2R R11, SR_TID.X ;  /* 0x00000000000b7919 */ /* 0x001e240000002100 */
[----:B0-----:R-:W-:-:S04]  /*23030*/  LOP3.LUT R11, R11, 0x7f, RZ, 0xc0, !PT ;  /* 0x0000007f0b0b7812 */ /* 0x001fc800078ec0ff */
[----:B------:R-:W-:-:S13]  /*23040*/  ISETP.NE.AND P0, PT, R11, RZ, PT ;  /* 0x000000ff0b00720c */ /* 0x000fda0003f05270 */
[----:B------:R-:W-:Y:S05]  /*23050*/  @P0 BRA `(.L_x_723) ;  /* 0x00000000001c0947 */ /* 0x000fea0003800000 */
[----:B------:R-:W0:Y:S01]  /*23060*/  S2R R11, SR_TID.X ;  /* 0x00000000000b7919 */ /* 0x000e220000002100 */
[----:B-1----:R-:W-:-:S04]  /*23070*/  MOV R3, 0xb000 ;  /* 0x0000b00000037802 */ /* 0x002fc80000000f00 */
[----:B------:R2:W-:Y:S01]  /*23080*/  SYNCS.ARRIVE.TRANS64 RZ, [R2+URZ+0x34830], R3 ;  /* 0x0348300302ff79a7 */ /* 0x0005e2000800003f */
[----:B0-----:R-:W-:-:S04]  /*23090*/  LOP3.LUT R11, R11, 0x1f, RZ, 0xc0, !PT ;  /* 0x0000001f0b0b7812 */ /* 0x001fc800078ec0ff */
[----:B------:R-:W-:-:S13]  /*230a0*/  ISETP.NE.AND P1, PT, R11, RZ, PT ;  /* 0x000000ff0b00720c */ /* 0x000fda0003f25270 */
[----:B--2---:R-:W-:Y:S05]  /*230b0*/  @!P1 BRA `(.L_x_723) ;  /* 0x0000000000049947 */ /* 0x004fea0003800000 */
[----:B------:R-:W-:Y:S01]  /*230c0*/  BPT.TRAP 0x1 ;  /* 0x000000040000795c */ /* 0x000fe20000300000 */
.L_x_723:
        /* <DEDUP_REMOVED lines=33> */
.L_x_820:
        /* <DEDUP_REMOVED lines=8> */
.L_x_725:
        /* <DEDUP_REMOVED lines=30> */
.L_x_720:
[----:B------:R-:W-:Y:S05]  /*23540*/  BSYNC B1 ;  /* 0x0000000000017941 */ /* 0x000fea0003800000 */
.L_x_719:
        /* <DEDUP_REMOVED lines=27> */
[----:B------:R-:W-:-:S05]  /*23700*/  IMAD.WIDE.U32 R2, R0, UR6, R2 ;  /* 0x0000000600027c25 */ /* 0x000fca000f8e0002 */
[----:B------:R-:W-:Y:S02]  /*23710*/  IADD3 R3, R10, R3, RZ ;  /* 0x000000030a037210 */ /* 0x000fe40007ffe0ff */
[----:B------:R-:W-:-:S04]  /*23720*/  LEA R10, P0, R2, UR4, 0x2 ;  /* 0x00000004020a7c11 */ /* 0x000fc8000f8010ff */
[----:B------:R-:W-:-:S05]  /*23730*/  LEA.HI.X R11, R2, UR5, R3, 0x2, P0 ;  /* 0x00000005020b7c11 */ /* 0x000fca00080f1403 */
[----:B------:R1:W5:Y:S04]  /*23740*/  LDG.E R10, desc[UR8][R10.64] ;  /* 0x000000080a0a7981 */ /* 0x000368000c1e1900 */
.L_x_728:
[----:B------:R-:W2:Y:S01]  /*23750*/  S2R R3, SR_CgaCtaId ;  /* 0x0000000000037919 */ /* 0x000ea20000008800 */
[----:B------:R-:W-:-:S04]  /*23760*/  MOV R2, 0x400 ;  /* 0x0000040000027802 */ /* 0x000fc80000000f00 */
[----:B--2---:R-:W-:Y:S02]  /*23770*/  LEA R2, R3, R2, 0x18 ;  /* 0x0000000203027211 */ /* 0x004fe400078ec0ff */
[----:B------:R-:W-:-:S03]  /*23780*/  SHF.L.U32 R3, R13, 0x1f, RZ ;  /* 0x0000001f0d037819 */ /* 0x000fc600000006ff */
[----:B------:R-:W-:-:S04]  /*23790*/  IMAD R2, R14, 0x8, R2 ;  /* 0x000000080e027824 */ /* 0x000fc800078e0202 */
[----:B------:R-:W2:Y:S02]  /*237a0*/  SYNCS.PHASECHK.TRANS64.TRYWAIT P0, [R2+URZ+0x34840], R3 ;  /* 0x03484003020075a7 */ /* 0x000ea4000800017f */
[----:B--2---:R-:W-:Y:S05]  /*237b0*/  @!P0 BRA `(.L_x_729) ;  /* 0x0000002400c48947 */ /* 0x004fea0003800000 */
.L_x_821:
        /* <DEDUP_REMOVED lines=11> */
.L_x_730:
[----:B0-----:R-:W3:Y:S01]  /*23870*/  LDL R13, [R1] ;  /* 0x00000000010d7983 */ /* 0x001ee20000100800 */
[----:B------:R-:W-:-:S03]  /*23880*/  MOV R14, 0x400 ;  /* 0x00000400000e7802 */ /* 0x000fc60000000f00 */
[----:B------:R-:W4:Y:S01]  /*23890*/  LDL R11, [R1+0x4] ;  /* 0x00000400010b7983 */ /* 0x000f220000100800 */
[----:B------:R-:W0:Y:S01]  /*238a0*/  S2R R15, SR_CgaCtaId ;  /* 0x00000000000f7919 */ /* 0x000e220000008800 */
[----:B------:R-:W-:Y:S01]  /*238b0*/  R2UR UR11, R9 ;  /* 0x00000000090b72ca */ /* 0x000fe200000e0000 */
[----:B------:R-:W-:Y:S01]  /*238c0*/  UIADD3 UR4, UP0, UR38, 0x370, URZ ;  /* 0x0000037026047890 */ /* 0x000fe2000ff1e03f */
[----:B------:R-:W-:Y:S02]  /*238d0*/  R2UR UR12, R4 ;  /* 0x00000000040c72ca */ /* 0x000fe400000e0000 */
[----:B0-----:R-:W-:-:S04]  /*238e0*/  LEA R14, R15, R14, 0x18 ;  /* 0x0000000e0f0e7211 */ /* 0x001fc800078ec0ff */
[----:B--2---:R-:W-:Y:S02]  /*238f0*/  IADD3 R2, R14, 0x34800, RZ ;  /* 0x000348000e027810 */ /* 0x004fe40007ffe0ff */
        /* <DEDUP_REMOVED lines=24> */
.L_x_822:
        /* <DEDUP_REMOVED lines=8> */
.L_x_732:
        /* <DEDUP_REMOVED lines=29> */
.L_x_727:
[----:B------:R-:W-:Y:S05]  /*23cd0*/  BSYNC B1 ;  /* 0x0000000000017941 */ /* 0x000fea0003800000 */
.L_x_726:
[C---:B------:R-:W-:Y:S01]  /*23ce0*/  ISETP.GT.AND P0, PT, R6.reuse, 0x1, PT ;  /* 0x000000010600780c */ /* 0x040fe20003f04270 */
[----:B------:R-:W-:-:S12]  /*23cf0*/  VIADD R6, R6, 0xfffffffe ;  /* 0xfffffffe06067836 */ /* 0x000fd80000000000 */
[----:B------:R-:W-:Y:S05]  /*23d00*/  @P0 BRA `(.L_x_733) ;  /* 0xfffffff000240947 */ /* 0x000fea000383ffff */
.L_x_709:
[----:B------:R-:W-:Y:S05]  /*23d10*/  BSYNC B0 ;  /* 0x0000000000007941 */ /* 0x000fea0003800000 */
.L_x_708:
        /* <DEDUP_REMOVED lines=9> */
[----:B------:R-:W-:Y:S01]  /*23db0*/  ULDC.64 UR6, c[0x0][0x208] ;  /* 0x0000820000067ab9 */ /* 0x000fe20000000a00 */
[----:B-1----:R-:W-:-:S06]  /*23dc0*/  ISETP.EQ.U32.AND P0, PT, R0, R7, PT ;  /* 0x000000070000720c */ /* 0x002fcc0003f02070 */
[----:B------:R-:W2:Y:S07]  /*23dd0*/  POPC R7, UR4 ;  /* 0x0000000400077d09 */ /* 0x000eae0008000000 */
[----:B--2---:R-:W2:Y:S01]  /*23de0*/  @P0 ATOMG.E.ADD.STRONG.GPU PT, R3, desc[UR6][R2.64], R7 ;  /* 0x00000007020309a8 */ /* 0x004ea200081ee1c6 */
[----:B------:R-:W1:Y:S02]  /*23df0*/  S2R R6, SR_LTMASK ;  /* 0x0000000000067919 */ /* 0x000e640000003900 */
[----:B-1----:R-:W-:-:S04]  /*23e00*/  LOP3.LUT R6, R6, UR4, RZ, 0xc0, !PT ;  /* 0x0000000406067c12 */ /* 0x002fc8000f8ec0ff */
[----:B------:R-:W1:Y:S01]  /*23e10*/  POPC R9, R6 ;  /* 0x0000000600097309 */ /* 0x000e620000000000 */
[----:B--2---:R-:W1:Y:S02]  /*23e20*/  SHFL.IDX PT, R0, R3, R0, 0x1f ;  /* 0x00001f0003007589 */ /* 0x004e6400000e0000 */
[----:B-1----:R-:W-:-:S07]  /*23e30*/  IADD3 R16, R0, UR36, R9 ;  /* 0x0000002400107c10 */ /* 0x002fce000fffe009 */
.L_x_735:
[----:B------:R-:W-:Y:S05]  /*23e40*/  BSYNC B0 ;  /* 0x0000000000007941 */ /* 0x000fea0003800000 */
.L_x_734:
[----:B------:R-:W-:Y:S04]  /*23e50*/  BSSY B0, `(.L_x_736) ;  /* 0x0000032000007945 */ /* 0x000fe80003800000 */
[----:B------:R-:W-:Y:S05]  /*23e60*/  @!P6 BRA `(.L_x_737) ;  /* 0x0000000000c0e947 */ /* 0x000fea0003800000 */
[----:B------:R-:W2:Y:S01]  /*23e70*/  LDL R2, [R1] ;  /* 0x0000000001027983 */ /* 0x000ea20000100800 */
[----:B------:R-:W-:-:S03]  /*23e80*/  MOV R3, 0x400 ;  /* 0x0000040000037802 */ /* 0x000fc60000000f00 */
[----:B------:R-:W3:Y:S01]  /*23e90*/  LDL R0, [R1+0x8] ;  /* 0x0000080001007983 */ /* 0x000ee20000100800 */
[----:B------:R-:W1:Y:S02]  /*23ea0*/  S2R R6, SR_CgaCtaId ;  /* 0x0000000000067919 */ /* 0x000e640000008800 */
[----:B-1----:R-:W-:-:S04]  /*23eb0*/  LEA R3, R6, R3, 0x18 ;  /* 0x0000000306037211 */ /* 0x002fc800078ec0ff */
[----:B--2---:R-:W-:Y:S02]  /*23ec0*/  LEA R3, R2, R3, 0x3 ;  /* 0x0000000302037211 */ /* 0x004fe400078e18ff */
[----:B---3--:R-:W-:-:S04]  /*23ed0*/  SHF.L.U32 R0, R0, 0x1f, RZ ;  /* 0x0000001f00007819 */ /* 0x008fc800000006ff */
[----:B------:R-:W1:Y:S02]  /*23ee0*/  SYNCS.PHASECHK.TRANS64.TRYWAIT P0, [R3+URZ+0x34860], R0 ;  /* 0x03486000030075a7 */ /* 0x000e64000800017f */
[----:B-1----:R-:W-:Y:S05]  /*23ef0*/  @!P0 BRA `(.L_x_738) ;  /* 0x00000020001c8947 */ /* 0x002fea0003800000 */
.L_x_823:
        /* <DEDUP_REMOVED lines=11> */
.L_x_739:
        /* <DEDUP_REMOVED lines=28> */
.L_x_737:
[----:B------:R-:W-:Y:S05]  /*24170*/  BSYNC B0 ;  /* 0x0000000000007941 */ /* 0x000fea0003800000 */
.L_x_736:
        /* <DEDUP_REMOVED lines=9> */
.L_x_694:
[----:B------:R-:W-:Y:S05]  /*24210*/  BSYNC B6 ;  /* 0x0000000000067941 */ /* 0x000fea0003800000 */
.L_x_692:
[----:B------:R-:W-:-:S03]  /*24220*/  UMOV UR4, 0xffffffff ;  /* 0xffffffff00047882 */ /* 0x000fc60000000000 */
[----:B------:R-:W-:Y:S05]  /*24230*/  BRA.DIV UR4, `(.L_x_740) ;  /* 0x0000001e04607947 */ /* 0x000fea000b800000 */
[----:B------:R2:W3:Y:S04]  /*24240*/  SHFL.IDX PT, R4, R16, RZ, 0x1f ;  /* 0x00001fff10047589 */ /* 0x0004e800000e0000 */
[----:B------:R2:W4:Y:S02]  /*24250*/  SHFL.IDX PT, R6, R16, 0x1, 0x1f ;  /* 0x00201f0010067f89 */ /* 0x00052400000e0000 */
.L_x_827:
[----:B0-----:R-:W0:Y:S01]  /*24260*/  S2R R8, SR_TID.X ;  /* 0x0000000000087919 */ /* 0x001e220000002100 */
[----:B------:R-:W-:Y:S01]  /*24270*/  ULDC UR4, c[0x0][0xc14] ;  /* 0x0003050000047ab9 */ /* 0x000fe20000000800 */
[----:B------:R-:W-:Y:S01]  /*24280*/  BSSY B0, `(.L_x_741) ;  /* 0x000000c000007945 */ /* 0x000fe20003800000 */
[----:B-1----:R-:W-:Y:S02]  /*24290*/  IMAD.U32 R0, RZ, RZ, UR4 ;  /* 0x00000004ff007e24 */ /* 0x002fe4000f8e00ff */
[----:B------:R-:W-:Y:S01]  /*242a0*/  IMAD.MOV.U32 R17, RZ, RZ, RZ ;  /* 0x000000ffff117224 */ /* 0x000fe200078e00ff */
[----:B0-----:R-:W-:-:S04]  /*242b0*/  LOP3.LUT R8, R8, 0x1f, RZ, 0xc0, !PT ;  /* 0x0000001f08087812 */ /* 0x001fc800078ec0ff */
[C---:B------:R-:W-:Y:S02]  /*242c0*/  ISETP.NE.AND P0, PT, R8.reuse, 0x1f, PT ;  /* 0x0000001f0800780c */ /* 0x040fe40003f05270 */
[----:B------:R-:W-:-:S04]  /*242d0*/  IADD3 R5, R8, R19, RZ ;  /* 0x0000001308057210 */ /* 0x000fc80007ffe0ff */
[----:B------:R-:W-:-:S13]  /*242e0*/  ISETP.GE.OR P0, PT, R5, R0, !P0 ;  /* 0x000000000500720c */ /* 0x000fda0004706670 */
[----:B------:R-:W-:Y:S05]  /*242f0*/  @P0 BRA `(.L_x_742) ;  /* 0x0000000000100947 */ /* 0x000fea0003800000 */
[----:B------:R-:W0:Y:S01]  /*24300*/  LDC.64 R2, c[0x0][0xc58] ;  /* 0x00031600ff027b82 */ /* 0x000e220000000a00 */
[----:B------:R-:W-:Y:S01]  /*24310*/  ULDC.64 UR4, c[0x0][0x208] ;  /* 0x0000820000047ab9 */ /* 0x000fe20000000a00 */
[----:B0-----:R-:W-:-:S05]  /*24320*/  IMAD.WIDE R2, R5, 0x4, R2 ;  /* 0x0000000405027825 */ /* 0x001fca00078e0202 */
[----:B------:R0:W5:Y:S02]  /*24330*/  LDG.E R17, desc[UR4][R2.64] ;  /* 0x0000000402117981 */ /* 0x000164000c1e1900 */
.L_x_742:
[----:B------:R-:W-:Y:S05]  /*24340*/  BSYNC B0 ;  /* 0x0000000000007941 */ /* 0x000fea0003800000 */
.L_x_741:
[----:B------:R-:W-:-:S03]  /*24350*/  UMOV UR4, 0xffffffff ;  /* 0xffffffff00047882 */ /* 0x000fc60000000000 */
[----:B------:R-:W-:Y:S05]  /*24360*/  BRA.DIV UR4, `(.L_x_743) ;  /* 0x0000001e04607947 */ /* 0x000fea000b800000 */
[----:B-----5:R-:W1:Y:S01]  /*24370*/  SHFL.UP PT, R14, R17, 0x1, RZ ;  /* 0x04200000110e7989 */ /* 0x020e6200000e00ff */
[C---:B------:R-:W-:Y:S02]  /*24380*/  ISETP.NE.AND P0, PT, R8.reuse, RZ, PT ;  /* 0x000000ff0800720c */ /* 0x040fe40003f05270 */
[----:B------:R-:W-:Y:S02]  /*24390*/  ISETP.GE.U32.AND P1, PT, R8, 0x2, PT ;  /* 0x000000020800780c */ /* 0x000fe40003f26070 */
[----:B-1----:R-:W-:Y:S02]  /*243a0*/  SEL R14, R14, RZ, P0 ;  /* 0x000000ff0e0e7207 */ /* 0x002fe40000000000 */
[----:B------:R-:W-:Y:S02]  /*243b0*/  ISETP.GE.U32.AND P0, PT, R8, 0x4, PT ;  /* 0x000000040800780c */ /* 0x000fe40003f06070 */
[----:B------:R-:W-:-:S05]  /*243c0*/  IADD3 R13, R17, R14, RZ ;  /* 0x0000000e110d7210 */ /* 0x000fca0007ffe0ff */
[----:B------:R-:W1:Y:S02]  /*243d0*/  SHFL.UP PT, R14, R13, 0x2, RZ ;  /* 0x044000000d0e7989 */ /* 0x000e6400000e00ff */
[----:B-1----:R-:W-:Y:S02]  /*243e0*/  SEL R14, R14, RZ, P1 ;  /* 0x000000ff0e0e7207 */ /* 0x002fe40000800000 */
[----:B------:R-:W-:-:S03]  /*243f0*/  ISETP.GE.U32.AND P1, PT, R8, 0x8, PT ;  /* 0x000000080800780c */ /* 0x000fc60003f26070 */
[----:B0-----:R-:W-:-:S05]  /*24400*/  IMAD.IADD R3, R13, 0x1, R14 ;  /* 0x000000010d037824 */ /* 0x001fca00078e020e */
[----:B------:R-:W0:Y:S02]  /*24410*/  SHFL.UP PT, R14, R3, 0x4, RZ ;  /* 0x04800000030e7989 */ /* 0x000e2400000e00ff */
[----:B0-----:R-:W-:Y:S02]  /*24420*/  SEL R14, R14, RZ, P0 ;  /* 0x000000ff0e0e7207 */ /* 0x001fe40000000000 */
[----:B------:R-:W-:-:S03]  /*24430*/  ISETP.GE.U32.AND P0, PT, R8, 0x10, PT ;  /* 0x000000100800780c */ /* 0x000fc60003f06070 */
[----:B------:R-:W-:-:S05]  /*24440*/  IMAD.IADD R5, R3, 0x1, R14 ;  /* 0x0000000103057824 */ /* 0x000fca00078e020e */
[----:B------:R-:W0:Y:S02]  /*24450*/  SHFL.UP PT, R14, R5, 0x8, RZ ;  /* 0x05000000050e7989 */ /* 0x000e2400000e00ff */
[----:B0-----:R-:W-:-:S04]  /*24460*/  SEL R14, R14, RZ, P1 ;  /* 0x000000ff0e0e7207 */ /* 0x001fc80000800000 */
[----:B------:R-:W-:-:S05]  /*24470*/  IADD3 R7, R5, R14, RZ ;  /* 0x0000000e05077210 */ /* 0x000fca0007ffe0ff */
[----:B------:R-:W0:Y:S02]  /*24480*/  SHFL.UP PT, R14, R7, 0x10, RZ ;  /* 0x06000000070e7989 */ /* 0x000e2400000e00ff */
[----:B0-----:R-:W-:-:S05]  /*24490*/  SEL R2, R14, RZ, P0 ;  /* 0x000000ff0e027207 */ /* 0x001fca0000000000 */
[----:B------:R-:W-:-:S05]  /*244a0*/  IMAD.IADD R2, R7, 0x1, R2 ;  /* 0x0000000107027824 */ /* 0x000fca00078e0202 */
[----:B------:R0:W1:Y:S02]  /*244b0*/  SHFL.IDX PT, R14, R2, 0x1f, 0x1f ;  /* 0x03e01f00020e7f89 */ /* 0x00006400000e0000 */
.L_x_835:
[----:B------:R-:W-:Y:S02]  /*244c0*/  ULDC UR4, c[0x0][0xc10] ;  /* 0x0003040000047ab9 */ /* 0x000fe40000000800 */
[----:B--2---:R-:W-:-:S04]  /*244d0*/  IMAD.U32 R16, RZ, RZ, UR4 ;  /* 0x00000004ff107e24 */ /* 0x004fc8000f8e00ff */
[----:B-1----:R-:W-:-:S05]  /*244e0*/  IMAD R3, R14, R16, RZ ;  /* 0x000000100e037224 */ /* 0x002fca00078e02ff */
[----:B----4-:R-:W-:-:S04]  /*244f0*/  IADD3 R6, R6, R3, RZ ;  /* 0x0000000306067210 */ /* 0x010fc80007ffe0ff */
[----:B---3--:R-:W-:-:S13]  /*24500*/  ISETP.GT.AND P0, PT, R6, R4, PT ;  /* 0x000000040600720c */ /* 0x008fda0003f04270 */
[----:B------:R-:W-:Y:S05]  /*24510*/  @P0 BRA `(.L_x_744) ;  /* 0x0000000000b80947 */ /* 0x000fea0003800000 */
[----:B------:R-:W1:Y:S02]  /*24520*/  LDC R0, c[0x0][0xc14] ;  /* 0x00030500ff007b82 */ /* 0x000e640000000800 */
.L_x_749:
[----:B------:R-:W-:-:S05]  /*24530*/  VIADD R19, R19, 0x1f ;  /* 0x0000001f13137836 */ /* 0x000fca0000000000 */
[----:B-1----:R-:W-:-:S13]  /*24540*/  ISETP.GE.AND P0, PT, R19, R0, PT ;  /* 0x000000001300720c */ /* 0x002fda0003f06270 */
[----:B------:R-:W-:Y:S05]  /*24550*/  @P0 BRA `(.L_x_745) ;  /* 0x0000000400600947 */ /* 0x000fea0003800000 */
[----:B------:R-:W1:Y:S01]  /*24560*/  S2R R8, SR_TID.X ;  /* 0x0000000000087919 */ /* 0x000e620000002100 */
[----:B------:R-:W-:Y:S01]  /*24570*/  BSSY B0, `(.L_x_746) ;  /* 0x000000b000007945 */ /* 0x000fe20003800000 */
[----:B------:R-:W-:Y:S02]  /*24580*/  MOV R17, RZ ;  /* 0x000000ff00117202 */ /* 0x000fe40000000f00 */
[----:B-1----:R-:W-:-:S04]  /*24590*/  LOP3.LUT R8, R8, 0x1f, RZ, 0xc0, !PT ;  /* 0x0000001f08087812 */ /* 0x002fc800078ec0ff */
[C---:B------:R-:W-:Y:S01]  /*245a0*/  ISETP.NE.AND P1, PT, R8.reuse, 0x1f, PT ;  /* 0x0000001f0800780c */ /* 0x040fe20003f25270 */
[----:B------:R-:W-:-:S05]  /*245b0*/  IMAD.IADD R5, R8, 0x1, R19 ;  /* 0x0000000108057824 */ /* 0x000fca00078e0213 */
[----:B------:R-:W-:-:S13]  /*245c0*/  ISETP.GE.OR P0, PT, R5, R0, !P1 ;  /* 0x000000000500720c */ /* 0x000fda0004f06670 */
[----:B------:R-:W-:Y:S05]  /*245d0*/  @P0 BRA `(.L_x_747) ;  /* 0x0000000000100947 */ /* 0x000fea0003800000 */
[----:B0-----:R-:W0:Y:S01]  /*245e0*/  LDC.64 R2, c[0x0][0xc58] ;  /* 0x00031600ff027b82 */ /* 0x001e220000000a00 */
[----:B------:R-:W-:Y:S01]  /*245f0*/  ULDC.64 UR4, c[0x0][0x208] ;  /* 0x0000820000047ab9 */ /* 0x000fe20000000a00 */
[----:B0-----:R-:W-:-:S05]  /*24600*/  IMAD.WIDE R2, R5, 0x4, R2 ;  /* 0x0000000405027825 */ /* 0x001fca00078e0202 */
[----:B------:R1:W5:Y:S02]  /*24610*/  LDG.E R17, desc[UR4][R2.64] ;  /* 0x0000000402117981 */ /* 0x000364000c1e1900 */
.L_x_747:
[----:B------:R-:W-:Y:S05]  /*24620*/  BSYNC B0 ;  /* 0x0000000000007941 */ /* 0x000fea0003800000 */
.L_x_746:
[----:B------:R-:W-:-:S03]  /*24630*/  UMOV UR4, 0xffffffff ;  /* 0xffffffff00047882 */ /* 0x000fc60000000000 */
[----:B------:R-:W-:Y:S05]  /*24640*/  BRA.DIV UR4, `(.L_x_748) ;  /* 0x0000001e04787947 */ /* 0x000fea000b800000 */
[----:B-----5:R-:W2:Y:S01]  /*24650*/  SHFL.UP PT, R14, R17, 0x1, RZ ;  /* 0x04200000110e7989 */ /* 0x020ea200000e00ff */
[C---:B------:R-:W-:Y:S02]  /*24660*/  ISETP.NE.AND P0, PT, R8.reuse, RZ, PT ;  /* 0x000000ff0800720c */ /* 0x040fe40003f05270 */
[----:B------:R-:W-:Y:S02]  /*24670*/  ISETP.GE.U32.AND P1, PT, R8, 0x2, PT ;  /* 0x000000020800780c */ /* 0x000fe40003f26070 */
[----:B--2---:R-:W-:Y:S02]  /*24680*/  SEL R14, R14, RZ, P0 ;  /* 0x000000ff0e0e7207 */ /* 0x004fe40000000000 */
[----:B------:R-:W-:-:S03]  /*24690*/  ISETP.GE.U32.AND P0, PT, R8, 0x4, PT ;  /* 0x000000040800780c */ /* 0x000fc60003f06070 */
[----:B------:R-:W-:-:S05]  /*246a0*/  IMAD.IADD R13, R17, 0x1, R14 ;  /* 0x00000001110d7824 */ /* 0x000fca00078e020e */
[----:B------:R-:W2:Y:S02]  /*246b0*/  SHFL.UP PT, R14, R13, 0x2, RZ ;  /* 0x044000000d0e7989 */ /* 0x000ea400000e00ff */
[----:B--2---:R-:W-:Y:S02]  /*246c0*/  SEL R14, R14, RZ, P1 ;  /* 0x000000ff0e0e7207 */ /* 0x004fe40000800000 */
[----:B------:R-:W-:-:S03]  /*246d0*/  ISETP.GE.U32.AND P1, PT, R8, 0x8, PT ;  /* 0x000000080800780c */ /* 0x000fc60003f26070 */
[----:B-1----:R-:W-:-:S05]  /*246e0*/  IMAD.IADD R3, R13, 0x1, R14 ;  /* 0x000000010d037824 */ /* 0x002fca00078e020e */
[----:B------:R-:W1:Y:S02]  /*246f0*/  SHFL.UP PT, R14, R3, 0x4, RZ ;  /* 0x04800000030e7989 */ /* 0x000e6400000e00ff */
[----:B-1----:R-:W-:Y:S02]  /*24700*/  SEL R14, R14, RZ, P0 ;  /* 0x000000ff0e0e7207 */ /* 0x002fe40000000000 */
[----:B------:R-:W-:Y:S02]  /*24710*/  ISETP.GE.U32.AND P0, PT, R8, 0x10, PT ;  /* 0x000000100800780c */ /* 0x000fe40003f06070 */
[----:B------:R-:W-:-:S05]  /*24720*/  IADD3 R5, R3, R14, RZ ;  /* 0x0000000e03057210 */ /* 0x000fca0007ffe0ff */
[----:B------:R-:W1:Y:S02]  /*24730*/  SHFL.UP PT, R14, R5, 0x8, RZ ;  /* 0x05000000050e7989 */ /* 0x000e6400000e00ff */
[----:B-1----:R-:W-:-:S05]  /*24740*/  SEL R14, R14, RZ, P1 ;  /* 0x000000ff0e0e7207 */ /* 0x002fca0000800000 */
[----:B------:R-:W-:-:S05]  /*24750*/  IMAD.IADD R7, R5, 0x1, R14 ;  /* 0x0000000105077824 */ /* 0x000fca00078e020e */
[----:B------:R-:W0:Y:S02]  /*24760*/  SHFL.UP PT, R14, R7, 0x10, RZ ;  /* 0x06000000070e7989 */ /* 0x000e2400000e00ff */
[----:B0-----:R-:W-:-:S05]  /*24770*/  SEL R2, R14, RZ, P0 ;  /* 0x000000ff0e027207 */ /* 0x001fca0000000000 */
[----:B------:R-:W-:-:S05]  /*24780*/  IMAD.IADD R2, R7, 0x1, R2 ;  /* 0x0000000107027824 */ /* 0x000fca00078e0202 */
[----:B------:R0:W1:Y:S02]  /*24790*/  SHFL.IDX PT, R14, R2, 0x1f, 0x1f ;  /* 0x03e01f00020e7f89 */ /* 0x00006400000e0000 */
.L_x_843:
[----:B------:R-:W-:Y:S02]  /*247a0*/  ULDC UR4, c[0x0][0xc10] ;  /* 0x0003040000047ab9 */ /* 0x000fe40000000800 */
[----:B------:R-:W-:-:S05]  /*247b0*/  MOV R16, UR4 ;  /* 0x0000000400107c02 */ /* 0x000fca0008000f00 */
[----:B-1----:R-:W-:-:S04]  /*247c0*/  IMAD R3, R14, R16, RZ ;  /* 0x000000100e037224 */ /* 0x002fc800078e02ff */
[----:B------:R-:W-:-:S05]  /*247d0*/  IMAD.IADD R6, R3, 0x1, R6 ;  /* 0x0000000103067824 */ /* 0x000fca00078e0206 */
[----:B------:R-:W-:-:S13]  /*247e0*/  ISETP.GT.AND P0, PT, R6, R4, PT ;  /* 0x000000040600720c */ /* 0x000fda0003f04270 */
[----:B------:R-:W-:Y:S05]  /*247f0*/  @!P0 BRA `(.L_x_749) ;  /* 0xfffffffc004c8947 */ /* 0x000fea000383ffff */
.L_x_744:
        /* <DEDUP_REMOVED lines=8> */
.L_x_847:
[----:B------:R-:W-:Y:S02]  /*24880*/  ISETP.NE.AND P0, PT, R3, RZ, PT ;  /* 0x000000ff0300720c */ /* 0x000fe40003f05270 */
[----:B------:R-:W-:-:S11]  /*24890*/  MOV R14, RZ ;  /* 0x000000ff000e7202 */ /* 0x000fd60000000f00 */
[----:B------:R-:W-:Y:S05]  /*248a0*/  @!P0 BRA `(.L_x_751) ;  /* 0x0000000000108947 */ /* 0x000fea0003800000 */
[----:B------:R-:W-:Y:S01]  /*248b0*/  UMOV UR4, 0xffffffff ;  /* 0xffffffff00047882 */ /* 0x000fe20000000000 */
[----:B------:R-:W-:Y:S02]  /*248c0*/  VIADD R12, R5, 0xffffffff ;  /* 0xffffffff050c7836 */ /* 0x000fe40000000000 */
[----:B------:R-:W-:Y:S05]  /*248d0*/  BRA.DIV UR4, `(.L_x_752) ;  /* 0x0000001e04ec7947 */ /* 0x000fea000b800000 */
[----:B------:R3:W4:Y:S02]  /*248e0*/  SHFL.IDX PT, R14, R2, R12, 0x1f ;  /* 0x00001f0c020e7589 */ /* 0x00072400000e0000 */
.L_x_751:
[----:B----4-:R-:W-:Y:S01]  /*248f0*/  IMAD R16, R14, R16, R6 ;  /* 0x000000100e107224 */ /* 0x010fe200078e0206 */
[----:B--2---:R-:W-:Y:S01]  /*24900*/  IABS R6, R17 ;  /* 0x0000001100067213 */ /* 0x004fe20000000000 */
[----:B0--3--:R-:W-:Y:S01]  /*24910*/  IMAD.MOV.U32 R2, RZ, RZ, RZ ;  /* 0x000000ffff027224 */ /* 0x009fe200078e00ff */
[----:B------:R-:W-:Y:S02]  /*24920*/  IADD3 R19, R5, R19, RZ ;  /* 0x0000001305137210 */ /* 0x000fe40007ffe0ff */
[----:B------:R-:W0:Y:S08]  /*24930*/  I2F.RP R7, R6 ;  /* 0x0000000600077306 */ /* 0x000e300000209400 */
[----:B0-----:R-:W0:Y:S02]  /*24940*/  MUFU.RCP R7, R7 ;  /* 0x0000000700077308 */ /* 0x001e240000001000 */
[----:B0-----:R-:W-:-:S06]  /*24950*/  VIADD R8, R7, 0xffffffe ;  /* 0x0ffffffe07087836 */ /* 0x001fcc0000000000 */
[----:B------:R-:W0:Y:S02]  /*24960*/  F2I.FTZ.U32.TRUNC.NTZ R3, R8 ;  /* 0x0000000800037305 */ /* 0x000e24000021f000 */
[----:B0-----:R-:W-:-:S05]  /*24970*/  IADD3 R9, RZ, -R3, RZ ;  /* 0x80000003ff097210 */ /* 0x001fca0007ffe0ff */
[----:B------:R-:W-:-:S04]  /*24980*/  IMAD R9, R9, R6, RZ ;  /* 0x0000000609097224 */ /* 0x000fc800078e02ff */
[----:B------:R-:W-:Y:S01]  /*24990*/  IMAD.HI.U32 R3, R3, R9, R2 ;  /* 0x0000000903037227 */ /* 0x000fe200078e0002 */
[----:B------:R-:W-:-:S03]  /*249a0*/  IABS R9, R17 ;  /* 0x0000001100097213 */ /* 0x000fc60000000000 */
[----:B------:R-:W-:Y:S01]  /*249b0*/  IMAD.IADD R2, R4, 0x1, -R16 ;  /* 0x0000000104027824 */ /* 0x000fe200078e0a10 */
[----:B------:R-:W-:-:S04]  /*249c0*/  IADD3 R7, RZ, -R9, RZ ;  /* 0x80000009ff077210 */ /* 0x000fc80007ffe0ff */
[----:B------:R-:W-:-:S05]  /*249d0*/  IABS R4, R2 ;  /* 0x0000000200047213 */ /* 0x000fca0000000000 */
[----:B------:R-:W-:-:S04]  /*249e0*/  IMAD.HI.U32 R3, R3, R4, RZ ;  /* 0x0000000403037227 */ /* 0x000fc800078e00ff */
[----:B------:R-:W-:Y:S01]  /*249f0*/  IMAD R7, R3, R7, R4 ;  /* 0x0000000703077224 */ /* 0x000fe200078e0204 */
[----:B------:R-:W-:-:S04]  /*24a00*/  LOP3.LUT R4, R2, R17, RZ, 0x3c, !PT ;  /* 0x0000001102047212 */ /* 0x000fc800078e3cff */
[----:B------:R-:W-:-:S13]  /*24a10*/  ISETP.GT.U32.AND P0, PT, R6, R7, PT ;  /* 0x000000070600720c */ /* 0x000fda0003f04070 */
[----:B------:R-:W-:Y:S02]  /*24a20*/  @!P0 IMAD.IADD R7, R7, 0x1, -R6 ;  /* 0x0000000107078824 */ /* 0x000fe400078e0a06 */
[----:B------:R-:W-:-:S03]  /*24a30*/  @!P0 VIADD R3, R3, 0x1 ;  /* 0x0000000103038836 */ /* 0x000fc60000000000 */
[----:B------:R-:W-:-:S13]  /*24a40*/  ISETP.GE.U32.AND P0, PT, R7, R6, PT ;  /* 0x000000060700720c */ /* 0x000fda0003f06070 */
[----:B------:R-:W-:Y:S02]  /*24a50*/  @P0 IADD3 R3, R3, 0x1, RZ ;  /* 0x0000000103030810 */ /* 0x000fe40007ffe0ff */
        /* <DEDUP_REMOVED lines=8> */
.L_x_745:
[----:B------:R-:W-:Y:S01]  /*24ae0*/  UMOV UR4, URZ ;  /* 0x0000003f00047c82 */ /* 0x000fe20008000000 */
[----:B------:R-:W-:Y:S01]  /*24af0*/  UMOV UR5, URZ ;  /* 0x0000003f00057c82 */ /* 0x000fe20008000000 */
[----:B------:R-:W-:Y:S01]  /*24b00*/  ULDC UR6, c[0x0][0xc14] ;  /* 0x0003050000067ab9 */ /* 0x000fe20000000800 */
[----:B------:R-:W-:Y:S01]  /*24b10*/  IMAD.MOV.U32 R16, RZ, RZ, R4 ;  /* 0x000000ffff107224 */ /* 0x000fe200078e0004 */
[----:B------:R-:W-:Y:S01]  /*24b20*/  MOV R17, UR4 ;  /* 0x0000000400117c02 */ /* 0x000fe20008000f00 */
[----:B------:R-:W-:Y:S02]  /*24b30*/  IMAD.U32 R18, RZ, RZ, UR5 ;  /* 0x00000005ff127e24 */ /* 0x000fe4000f8e00ff */
[----:B------:R-:W-:-:S07]  /*24b40*/  IMAD.U32 R19, RZ, RZ, UR6 ;  /* 0x00000006ff137e24 */ /* 0x000fce000f8e00ff */
.L_x_753:
        /* <DEDUP_REMOVED lines=12> */
.L_x_671:
[----:B0-----:R-:W3:Y:S01]  /*24c10*/  LDL.LU R0, [R1+0x30] ;  /* 0x0000300001007983 */ /* 0x001ee20000300800 */
[----:B------:R-:W-:Y:S01]  /*24c20*/  BSSY B0, `(.L_x_755) ;  /* 0x000000b000007945 */ /* 0x000fe20003800000 */
[----:B-1----:R-:W0:Y:S01]  /*24c30*/  S2R R5, SR_CgaCtaId ;  /* 0x0000000000057919 */ /* 0x002e220000008800 */
[----:B---3--:R-:W-:-:S04]  /*24c40*/  IADD3 R0, R0, 0x1, RZ ;  /* 0x0000000100007810 */ /* 0x008fc80007ffe0ff */
[----:B--2---:R-:W-:-:S04]  /*24c50*/  LEA.HI R2, R0, R0, RZ, 0x1 ;  /* 0x0000000000027211 */ /* 0x004fc800078f08ff */
[----:B------:R-:W-:-:S05]  /*24c60*/  LOP3.LUT R3, R2, 0xfffffffe, RZ, 0xc0, !PT ;  /* 0xfffffffe02037812 */ /* 0x000fca00078ec0ff */
[----:B------:R-:W-:Y:S01]  /*24c70*/  IMAD.IADD R3, R0, 0x1, -R3 ;  /* 0x0000000100037824 */ /* 0x000fe200078e0a03 */
[----:B------:R-:W-:-:S04]  /*24c80*/  MOV R0, 0x400 ;  /* 0x0000040000007802 */ /* 0x000fc80000000f00 */
[----:B0-----:R-:W-:Y:S02]  /*24c90*/  LEA R0, R5, R0, 0x18 ;  /* 0x0000000005007211 */ /* 0x001fe400078ec0ff */
[----:B------:R-:W-:-:S04]  /*24ca0*/  SHF.L.U32 R3, R3, 0x1f, RZ ;  /* 0x0000001f03037819 */ /* 0x000fc800000006ff */
[----:B------:R-:W0:Y:S02]  /*24cb0*/  SYNCS.PHASECHK.TRANS64.TRYWAIT P0, [R0+URZ+0x34820], R3 ;  /* 0x03482003000075a7 */ /* 0x000e24000800017f */
[----:B0-----:R-:W-:Y:S05]  /*24cc0*/  @!P0 BRA `(.L_x_756) ;  /* 0x0000001c00148947 */ /* 0x001fea0003800000 */
.L_x_850:
[----:B------:R-:W-:Y:S05]  /*24cd0*/  BSYNC B0 ;  /* 0x0000000000007941 */ /* 0x000fea0003800000 */
.L_x_755:
[----:B------:R-:W-:-:S03]  /*24ce0*/  UMOV UR4, 0xffffffff ;  /* 0xffffffff00047882 */ /* 0x000fc60000000000 */
[----:B------:R-:W-:Y:S05]  /*24cf0*/  BRA.DIV UR4, `(.L_x_757) ;  /* 0x0000001e041c7947 */ /* 0x000fea000b800000 */
[----:B------:R-:W1:Y:S02]  /*24d00*/  S2R R2, SR_TID.X ;  /* 0x0000000000027919 */ /* 0x000e640000002100 */
[----:B-1----:R-:W-:-:S04]  /*24d10*/  SHF.R.U32.HI R2, RZ, 0x5, R2 ;  /* 0x00000005ff027819 */ /* 0x002fc80000011602 */
[----:B------:R-:W-:-:S05]  /*24d20*/  LOP3.LUT R2, R2, 0x3, RZ, 0xc0, !PT ;  /* 0x0000000302027812 */ /* 0x000fca00078ec0ff */
[----:B------:R1:W2:Y:S02]  /*24d30*/  SHFL.IDX PT, R14, R2, RZ, 0x1f ;  /* 0x00001fff020e7589 */ /* 0x0002a400000e0000 */
.L_x_853:
[----:B--2---:R-:W-:-:S13]  /*24d40*/  ISETP.NE.AND P0, PT, R14, RZ, PT ;  /* 0x000000ff0e00720c */ /* 0x004fda0003f05270 */
[----:B------:R-:W-:Y:S05]  /*24d50*/  @P0 BRA `(.L_x_445) ;  /* 0x0000000000940947 */ /* 0x000fea0003800000 */
[----:B------:R-:W-:-:S03]  /*24d60*/  UMOV UR4, 0xffffffff ;  /* 0xffffffff00047882 */ /* 0x000fc60000000000 */
[----:B------:R-:W-:Y:S05]  /*24d70*/  BRA.DIV UR4, `(.L_x_758) ;  /* 0x0000001e04307947 */ /* 0x000fea000b800000 */
[----:B------:R-:W-:-:S13]  /*24d80*/  ELECT P6, URZ, PT ;  /* 0x00000000003f782f */ /* 0x000fda00038c0000 */
.L_x_856:
[----:B------:R-:W-:Y:S05]  /*24d90*/  @!P6 BRA `(.L_x_445) ;  /* 0x000000000084e947 */ /* 0x000fea0003800000 */
[----:B------:R-:W-:-:S06]  /*24da0*/  ULOP3.LUT UR4, UR60, 0x2, URZ, 0xfc, !UPT ;  /* 0x000000023c047892 */ /* 0x000fcc000f8efc3f */
[----:B-1----:R-:W-:-:S05]  /*24db0*/  IMAD.U32 R2, RZ, RZ, UR4 ;  /* 0x00000004ff027e24 */ /* 0x002fca000f8e00ff */
[----:B------:R-:W-:-:S13]  /*24dc0*/  ISETP.NE.AND P2, PT, R2, 0x3, PT ;  /* 0x000000030200780c */ /* 0x000fda0003f45270 */
[----:B------:R-:W-:Y:S05]  /*24dd0*/  @!P2 BRA `(.L_x_759) ;  /* 0x000000000004a947 */ /* 0x000fea0003800000 */
[----:B------:R-:W-:Y:S01]  /*24de0*/  BPT.TRAP 0x1 ;  /* 0x000000040000795c */ /* 0x000fe20000300000 */
.L_x_759:
[----:B0-----:R-:W2:Y:S04]  /*24df0*/  LDL R3, [R1] ;  /* 0x0000000001037983 */ /* 0x001ea80000100800 */
[----:B------:R-:W3:Y:S01]  /*24e00*/  LDL.LU R7, [R1+0x8] ;  /* 0x0000080001077983 */ /* 0x000ee20000300800 */
[----:B------:R-:W-:-:S05]  /*24e10*/  IADD3 R2, R0, 0x34840, RZ ;  /* 0x0003484000027810 */ /* 0x000fca0007ffe0ff */
[C---:B--2---:R-:W-:Y:S02]  /*24e20*/  IMAD R6, R3.reuse, 0x8, R2 ;  /* 0x0000000803067824 */ /* 0x044fe400078e0202 */
[----:B------:R-:W-:Y:S01]  /*24e30*/  VIADD R3, R3, 0x1 ;  /* 0x0000000103037836 */ /* 0x000fe20000000000 */
[----:B---3--:R-:W-:-:S04]  /*24e40*/  SHF.L.U32 R5, R7, 0x1f, RZ ;  /* 0x0000001f07057819 */ /* 0x008fc800000006ff */
[C---:B------:R-:W-:Y:S01]  /*24e50*/  ISETP.NE.AND P1, PT, R3.reuse, 0x2, PT ;  /* 0x000000020300780c */ /* 0x040fe20003f25270 */
[----:B------:R-:W0:Y:S03]  /*24e60*/  SYNCS.PHASECHK.TRANS64.TRYWAIT P0, [R6+URZ], R5 ;  /* 0x00000005060075a7 */ /* 0x000e26000800017f */
[----:B------:R-:W-:Y:S02]  /*24e70*/  SEL R4, RZ, 0x1, P1 ;  /* 0x00000001ff047807 */ /* 0x000fe40000800000 */
[----:B------:R-:W-:Y:S02]  /*24e80*/  SEL R3, R3, RZ, P1 ;  /* 0x000000ff03037207 */ /* 0x000fe40000800000 */
[----:B------:R-:W-:Y:S02]  /*24e90*/  LOP3.LUT R4, R7, R4, RZ, 0x3c, !PT ;  /* 0x0000000407047212 */ /* 0x000fe400078e3cff */
[----:B------:R-:W-:-:S02]  /*24ea0*/  LEA R7, R3, R2, 0x3 ;  /* 0x0000000203077211 */ /* 0x000fc400078e18ff */
[----:B------:R-:W-:Y:S01]  /*24eb0*/  SHF.L.U32 R2, R4, 0x1f, RZ ;  /* 0x0000001f04027819 */ /* 0x000fe200000006ff */
[----:B0-----:R-:W-:Y:S06]  /*24ec0*/  @!P0 BRA `(.L_x_760) ;  /* 0x0000001800fc8947 */ /* 0x001fec0003800000 */
.L_x_857:
[----:B------:R-:W1:Y:S02]  /*24ed0*/  SYNCS.PHASECHK.TRANS64.TRYWAIT P0, [R7+URZ], R2 ;  /* 0x00000002070075a7 */ /* 0x000e64000800017f */
[----:B-1----:R-:W-:Y:S05]  /*24ee0*/  @!P0 BRA `(.L_x_761) ;  /* 0x0000001c00088947 */ /* 0x002fea0003800000 */
.L_x_858:
[----:B------:R-:W-:Y:S05]  /*24ef0*/  @!P2 BRA `(.L_x_762) ;  /* 0x000000000004a947 */ /* 0x000fea0003800000 */
[----:B------:R-:W-:Y:S01]  /*24f00*/  BPT.TRAP 0x1 ;  /* 0x000000040000795c */ /* 0x000fe20000300000 */
.L_x_762:
[----:B------:R-:W2:Y:S01]  /*24f10*/  LDL.LU R4, [R1] ;  /* 0x0000000001047983 */ /* 0x000ea20000300800 */
[----:B------:R-:W-:-:S04]  /*24f20*/  VIADD R0, R0, 0x34860 ;  /* 0x0003486000007836 */ /* 0x000fc80000000000 */
[----:B--2---:R-:W-:-:S04]  /*24f30*/  IMAD R4, R4, 0x8, R0 ;  /* 0x0000000804047824 */ /* 0x004fc800078e0200 */
[----:B------:R-:W2:Y:S02]  /*24f40*/  SYNCS.PHASECHK.TRANS64.TRYWAIT P0, [R4+URZ], R5 ;  /* 0x00000005040075a7 */ /* 0x000ea4000800017f */
[----:B--2---:R-:W-:Y:S05]  /*24f50*/  @!P0 BRA `(.L_x_763) ;  /* 0x0000001c00008947 */ /* 0x004fea0003800000 */
.L_x_859:
[----:B------:R-:W-:-:S07]  /*24f60*/  LEA R3, R3, R0, 0x3 ;  /* 0x0000000003037211 */ /* 0x000fce00078e18ff */
.L_x_764:
[----:B---3--:R3:W4:Y:S02]  /*24f70*/  SYNCS.PHASECHK.TRANS64.TRYWAIT P0, [R3+URZ], R2 ;  /* 0x00000002030075a7 */ /* 0x008724000800017f */
[----:B----4-:R-:W-:Y:S05]  /*24f80*/  @!P0 NANOSLEEP.SYNCS 0x989680 ;  /* 0x009896800000895d */ /* 0x010fea0003900000 */
[----:B------:R-:W4:Y:S02]  /*24f90*/  @!P0 SYNCS.PHASECHK.TRANS64 P0, [R3+URZ], R2 ;  /* 0x00000002030085a7 */ /* 0x000f24000800007f */
[----:B----4-:R-:W-:Y:S05]  /*24fa0*/  @!P0 BRA `(.L_x_764) ;  /* 0xfffffffc00f08947 */ /* 0x010fea000383ffff */
.L_x_445:
[----:B------:R-:W-:Y:S05]  /*24fb0*/  BSYNC B7 ;  /* 0x0000000000077941 */ /* 0x000fea0003800000 */
.L_x_442:
[----:B------:R-:W-:Y:S05]  /*24fc0*/  EXIT ;  /* 0x000000000000794d */ /* 0x000fea0003800000 */
.L_x_471:
[----:B0-----:R0:W1:Y:S02]  /*24fd0*/  SYNCS.PHASECHK.TRANS64.TRYWAIT P6, [R3+URZ+0x34890], R0 ;  /* 0x03489000030075a7 */ /* 0x00106400080c017f */
[----:B-1----:R-:W-:Y:S05]  /*24fe0*/  @!P6 NANOSLEEP.SYNCS 0x989680 ;  /* 0x009896800000e95d */ /* 0x002fea0003900000 */
[----:B------:R-:W1:Y:S02]  /*24ff0*/  @!P6 SYNCS.PHASECHK.TRANS64 P6, [R3+URZ+0x34890], R0 ;  /* 0x034890000300e5a7 */ /* 0x000e6400080c007f */
[----:B-1----:R-:W-:Y:S05]  /*25000*/  @!P6 BRA `(.L_x_471) ;  /* 0xfffffffc00f0e947 */ /* 0x002fea000383ffff */
[----:B------:R-:W-:Y:S05]  /*25010*/  BRA `(.L_x_765) ;  /* 0xfffffde800907947 */ /* 0x000fea000383ffff */
.L_x_525:
[----:B0-----:R0:W1:Y:S02]  /*25020*/  SYNCS.PHASECHK.TRANS64.TRYWAIT P4, [R3+URZ+0x34890], R0 ;  /* 0x03489000030075a7 */ /* 0x001064000808017f */
[----:B-1----:R-:W-:Y:S05]  /*25030*/  @!P4 NANOSLEEP.SYNCS 0x989680 ;  /* 0x009896800000c95d */ /* 0x002fea0003900000 */
[----:B------:R-:W1:Y:S02]  /*25040*/  @!P4 SYNCS.PHASECHK.TRANS64 P4, [R3+URZ+0x34890], R0 ;  /* 0x034890000300c5a7 */ /* 0x000e64000808007f */
[----:B-1----:R-:W-:Y:S05]  /*25050*/  @!P4 BRA `(.L_x_525) ;  /* 0xfffffffc00f0c947 */ /* 0x002fea000383ffff */
[----:B------:R-:W-:Y:S05]  /*25060*/  BRA `(.L_x_766) ;  /* 0xfffffe24000c7947 */ /* 0x000fea000383ffff */
.L_x_550:
[----:B0-----:R0:W1:Y:S02]  /*25070*/  SYNCS.PHASECHK.TRANS64.TRYWAIT P3, [R3+URZ+0x34890], R0 ;  /* 0x03489000030075a7 */ /* 0x001064000806017f */
[----:B-1----:R-:W-:Y:S05]  /*25080*/  @!P3 NANOSLEEP.SYNCS 0x989680 ;  /* 0x009896800000b95d */ /* 0x002fea0003900000 */
[----:B------:R-:W1:Y:S02]  /*25090*/  @!P3 SYNCS.PHASECHK.TRANS64 P3, [R3+URZ+0x34890], R0 ;  /* 0x034890000300b5a7 */ /* 0x000e64000806007f */
[----:B-1----:R-:W-:Y:S05]  /*250a0*/  @!P3 BRA `(.L_x_550) ;  /* 0xfffffffc00f0b947 */ /* 0x002fea000383ffff */
[----:B------:R-:W-:Y:S05]  /*250b0*/  BRA `(.L_x_767) ;  /* 0xfffffe5400dc7947 */ /* 0x000fea000383ffff */
.L_x_564:
[----:B--2---:R2:W3:Y:S02]  /*250c0*/  SYNCS.PHASECHK.TRANS64.TRYWAIT P2, [R3+URZ+0x348b0], R0 ;  /* 0x0348b000030075a7 */ /* 0x0044e4000804017f */
[----:B---3--:R-:W-:Y:S05]  /*250d0*/  @!P2 NANOSLEEP.SYNCS 0x989680 ;  /* 0x009896800000a95d */ /* 0x008fea0003900000 */
[----:B------:R-:W3:Y:S02]  /*250e0*/  @!P2 SYNCS.PHASECHK.TRANS64 P2, [R3+URZ+0x348b0], R0 ;  /* 0x0348b0000300a5a7 */ /* 0x000ee4000804007f */
[----:B---3--:R-:W-:Y:S05]  /*250f0*/  @!P2 BRA `(.L_x_564) ;  /* 0xfffffffc00f0a947 */ /* 0x008fea000383ffff */
[----:B------:R-:W-:Y:S05]  /*25100*/  BRA `(.L_x_768) ;  /* 0xfffffe6000407947 */ /* 0x000fea000383ffff */
.L_x_580:
[----:B------:R-:W-:Y:S01]  /*25110*/  BSSY B0, `(.L_x_769) ;  /* 0x0000007000007945 */ /* 0x000fe20003800000 */
[----:B------:R-:W-:Y:S01]  /*25120*/  IMAD.MOV.U32 R12, RZ, RZ, RZ ;  /* 0x000000ffff0c7224 */ /* 0x000fe200078e00ff */
[----:B------:R-:W-:Y:S01]  /*25130*/  MOV R15, 0xffffffff ;  /* 0xffffffff000f7802 */ /* 0x000fe20000000f00 */
[----:B------:R-:W-:-:S07]  /*25140*/  IMAD.MOV.U32 R11, RZ, RZ, 0x1f ;  /* 0x0000001fff0b7424 */ /* 0x000fce00078e00ff */
[----:B-----5:R-:W-:Y:S05]  /*25150*/  WARPSYNC.COLLECTIVE R15, `(.L_x_770) ;  /* 0x000000000f087348 */ /* 0x020fea0003c00000 */
[----:B------:R0:W1:Y:S02]  /*25160*/  SHFL.IDX P6, R14, R13, R12, R11 ;  /* 0x0000000c0d0e7389 */ /* 0x00006400000c000b */
[----:B01---5:R-:W-:Y:S01]  /*25170*/  ENDCOLLECTIVE ;  /* 0x000000000000791b */ /* 0x023fe20003800000 */
.L_x_770:
[----:B------:R-:W-:Y:S05]  /*25180*/  BSYNC B0 ;  /* 0x0000000000007941 */ /* 0x000fea0003800000 */
.L_x_769:
[----:B------:R1:W-:Y:S01]  /*25190*/  STL [R1+0x28], R14 ;  /* 0x0000280e01007387 */ /* 0x0003e20000100800 */
[----:B------:R-:W-:Y:S05]  /*251a0*/  BRA `(.L_x_771) ;  /* 0xfffffe6c00447947 */ /* 0x000fea000383ffff */
.L_x_592:
[----:B------:R-:W-:Y:S01]  /*251b0*/  BSSY B1, `(.L_x_772) ;  /* 0x0000008000017945 */ /* 0x000fe20003800000 */
[----:B------:R-:W-:Y:S01]  /*251c0*/  IMAD.MOV.U32 R13, RZ, RZ, R25 ;  /* 0x000000ffff0d7224 */ /* 0x000fe200078e0019 */
[----:B------:R-:W-:Y:S01]  /*251d0*/  MOV R11, 0x181f ;  /* 0x0000181f000b7802 */ /* 0x000fe20000000f00 */
[----:B------:R-:W-:Y:S02]  /*251e0*/  IMAD.MOV.U32 R12, RZ, RZ, RZ ;  /* 0x000000ffff0c7224 */ /* 0x000fe400078e00ff */
[----:B------:R-:W-:-:S07]  /*251f0*/  IMAD.MOV.U32 R15, RZ, RZ, -0x1 ;  /* 0xffffffffff0f7424 */ /* 0x000fce00078e00ff */
[----:B01---5:R-:W-:Y:S05]  /*25200*/  WARPSYNC.COLLECTIVE R15, `(.L_x_773) ;  /* 0x000000000f087348 */ /* 0x023fea0003c00000 */
[----:B-1----:R1:W2:Y:S02]  /*25210*/  SHFL.IDX P6, R14, R13, R12, R11 ;  /* 0x0000000c0d0e7389 */ /* 0x0022a400000c000b */
[----:B012--5:R-:W-:Y:S01]  /*25220*/  ENDCOLLECTIVE ;  /* 0x000000000000791b */ /* 0x027fe20003800000 */
.L_x_773:
[----:B------:R-:W-:Y:S05]  /*25230*/  BSYNC B1 ;  /* 0x0000000000017941 */ /* 0x000fea0003800000 */
.L_x_772:
[----:B------:R-:W-:Y:S05]  /*25240*/  BRA `(.L_x_774) ;  /* 0xfffffe7400447947 */ /* 0x000fea000383ffff */
.L_x_593:
[----:B------:R-:W-:Y:S01]  /*25250*/  BSSY B1, `(.L_x_775) ;  /* 0x0000008000017945 */ /* 0x000fe20003800000 */
[----:B------:R-:W-:Y:S01]  /*25260*/  IMAD.MOV.U32 R13, RZ, RZ, R24 ;  /* 0x000000ffff0d7224 */ /* 0x000fe200078e0018 */
[----:B------:R-:W-:Y:S01]  /*25270*/  MOV R12, RZ ;  /* 0x000000ff000c7202 */ /* 0x000fe20000000f00 */
[----:B------:R-:W-:Y:S02]  /*25280*/  IMAD.MOV.U32 R11, RZ, RZ, 0x181f ;  /* 0x0000181fff0b7424 */ /* 0x000fe400078e00ff */
[----:B------:R-:W-:-:S07]  /*25290*/  IMAD.MOV.U32 R15, RZ, RZ, -0x1 ;  /* 0xffffffffff0f7424 */ /* 0x000fce00078e00ff */
[----:B01---5:R-:W-:Y:S05]  /*252a0*/  WARPSYNC.COLLECTIVE R15, `(.L_x_776) ;  /* 0x000000000f087348 */ /* 0x023fea0003c00000 */
[----:B-1----:R1:W2:Y:S02]  /*252b0*/  SHFL.IDX P6, R14, R13, R12, R11 ;  /* 0x0000000c0d0e7389 */ /* 0x0022a400000c000b */
[----:B012--5:R-:W-:Y:S01]  /*252c0*/  ENDCOLLECTIVE ;  /* 0x000000000000791b */ /* 0x027fe20003800000 */
.L_x_776:
[----:B------:R-:W-:Y:S05]  /*252d0*/  BSYNC B1 ;  /* 0x0000000000017941 */ /* 0x000fea0003800000 */
.L_x_775:
[----:B------:R-:W-:Y:S05]  /*252e0*/  BRA `(.L_x_777) ;  /* 0xfffffe7400247947 */ /* 0x000fea000383ffff */
.L_x_594:
[----:B------:R-:W-:Y:S01]  /*252f0*/  BSSY B1, `(.L_x_778) ;  /* 0x0000008000017945 */ /* 0x000fe20003800000 */
[----:B------:R-:W-:Y:S01]  /*25300*/  MOV R13, R27 ;  /* 0x0000001b000d7202 */ /* 0x000fe20000000f00 */
[----:B------:R-:W-:Y:S01]  /*25310*/  IMAD.MOV.U32 R12, RZ, RZ, RZ ;  /* 0x000000ffff0c7224 */ /* 0x000fe200078e00ff */
[----:B------:R-:W-:Y:S01]  /*25320*/  MOV R15, 0xffffffff ;  /* 0xffffffff000f7802 */ /* 0x000fe20000000f00 */
[----:B------:R-:W-:-:S07]  /*25330*/  IMAD.MOV.U32 R11, RZ, RZ, 0x181f ;  /* 0x0000181fff0b7424 */ /* 0x000fce00078e00ff */
[----:B01---5:R-:W-:Y:S05]  /*25340*/  WARPSYNC.COLLECTIVE R15, `(.L_x_779) ;  /* 0x000000000f087348 */ /* 0x023fea0003c00000 */
[----:B-1----:R1:W2:Y:S02]  /*25350*/  SHFL.IDX P6, R14, R13, R12, R11 ;  /* 0x0000000c0d0e7389 */ /* 0x0022a400000c000b */
[----:B012--5:R-:W-:Y:S01]  /*25360*/  ENDCOLLECTIVE ;  /* 0x000000000000791b */ /* 0x027fe20003800000 */
.L_x_779:
[----:B------:R-:W-:Y:S05]  /*25370*/  BSYNC B1 ;  /* 0x0000000000017941 */ /* 0x000fea0003800000 */
.L_x_778:
[----:B------:R-:W-:Y:S05]  /*25380*/  BRA `(.L_x_780) ;  /* 0xfffffe7400047947 */ /* 0x000fea000383ffff */
.L_x_595:
        /* <DEDUP_REMOVED lines=8> */
.L_x_782:
[----:B------:R-:W-:Y:S05]  /*25410*/  BSYNC B1 ;  /* 0x0000000000017941 */ /* 0x000fea0003800000 */
.L_x_781:
[----:B------:R-:W-:Y:S05]  /*25420*/  BRA `(.L_x_783) ;  /* 0xfffffe7000e47947 */ /* 0x000fea000383ffff */
.L_x_597:
[----:B-1----:R1:W2:Y:S02]  /*25430*/  SYNCS.PHASECHK.TRANS64.TRYWAIT P0, [R2+URZ+0x34800], R33 ;  /* 0x03480021020075a7 */ /* 0x0022a4000800017f */
[----:B--2---:R-:W-:Y:S05]  /*25440*/  @!P0 NANOSLEEP.SYNCS 0x989680 ;  /* 0x009896800000895d */ /* 0x004fea0003900000 */
[----:B------:R-:W2:Y:S02]  /*25450*/  @!P0 SYNCS.PHASECHK.TRANS64 P0, [R2+URZ+0x34800], R33 ;  /* 0x03480021020085a7 */ /* 0x000ea4000800007f */
[----:B--2---:R-:W-:Y:S05]  /*25460*/  @!P0 BRA `(.L_x_597) ;  /* 0xfffffffc00f08947 */ /* 0x004fea000383ffff */
[----:B------:R-:W-:Y:S05]  /*25470*/  BRA `(.L_x_784) ;  /* 0xfffffe7400387947 */ /* 0x000fea000383ffff */
.L_x_613:
        /* <DEDUP_REMOVED lines=8> */
.L_x_786:
[----:B------:R-:W-:Y:S05]  /*25500*/  BSYNC B1 ;  /* 0x0000000000017941 */ /* 0x000fea0003800000 */
.L_x_785:
[----:B------:R-:W-:Y:S05]  /*25510*/  BRA `(.L_x_787) ;  /* 0xfffffe8800b87947 */ /* 0x000fea000383ffff */
.L_x_614:
        /* <DEDUP_REMOVED lines=8> */
.L_x_789:
[----:B------:R-:W-:Y:S05]  /*255a0*/  BSYNC B1 ;  /* 0x0000000000017941 */ /* 0x000fea0003800000 */
.L_x_788:
[----:B------:R-:W-:Y:S05]  /*255b0*/  BRA `(.L_x_790) ;  /* 0xfffffe8800a07947 */ /* 0x000fea000383ffff */
.L_x_615:
        /* <DEDUP_REMOVED lines=8> */
.L_x_792:
[----:B------:R-:W-:Y:S05]  /*25640*/  BSYNC B1 ;  /* 0x0000000000017941 */ /* 0x000fea0003800000 */
.L_x_791:
[----:B------:R-:W-:Y:S05]  /*25650*/  BRA `(.L_x_793) ;  /* 0xfffffe8800847947 */ /* 0x000fea000383ffff */
.L_x_616:
        /* <DEDUP_REMOVED lines=8> */
.L_x_795:
[----:B------:R-:W-:Y:S05]  /*256e0*/  BSYNC B1 ;  /* 0x0000000000017941 */ /* 0x000fea0003800000 */
.L_x_794:
[----:B------:R-:W-:Y:S05]  /*256f0*/  BRA `(.L_x_796) ;  /* 0xfffffe8800687947 */ /* 0x000fea000383ffff */
.L_x_618:
[----:B-1----:R1:W2:Y:S02]  /*25700*/  SYNCS.PHASECHK.TRANS64.TRYWAIT P4, [R2+URZ+0x34800], R9 ;  /* 0x03480009020075a7 */ /* 0x0022a4000808017f */
[----:B--2---:R-:W-:Y:S05]  /*25710*/  @!P4 NANOSLEEP.SYNCS 0x989680 ;  /* 0x009896800000c95d */ /* 0x004fea0003900000 */
[----:B------:R-:W2:Y:S02]  /*25720*/  @!P4 SYNCS.PHASECHK.TRANS64 P4, [R2+URZ+0x34800], R9 ;  /* 0x034800090200c5a7 */ /* 0x000ea4000808007f */
[----:B--2---:R-:W-:Y:S05]  /*25730*/  @!P4 BRA `(.L_x_618) ;  /* 0xfffffffc00f0c947 */ /* 0x004fea000383ffff */
[----:B------:R-:W-:Y:S05]  /*25740*/  BRA `(.L_x_797) ;  /* 0xfffffe8800e47947 */ /* 0x000fea000383ffff */
.L_x_628:
[----:B--2---:R2:W3:Y:S02]  /*25750*/  SYNCS.PHASECHK.TRANS64.TRYWAIT P2, [R0+URZ+0x34830], R3 ;  /* 0x03483003000075a7 */ /* 0x0044e4000804017f */
[----:B---3--:R-:W-:Y:S05]  /*25760*/  @!P2 NANOSLEEP.SYNCS 0x989680 ;  /* 0x009896800000a95d */ /* 0x008fea0003900000 */
[----:B------:R-:W3:Y:S02]  /*25770*/  @!P2 SYNCS.PHASECHK.TRANS64 P2, [R0+URZ+0x34830], R3 ;  /* 0x034830030000a5a7 */ /* 0x000ee4000804007f */
[----:B---3--:R-:W-:Y:S05]  /*25780*/  @!P2 BRA `(.L_x_628) ;  /* 0xfffffffc00f0a947 */ /* 0x008fea000383ffff */
[----:B------:R-:W-:Y:S05]  /*25790*/  BRA `(.L_x_627) ;  /* 0xfffffea400507947 */ /* 0x000fea000383ffff */
.L_x_634:
[----:B-1----:R1:W2:Y:S02]  /*257a0*/  SYNCS.PHASECHK.TRANS64.TRYWAIT P3, [R6+URZ+0x34830], R7 ;  /* 0x03483007060075a7 */ /* 0x0022a4000806017f */
[----:B--2---:R-:W-:Y:S05]  /*257b0*/  @!P3 NANOSLEEP.SYNCS 0x989680 ;  /* 0x009896800000b95d */ /* 0x004fea0003900000 */
[----:B------:R-:W2:Y:S02]  /*257c0*/  @!P3 SYNCS.PHASECHK.TRANS64 P3, [R6+URZ+0x34830], R7 ;  /* 0x034830070600b5a7 */ /* 0x000ea4000806007f */
[----:B--2---:R-:W-:Y:S05]  /*257d0*/  @!P3 BRA `(.L_x_634) ;  /* 0xfffffffc00f0b947 */ /* 0x004fea000383ffff */
[----:B------:R-:W-:Y:S05]  /*257e0*/  BRA `(.L_x_633) ;  /* 0xffffff0c00407947 */ /* 0x000fea000383ffff */
.L_x_638:
[----:B-1----:R1:W2:Y:S02]  /*257f0*/  SYNCS.PHASECHK.TRANS64.TRYWAIT P2, [R6+URZ+0x34850], R4 ;  /* 0x03485004060075a7 */ /* 0x0022a4000804017f */
[----:B--2---:R-:W-:Y:S05]  /*25800*/  @!P2 NANOSLEEP.SYNCS 0x989680 ;  /* 0x009896800000a95d */ /* 0x004fea0003900000 */
[----:B------:R-:W2:Y:S02]  /*25810*/  @!P2 SYNCS.PHASECHK.TRANS64 P2, [R6+URZ+0x34850], R4 ;  /* 0x034850040600a5a7 */ /* 0x000ea4000804007f */
[----:B--2---:R-:W-:Y:S05]  /*25820*/  @!P2 BRA `(.L_x_638) ;  /* 0xfffffffc00f0a947 */ /* 0x004fea000383ffff */
[----:B------:R-:W-:Y:S05]  /*25830*/  BRA `(.L_x_635) ;  /* 0xffffff4000887947 */ /* 0x000fea000383ffff */
.L_x_643:
[----:B-1----:R1:W2:Y:S02]  /*25840*/  SYNCS.PHASECHK.TRANS64.TRYWAIT P0, [R9+URZ+0x34850], R0 ;  /* 0x03485000090075a7 */ /* 0x0022a4000800017f */
[----:B--2---:R-:W-:Y:S05]  /*25850*/  @!P0 NANOSLEEP.SYNCS 0x989680 ;  /* 0x009896800000895d */ /* 0x004fea0003900000 */
[----:B------:R-:W2:Y:S02]  /*25860*/  @!P0 SYNCS.PHASECHK.TRANS64 P0, [R9+URZ+0x34850], R0 ;  /* 0x03485000090085a7 */ /* 0x000ea4000800007f */
[----:B--2---:R-:W-:Y:S05]  /*25870*/  @!P0 BRA `(.L_x_643) ;  /* 0xfffffffc00f08947 */ /* 0x004fea000383ffff */
[----:B------:R-:W-:Y:S05]  /*25880*/  BRA `(.L_x_642) ;  /* 0xffffff7000887947 */ /* 0x000fea000383ffff */
.L_x_675:
[----:B------:R-:W0:Y:S01]  /*25890*/  S2R R11, SR_TID.X ;  /* 0x00000000000b7919 */ /* 0x000e220000002100 */
[----:B------:R-:W-:Y:S01]  /*258a0*/  BSSY B1, `(.L_x_798) ;  /* 0x000000a000017945 */ /* 0x000fe20003800000 */
[----:B------:R-:W-:Y:S01]  /*258b0*/  IMAD.MOV.U32 R12, RZ, RZ, RZ ;  /* 0x000000ffff0c7224 */ /* 0x000fe200078e00ff */
[----:B------:R-:W-:Y:S02]  /*258c0*/  MOV R15, 0xffffffff ;  /* 0xffffffff000f7802 */ /* 0x000fe40000000f00 */
[----:B0-----:R-:W-:-:S04]  /*258d0*/  SHF.R.U32.HI R11, RZ, 0x5, R11 ;  /* 0x00000005ff0b7819 */ /* 0x001fc8000001160b */
[----:B------:R-:W-:-:S04]  /*258e0*/  LOP3.LUT R11, R11, 0x3, RZ, 0xc0, !PT ;  /* 0x000000030b0b7812 */ /* 0x000fc800078ec0ff */
[----:B------:R-:W-:Y:S01]  /*258f0*/  MOV R13, R11 ;  /* 0x0000000b000d7202 */ /* 0x000fe20000000f00 */
[----:B------:R-:W-:-:S07]  /*25900*/  IMAD.MOV.U32 R11, RZ, RZ, 0x1f ;  /* 0x0000001fff0b7424 */ /* 0x000fce00078e00ff */
[----:B-----5:R-:W-:Y:S05]  /*25910*/  WARPSYNC.COLLECTIVE R15, `(.L_x_799) ;  /* 0x000000000f087348 */ /* 0x020fea0003c00000 */
[----:B------:R0:W1:Y:S02]  /*25920*/  SHFL.IDX P6, R14, R13, R12, R11 ;  /* 0x0000000c0d0e7389 */ /* 0x00006400000c000b */
[----:B01---5:R-:W-:Y:S01]  /*25930*/  ENDCOLLECTIVE ;  /* 0x000000000000791b */ /* 0x023fe20003800000 */
.L_x_799:
[----:B------:R-:W-:Y:S05]  /*25940*/  BSYNC B1 ;  /* 0x0000000000017941 */ /* 0x000fea0003800000 */
.L_x_798:
[----:B------:R-:W-:Y:S05]  /*25950*/  BRA `(.L_x_800) ;  /* 0xffffffac00a07947 */ /* 0x000fea000383ffff */
.L_x_676:
[----:B------:R-:W-:Y:S01]  /*25960*/  BSSY B1, `(.L_x_801) ;  /* 0x0000006000017945 */ /* 0x000fe20003800000 */
[----:B------:R-:W-:-:S07]  /*25970*/  IMAD.MOV.U32 R15, RZ, RZ, -0x1 ;  /* 0xffffffffff0f7424 */ /* 0x000fce00078e00ff */
[----:B-----5:R-:W-:Y:S05]  /*25980*/  WARPSYNC.COLLECTIVE R15, `(.L_x_802) ;  /* 0x000000000f0c7348 */ /* 0x020fea0003c00000 */
[----:B------:R-:W-:Y:S02]  /*25990*/  ELECT P6, UR62, PT ;  /* 0x00000000003e782f */ /* 0x000fe400038c0000 */
[----:B------:R-:W-:Y:S01]  /*259a0*/  MOV R14, UR62 ;  /* 0x0000003e000e7c02 */ /* 0x000fe20008000f00 */
[----:B-----5:R-:W-:Y:S10]  /*259b0*/  ENDCOLLECTIVE ;  /* 0x000000000000791b */ /* 0x020ff40003800000 */
.L_x_802:
[----:B------:R-:W-:Y:S05]  /*259c0*/  BSYNC B1 ;  /* 0x0000000000017941 */ /* 0x000fea0003800000 */
.L_x_801:
[----:B------:R-:W-:Y:S05]  /*259d0*/  BRA `(.L_x_803) ;  /* 0xffffffac008c7947 */ /* 0x000fea000383ffff */
.L_x_678:
[----:B0-----:R0:W1:Y:S02]  /*259e0*/  SYNCS.PHASECHK.TRANS64.TRYWAIT P0, [R9+URZ+0x34820], R5 ;  /* 0x03482005090075a7 */ /* 0x001064000800017f */
[----:B-1----:R-:W-:Y:S05]  /*259f0*/  @!P0 NANOSLEEP.SYNCS 0x989680 ;  /* 0x009896800000895d */ /* 0x002fea0003900000 */
[----:B------:R-:W1:Y:S02]  /*25a00*/  @!P0 SYNCS.PHASECHK.TRANS64 P0, [R9+URZ+0x34820], R5 ;  /* 0x03482005090085a7 */ /* 0x000e64000800007f */
[----:B-1----:R-:W-:Y:S05]  /*25a10*/  @!P0 BRA `(.L_x_678) ;  /* 0xfffffffc00f08947 */ /* 0x002fea000383ffff */
[----:B------:R-:W-:Y:S05]  /*25a20*/  BRA `(.L_x_804) ;  /* 0xffffffac00a87947 */ /* 0x000fea000383ffff */
.L_x_681:
[----:B0-----:R0:W1:Y:S02]  /*25a30*/  SYNCS.PHASECHK.TRANS64.TRYWAIT P0, [R5+URZ+0x348a0], R10 ;  /* 0x0348a00a050075a7 */ /* 0x001064000800017f */
[----:B-1----:R-:W-:Y:S05]  /*25a40*/  @!P0 NANOSLEEP.SYNCS 0x989680 ;  /* 0x009896800000895d */ /* 0x002fea0003900000 */
[----:B------:R-:W1:Y:S02]  /*25a50*/  @!P0 SYNCS.PHASECHK.TRANS64 P0, [R5+URZ+0x348a0], R10 ;  /* 0x0348a00a050085a7 */ /* 0x000e64000800007f */
[----:B-1----:R-:W-:Y:S05]  /*25a60*/  @!P0 BRA `(.L_x_681) ;  /* 0xfffffffc00f08947 */ /* 0x002fea000383ffff */
[----:B------:R-:W-:Y:S05]  /*25a70*/  BRA `(.L_x_805) ;  /* 0xffffffac00b87947 */ /* 0x000fea000383ffff */
.L_x_683:
[----:B-1----:R1:W2:Y:S02]  /*25a80*/  SYNCS.PHASECHK.TRANS64.TRYWAIT P0, [R5+URZ+0x348c0], R10 ;  /* 0x0348c00a050075a7 */ /* 0x0022a4000800017f */
[----:B--2---:R-:W-:Y:S05]  /*25a90*/  @!P0 NANOSLEEP.SYNCS 0x989680 ;  /* 0x009896800000895d */ /* 0x004fea0003900000 */
[----:B------:R-:W2:Y:S02]  /*25aa0*/  @!P0 SYNCS.PHASECHK.TRANS64 P0, [R5+URZ+0x348c0], R10 ;  /* 0x0348c00a050085a7 */ /* 0x000ea4000800007f */
[----:B--2---:R-:W-:Y:S05]  /*25ab0*/  @!P0 BRA `(.L_x_683) ;  /* 0xfffffffc00f08947 */ /* 0x004fea000383ffff */
[----:B------:R-:W-:Y:S05]  /*25ac0*/  BRA `(.L_x_806) ;  /* 0xffffffb000307947 */ /* 0x000fea000383ffff */
.L_x_687:
[----:B0-----:R0:W1:Y:S02]  /*25ad0*/  SYNCS.PHASECHK.TRANS64.TRYWAIT P0, [R6+URZ+0x348a0], R7 ;  /* 0x0348a007060075a7 */ /* 0x001064000800017f */
[----:B-1----:R-:W-:Y:S05]  /*25ae0*/  @!P0 NANOSLEEP.SYNCS 0x989680 ;  /* 0x009896800000895d */ /* 0x002fea0003900000 */
[----:B------:R-:W1:Y:S02]  /*25af0*/  @!P0 SYNCS.PHASECHK.TRANS64 P0, [R6+URZ+0x348a0], R7 ;  /* 0x0348a007060085a7 */ /* 0x000e64000800007f */
[----:B-1----:R-:W-:Y:S05]  /*25b00*/  @!P0 BRA `(.L_x_687) ;  /* 0xfffffffc00f08947 */ /* 0x002fea000383ffff */
[----:B------:R-:W-:Y:S05]  /*25b10*/  BRA `(.L_x_807) ;  /* 0xffffffb000f07947 */ /* 0x000fea000383ffff */
.L_x_689:
[----:B-1----:R1:W2:Y:S02]  /*25b20*/  SYNCS.PHASECHK.TRANS64.TRYWAIT P1, [R6+URZ+0x348c0], R7 ;  /* 0x0348c007060075a7 */ /* 0x0022a4000802017f */
[----:B--2---:R-:W-:Y:S05]  /*25b30*/  @!P1 NANOSLEEP.SYNCS 0x989680 ;  /* 0x009896800000995d */ /* 0x004fea0003900000 */
[----:B------:R-:W2:Y:S02]  /*25b40*/  @!P1 SYNCS.PHASECHK.TRANS64 P1, [R6+URZ+0x348c0], R7 ;  /* 0x0348c007060095a7 */ /* 0x000ea4000802007f */
[----:B--2---:R-:W-:Y:S05]  /*25b50*/  @!P1 BRA `(.L_x_689) ;  /* 0xfffffffc00f09947 */ /* 0x004fea000383ffff */
[----:B------:R-:W-:Y:S05]  /*25b60*/  BRA `(.L_x_808) ;  /* 0xffffffb400607947 */ /* 0x000fea000383ffff */
.L_x_700:
        /* <DEDUP_REMOVED lines=11> */
.L_x_810:
[----:B------:R-:W-:Y:S05]  /*25c20*/  BSYNC B0 ;  /* 0x0000000000007941 */ /* 0x000fea0003800000 */
.L_x_809:
[----:B------:R-:W-:Y:S05]  /*25c30*/  BRA `(.L_x_811) ;  /* 0xffffffc000207947 */ /* 0x000fea000383ffff */
.L_x_701:
[----:B------:R-:W-:Y:S01]  /*25c40*/  BSSY B0, `(.L_x_812) ;  /* 0x0000006000007945 */ /* 0x000fe20003800000 */
[----:B------:R-:W-:-:S07]  /*25c50*/  MOV R15, 0xffffffff ;  /* 0xffffffff000f7802 */ /* 0x000fce0000000f00 */
[----:B------:R-:W-:Y:S05]  /*25c60*/  WARPSYNC.COLLECTIVE R15, `(.L_x_813) ;  /* 0x000000000f0c7348 */ /* 0x000fea0003c00000 */
[----:B------:R-:W-:Y:S02]  /*25c70*/  ELECT P6, UR62, PT ;  /* 0x00000000003e782f */ /* 0x000fe400038c0000 */
[----:B------:R-:W-:Y:S01]  /*25c80*/  MOV R14, UR62 ;  /* 0x0000003e000e7c02 */ /* 0x000fe20008000f00 */
[----:B------:R-:W-:Y:S10]  /*25c90*/  ENDCOLLECTIVE ;  /* 0x000000000000791b */ /* 0x000ff40003800000 */
.L_x_813:
[----:B------:R-:W-:Y:S05]  /*25ca0*/  BSYNC B0 ;  /* 0x0000000000007941 */ /* 0x000fea0003800000 */
.L_x_812:
[----:B------:R-:W-:Y:S05]  /*25cb0*/  BRA `(.L_x_814) ;  /* 0xffffffc000187947 */ /* 0x000fea000383ffff */
.L_x_704:
[----:B0-----:R0:W1:Y:S02]  /*25cc0*/  SYNCS.PHASECHK.TRANS64.TRYWAIT P0, [R6+URZ+0x34840], R7 ;  /* 0x03484007060075a7 */ /* 0x001064000800017f */
[----:B-1----:R-:W-:Y:S05]  /*25cd0*/  @!P0 NANOSLEEP.SYNCS 0x989680 ;  /* 0x009896800000895d */ /* 0x002fea0003900000 */
[----:B------:R-:W1:Y:S02]  /*25ce0*/  @!P0 SYNCS.PHASECHK.TRANS64 P0, [R6+URZ+0x34840], R7 ;  /* 0x03484007060085a7 */ /* 0x000e64000800007f */
[----:B-1----:R-:W-:Y:S05]  /*25cf0*/  @!P0 BRA `(.L_x_704) ;  /* 0xfffffffc00f08947 */ /* 0x002fea000383ffff */
[----:B------:R-:W-:Y:S05]  /*25d00*/  BRA `(.L_x_815) ;  /* 0xffffffc0008c7947 */ /* 0x000fea000383ffff */
.L_x_707:
        /* <DEDUP_REMOVED lines=8> */
.L_x_715:
[----:B0-----:R0:W1:Y:S02]  /*25d90*/  SYNCS.PHASECHK.TRANS64.TRYWAIT P0, [R8+URZ+0x34840], R9 ;  /* 0x03484009080075a7 */ /* 0x001064000800017f */
[----:B-1----:R-:W-:Y:S05]  /*25da0*/  @!P0 NANOSLEEP.SYNCS 0x989680 ;  /* 0x009896800000895d */ /* 0x002fea0003900000 */
[----:B------:R-:W1:Y:S02]  /*25db0*/  @!P0 SYNCS.PHASECHK.TRANS64 P0, [R8+URZ+0x34840], R9 ;  /* 0x03484009080085a7 */ /* 0x000e64000800007f */
[----:B-1----:R-:W-:Y:S05]  /*25dc0*/  @!P0 BRA `(.L_x_715) ;  /* 0xfffffffc00f08947 */ /* 0x002fea000383ffff */
[----:B------:R-:W-:Y:S05]  /*25dd0*/  BRA `(.L_x_817) ;  /* 0xffffffc800687947 */ /* 0x000fea000383ffff */
.L_x_717:
[----:B0-----:R0:W1:Y:S02]  /*25de0*/  SYNCS.PHASECHK.TRANS64.TRYWAIT P0, [R9+URZ+0x60], R8 ;  /* 0x00006008090075a7 */ /* 0x001064000800017f */
[----:B-1----:R-:W-:Y:S05]  /*25df0*/  @!P0 NANOSLEEP.SYNCS 0x989680 ;  /* 0x009896800000895d */ /* 0x002fea0003900000 */
[----:B------:R-:W1:Y:S02]  /*25e00*/  @!P0 SYNCS.PHASECHK.TRANS64 P0, [R9+URZ+0x60], R8 ;  /* 0x00006008090085a7 */ /* 0x000e64000800007f */
[----:B-1----:R-:W-:Y:S05]  /*25e10*/  @!P0 BRA `(.L_x_717) ;  /* 0xfffffffc00f08947 */ /* 0x002fea000383ffff */
[----:B------:R-:W-:Y:S05]  /*25e20*/  BRA `(.L_x_818) ;  /* 0xffffffcc00047947 */ /* 0x000fea000383ffff */
.L_x_722:
[----:B-1----:R1:W2:Y:S02]  /*25e30*/  SYNCS.PHASECHK.TRANS64.TRYWAIT P0, [R2+URZ+0x34840], R3 ;  /* 0x03484003020075a7 */ /* 0x0022a4000800017f */
[----:B--2---:R-:W-:Y:S05]  /*25e40*/  @!P0 NANOSLEEP.SYNCS 0x989680 ;  /* 0x009896800000895d */ /* 0x004fea0003900000 */
[----:B------:R-:W2:Y:S02]  /*25e50*/  @!P0 SYNCS.PHASECHK.TRANS64 P0, [R2+URZ+0x34840], R3 ;  /* 0x03484003020085a7 */ /* 0x000ea4000800007f */
[----:B--2---:R-:W-:Y:S05]  /*25e60*/  @!P0 BRA `(.L_x_722) ;  /* 0xfffffffc00f08947 */ /* 0x004fea000383ffff */
[----:B------:R-:W-:Y:S05]  /*25e70*/  BRA `(.L_x_819) ;  /* 0xffffffd000687947 */ /* 0x000fea000383ffff */
.L_x_724:
[----:B0-----:R0:W1:Y:S02]  /*25e80*/  SYNCS.PHASECHK.TRANS64.TRYWAIT P1, [R2+URZ+0x60], R3 ;  /* 0x00006003020075a7 */ /* 0x001064000802017f */
[----:B-1----:R-:W-:Y:S05]  /*25e90*/  @!P1 NANOSLEEP.SYNCS 0x989680 ;  /* 0x009896800000995d */ /* 0x002fea0003900000 */
[----:B------:R-:W1:Y:S02]  /*25ea0*/  @!P1 SYNCS.PHASECHK.TRANS64 P1, [R2+URZ+0x60], R3 ;  /* 0x00006003020095a7 */ /* 0x000e64000802007f */
[----:B-1----:R-:W-:Y:S05]  /*25eb0*/  @!P1 BRA `(.L_x_724) ;  /* 0xfffffffc00f09947 */ /* 0x002fea000383ffff */
[----:B------:R-:W-:Y:S05]  /*25ec0*/  BRA `(.L_x_820) ;  /* 0xffffffd400047947 */ /* 0x000fea000383ffff */
.L_x_729:
[----:B--2---:R2:W3:Y:S02]  /*25ed0*/  SYNCS.PHASECHK.TRANS64.TRYWAIT P0, [R2+URZ+0x34840], R3 ;  /* 0x03484003020075a7 */ /* 0x0044e4000800017f */
[----:B---3--:R-:W-:Y:S05]  /*25ee0*/  @!P0 NANOSLEEP.SYNCS 0x989680 ;  /* 0x009896800000895d */ /* 0x008fea0003900000 */
[----:B------:R-:W3:Y:S02]  /*25ef0*/  @!P0 SYNCS.PHASECHK.TRANS64 P0, [R2+URZ+0x34840], R3 ;  /* 0x03484003020085a7 */ /* 0x000ee4000800007f */
[----:B---3--:R-:W-:Y:S05]  /*25f00*/  @!P0 BRA `(.L_x_729) ;  /* 0xfffffffc00f08947 */ /* 0x008fea000383ffff */
[----:B------:R-:W-:Y:S05]  /*25f10*/  BRA `(.L_x_821) ;  /* 0xffffffd800287947 */ /* 0x000fea000383ffff */
.L_x_731:
[----:B0-----:R0:W1:Y:S02]  /*25f20*/  SYNCS.PHASECHK.TRANS64.TRYWAIT P1, [R2+URZ+0x60], R8 ;  /* 0x00006008020075a7 */ /* 0x001064000802017f */
[----:B-1----:R-:W-:Y:S05]  /*25f30*/  @!P1 NANOSLEEP.SYNCS 0x989680 ;  /* 0x009896800000995d */ /* 0x002fea0003900000 */
[----:B------:R-:W1:Y:S02]  /*25f40*/  @!P1 SYNCS.PHASECHK.TRANS64 P1, [R2+URZ+0x60], R8 ;  /* 0x00006008020095a7 */ /* 0x000e64000802007f */
[----:B-1----:R-:W-:Y:S05]  /*25f50*/  @!P1 BRA `(.L_x_731) ;  /* 0xfffffffc00f09947 */ /* 0x002fea000383ffff */
[----:B------:R-:W-:Y:S05]  /*25f60*/  BRA `(.L_x_822) ;  /* 0xffffffd800c47947 */ /* 0x000fea000383ffff */
.L_x_738:
[----:B-1----:R1:W2:Y:S02]  /*25f70*/  SYNCS.PHASECHK.TRANS64.TRYWAIT P0, [R3+URZ+0x34860], R0 ;  /* 0x03486000030075a7 */ /* 0x0022a4000800017f */
[----:B--2---:R-:W-:Y:S05]  /*25f80*/  @!P0 NANOSLEEP.SYNCS 0x989680 ;  /* 0x009896800000895d */ /* 0x004fea0003900000 */
[----:B------:R-:W2:Y:S02]  /*25f90*/  @!P0 SYNCS.PHASECHK.TRANS64 P0, [R3+URZ+0x34860], R0 ;  /* 0x03486000030085a7 */ /* 0x000ea4000800007f */
[----:B--2---:R-:W-:Y:S05]  /*25fa0*/  @!P0 BRA `(.L_x_738) ;  /* 0xfffffffc00f08947 */ /* 0x004fea000383ffff */
[----:B------:R-:W-:Y:S05]  /*25fb0*/  BRA `(.L_x_823) ;  /* 0xffffffdc00d07947 */ /* 0x000fea000383ffff */
.L_x_740:
[----:B------:R-:W-:Y:S01]  /*25fc0*/  BSSY B0, `(.L_x_824) ;  /* 0x0000008000007945 */ /* 0x000fe20003800000 */
[----:B0-----:R-:W-:Y:S01]  /*25fd0*/  IMAD.MOV.U32 R13, RZ, RZ, R16 ;  /* 0x000000ffff0d7224 */ /* 0x001fe200078e0010 */
[----:B------:R-:W-:Y:S01]  /*25fe0*/  MOV R11, 0x1f ;  /* 0x0000001f000b7802 */ /* 0x000fe20000000f00 */
[----:B------:R-:W-:Y:S02]  /*25ff0*/  IMAD.MOV.U32 R12, RZ, RZ, RZ ;  /* 0x000000ffff0c7224 */ /* 0x000fe400078e00ff */
[----:B------:R-:W-:-:S07]  /*26000*/  IMAD.MOV.U32 R15, RZ, RZ, -0x1 ;  /* 0xffffffffff0f7424 */ /* 0x000fce00078e00ff */
[----:B-1---5:R-:W-:Y:S05]  /*26010*/  WARPSYNC.COLLECTIVE R15, `(.L_x_825) ;  /* 0x000000000f087348 */ /* 0x022fea0003c00000 */
[----:B------:R0:W2:Y:S02]  /*26020*/  SHFL.IDX P6, R14, R13, R12, R11 ;  /* 0x0000000c0d0e7389 */ /* 0x0000a400000c000b */
[----:B012--5:R-:W-:Y:S01]  /*26030*/  ENDCOLLECTIVE ;  /* 0x000000000000791b */ /* 0x027fe20003800000 */
.L_x_825:
[----:B------:R-:W-:Y:S05]  /*26040*/  BSYNC B0 ;  /* 0x0000000000007941 */ /* 0x000fea0003800000 */
.L_x_824:
[----:B------:R-:W-:Y:S01]  /*26050*/  MOV R13, R16 ;  /* 0x00000010000d7202 */ /* 0x000fe20000000f00 */
[----:B------:R-:W-:Y:S01]  /*26060*/  IMAD.MOV.U32 R12, RZ, RZ, 0x1 ;  /* 0x00000001ff0c7424 */ /* 0x000fe200078e00ff */
[----:B------:R-:W-:Y:S01]  /*26070*/  MOV R15, 0xffffffff ;  /* 0xffffffff000f7802 */ /* 0x000fe20000000f00 */
[----:B------:R-:W-:Y:S02]  /*26080*/  IMAD.MOV.U32 R11, RZ, RZ, 0x1f ;  /* 0x0000001fff0b7424 */ /* 0x000fe400078e00ff */
[----:B------:R-:W-:-:S07]  /*26090*/  IMAD.MOV.U32 R4, RZ, RZ, R14 ;  /* 0x000000ffff047224 */ /* 0x000fce00078e000e */
[----:B------:R-:W-:Y:S05]  /*260a0*/  WARPSYNC.COLLECTIVE R15, `(.L_x_826) ;  /* 0x000000000f087348 */ /* 0x000fea0003c00000 */
[----:B------:R0:W1:Y:S02]  /*260b0*/  SHFL.IDX P6, R14, R13, R12, R11 ;  /* 0x0000000c0d0e7389 */ /* 0x00006400000c000b */
[----:B01----:R-:W-:Y:S01]  /*260c0*/  ENDCOLLECTIVE ;  /* 0x000000000000791b */ /* 0x003fe20003800000 */
.L_x_826:
[----:B------:R-:W-:Y:S01]  /*260d0*/  IMAD.MOV.U32 R6, RZ, RZ, R14 ;  /* 0x000000ffff067224 */ /* 0x000fe200078e000e */
[----:B------:R-:W-:Y:S06]  /*260e0*/  BRA `(.L_x_827) ;  /* 0xffffffe0005c7947 */ /* 0x000fec000383ffff */
.L_x_743:
[----:B------:R-:W-:Y:S01]  /*260f0*/  BSSY B0, `(.L_x_828) ;  /* 0x0000008000007945 */ /* 0x000fe20003800000 */
[----:B-----5:R-:W-:Y:S01]  /*26100*/  IMAD.MOV.U32 R13, RZ, RZ, R17 ;  /* 0x000000ffff0d7224 */ /* 0x020fe200078e0011 */
[----:B------:R-:W-:Y:S01]  /*26110*/  MOV R12, 0x1 ;  /* 0x00000001000c7802 */ /* 0x000fe20000000f00 */
[----:B------:R-:W-:Y:S02]  /*26120*/  IMAD.MOV.U32 R11, RZ, RZ, RZ ;  /* 0x000000ffff0b7224 */ /* 0x000fe400078e00ff */
[----:B------:R-:W-:-:S07]  /*26130*/  IMAD.MOV.U32 R15, RZ, RZ, -0x1 ;  /* 0xffffffffff0f7424 */ /* 0x000fce00078e00ff */
[----:B0-234-:R-:W-:Y:S05]  /*26140*/  WARPSYNC.COLLECTIVE R15, `(.L_x_829) ;  /* 0x000000000f087348 */ /* 0x01dfea0003c00000 */
[----:B------:R1:W0:Y:S02]  /*26150*/  SHFL.UP P6, R14, R13, R12, R11 ;  /* 0x0400000c0d0e7389 */ /* 0x00022400000c000b */
[----:B01234-:R-:W-:Y:S01]  /*26160*/  ENDCOLLECTIVE ;  /* 0x000000000000791b */ /* 0x01ffe20003800000 */
.L_x_829:
[----:B------:R-:W-:Y:S05]  /*26170*/  BSYNC B0 ;  /* 0x0000000000007941 */ /* 0x000fea0003800000 */
.L_x_828:
[----:B------:R-:W-:Y:S01]  /*26180*/  ISETP.NE.AND P0, PT, R8, RZ, PT ;  /* 0x000000ff0800720c */ /* 0x000fe20003f05270 */
[----:B------:R-:W-:Y:S01]  /*26190*/  IMAD.MOV.U32 R12, RZ, RZ, 0x2 ;  /* 0x00000002ff0c7424 */ /* 0x000fe200078e00ff */
[----:B------:R-:W-:Y:S01]  /*261a0*/  MOV R15, 0xffffffff ;  /* 0xffffffff000f7802 */ /* 0x000fe20000000f00 */
[----:B------:R-:W-:Y:S01]  /*261b0*/  IMAD.MOV.U32 R11, RZ, RZ, RZ ;  /* 0x000000ffff0b7224 */ /* 0x000fe200078e00ff */
[----:B------:R-:W-:Y:S02]  /*261c0*/  SEL R14, R14, RZ, P0 ;  /* 0x000000ff0e0e7207 */ /* 0x000fe40000000000 */
[----:B------:R-:W-:Y:S02]  /*261d0*/  ISETP.GE.U32.AND P0, PT, R8, 0x2, PT ;  /* 0x000000020800780c */ /* 0x000fe40003f06070 */
[----:B------:R-:W-:-:S11]  /*261e0*/  IADD3 R13, R17, R14, RZ ;  /* 0x0000000e110d7210 */ /* 0x000fd60007ffe0ff */
[----:B------:R-:W-:Y:S05]  /*261f0*/  WARPSYNC.COLLECTIVE R15, `(.L_x_830) ;  /* 0x000000000f087348 */ /* 0x000fea0003c00000 */
[----:B------:R0:W1:Y:S02]  /*26200*/  SHFL.UP P6, R14, R13, R12, R11 ;  /* 0x0400000c0d0e7389 */ /* 0x00006400000c000b */
[----:B01----:R-:W-:Y:S01]  /*26210*/  ENDCOLLECTIVE ;  /* 0x000000000000791b */ /* 0x003fe20003800000 */
.L_x_830:
        /* <DEDUP_REMOVED lines=8> */
.L_x_831:
        /* <DEDUP_REMOVED lines=8> */
.L_x_832:
        /* <DEDUP_REMOVED lines=8> */
.L_x_833:
[----:B------:R-:W-:Y:S01]  /*263a0*/  MOV R12, 0x1f ;  /* 0x0000001f000c7802 */ /* 0x000fe20000000f00 */
[----:B------:R-:W-:Y:S01]  /*263b0*/  IMAD.MOV.U32 R11, RZ, RZ, 0x1f ;  /* 0x0000001fff0b7424 */ /* 0x000fe200078e00ff */
[----:B------:R-:W-:-:S05]  /*263c0*/  SEL R2, R14, RZ, P0 ;  /* 0x000000ff0e027207 */ /* 0x000fca0000000000 */
[----:B------:R-:W-:-:S04]  /*263d0*/  IMAD.IADD R2, R7, 0x1, R2 ;  /* 0x0000000107027824 */ /* 0x000fc800078e0202 */
[----:B------:R-:W-:-:S07]  /*263e0*/  IMAD.MOV.U32 R13, RZ, RZ, R2 ;  /* 0x000000ffff0d7224 */ /* 0x000fce00078e0002 */
[----:B------:R-:W-:Y:S05]  /*263f0*/  WARPSYNC.COLLECTIVE R15, `(.L_x_834) ;  /* 0x000000000f087348 */ /* 0x000fea0003c00000 */
[----:B------:R0:W1:Y:S02]  /*26400*/  SHFL.IDX P6, R14, R13, R12, R11 ;  /* 0x0000000c0d0e7389 */ /* 0x00006400000c000b */
[----:B01----:R-:W-:Y:S01]  /*26410*/  ENDCOLLECTIVE ;  /* 0x000000000000791b */ /* 0x003fe20003800000 */
.L_x_834:
[----:B------:R-:W-:Y:S05]  /*26420*/  BRA `(.L_x_835) ;  /* 0xffffffe000247947 */ /* 0x000fea000383ffff */
.L_x_748:
[----:B------:R-:W-:Y:S01]  /*26430*/  BSSY B0, `(.L_x_836) ;  /* 0x0000008000007945 */ /* 0x000fe20003800000 */
[----:B-----5:R-:W-:Y:S01]  /*26440*/  IMAD.MOV.U32 R13, RZ, RZ, R17 ;  /* 0x000000ffff0d7224 */ /* 0x020fe200078e0011 */
[----:B------:R-:W-:Y:S01]  /*26450*/  MOV R12, 0x1 ;  /* 0x00000001000c7802 */ /* 0x000fe20000000f00 */
[----:B------:R-:W-:Y:S02]  /*26460*/  IMAD.MOV.U32 R11, RZ, RZ, RZ ;  /* 0x000000ffff0b7224 */ /* 0x000fe400078e00ff */
[----:B------:R-:W-:-:S07]  /*26470*/  IMAD.MOV.U32 R15, RZ, RZ, -0x1 ;  /* 0xffffffffff0f7424 */ /* 0x000fce00078e00ff */
[----:B01----:R-:W-:Y:S05]  /*26480*/  WARPSYNC.COLLECTIVE R15, `(.L_x_837) ;  /* 0x000000000f087348 */ /* 0x003fea0003c00000 */
[----:B------:R2:W3:Y:S02]  /*26490*/  SHFL.UP P6, R14, R13, R12, R11 ;  /* 0x0400000c0d0e7389 */ /* 0x0004e400000c000b */
[----:B0123--:R-:W-:Y:S01]  /*264a0*/  ENDCOLLECTIVE ;  /* 0x000000000000791b */ /* 0x00ffe20003800000 */
.L_x_837:
[----:B------:R-:W-:Y:S05]  /*264b0*/  BSYNC B0 ;  /* 0x0000000000007941 */ /* 0x000fea0003800000 */
.L_x_836:
        /* <DEDUP_REMOVED lines=10> */
.L_x_838:
        /* <DEDUP_REMOVED lines=8> */
.L_x_839:
        /* <DEDUP_REMOVED lines=8> */
.L_x_840:
        /* <DEDUP_REMOVED lines=8> */
.L_x_841:
        /* <DEDUP_REMOVED lines=8> */
.L_x_842:
[----:B------:R-:W-:Y:S05]  /*26760*/  BRA `(.L_x_843) ;  /* 0xffffffe0000c7947 */ /* 0x000fea000383ffff */
.L_x_750:
[----:B------:R-:W-:Y:S01]  /*26770*/  BSSY B0, `(.L_x_844) ;  /* 0x0000006000007945 */ /* 0x000fe20003800000 */
[----:B------:R-:W-:Y:S01]  /*26780*/  PLOP3.LUT P6, PT, P6, PT, PT, 0x8, 0x0 ;  /* 0x000000000000781c */ /* 0x000fe200037ce170 */
[----:B------:R-:W-:-:S12]  /*26790*/  IMAD.MOV.U32 R15, RZ, RZ, -0x1 ;  /* 0xffffffffff0f7424 */ /* 0x000fd800078e00ff */
[----:B0-----:R-:W-:Y:S05]  /*267a0*/  WARPSYNC.COLLECTIVE R15, `(.L_x_845) ;  /* 0x000000000f087348 */ /* 0x001fea0003c00000 */
[----:B------:R-:W-:Y:S01]  /*267b0*/  VOTE.ANY R14, PT, P6 ;  /* 0x00000000000e7806 */ /* 0x000fe200030e0100 */
[----:B0-----:R-:W-:Y:S06]  /*267c0*/  ENDCOLLECTIVE ;  /* 0x000000000000791b */ /* 0x001fec0003800000 */
.L_x_845:
[----:B------:R-:W-:Y:S05]  /*267d0*/  BSYNC B0 ;  /* 0x0000000000007941 */ /* 0x000fea0003800000 */
.L_x_844:
[----:B------:R-:W-:Y:S01]  /*267e0*/  MOV R3, R14 ;  /* 0x0000000e00037202 */ /* 0x000fe20000000f00 */
[----:B------:R-:W-:Y:S01]  /*267f0*/  IMAD.MOV.U32 R13, RZ, RZ, R17 ;  /* 0x000000ffff0d7224 */ /* 0x000fe200078e0011 */
[----:B------:R-:W-:Y:S01]  /*26800*/  MOV R11, 0x1f ;  /* 0x0000001f000b7802 */ /* 0x000fe20000000f00 */
[----:B------:R-:W-:Y:S01]  /*26810*/  IMAD.MOV.U32 R15, RZ, RZ, -0x1 ;  /* 0xffffffffff0f7424 */ /* 0x000fe200078e00ff */
[----:B------:R-:W0:Y:S02]  /*26820*/  POPC R5, R3 ;  /* 0x0000000300057309 */ /* 0x000e240000000000 */
[----:B0-----:R-:W-:-:S07]  /*26830*/  IMAD.MOV.U32 R12, RZ, RZ, R5 ;  /* 0x000000ffff0c7224 */ /* 0x001fce00078e0005 */
[----:B------:R-:W-:Y:S05]  /*26840*/  WARPSYNC.COLLECTIVE R15, `(.L_x_846) ;  /* 0x000000000f087348 */ /* 0x000fea0003c00000 */
[----:B------:R0:W1:Y:S02]  /*26850*/  SHFL.IDX P6, R14, R13, R12, R11 ;  /* 0x0000000c0d0e7389 */ /* 0x00006400000c000b */
[----:B01----:R-:W-:Y:S01]  /*26860*/  ENDCOLLECTIVE ;  /* 0x000000000000791b */ /* 0x003fe20003800000 */
.L_x_846:
[----:B------:R-:W-:Y:S01]  /*26870*/  IMAD.MOV.U32 R17, RZ, RZ, R14 ;  /* 0x000000ffff117224 */ /* 0x000fe200078e000e */
[----:B------:R-:W-:Y:S06]  /*26880*/  BRA `(.L_x_847) ;  /* 0xffffffdc00fc7947 */ /* 0x000fec000383ffff */
.L_x_752:
[----:B------:R-:W-:Y:S01]  /*26890*/  BSSY B0, `(.L_x_848) ;  /* 0x0000007000007945 */ /* 0x000fe20003800000 */
[----:B------:R-:W-:Y:S01]  /*268a0*/  MOV R13, R2 ;  /* 0x00000002000d7202 */ /* 0x000fe20000000f00 */
[----:B------:R-:W-:Y:S02]  /*268b0*/  IMAD.MOV.U32 R11, RZ, RZ, 0x1f ;  /* 0x0000001fff0b7424 */ /* 0x000fe400078e00ff */
[----:B------:R-:W-:-:S07]  /*268c0*/  IMAD.MOV.U32 R15, RZ, RZ, -0x1 ;  /* 0xffffffffff0f7424 */ /* 0x000fce00078e00ff */
[----:B012---:R-:W-:Y:S05]  /*268d0*/  WARPSYNC.COLLECTIVE R15, `(.L_x_849) ;  /* 0x000000000f087348 */ /* 0x007fea0003c00000 */
[----:B------:R3:W4:Y:S02]  /*268e0*/  SHFL.IDX P6, R14, R13, R12, R11 ;  /* 0x0000000c0d0e7389 */ /* 0x00072400000c000b */
[----:B01234-:R-:W-:Y:S01]  /*268f0*/  ENDCOLLECTIVE ;  /* 0x000000000000791b */ /* 0x01ffe20003800000 */
.L_x_849:
[----:B------:R-:W-:Y:S05]  /*26900*/  BSYNC B0 ;  /* 0x0000000000007941 */ /* 0x000fea0003800000 */
.L_x_848:
[----:B------:R-:W-:Y:S05]  /*26910*/  BRA `(.L_x_751) ;  /* 0xffffffdc00f47947 */ /* 0x000fea000383ffff */
.L_x_756:
[----:B0-----:R0:W1:Y:S02]  /*26920*/  SYNCS.PHASECHK.TRANS64.TRYWAIT P0, [R0+URZ+0x34820], R3 ;  /* 0x03482003000075a7 */ /* 0x001064000800017f */
[----:B-1----:R-:W-:Y:S05]  /*26930*/  @!P0 NANOSLEEP.SYNCS 0x989680 ;  /* 0x009896800000895d */ /* 0x002fea0003900000 */
[----:B------:R-:W1:Y:S02]  /*26940*/  @!P0 SYNCS.PHASECHK.TRANS64 P0, [R0+URZ+0x34820], R3 ;  /* 0x03482003000085a7 */ /* 0x000e64000800007f */
[----:B-1----:R-:W-:Y:S05]  /*26950*/  @!P0 BRA `(.L_x_756) ;  /* 0xfffffffc00f08947 */ /* 0x002fea000383ffff */
[----:B------:R-:W-:Y:S05]  /*26960*/  BRA `(.L_x_850) ;  /* 0xffffffe000d87947 */ /* 0x000fea000383ffff */
.L_x_757:
[----:B------:R-:W1:Y:S01]  /*26970*/  S2R R2, SR_TID.X ;  /* 0x0000000000027919 */ /* 0x000e620000002100 */
[----:B------:R-:W-:Y:S01]  /*26980*/  BSSY B0, `(.L_x_851) ;  /* 0x000000a000007945 */ /* 0x000fe20003800000 */
[----:B------:R-:W-:Y:S01]  /*26990*/  IMAD.MOV.U32 R12, RZ, RZ, RZ ;  /* 0x000000ffff0c7224 */ /* 0x000fe200078e00ff */
[----:B------:R-:W-:Y:S01]  /*269a0*/  MOV R15, 0xffffffff ;  /* 0xffffffff000f7802 */ /* 0x000fe20000000f00 */
[----:B------:R-:W-:Y:S01]  /*269b0*/  IMAD.MOV.U32 R11, RZ, RZ, 0x1f ;  /* 0x0000001fff0b7424 */ /* 0x000fe200078e00ff */
[----:B-1----:R-:W-:-:S04]  /*269c0*/  SHF.R.U32.HI R2, RZ, 0x5, R2 ;  /* 0x00000005ff027819 */ /* 0x002fc80000011602 */
[----:B------:R-:W-:-:S04]  /*269d0*/  LOP3.LUT R2, R2, 0x3, RZ, 0xc0, !PT ;  /* 0x0000000302027812 */ /* 0x000fc800078ec0ff */
[----:B------:R-:W-:-:S07]  /*269e0*/  MOV R13, R2 ;  /* 0x00000002000d7202 */ /* 0x000fce0000000f00 */
[----:B0-----:R-:W-:Y:S05]  /*269f0*/  WARPSYNC.COLLECTIVE R15, `(.L_x_852) ;  /* 0x000000000f087348 */ /* 0x001fea0003c00000 */
[----:B------:R1:W2:Y:S02]  /*26a00*/  SHFL.IDX P6, R14, R13, R12, R11 ;  /* 0x0000000c0d0e7389 */ /* 0x0002a400000c000b */
[----:B012---:R-:W-:Y:S01]  /*26a10*/  ENDCOLLECTIVE ;  /* 0x000000000000791b */ /* 0x007fe20003800000 */
.L_x_852:
[----:B------:R-:W-:Y:S05]  /*26a20*/  BSYNC B0 ;  /* 0x0000000000007941 */ /* 0x000fea0003800000 */
.L_x_851:
[----:B------:R-:W-:Y:S05]  /*26a30*/  BRA `(.L_x_853) ;  /* 0xffffffe000c07947 */ /* 0x000fea000383ffff */
.L_x_758:
[----:B------:R-:W-:Y:S01]  /*26a40*/  BSSY B0, `(.L_x_854) ;  /* 0x0000006000007945 */ /* 0x000fe20003800000 */
[----:B------:R-:W-:-:S07]  /*26a50*/  IMAD.MOV.U32 R15, RZ, RZ, -0x1 ;  /* 0xffffffffff0f7424 */ /* 0x000fce00078e00ff */
[----:B01----:R-:W-:Y:S05]  /*26a60*/  WARPSYNC.COLLECTIVE R15, `(.L_x_855) ;  /* 0x000000000f0c7348 */ /* 0x003fea0003c00000 */
[----:B------:R-:W-:Y:S02]  /*26a70*/  ELECT P6, UR62, PT ;  /* 0x00000000003e782f */ /* 0x000fe400038c0000 */
[----:B------:R-:W-:Y:S01]  /*26a80*/  MOV R14, UR62 ;  /* 0x0000003e000e7c02 */ /* 0x000fe20008000f00 */
[----:B01----:R-:W-:Y:S10]  /*26a90*/  ENDCOLLECTIVE ;  /* 0x000000000000791b */ /* 0x003ff40003800000 */
.L_x_855:
[----:B------:R-:W-:Y:S05]  /*26aa0*/  BSYNC B0 ;  /* 0x0000000000007941 */ /* 0x000fea0003800000 */
.L_x_854:
[----:B------:R-:W-:Y:S05]  /*26ab0*/  BRA `(.L_x_856) ;  /* 0xffffffe000b47947 */ /* 0x000fea000383ffff */
.L_x_760:
[----:B0-----:R0:W1:Y:S02]  /*26ac0*/  SYNCS.PHASECHK.TRANS64.TRYWAIT P0, [R6+URZ], R5 ;  /* 0x00000005060075a7 */ /* 0x001064000800017f */
[----:B-1----:R-:W-:Y:S05]  /*26ad0*/  @!P0 NANOSLEEP.SYNCS 0x989680 ;  /* 0x009896800000895d */ /* 0x002fea0003900000 */
[----:B------:R-:W1:Y:S02]  /*26ae0*/  @!P0 SYNCS.PHASECHK.TRANS64 P0, [R6+URZ], R5 ;  /* 0x00000005060085a7 */ /* 0x000e64000800007f */
[----:B-1----:R-:W-:Y:S05]  /*26af0*/  @!P0 BRA `(.L_x_760) ;  /* 0xfffffffc00f08947 */ /* 0x002fea000383ffff */
[----:B------:R-:W-:Y:S05]  /*26b00*/  BRA `(.L_x_857) ;  /* 0xffffffe000f07947 */ /* 0x000fea000383ffff */
.L_x_761:
[----:B-1----:R1:W2:Y:S02]  /*26b10*/  SYNCS.PHASECHK.TRANS64.TRYWAIT P0, [R7+URZ], R2 ;  /* 0x00000002070075a7 */ /* 0x0022a4000800017f */
[----:B--2---:R-:W-:Y:S05]  /*26b20*/  @!P0 NANOSLEEP.SYNCS 0x989680 ;  /* 0x009896800000895d */ /* 0x004fea0003900000 */
[----:B------:R-:W2:Y:S02]  /*26b30*/  @!P0 SYNCS.PHASECHK.TRANS64 P0, [R7+URZ], R2 ;  /* 0x00000002070085a7 */ /* 0x000ea4000800007f */
[----:B--2---:R-:W-:Y:S05]  /*26b40*/  @!P0 BRA `(.L_x_761) ;  /* 0xfffffffc00f08947 */ /* 0x004fea000383ffff */
[----:B------:R-:W-:Y:S05]  /*26b50*/  BRA `(.L_x_858) ;  /* 0xffffffe000e47947 */ /* 0x000fea000383ffff */
.L_x_763:
[----:B--2---:R2:W3:Y:S02]  /*26b60*/  SYNCS.PHASECHK.TRANS64.TRYWAIT P0, [R4+URZ], R5 ;  /* 0x00000005040075a7 */ /* 0x0044e4000800017f */
[----:B---3--:R-:W-:Y:S05]  /*26b70*/  @!P0 NANOSLEEP.SYNCS 0x989680 ;  /* 0x009896800000895d */ /* 0x008fea0003900000 */
[----:B------:R-:W3:Y:S02]  /*26b80*/  @!P0 SYNCS.PHASECHK.TRANS64 P0, [R4+URZ], R5 ;  /* 0x00000005040085a7 */ /* 0x000ee4000800007f */
[----:B---3--:R-:W-:Y:S05]  /*26b90*/  @!P0 BRA `(.L_x_763) ;  /* 0xfffffffc00f08947 */ /* 0x008fea000383ffff */
[----:B------:R-:W-:Y:S05]  /*26ba0*/  BRA `(.L_x_859) ;  /* 0xffffffe000ec7947 */ /* 0x000fea000383ffff */
.L_x_860:
        /* <DEDUP_REMOVED lines=13> */
.L_x_2729:


//--------------------- .text._ZN7cutlass13device_kernelIN5flash11enable_sm90INS1_16FlashAttnFwdSm90INS1_25CollectiveMainloopFwdSm90ILi2EN4cute5tupleIJNS5_1CILi1EEES8_S8_EEENS6_IJNS7_ILi128EEESA_SA_EEELi128ENS_6half_tEfNS_4arch4Sm90ELb0ELb1ELb1ELb0ELb0ELb0ELb0ELb1ELb1ELb0ELb0ELb0EEENS1_21CollectiveEpilogueFwdISB_S9_SC_SE_Li256ELb0ELb0ELb0ELb0EEENS1_30DynamicPersistentTileSchedulerILi256ELi32ELb0ELb0ELb1EEEEEEEEEvNT_6ParamsE --------------------------
	.section	.text._ZN7cutlass13device_kernelIN5flash11enable_sm90INS1_16FlashAttnFwdSm90INS1_25CollectiveMainloopFwdSm90ILi2EN4cute5tupleIJNS5_1CILi1EEES8_S8_EEENS6_IJNS7_ILi128EEESA_SA_EEELi128ENS_6half_tEfNS_4arch4Sm90ELb0ELb1ELb1ELb0ELb0ELb0ELb0ELb1ELb1ELb0ELb0ELb0EEENS1_21CollectiveEpilogueFwdISB_S9_SC_SE_Li256ELb0ELb0ELb0ELb0EEENS1_30DynamicPersistentTileSchedulerILi256ELi32ELb0ELb0ELb1EEEEEEEEEvNT_6ParamsE,"ax",@progbits
	.align	128
.text._ZN7cutlass13device_kernelIN5flash11enable_sm90INS1_16FlashAttnFwdSm90INS1_25CollectiveMainloopFwdSm90ILi2EN4cute5tupleIJNS5_1CILi1EEES8_S8_EEENS6_IJNS7_ILi128EEESA_SA_EEELi128ENS_6half_tEfNS_4arch4Sm90ELb0ELb1ELb1ELb0ELb0ELb0ELb0ELb1ELb1ELb0ELb0ELb0EEENS1_21CollectiveEpilogueFwdISB_S9_SC_SE_Li256ELb0ELb0ELb0ELb0EEENS1_30DynamicPersistentTileSchedulerILi256ELi32ELb0ELb0ELb1EEEEEEEEEvNT_6ParamsE:
        .type           _ZN7cutlass13device_kernelIN5flash11enable_sm90INS1_16FlashAttnFwdSm90INS1_25CollectiveMainloopFwdSm90ILi2EN4cute5tupleIJNS5_1CILi1EEES8_S8_EEENS6_IJNS7_ILi128EEESA_SA_EEELi128ENS_6half_tEfNS_4arch4Sm90ELb0ELb1ELb1ELb0ELb0ELb0ELb0ELb1ELb1ELb0ELb0ELb0EEENS1_21CollectiveEpilogueFwdISB_S9_SC_SE_Li256ELb0ELb0ELb0ELb0EEENS1_30DynamicPersistentTileSchedulerILi256ELi32ELb0ELb0ELb1EEEEEEEEEvNT_6ParamsE,@function
        .size           _ZN7cutlass13device_kernelIN5flash11enable_sm90INS1_16FlashAttnFwdSm90INS1_25CollectiveMainloopFwdSm90ILi2EN4cute5tupleIJNS5_1CILi1EEES8_S8_EEENS6_IJNS7_ILi128EEESA_SA_EEELi128ENS_6half_tEfNS_4arch4Sm90ELb0ELb1ELb1ELb0ELb0ELb0ELb0ELb1ELb1ELb0ELb0ELb0EEENS1_21CollectiveEpilogueFwdISB_S9_SC_SE_Li256ELb0ELb0ELb0ELb0EEENS1_30DynamicPersistentTileSchedulerILi256ELi32ELb0ELb0ELb1EEEEEEEEEvNT_6ParamsE,(.L_x_2730 - _ZN7cutlass13device_kernelIN5flash11enable_sm90INS1_16FlashAttnFwdSm90INS1_25CollectiveMainloopFwdSm90ILi2EN4cute5tupleIJNS5_1CILi1EEES8_S8_EEENS6_IJNS7_ILi128EEESA_SA_EEELi128ENS_6half_tEfNS_4arch4Sm90ELb0ELb1ELb1ELb0ELb0ELb0ELb0ELb1ELb1ELb0ELb0ELb0EEENS1_21CollectiveEpilogueFwdISB_S9_SC_SE_Li256ELb0ELb0ELb0ELb0EEENS1_30DynamicPersistentTileSchedulerILi256ELi32ELb0ELb0ELb1EEEEEEEEEvNT_6ParamsE)
        .other          _ZN7cutlass13device_kernelIN5flash11enable_sm90INS1_16FlashAttnFwdSm90INS1_25CollectiveMainloopFwdSm90ILi2EN4cute5tupleIJNS5_1CILi1EEES8_S8_EEENS6_IJNS7_ILi128EEESA_SA_EEELi128ENS_6half_tEfNS_4arch4Sm90ELb0ELb1ELb1ELb0ELb0ELb0ELb0ELb1ELb1ELb0ELb0ELb0EEENS1_21CollectiveEpilogueFwdISB_S9_SC_SE_Li256ELb0ELb0ELb0ELb0EEENS1_30DynamicPersistentTileSchedulerILi256ELi32ELb0ELb0ELb1EEEEEEEEEvNT_6ParamsE,@"STO_CUDA_ENTRY STV_DEFAULT"
_ZN7cutlass13device_kernelIN5flash11enable_sm90INS1_16FlashAttnFwdSm90INS1_25CollectiveMainloopFwdSm90ILi2EN4cute5tupleIJNS5_1CILi1EEES8_S8_EEENS6_IJNS7_ILi128EEESA_SA_EEELi128ENS_6half_tEfNS_4arch4Sm90ELb0ELb1ELb1ELb0ELb0ELb0ELb0ELb1ELb1ELb0ELb0ELb0EEENS1_21CollectiveEpilogueFwdISB_S9_SC_SE_Li256ELb0ELb0ELb0ELb0EEENS1_30DynamicPersistentTileSchedulerILi256ELi32ELb0ELb0ELb1EEEEEEEEEvNT_6ParamsE:
[----:B------:R-:W1:Y:S01]  /*0000*/  LDC R1, c[0x0][0x28] ;  /* 0x00000a00ff017b82 */ /* 0x000e620000000800 */
[----:B------:R-:W2:Y:S01]  /*0010*/  S2R R3, SR_TID.X ;  /* 0x0000000000037919 */ /* 0x000ea20000002100 */
[----:B------:R-:W-:Y:S01]  /*0020*/  ELECT P0, URZ, PT ;  /* 0x00000000003f782f */ /* 0x000fe20003800000 */
[----:B------:R-:W-:Y:S01]  /*0030*/  BSSY B0, `(.L_x_861) ;  /* 0x0000014000007945 */ /* 0x000fe20003800000 */
[--C-:B--2---:R-:W-:Y:S02]  /*0040*/  SHF.R.U32.HI R0, RZ, 0x5, R3.reuse ;  /* 0x00000005ff007819 */ /* 0x104fe40000011603 */
[----:B------:R-:W-:-:S03]  /*0050*/  SHF.R.U32.HI R17, RZ, 0x7, R3 ;  /* 0x00000007ff117819 */ /* 0x000fc60000011603 */
[----:B------:R-:W2:Y:S02]  /*0060*/  SHFL.IDX PT, R2, R0, RZ, 0x1f ;  /* 0x00001fff00027589 */ /* 0x000ea400000e0000 */
[----:B--2---:R-:W-:-:S13]  /*0070*/  ISETP.EQ.AND P0, PT, R2, RZ, P0 ;  /* 0x000000ff0200720c */ /* 0x004fda0000702270 */
[----:B-1----:R-:W-:Y:S05]  /*0080*/  @!P0 BRA `(.L_x_862) ;  /* 0x0000000000388947 */ /* 0x002fea0003800000 */
        /* <DEDUP_REMOVED lines=14> */
.L_x_862:
[----:B------:R-:W-:Y:S05]  /*0170*/  BSYNC B0 ;  /* 0x0000000000007941 */ /* 0x000fea0003800000 */
.L_x_861:
        /* <DEDUP_REMOVED lines=37> */
.L_x_863:
        /* <DEDUP_REMOVED lines=22> */
.L_x_864:
        /* <DEDUP_REMOVED lines=18> */
.L_x_865:
        /* <DEDUP_REMOVED lines=22> */
.L_x_866:
        /* <DEDUP_REMOVED lines=22> */
.L_x_867:
[----:B------:R-:W-:Y:S01]  /*0910*/  PLOP3.LUT P0, PT, PT, PT, UP0, 0x80, 0x0 ;  /* 0x000000000000781c */ /* 0x000fe20003f0f008 */
[----:B------:R-:W-:Y:S01]  /*0920*/  UMOV UR38, 0x1 ;  /* 0x0000000100267882 */ /* 0x000fe20000000000 */
[----:B------:R-:W-:Y:S01]  /*0930*/  NOP ;  /* 0x0000000000007918 */ /* 0x000fe20000000000 */
[----:B------:R-:W-:Y:S01]  /*0940*/  USEL UR38, UR38, 0x2, !UP0 ;  /* 0x0000000226267887 */ /* 0x000fe2000c000000 */
[----:B------:R-:W-:Y:S01]  /*0950*/  ULDC.64 UR50, c[0x0][0x208] ;  /* 0x0000820000327ab9 */ /* 0x000fe20000000a00 */
[----:B-123--:R-:W-:Y:S08]  /*0960*/  BAR.SYNC.DEFER_BLOCKING 0x0 ;  /* 0x0000000000007b1d */ /* 0x00eff00000010000 */
[----:B------:R-:W-:Y:S05]  /*0970*/  @!P0 BRA `(.L_x_868) ;  /* 0x000000fc00e88947 */ /* 0x000fea0003800000 */
.L_x_869:
[----:B------:R-:W-:-:S08]  /*0980*/  NOP ;  /* 0x0000000000007918 */ /* 0x000fd00000000000 */
[----:B------:R-:W1:Y:S02]  /*0990*/  USETMAXREG.TRY_ALLOC.CTAPOOL UP0, 0xf0 ;  /* 0x000000f0000079c8 */ /* 0x000e640008000600 */
[----:B-1----:R-:W-:-:S13]  /*09a0*/  PLOP3.LUT P0, PT, PT, PT, UP0, 0x80, 0x0 ;  /* 0x000000000000781c */ /* 0x002fda0003f0f008 */
[----:B------:R-:W-:Y:S05]  /*09b0*/  @!P0 BRA `(.L_x_869) ;  /* 0xfffffffc00f08947 */ /* 0x000fea000383ffff */
[----:B------:R-:W1:Y:S01]  /*09c0*/  S2R R2, SR_TID.X ;  /* 0x0000000000027919 */ /* 0x000e620000002100 */
[----:B------:R-:W2:Y:S08]  /*09d0*/  S2UR UR7, SR_CTAID.X ;  /* 0x00000000000779c3 */ /* 0x000eb00000002500 */
[----:B------:R-:W-:Y:S08]  /*09e0*/  BAR.ARV 0x4, 0x120 ;  /* 0x0104800000007b1d */ /* 0x000ff00000002000 */
[----:B------:R-:W-:Y:S06]  /*09f0*/  BAR.ARV 0x8, 0x120 ;  /* 0x0204800000007b1d */ /* 0x000fec0000002000 */
[----:B-1----:R-:W-:-:S04]  /*0a00*/  LOP3.LUT R0, R2, 0xffffff80, RZ, 0xc0, !PT ;  /* 0xffffff8002007812 */ /* 0x002fc800078ec0ff */
[----:B------:R-:W-:Y:S02]  /*0a10*/  ISETP.NE.AND P0, PT, R0, 0x80, PT ;  /* 0x000000800000780c */ /* 0x000fe40003f05270 */
[----:B------:R-:W2:Y:S11]  /*0a20*/  LDC R0, c[0x0][0xda8] ;  /* 0x00036a00ff007b82 */ /* 0x000eb60000000800 */
[----:B------:R-:W-:Y:S06]  /*0a30*/  @!P0 BAR.ARV 0x9, 0x100 ;  /* 0x0244000000008b1d */ /* 0x000fec0000002000 */
[----:B--2---:R-:W-:-:S13]  /*0a40*/  ISETP.LE.AND P0, PT, R0, UR7, PT ;  /* 0x0000000700007c0c */ /* 0x004fda000bf03270 */
[----:B------:R-:W-:Y:S05]  /*0a50*/  @P0 EXIT ;  /* 0x000000000000094d */ /* 0x000fea0003800000 */
[----:B------:R-:W-:Y:S01]  /*0a60*/  VIADD R190, R2, 0xffffff80 ;  /* 0xffffff8002be7836 */ /* 0x000fe20000000000 */
[----:B------:R-:W1:Y:S01]  /*0a70*/  S2UR UR4, SR_CgaCtaId ;  /* 0x00000000000479c3 */ /* 0x000e620000008800 */
[----:B------:R-:W-:Y:S01]  /*0a80*/  UMOV UR39, 0x400 ;  /* 0x0000040000277882 */ /* 0x000fe20000000000 */
[----:B------:R-:W-:Y:S02]  /*0a90*/  ULOP3.LUT UR47, UR38, 0x1, URZ, 0xfc, !UPT ;  /* 0x00000001262f7892 */ /* 0x000fe4000f8efc3f */
[----:B------:R-:W-:Y:S01]  /*0aa0*/  SHF.R.S32.HI R3, RZ, 0x1f, R190 ;  /* 0x0000001fff037819 */ /* 0x000fe200000114be */
[----:B------:R-:W-:Y:S01]  /*0ab0*/  ULDC.64 UR54, c[0x0][0x198] ;  /* 0x0000660000367ab9 */ /* 0x000fe20000000a00 */
[----:B------:R-:W-:Y:S01]  /*0ac0*/  UMOV UR46, URZ ;  /* 0x0000003f002e7c82 */ /* 0x000fe20008000000 */
[----:B------:R-:W-:Y:S01]  /*0ad0*/  UMOV UR36, URZ ;  /* 0x0000003f00247c82 */ /* 0x000fe20008000000 */
[CC--:B------:R-:W-:Y:S01]  /*0ae0*/  LEA.HI R0, R3.reuse, R190.reuse, RZ, 0x4 ;  /* 0x000000be03007211 */ /* 0x0c0fe200078f20ff */
[----:B------:R-:W2:Y:S01]  /*0af0*/  S2UR UR6, SR_SWINHI ;  /* 0x00000000000679c3 */ /* 0x000ea20000002f00 */
[----:B------:R-:W-:Y:S01]  /*0b00*/  LEA.HI R5, R3, R190, RZ, 0x7 ;  /* 0x000000be03057211 */ /* 0x000fe200078f38ff */
[----:B------:R-:W-:Y:S01]  /*0b10*/  UMOV UR37, URZ ;  /* 0x0000003f00257c82 */ /* 0x000fe20008000000 */
[----:B------:R-:W-:-:S02]  /*0b20*/  SHF.R.S32.HI R7, RZ, 0x4, R0 ;  /* 0x00000004ff077819 */ /* 0x000fc40000011400 */
[----:B------:R-:W-:Y:S02]  /*0b30*/  LOP3.LUT R9, R5, 0xffffff80, RZ, 0xc0, !PT ;  /* 0xffffff8005097812 */ /* 0x000fe400078ec0ff */
[----:B------:R-:W-:Y:S02]  /*0b40*/  LEA.HI R2, R0, R7, RZ, 0x1 ;  /* 0x0000000700027211 */ /* 0x000fe400078f08ff */
[----:B------:R-:W-:Y:S01]  /*0b50*/  LEA.HI R189, R3, R190, RZ, 0x5 ;  /* 0x000000be03bd7211 */ /* 0x000fe200078f28ff */
[----:B------:R-:W-:Y:S01]  /*0b60*/  IMAD.IADD R186, R190, 0x1, -R9 ;  /* 0x00000001beba7824 */ /* 0x000fe200078e0a09 */
[----:B------:R-:W-:Y:S02]  /*0b70*/  LOP3.LUT R2, R2, 0x1ffffffe, RZ, 0xc0, !PT ;  /* 0x1ffffffe02027812 */ /* 0x000fe400078ec0ff */
[----:B------:R-:W-:Y:S02]  /*0b80*/  SHF.R.S32.HI R189, RZ, 0x5, R189 ;  /* 0x00000005ffbd7819 */ /* 0x000fe400000114bd */
[----:B------:R-:W-:Y:S01]  /*0b90*/  SHF.R.S32.HI R9, RZ, 0x1f, R186 ;  /* 0x0000001fff097819 */ /* 0x000fe200000114ba */
[----:B------:R-:W-:Y:S01]  /*0ba0*/  IMAD.IADD R2, R7, 0x1, -R2 ;  /* 0x0000000107027824 */ /* 0x000fe200078e0a02 */
[----:B------:R-:W-:Y:S01]  /*0bb0*/  LOP3.LUT R7, R0, 0x3fffff0, RZ, 0xc0, !PT ;  /* 0x03fffff000077812 */ /* 0x000fe200078ec0ff */
[----:B-1----:R-:W-:Y:S01]  /*0bc0*/  ULEA UR39, UR4, UR39, 0x18 ;  /* 0x0000002704277291 */ /* 0x002fe2000f8ec03f */
[----:B------:R-:W-:-:S02]  /*0bd0*/  LEA.HI R4, R9, R186, RZ, 0x2 ;  /* 0x000000ba09047211 */ /* 0x000fc400078f10ff */
[----:B------:R-:W-:Y:S01]  /*0be0*/  SHF.R.S32.HI R188, RZ, 0x7, R5 ;  /* 0x00000007ffbc7819 */ /* 0x000fe20000011405 */
[----:B------:R-:W-:Y:S01]  /*0bf0*/  IMAD.IADD R0, R190, 0x1, -R7 ;  /* 0x00000001be007824 */ /* 0x000fe200078e0a07 */
[--C-:B------:R-:W-:Y:S02]  /*0c00*/  SHF.R.S32.HI R6, RZ, 0x2, R4.reuse ;  /* 0x00000002ff067819 */ /* 0x100fe40000011404 */
[----:B------:R-:W-:Y:S01]  /*0c10*/  SHF.R.S32.HI R7, RZ, 0x1f, R4 ;  /* 0x0000001fff077819 */ /* 0x000fe20000011404 */
[----:B------:R-:W-:Y:S01]  /*0c20*/  IMAD R11, R189, 0x10, R0 ;  /* 0x00000010bd0b7824 */ /* 0x000fe200078e0200 */
[----:B------:R-:W-:Y:S01]  /*0c30*/  LEA.HI R9, R9, R186, RZ, 0x5 ;  /* 0x000000ba09097211 */ /* 0x000fe200078f28ff */
[----:B------:R-:W-:Y:S01]  /*0c40*/  UMOV UR4, UR39 ;  /* 0x0000002700047c82 */ /* 0x000fe20008000000 */
[----:B--2---:R-:W-:Y:S01]  /*0c50*/  UMOV UR5, UR6 ;  /* 0x0000000600057c82 */ /* 0x004fe20008000000 */
[----:B------:R-:W-:Y:S01]  /*0c60*/  LEA.HI R7, R7, R6, RZ, 0x3 ;  /* 0x0000000607077211 */ /* 0x000fe200078f18ff */
[----:B------:R-:W-:Y:S01]  /*0c70*/  IMAD R2, R11, 0x8, R2 ;  /* 0x000000080b027824 */ /* 0x000fe200078e0202 */
[----:B------:R-:W-:Y:S01]  /*0c80*/  LEA.HI R5, R5, R188, RZ, 0x1 ;  /* 0x000000bc05057211 */ /* 0x000fe200078f08ff */
[----:B------:R-:W-:Y:S01]  /*0c90*/  IMAD.U32 R18, RZ, RZ, UR4 ;  /* 0x00000004ff127e24 */ /* 0x000fe2000f8e00ff */
[----:B------:R-:W-:Y:S01]  /*0ca0*/  LOP3.LUT R7, R7, 0xfffffff8, RZ, 0xc0, !PT ;  /* 0xfffffff807077812 */ /* 0x000fe200078ec0ff */
[----:B------:R-:W-:Y:S01]  /*0cb0*/  IMAD.U32 R19, RZ, RZ, UR5 ;  /* 0x00000005ff137e24 */ /* 0x000fe2000f8e00ff */
[----:B------:R-:W-:Y:S01]  /*0cc0*/  SHF.R.S32.HI R9, RZ, 0x5, R9 ;  /* 0x00000005ff097819 */ /* 0x000fe20000011409 */
[----:B------:R-:W-:Y:S01]  /*0cd0*/  UMOV UR4, UR7 ;  /* 0x0000000700047c82 */ /* 0x000fe20008000000 */
[----:B------:R-:W-:Y:S01]  /*0ce0*/  LEA.HI R3, R3, R190, RZ, 0x3 ;  /* 0x000000be03037211 */ /* 0x000fe200078f18ff */
[----:B------:R-:W-:Y:S01]  /*0cf0*/  IMAD.IADD R6, R6, 0x1, -R7 ;  /* 0x0000000106067824 */ /* 0x000fe200078e0a07 */
[----:B------:R-:W-:Y:S01]  /*0d00*/  LOP3.LUT R7, R5, 0x3fffffe, RZ, 0xc0, !PT ;  /* 0x03fffffe05077812 */ /* 0x000fe200078ec0ff */
[----:B------:R-:W-:Y:S01]  /*0d10*/  IMAD.SHL.U32 R5, R2, 0x8, RZ ;  /* 0x0000000802057824 */ /* 0x000fe200078e00ff */
[----:B------:R-:W-:Y:S01]  /*0d20*/  SHF.R.S32.HI R184, RZ, 0x3, R3 ;  /* 0x00000003ffb87819 */ /* 0x000fe20000011403 */
[----:B------:R-:W-:-:S02]  /*0d30*/  IMAD R6, R9, 0x10, R6 ;  /* 0x0000001009067824 */ /* 0x000fc400078e0206 */
[----:B------:R-:W-:Y:S02]  /*0d40*/  IMAD.IADD R7, R188, 0x1, -R7 ;  /* 0x00000001bc077824 */ /* 0x000fe400078e0a07 */
[----:B------:R-:W-:Y:S01]  /*0d50*/  IMAD.WIDE R18, R5, 0x2, R18 ;  /* 0x0000000205127825 */ /* 0x000fe200078e0212 */
[----:B------:R-:W-:-:S03]  /*0d60*/  LOP3.LUT R5, R3, 0x1ffffff8, RZ, 0xc0, !PT ;  /* 0x1ffffff803057812 */ /* 0x000fc600078ec0ff */
[----:B------:R-:W-:Y:S01]  /*0d70*/  IMAD R187, R7, 0x40, R6 ;  /* 0x0000004007bb7824 */ /* 0x000fe200078e0206 */
[----:B------:R-:W-:Y:S01]  /*0d80*/  LOP3.LUT R7, R4, 0x7ffffffc, RZ, 0xc0, !PT ;  /* 0x7ffffffc04077812 */ /* 0x000fe200078ec0ff */
[----:B------:R-:W-:-:S04]  /*0d90*/  IMAD.IADD R5, R190, 0x1, -R5 ;  /* 0x00000001be057824 */ /* 0x000fc800078e0a05 */
[----:B------:R-:W-:Y:S02]  /*0da0*/  IMAD.SHL.U32 R22, R5, 0x8, RZ ;  /* 0x0000000805167824 */ /* 0x000fe400078e00ff */
[----:B------:R-:W-:-:S07]  /*0db0*/  IMAD.IADD R16, R186, 0x1, -R7 ;  /* 0x00000001ba107824 */ /* 0x000fce00078e0a07 */
.L_x_962:
[----:B------:R-:W-:Y:S01]  /*0dc0*/  ULDC UR5, c[0x0][0xdd0] ;  /* 0x0003740000057ab9 */ /* 0x000fe20000000800 */
[----:B-1----:R-:W1:Y:S01]  /*0dd0*/  LDC R0, c[0x0][0xde8] ;  /* 0x00037a00ff007b82 */ /* 0x002e620000000800 */
[----:B------:R-:W-:Y:S01]  /*0de0*/  UISETP.NE.AND UP0, UPT, UR5, 0x1, UPT ;  /* 0x000000010500788c */ /* 0x000fe2000bf05270 */
[----:B------:R-:W-:-:S10]  /*0df0*/  UMOV UR8, UR4 ;  /* 0x0000000400087c82 */ /* 0x000fd40008000000 */
[----:B------:R-:W-:Y:S01]  /*0e00*/  @UP0 ULDC UR6, c[0x0][0xdd4] ;  /* 0x0003750000060ab9 */ /* 0x000fe20000000800 */
[----:B------:R-:W-:Y:S01]  /*0e10*/  @UP0 ULDC UR9, c[0x0][0xdd8] ;  /* 0x0003760000090ab9 */ /* 0x000fe20000000800 */
[----:B------:R-:W-:-:S04]  /*0e20*/  UIMAD.WIDE.U32 UR6, UR4, UR6, URZ ;  /* 0x00000006040672a5 */ /* 0x000fc8000f8e003f */
[----:B------:R-:W-:-:S04]  /*0e30*/  @UP0 USHF.R.U32.HI UR8, URZ, UR9, UR7 ;  /* 0x000000093f080299 */ /* 0x000fc80008011607 */
[----:B------:R-:W-:Y:S02]  /*0e40*/  UIADD3 UR6, -UR8, URZ, URZ ;  /* 0x0000003f08067290 */ /* 0x000fe4000fffe13f */
[----:B-1----:R-:W-:Y:S02]  /*0e50*/  ISETP.LE.AND P0, PT, R0, UR8, PT ;  /* 0x0000000800007c0c */ /* 0x002fe4000bf03270 */
[----:B------:R-:W-:-:S11]  /*0e60*/  UIMAD UR7, UR5, UR6, UR4 ;  /* 0x00000006050772a4 */ /* 0x000fd6000f8e0204 */
[----:B--234-:R-:W-:Y:S05]  /*0e70*/  @!P0 BRA `(.L_x_870) ;  /* 0x0000000000208947 */ /* 0x01cfea0003800000 */
[----:B------:R-:W-:Y:S01]  /*0e80*/  ULDC UR6, c[0x0][0xddc] ;  /* 0x0003770000067ab9 */ /* 0x000fe20000000800 */
[----:B------:R-:W-:Y:S01]  /*0e90*/  UMOV UR48, UR7 ;  /* 0x0000000700307c82 */ /* 0x000fe20008000000 */
[----:B------:R-:W-:-:S11]  /*0ea0*/  UISETP.NE.AND UP0, UPT, UR6, 0x1, UPT ;  /* 0x000000010600788c */ /* 0x000fd6000bf05270 */
[----:B------:R-:W-:Y:S02]  /*0eb0*/  @UP0 ULDC.64 UR10, c[0x0][0xde0] ;  /* 0x00037800000a0ab9 */ /* 0x000fe40000000a00 */
[----:B------:R-:W-:-:S04]  /*0ec0*/  UIMAD.WIDE.U32 UR4, UR7, UR10, URZ ;  /* 0x0000000a070472a5 */ /* 0x000fc8000f8e003f */
[----:B------:R-:W-:-:S04]  /*0ed0*/  @UP0 USHF.R.U32.HI UR48, URZ, UR11, UR5 ;  /* 0x0000000b3f300299 */ /* 0x000fc80008011605 */
[----:B------:R-:W-:Y:S01]  /*0ee0*/  UIMAD UR4, UR48, UR6, URZ ;  /* 0x00000006300472a4 */ /* 0x000fe2000f8e023f */
[----:B------:R-:W-:Y:S11]  /*0ef0*/  BRA `(.L_x_871) ;  /* 0x00000000001c7947 */ /* 0x000ff60003800000 */
.L_x_870:
[----:B------:R-:W-:Y:S01]  /*0f00*/  ULDC UR6, c[0x0][0xdc4] ;  /* 0x0003710000067ab9 */ /* 0x000fe20000000800 */
[----:B------:R-:W-:Y:S01]  /*0f10*/  UMOV UR48, UR7 ;  /* 0x0000000700307c82 */ /* 0x000fe20008000000 */
[----:B------:R-:W-:-:S11]  /*0f20*/  UISETP.NE.AND UP0, UPT, UR6, 0x1, UPT ;  /* 0x000000010600788c */ /* 0x000fd6000bf05270 */
[----:B------:R-:W-:Y:S02]  /*0f30*/  @UP0 ULDC.64 UR10, c[0x0][0xdc8] ;  /* 0x00037200000a0ab9 */ /* 0x000fe40000000a00 */
[----:B------:R-:W-:-:S04]  /*0f40*/  UIMAD.WIDE.U32 UR4, UR7, UR10, URZ ;  /* 0x0000000a070472a5 */ /* 0x000fc8000f8e003f */
[----:B------:R-:W-:-:S04]  /*0f50*/  @UP0 USHF.R.U32.HI UR48, URZ, UR11, UR5 ;  /* 0x0000000b3f300299 */ /* 0x000fc80008011605 */
[----:B------:R-:W-:-:S12]  /*0f60*/  UIMAD UR4, UR48, UR6, URZ ;  /* 0x00000006300472a4 */ /* 0x000fd8000f8e023f */
.L_x_871:
[----:B------:R-:W-:Y:S01]  /*0f70*/  UIADD3 UR6, UR7, -UR4, URZ ;  /* 0x8000000407067290 */ /* 0x000fe2000fffe03f */
[----:B------:R-:W-:Y:S01]  /*0f80*/  ULDC UR43, c[0x0][0xdb8] ;  /* 0x00036e00002b7ab9 */ /* 0x000fe20000000800 */
[----:B------:R-:W-:Y:S02]  /*0f90*/  ULOP3.LUT UR7, URZ, UR48, URZ, 0x33, !UPT ;  /* 0x000000303f077292 */ /* 0x000fe4000f8e333f */
[----:B------:R-:W-:Y:S01]  /*0fa0*/  UISETP.NE.AND UP1, UPT, UR43, 0x1, UPT ;  /* 0x000000012b00788c */ /* 0x000fe2000bf25270 */
[----:B------:R-:W-:Y:S01]  /*0fb0*/  ULDC.64 UR12, c[0x0][0x3f8] ;  /* 0x0000fe00000c7ab9 */ /* 0x000fe20000000a00 */
[----:B------:R-:W-:Y:S01]  /*0fc0*/  ULDC UR42, c[0x0][0xdac] ;  /* 0x00036b00002a7ab9 */ /* 0x000fe20000000800 */
[----:B------:R-:W-:Y:S02]  /*0fd0*/  UISETP.NE.U32.AND UP0, UPT, UR12, URZ, UPT ;  /* 0x0000003f0c00728c */ /* 0x000fe4000bf05070 */
[----:B------:R-:W-:Y:S01]  /*0fe0*/  UIADD3 UR42, UR7, UR42, URZ ;  /* 0x0000002a072a7290 */ /* 0x000fe2000fffe03f */
[----:B------:R-:W-:Y:S01]  /*0ff0*/  ULDC.64 UR4, c[0x0][0x9e0] ;  /* 0x0002780000047ab9 */ /* 0x000fe20000000a00 */
[----:B------:R-:W-:Y:S01]  /*1000*/  ULDC UR11, c[0x0][0xdc4] ;  /* 0x00037100000b7ab9 */ /* 0x000fe20000000800 */
[----:B------:R-:W-:-:S02]  /*1010*/  UISETP.NE.AND.EX UP0, UPT, UR13, URZ, UPT, UP0 ;  /* 0x0000003f0d00728c */ /* 0x000fc4000bf05300 */
[----:B------:R-:W-:Y:S02]  /*1020*/  UISETP.GE.AND UP2, UPT, UR5, 0x1, UPT ;  /* 0x000000010500788c */ /* 0x000fe4000bf46270 */
[----:B------:R-:W-:Y:S01]  /*1030*/  USHF.L.U32 UR42, UR42, 0x7, URZ ;  /* 0x000000072a2a7899 */ /* 0x000fe2000800063f */
[----:B------:R-:W-:Y:S01]  /*1040*/  ULDC UR45, c[0x0][0x404] ;  /* 0x00010100002d7ab9 */ /* 0x000fe20000000800 */
[----:B------:R-:W-:Y:S01]  /*1050*/  ULDC UR9, c[0x0][0x288] ;  /* 0x0000a20000097ab9 */ /* 0x000fe20000000800 */
[----:B------:R-:W-:Y:S01]  /*1060*/  UIMAD UR8, UR8, UR11, UR6 ;  /* 0x0000000b080872a4 */ /* 0x000fe2000f8e0206 */
[----:B------:R-:W-:Y:S01]  /*1070*/  PLOP3.LUT P1, PT, PT, PT, UP2, 0x80, 0x0 ;  /* 0x000000000000781c */ /* 0x000fe20003f2f028 */
[----:B------:R-:W-:Y:S01]  /*1080*/  USEL UR45, UR45, 0x1, UP0 ;  /* 0x000000012d2d7887 */ /* 0x000fe20008000000 */
[----:B------:R-:W-:Y:S01]  /*1090*/  @UP1 ULDC UR6, c[0x0][0xdbc] ;  /* 0x00036f0000061ab9 */ /* 0x000fe20000000800 */
[----:B------:R-:W-:Y:S01]  /*10a0*/  UIADD3 UR53, UR42, 0x80, -UR9 ;  /* 0x000000802a357890 */ /* 0x000fe2000fffe809 */
[----:B------:R-:W-:Y:S01]  /*10b0*/  ULDC UR10, c[0x0][0x2e0] ;  /* 0x0000b800000a7ab9 */ /* 0x000fe20000000800 */
[----:B------:R-:W-:Y:S01]  /*10c0*/  UIMAD.WIDE.U32 UR6, UR8, UR6, URZ ;  /* 0x00000006080672a5 */ /* 0x000fe2000f8e003f */
[----:B------:R-:W-:Y:S01]  /*10d0*/  @UP1 ULDC UR11, c[0x0][0xdc0] ;  /* 0x00037000000b1ab9 */ /* 0x000fe20000000800 */
[----:B------:R-:W-:Y:S01]  /*10e0*/  UIMAD UR53, UR45, UR10, UR53 ;  /* 0x0000000a2d3572a4 */ /* 0x000fe2000f8e0235 */
[----:B------:R-:W-:Y:S01]  /*10f0*/  UMOV UR44, UR8 ;  /* 0x00000008002c7c82 */ /* 0x000fe20008000000 */
[----:B------:R-:W-:-:S02]  /*1100*/  @UP1 USHF.R.U32.HI UR44, URZ, UR11, UR7 ;  /* 0x0000000b3f2c1299 */ /* 0x000fc40008011607 */
[----:B------:R-:W-:Y:S02]  /*1110*/  UIADD3 UR4, UR53, UR4, URZ ;  /* 0x0000000435047290 */ /* 0x000fe4000fffe03f */
[----:B------:R-:W-:-:S04]  /*1120*/  UIADD3 UR6, -UR44, URZ, URZ ;  /* 0x0000003f2c067290 */ /* 0x000fc8000fffe13f */
[----:B------:R-:W-:Y:S01]  /*1130*/  UIMAD UR43, UR43, UR6, UR8 ;  /* 0x000000062b2b72a4 */ /* 0x000fe2000f8e0208 */
[----:B------:R-:W-:Y:S01]  /*1140*/  IMAD.U32 R0, RZ, RZ, UR4 ;  /* 0x00000004ff007e24 */ /* 0x000fe2000f8e00ff */
[----:B------:R-:W-:Y:S10]  /*1150*/  @!P1 BRA `(.L_x_872) ;  /* 0x0000000000409947 */ /* 0x000ff40003800000 */
[----:B------:R-:W-:Y:S01]  /*1160*/  ISETP.LT.AND P0, PT, RZ, UR53, PT ;  /* 0x00000035ff007c0c */ /* 0x000fe2000bf01270 */
[----:B------:R-:W-:-:S12]  /*1170*/  UIADD3 UR4, UR53, -0x1, URZ ;  /* 0xffffffff35047890 */ /* 0x000fd8000fffe03f */
[----:B------:R-:W-:Y:S05]  /*1180*/  @P0 BRA `(.L_x_873) ;  /* 0x00000000001c0947 */ /* 0x000fea0003800000 */
[----:B------:R-:W-:Y:S02]  /*1190*/  UISETP.NE.AND UP0, UPT, UR5, 0x1, UPT ;  /* 0x000000010500788c */ /* 0x000fe4000bf05270 */
[----:B------:R-:W-:-:S09]  /*11a0*/  UIADD3 UR4, -UR53, URZ, URZ ;  /* 0x0000003f35047290 */ /* 0x000fd2000fffe13f */
[----:B------:R-:W-:Y:S02]  /*11b0*/  @UP0 ULDC.64 UR12, c[0x0][0x9e8] ;  /* 0x00027a00000c0ab9 */ /* 0x000fe40000000a00 */
[----:B------:R-:W-:-:S04]  /*11c0*/  UIMAD.WIDE.U32 UR6, UR4, UR12, URZ ;  /* 0x0000000c040672a5 */ /* 0x000fc8000f8e003f */
[----:B------:R-:W-:-:S04]  /*11d0*/  @UP0 USHF.R.U32.HI UR4, URZ, UR13, UR7 ;  /* 0x0000000d3f040299 */ /* 0x000fc80008011607 */
[----:B------:R-:W-:Y:S01]  /*11e0*/  ULOP3.LUT UR4, URZ, UR4, URZ, 0x33, !UPT ;  /* 0x000000043f047292 */ /* 0x000fe2000f8e333f */
[----:B------:R-:W-:Y:S11]  /*11f0*/  BRA `(.L_x_874) ;  /* 0x0000000000107947 */ /* 0x000ff60003800000 */
.L_x_873:
[----:B------:R-:W-:-:S11]  /*1200*/  UISETP.NE.AND UP0, UPT, UR5, 0x1, UPT ;  /* 0x000000010500788c */ /* 0x000fd6000bf05270 */
[----:B------:R-:W-:Y:S02]  /*1210*/  @UP0 ULDC.64 UR12, c[0x0][0x9e8] ;  /* 0x00027a00000c0ab9 */ /* 0x000fe40000000a00 */
[----:B------:R-:W-:-:S04]  /*1220*/  UIMAD.WIDE.U32 UR6, UR4, UR12, URZ ;  /* 0x0000000c040672a5 */ /* 0x000fc8000f8e003f */
[----:B------:R-:W-:-:S12]  /*1230*/  @UP0 USHF.R.U32.HI UR4, URZ, UR13, UR7 ;  /* 0x0000000d3f040299 */ /* 0x000fd80008011607 */
.L_x_874:
[----:B------:R-:W-:-:S06]  /*1240*/  UIMAD UR4, UR4, UR5, UR5 ;  /* 0x00000005040472a4 */ /* 0x000fcc000f8e0205 */
[----:B------:R-:W-:-:S07]  /*1250*/  VIMNMX R0, R0, UR4, PT ;  /* 0x0000000400007c48 */ /* 0x000fce000bfe0100 */
.L_x_872:
[----:B------:R-:W-:Y:S01]  /*1260*/  UIMAD UR4, UR45, UR10, 0x7f ;  /* 0x0000007f2d0474a4 */ /* 0x000fe2000f8e020a */
[----:B------:R-:W-:Y:S01]  /*1270*/  VIADD R0, R0, 0x7f ;  /* 0x0000007f00007836 */ /* 0x000fe20000000000 */
[----:B------:R-:W-:Y:S02]  /*1280*/  UIADD3 UR7, UR42, -UR9, URZ ;  /* 0x800000092a077290 */ /* 0x000fe4000fffe03f */
[----:B------:R-:W-:Y:S02]  /*1290*/  USHF.R.S32.HI UR6, URZ, 0x1f, UR4 ;  /* 0x0000001f3f067899 */ /* 0x000fe40008011404 */
[----:B------:R-:W-:Y:S01]  /*12a0*/  SHF.R.S32.HI R3, RZ, 0x1f, R0 ;  /* 0x0000001fff037819 */ /* 0x000fe20000011400 */
[----:B------:R-:W-:Y:S02]  /*12b0*/  UIMAD UR7, UR45, UR10, UR7 ;  /* 0x0000000a2d0772a4 */ /* 0x000fe4000f8e0207 */
[----:B------:R-:W-:Y:S01]  /*12c0*/  ULEA.HI UR6, UR6, UR4, URZ, 0x7 ;  /* 0x0000000406067291 */ /* 0x000fe2000f8f383f */
[----:B------:R-:W-:Y:S01]  /*12d0*/  LEA.HI R3, R3, R0, RZ, 0x7 ;  /* 0x0000000003037211 */ /* 0x000fe200078f38ff */
[----:B------:R-:W-:-:S02]  /*12e0*/  ULDC UR8, c[0x0][0x9dc] ;  /* 0x0002770000087ab9 */ /* 0x000fc40000000800 */
[----:B------:R-:W-:Y:S01]  /*12f0*/  USHF.R.S32.HI UR6, URZ, 0x7, UR6 ;  /* 0x000000073f067899 */ /* 0x000fe20008011406 */
[----:B------:R-:W-:Y:S01]  /*1300*/  SHF.R.S32.HI R3, RZ, 0x7, R3 ;  /* 0x00000007ff037819 */ /* 0x000fe20000011403 */
[----:B------:R-:W-:-:S04]  /*1310*/  UIADD3 UR8, UR7, -UR8, URZ ;  /* 0x8000000807087290 */ /* 0x000fc8000fffe03f */
[----:B------:R-:W-:Y:S01]  /*1320*/  VIMNMX R88, R3, UR6, PT ;  /* 0x0000000603587c48 */ /* 0x000fe2000bfe0100 */
[----:B------:R-:W-:Y:S07]  /*1330*/  @!P1 BRA `(.L_x_875) ;  /* 0x0000000000489947 */ /* 0x000fee0003800000 */
[----:B------:R-:W-:Y:S02]  /*1340*/  UMOV UR4, UR7 ;  /* 0x0000000700047c82 */ /* 0x000fe40008000000 */
[----:B------:R-:W-:-:S06]  /*1350*/  UISETP.GT.AND UP0, UPT, UR4, -0x1, UPT ;  /* 0xffffffff0400788c */ /* 0x000fcc000bf04270 */
[----:B------:R-:W-:-:S13]  /*1360*/  PLOP3.LUT P0, PT, PT, PT, UP0, 0x80, 0x0 ;  /* 0x000000000000781c */ /* 0x000fda0003f0f008 */
[----:B------:R-:W-:Y:S05]  /*1370*/  @P0 BRA `(.L_x_876) ;  /* 0x00000000001c0947 */ /* 0x000fea0003800000 */
[----:B------:R-:W-:Y:S02]  /*1380*/  UISETP.NE.AND UP0, UPT, UR5, 0x1, UPT ;  /* 0x000000010500788c */ /* 0x000fe4000bf05270 */
[----:B------:R-:W-:-:S09]  /*1390*/  ULOP3.LUT UR4, URZ, UR4, URZ, 0x33, !UPT ;  /* 0x000000043f047292 */ /* 0x000fd2000f8e333f */
[----:B------:R-:W-:Y:S02]  /*13a0*/  @UP0 ULDC.64 UR10, c[0x0][0x9e8] ;  /* 0x00027a00000a0ab9 */ /* 0x000fe40000000a00 */
[----:B------:R-:W-:-:S04]  /*13b0*/  UIMAD.WIDE.U32 UR6, UR4, UR10, URZ ;  /* 0x0000000a040672a5 */ /* 0x000fc8000f8e003f */
[----:B------:R-:W-:-:S04]  /*13c0*/  @UP0 USHF.R.U32.HI UR4, URZ, UR11, UR7 ;  /* 0x0000000b3f040299 */ /* 0x000fc80008011607 */
[----:B------:R-:W-:Y:S01]  /*13d0*/  ULOP3.LUT UR4, URZ, UR4, URZ, 0x33, !UPT ;  /* 0x000000043f047292 */ /* 0x000fe2000f8e333f */
[----:B------:R-:W-:Y:S11]  /*13e0*/  BRA `(.L_x_877) ;  /* 0x0000000000107947 */ /* 0x000ff60003800000 */
.L_x_876:
[----:B------:R-:W-:-:S11]  /*13f0*/  UISETP.NE.AND UP0, UPT, UR5, 0x1, UPT ;  /* 0x000000010500788c */ /* 0x000fd6000bf05270 */
[----:B------:R-:W-:Y:S02]  /*1400*/  @UP0 ULDC.64 UR10, c[0x0][0x9e8] ;  /* 0x00027a00000a0ab9 */ /* 0x000fe40000000a00 */
[----:B------:R-:W-:-:S04]  /*1410*/  UIMAD.WIDE.U32 UR6, UR4, UR10, URZ ;  /* 0x0000000a040672a5 */ /* 0x000fc8000f8e003f */
[----:B------:R-:W-:-:S12]  /*1420*/  @UP0 USHF.R.U32.HI UR4, URZ, UR11, UR7 ;  /* 0x0000000b3f040299 */ /* 0x000fd80008011607 */
.L_x_877:
[----:B------:R-:W-:-:S04]  /*1430*/  UIMAD UR4, UR4, UR5, URZ ;  /* 0x00000005040472a4 */ /* 0x000fc8000f8e023f */
[----:B------:R-:W-:-:S04]  /*1440*/  UISETP.LT.AND UP0, UPT, UR8, UR4, UPT ;  /* 0x000000040800728c */ /* 0x000fc8000bf01270 */
[----:B------:R-:W-:-:S12]  /*1450*/  USEL UR8, UR8, UR4, !UP0 ;  /* 0x0000000408087287 */ /* 0x000fd8000c000000 */
.L_x_875:
[----:B------:R-:W-:Y:S01]  /*1460*/  USHF.R.S32.HI UR4, URZ, 0x1f, UR8 ;  /* 0x0000001f3f047899 */ /* 0x000fe20008011408 */
[----:B------:R-:W-:Y:S01]  /*1470*/  PLOP3.LUT P0, PT, PT, PT, PT, 0x80, 0x0 ;  /* 0x000000000000781c */ /* 0x000fe20003f0f070 */
[----:B------:R-:W-:Y:S01]  /*1480*/  IMAD.MOV.U32 R0, RZ, RZ, RZ ;  /* 0x000000ffff007224 */ /* 0x000fe200078e00ff */
[----:B------:R-:W-:Y:S01]  /*1490*/  CS2R R2, SRZ ;  /* 0x0000000000027805 */ /* 0x000fe2000001ff00 */
[----:B------:R-:W-:Y:S01]  /*14a0*/  ULEA.HI UR4, UR4, UR8, URZ, 0x7 ;  /* 0x0000000804047291 */ /* 0x000fe2000f8f383f */
[----:B------:R-:W-:Y:S02]  /*14b0*/  CS2R R150, SRZ ;  /* 0x0000000000967805 */ /* 0x000fe4000001ff00 */
[----:B------:R-:W-:Y:S02]  /*14c0*/  CS2R R148, SRZ ;  /* 0x0000000000947805 */ /* 0x000fe4000001ff00 */
[----:B------:R-:W-:Y:S01]  /*14d0*/  CS2R R146, SRZ ;  /* 0x0000000000927805 */ /* 0x000fe2000001ff00 */
[----:B------:R-:W-:Y:S01]  /*14e0*/  USHF.R.S32.HI UR4, URZ, 0x7, UR4 ;  /* 0x000000073f047899 */ /* 0x000fe20008011404 */
[----:B------:R-:W-:-:S02]  /*14f0*/  CS2R R144, SRZ ;  /* 0x0000000000907805 */ /* 0x000fc4000001ff00 */
[----:B------:R-:W-:Y:S02]  /*1500*/  CS2R R142, SRZ ;  /* 0x00000000008e7805 */ /* 0x000fe4000001ff00 */
[----:B------:R-:W-:Y:S01]  /*1510*/  CS2R R140, SRZ ;  /* 0x00000000008c7805 */ /* 0x000fe2000001ff00 */
[----:B------:R-:W-:Y:S01]  /*1520*/  UISETP.LT.AND UP0, UPT, URZ, UR4, UPT ;  /* 0x000000043f00728c */ /* 0x000fe2000bf01270 */
[----:B------:R-:W-:Y:S02]  /*1530*/  CS2R R138, SRZ ;  /* 0x00000000008a7805 */ /* 0x000fe4000001ff00 */
[----:B------:R-:W-:Y:S02]  /*1540*/  CS2R R136, SRZ ;  /* 0x0000000000887805 */ /* 0x000fe4000001ff00 */
[----:B------:R-:W-:Y:S01]  /*1550*/  CS2R R134, SRZ ;  /* 0x0000000000867805 */ /* 0x000fe2000001ff00 */
[----:B------:R-:W-:Y:S01]  /*1560*/  USEL UR40, URZ, UR4, !UP0 ;  /* 0x000000043f287287 */ /* 0x000fe2000c000000 */
[----:B------:R-:W-:-:S02]  /*1570*/  CS2R R132, SRZ ;  /* 0x0000000000847805 */ /* 0x000fc4000001ff00 */
[----:B------:R-:W-:Y:S02]  /*1580*/  CS2R R130, SRZ ;  /* 0x0000000000827805 */ /* 0x000fe4000001ff00 */
[----:B------:R-:W-:Y:S02]  /*1590*/  CS2R R128, SRZ ;  /* 0x0000000000807805 */ /* 0x000fe4000001ff00 */
[----:B------:R-:W-:Y:S02]  /*15a0*/  CS2R R126, SRZ ;  /* 0x00000000007e7805 */ /* 0x000fe4000001ff00 */
[----:B------:R-:W-:Y:S02]  /*15b0*/  CS2R R124, SRZ ;  /* 0x00000000007c7805 */ /* 0x000fe4000001ff00 */
[----:B------:R-:W-:Y:S02]  /*15c0*/  ISETP.GT.AND P1, PT, R88, UR40, PT ;  /* 0x0000002858007c0c */ /* 0x000fe4000bf24270 */
        /* <DEDUP_REMOVED lines=14> */
[----:B------:R-:W-:Y:S01]  /*16b0*/  CS2R R6, SRZ ;  /* 0x0000000000067805 */ /* 0x000fe2000001ff00 */
[----:B------:R-:W-:Y:S01]  /*16c0*/  IMAD.MOV.U32 R94, RZ, RZ, RZ ;  /* 0x000000ffff5e7224 */ /* 0x000fe200078e00ff */
[----:B------:R-:W-:Y:S01]  /*16d0*/  CS2R R90, SRZ ;  /* 0x00000000005a7805 */ /* 0x000fe2000001ff00 */
[----:B------:R-:W-:Y:S02]  /*16e0*/  IMAD.MOV.U32 R89, RZ, RZ, RZ ;  /* 0x000000ffff597224 */ /* 0x000fe400078e00ff */
[----:B------:R-:W-:Y:S01]  /*16f0*/  IMAD.MOV.U32 R8, RZ, RZ, RZ ;  /* 0x000000ffff087224 */ /* 0x000fe200078e00ff */
[----:B------:R-:W-:Y:S06]  /*1700*/  @!P1 BRA `(.L_x_878) ;  /* 0x000000dc00e89947 */ /* 0x000fec0003800000 */
[----:B------:R-:W1:Y:S01]  /*1710*/  SHFL.IDX PT, R0, R188, RZ, 0x1f ;  /* 0x00001fffbc007589 */ /* 0x000e6200000e0000 */
[----:B------:R-:W-:-:S04]  /*1720*/  UIADD3 UR5, UR39, 0x10400, URZ ;  /* 0x0001040027057890 */ /* 0x000fc8000fffe03f */
[----:B------:R-:W-:-:S06]  /*1730*/  ULOP3.LUT UP0, URZ, UR5, 0x3ff, URZ, 0xc0, !UPT ;  /* 0x000003ff053f7892 */ /* 0x000fcc000f80c03f */
[----:B------:R-:W-:Y:S02]  /*1740*/  PLOP3.LUT P0, PT, PT, PT, UP0, 0x80, 0x0 ;  /* 0x000000000000781c */ /* 0x000fe40003f0f008 */
[----:B-1----:R-:W-:-:S13]  /*1750*/  R2UR UR41, R0 ;  /* 0x00000000002972ca */ /* 0x002fda00000e0000 */
[----:B------:R-:W-:-:S04]  /*1760*/  ULEA.HI UR4, UR41, UR41, URZ, 0x1 ;  /* 0x0000002929047291 */ /* 0x000fc8000f8f083f */
        /* <DEDUP_REMOVED lines=9> */
[----:B------:R-:W-:Y:S01]  /*1800*/  IMAD.U32 R4, RZ, RZ, UR4 ;  /* 0x00000004ff047e24 */ /* 0x000fe2000f8e00ff */
[----:B------:R1:W2:Y:S01]  /*1810*/  LDC.64 R2, c[0x4][R0] ;  /* 0x0100000000027b82 */ /* 0x0002a20000000a00 */
        /* <DEDUP_REMOVED lines=11> */
.L_x_879:
[----:B------:R-:W-:Y:S01]  /*18d0*/  ULEA.HI UR4, UR46, UR46, URZ, 0x1 ;  /* 0x0000002e2e047291 */ /* 0x000fe2000f8f083f */
[----:B------:R-:W-:-:S03]  /*18e0*/  IMAD.U32 R2, RZ, RZ, UR47 ;  /* 0x0000002fff027e24 */ /* 0x000fc6000f8e00ff */
[----:B------:R-:W-:Y:S02]  /*18f0*/  ULOP3.LUT UR4, UR4, 0xfffffffe, URZ, 0xc0, !UPT ;  /* 0xfffffffe04047892 */ /* 0x000fe4000f8ec03f */
[----:B------:R-:W-:Y:S02]  /*1900*/  ISETP.NE.AND P0, PT, R2, 0x3, PT ;  /* 0x000000030200780c */ /* 0x000fe40003f05270 */
[----:B------:R-:W-:-:S06]  /*1910*/  UIADD3 UR4, UR46, -UR4, URZ ;  /* 0x800000042e047290 */ /* 0x000fcc000fffe03f */
[----:B------:R-:W-:-:S05]  /*1920*/  IMAD.U32 R0, RZ, RZ, UR4 ;  /* 0x00000004ff007e24 */ /* 0x000fca000f8e00ff */
[----:B------:R-:W-:-:S04]  /*1930*/  SHF.L.U32 R0, R0, 0x1f, RZ ;  /* 0x0000001f00007819 */ /* 0x000fc800000006ff */
[----:B------:R-:W1:Y:S02]  /*1940*/  SYNCS.PHASECHK.TRANS64.TRYWAIT P1, [UR39+0x28800], R0 ;  /* 0x02880000ff0075a7 */ /* 0x000e640008020167 */
[----:B-1----:R-:W-:Y:S05]  /*1950*/  @!P1 BRA `(.L_x_880) ;  /* 0x0000012000609947 */ /* 0x002fea0003800000 */
.L_x_1027:
[----:B------:R-:W-:Y:S05]  /*1960*/  @!P0 BRA `(.L_x_881) ;  /* 0x0000000000048947 */ /* 0x000fea0003800000 */
[----:B------:R-:W-:Y:S01]  /*1970*/  BPT.TRAP 0x1 ;  /* 0x000000040000795c */ /* 0x000fe20000300000 */
.L_x_881:
[----:B------:R-:W-:Y:S02]  /*1980*/  IMAD.U32 R89, RZ, RZ, UR37 ;  /* 0x00000025ff597e24 */ /* 0x000fe4000f8e00ff */
[----:B-1----:R-:W-:-:S03]  /*1990*/  IMAD.U32 R0, RZ, RZ, UR36 ;  /* 0x00000024ff007e24 */ /* 0x002fc6000f8e00ff */
[----:B------:R-:W-:Y:S02]  /*19a0*/  LEA R89, R89, UR39, 0x3 ;  /* 0x0000002759597c11 */ /* 0x000fe4000f8e18ff */
[----:B------:R-:W-:-:S04]  /*19b0*/  SHF.L.U32 R0, R0, 0x1f, RZ ;  /* 0x0000001f00007819 */ /* 0x000fc800000006ff */
[----:B------:R1:W2:Y:S01]  /*19c0*/  SYNCS.PHASECHK.TRANS64.TRYWAIT P2, [R89+URZ+0x28830], R0 ;  /* 0x02883000590075a7 */ /* 0x0002a2000804017f */
[----:B------:R-:W-:Y:S05]  /*19d0*/  @!P0 BRA `(.L_x_882) ;  /* 0x0000000000048947 */ /* 0x000fea0003800000 */
[----:B------:R-:W-:Y:S01]  /*19e0*/  BPT.TRAP 0x1 ;  /* 0x000000040000795c */ /* 0x000fe20000300000 */
.L_x_882:
[----:B------:R-:W3:Y:S02]  /*19f0*/  S2R R2, SR_TID.X ;  /* 0x0000000000027919 */ /* 0x000ee40000002100 */
[----:B---3--:R-:W-:Y:S01]  /*1a00*/  LOP3.LUT P1, RZ, R2, 0x7f, RZ, 0xc0, !PT ;  /* 0x0000007f02ff7812 */ /* 0x008fe2000782c0ff */
[----:B--2---:R-:W-:-:S12]  /*1a10*/  @P2 BRA `(.L_x_883) ;  /* 0x0000000000082947 */ /* 0x004fd80003800000 */
[----:B------:R-:W2:Y:S02]  /*1a20*/  SYNCS.PHASECHK.TRANS64.TRYWAIT P2, [R89+URZ+0x28830], R0 ;  /* 0x02883000590075a7 */ /* 0x000ea4000804017f */
[----:B--2---:R-:W-:Y:S05]  /*1a30*/  @!P2 BRA `(.L_x_884) ;  /* 0x000001200040a947 */ /* 0x004fea0003800000 */
.L_x_883:
[----:B------:R-:W-:Y:S05]  /*1a40*/  WARPSYNC.ALL ;  /* 0x0000000000007948 */ /* 0x000fea0003800000 */
[----:B------:R-:W-:Y:S01]  /*1a50*/  UIADD3 UR4, UR39, 0x18400, URZ ;  /* 0x0001840027047890 */ /* 0x000fe2000fffe03f */
[----:B------:R-:W-:Y:S01]  /*1a60*/  WARPGROUP.ARRIVE ;  /* 0x00000000000079c5 */ /* 0x000fe20000000000 */
[----:B------:R-:W-:Y:S01]  /*1a70*/  ULOP3.LUT UR32, UR52, 0x10000, URZ, 0xfc, !UPT ;  /* 0x0001000034207892 */ /* 0x000fe2000f8efc3f */
[----:B------:R-:W3:Y:S01]  /*1a80*/  LDC R5, c[0x0][0x2e0] ;  /* 0x0000b800ff057b82 */ /* 0x000ee20000000800 */
[----:B------:R-:W-:Y:S01]  /*1a90*/  USHF.R.U32.HI UR4, URZ, 0x4, UR4 ;  /* 0x000000043f047899 */ /* 0x000fe20008011604 */
[----:B------:R-:W-:Y:S01]  /*1aa0*/  UMOV UR33, 0x40000040 ;  /* 0x4000004000217882 */ /* 0x000fe20000000000 */
[----:B------:R-:W-:-:S02]  /*1ab0*/  UMOV UR35, 0x40000040 ;  /* 0x4000004000237882 */ /* 0x000fc40000000000 */
[----:B------:R-:W-:Y:S01]  /*1ac0*/  ULOP3.LUT UR4, UR4, 0x3fff, URZ, 0xc0, !UPT ;  /* 0x00003fff04047892 */ /* 0x000fe2000f8ec03f */
[----:B------:R-:W-:Y:S01]  /*1ad0*/  UMOV UR5, 0x40000040 ;  /* 0x4000004000057882 */ /* 0x000fe20000000000 */
[----:B------:R-:W-:Y:S02]  /*1ae0*/  UMOV UR7, 0x40000040 ;  /* 0x4000004000077882 */ /* 0x000fe40000000000 */
[----:B------:R-:W-:Y:S01]  /*1af0*/  ULOP3.LUT UR49, UR4, 0x10000, URZ, 0xfc, !UPT ;  /* 0x0001000004317892 */ /* 0x000fe2000f8efc3f */
[----:B------:R-:W4:Y:S01]  /*1b00*/  LDC.64 R10, c[0x0][0x9e0] ;  /* 0x00027800ff0a7b82 */ /* 0x000f220000000a00 */
[----:B------:R-:W-:Y:S02]  /*1b10*/  UIADD3 UR4, UR32, 0x2, URZ ;  /* 0x0000000220047890 */ /* 0x000fe4000fffe03f */
[----:B------:R-:W-:Y:S02]  /*1b20*/  ULEA UR34, UR37, UR49, 0xb ;  /* 0x0000003125227291 */ /* 0x000fe4000f8e583f */
[----:B------:R-:W-:-:S02]  /*1b30*/  UIADD3 UR8, UR32, 0x4, URZ ;  /* 0x0000000420087890 */ /* 0x000fc4000fffe03f */
[----:B------:R-:W-:Y:S02]  /*1b40*/  UIADD3 UR6, UR34, 0x2, URZ ;  /* 0x0000000222067890 */ /* 0x000fe4000fffe03f */
[----:B------:R-:W-:Y:S01]  /*1b50*/  UIADD3 UR10, UR34, 0x4, URZ ;  /* 0x00000004220a7890 */ /* 0x000fe2000fffe03f */
[----:B------:R-:W-:Y:S02]  /*1b60*/  UMOV UR9, 0x40000040 ;  /* 0x4000004000097882 */ /* 0x000fe40000000000 */
[----:B------:R-:W-:Y:S01]  /*1b70*/  HGMMA.64x128x16.F32 R24, gdesc[UR32], RZ, !UPT, gsb0 ;  /* 0x01e00000201879f0 */ /* 0x000fe2000c0008ff */
[----:B------:R-:W-:Y:S01]  /*1b80*/  UMOV UR11, 0x40000040 ;  /* 0x40000040000b7882 */ /* 0x000fe20000000000 */
[----:B------:R-:W-:Y:S02]  /*1b90*/  UIADD3 UR12, UR32, 0x6, URZ ;  /* 0x00000006200c7890 */ /* 0x000fe4000fffe03f */
[----:B------:R-:W-:Y:S01]  /*1ba0*/  UIADD3 UR14, UR34, 0x6, URZ ;  /* 0x00000006220e7890 */ /* 0x000fe2000fffe03f */
[----:B------:R-:W-:Y:S01]  /*1bb0*/  UMOV UR13, 0x40000040 ;  /* 0x40000040000d7882 */ /* 0x000fe20000000000 */
[----:B------:R-:W-:Y:S01]  /*1bc0*/  UMOV UR15, 0x40000040 ;  /* 0x40000040000f7882 */ /* 0x000fe20000000000 */
[----:B------:R-:W-:-:S02]  /*1bd0*/  UIADD3 UR16, UR32, 0x400, URZ ;  /* 0x0000040020107890 */ /* 0x000fc4000fffe03f */
[----:B------:R-:W-:Y:S01]  /*1be0*/  UIADD3 UR18, UR34, 0x400, URZ ;  /* 0x0000040022127890 */ /* 0x000fe2000fffe03f */
[----:B------:R-:W-:Y:S01]  /*1bf0*/  UMOV UR17, 0x40000040 ;  /* 0x4000004000117882 */ /* 0x000fe20000000000 */
[----:B------:R-:W-:Y:S01]  /*1c00*/  UMOV UR19, 0x40000040 ;  /* 0x4000004000137882 */ /* 0x000fe20000000000 */
[----:B------:R-:W-:Y:S01]  /*1c10*/  UIADD3 UR20, UR32, 0x402, URZ ;  /* 0x0000040220147890 */ /* 0x000fe2000fffe03f */
[----:B----4-:R-:W-:Y:S01]  /*1c20*/  ISETP.GE.AND P2, PT, R11, 0x1, PT ;  /* 0x000000010b00780c */ /* 0x010fe20003f46270 */
[----:B------:R-:W-:Y:S01]  /*1c30*/  UIADD3 UR22, UR34, 0x402, URZ ;  /* 0x0000040222167890 */ /* 0x000fe2000fffe03f */
[----:B------:R-:W-:Y:S01]  /*1c40*/  UMOV UR21, 0x40000040 ;  /* 0x4000004000157882 */ /* 0x000fe20000000000 */
        /* <DEDUP_REMOVED lines=9> */
[----:B------:R-:W-:Y:S02]  /*1ce0*/  WARPGROUP.DEPBAR.LE gsb0, 0x0 ;  /* 0x00008000000079c5 */ /* 0x000fe40000010000 */
[----:B------:R-:W-:-:S06]  /*1cf0*/  WARPGROUP.ARRIVE ;  /* 0x00000000000079c5 */ /* 0x000fcc0000000000 */
[----:B------:R-:W-:Y:S01]  /*1d00*/  HGMMA.64x128x16.F32 R24, gdesc[UR4], R24, gsb0 ;  /* 0x01e00000041879f0 */ /* 0x000fe20008000818 */
[----:B------:R-:W-:Y:S02]  /*1d10*/  ULDC.64 UR6, c[0x0][0x9d8] ;  /* 0x0002760000067ab9 */ /* 0x000fe40000000a00 */
[----:B------:R-:W-:Y:S01]  /*1d20*/  ULOP3.LUT UR52, URZ, UR7, URZ, 0x33, !UPT ;  /* 0x000000073f347292 */ /* 0x000fe2000f8e333f */
[----:B------:R-:W-:Y:S02]  /*1d30*/  WARPGROUP.DEPBAR.LE gsb0, 0x0 ;  /* 0x00008000000079c5 */ /* 0x000fe40000010000 */
[----:B------:R-:W-:-:S06]  /*1d40*/  WARPGROUP.ARRIVE ;  /* 0x00000000000079c5 */ /* 0x000fcc0000000000 */
[----:B------:R-:W-:Y:S03]  /*1d50*/  HGMMA.64x128x16.F32 R24, gdesc[UR8], R24, gsb0 ;  /* 0x01e00000081879f0 */ /* 0x000fe60008000818 */
[----:B------:R-:W-:Y:S02]  /*1d60*/  WARPGROUP.DEPBAR.LE gsb0, 0x0 ;  /* 0x00008000000079c5 */ /* 0x000fe40000010000 */
[----:B------:R-:W-:-:S07]  /*1d70*/  WARPGROUP.ARRIVE ;  /* 0x00000000000079c5 */ /* 0x000fce0000000000 */
        /* <DEDUP_REMOVED lines=14> */
[----:B------:R-:W-:Y:S01]  /*1e60*/  FMUL.FTZ R4, R45, UR6 ;  /* 0x000000062d047c20 */ /* 0x000fe20008410000 */
[----:B-12---:R-:W-:Y:S01]  /*1e70*/  FMUL.FTZ R0, R41, UR6 ;  /* 0x0000000629007c20 */ /* 0x006fe20008410000 */
[----:B------:R-:W-:Y:S01]  /*1e80*/  FMUL.FTZ R37, R37, UR6 ;  /* 0x0000000625257c20 */ /* 0x000fe20008410000 */
[----:B------:R-:W-:Y:S01]  /*1e90*/  FMUL.FTZ R29, R29, UR6 ;  /* 0x000000061d1d7c20 */ /* 0x000fe20008410000 */
[----:B------:R1:W2:Y:S01]  /*1ea0*/  MUFU.TANH R112, R4 ;  /* 0x0000000400707308 */ /* 0x0002a20000002400 */
[----:B------:R-:W-:Y:S01]  /*1eb0*/  FMUL.FTZ R57, R57, UR6 ;  /* 0x0000000639397c20 */ /* 0x000fe20008410000 */
[----:B------:R-:W-:Y:S01]  /*1ec0*/  FMUL.FTZ R13, R31, UR6 ;  /* 0x000000061f0d7c20 */ /* 0x000fe20008410000 */
[----:B------:R-:W-:Y:S01]  /*1ed0*/  FMUL.FTZ R25, R25, UR6 ;  /* 0x0000000619197c20 */ /* 0x000fe20008410000 */
[----:B------:R-:W-:Y:S01]  /*1ee0*/  FMUL.FTZ R33, R33, UR6 ;  /* 0x0000000621217c20 */ /* 0x000fe20008410000 */
[----:B------:R-:W-:Y:S01]  /*1ef0*/  FMUL.FTZ R31, R43, UR6 ;  /* 0x000000062b1f7c20 */ /* 0x000fe20008410000 */
[----:B------:R-:W-:Y:S01]  /*1f00*/  FMUL.FTZ R43, R47, UR6 ;  /* 0x000000062f2b7c20 */ /* 0x000fe20008410000 */
[----:B------:R-:W-:Y:S01]  /*1f10*/  FMUL.FTZ R47, R51, UR6 ;  /* 0x00000006332f7c20 */ /* 0x000fe20008410000 */
[----:B------:R4:W2:Y:S01]  /*1f20*/  MUFU.TANH R116, R0 ;  /* 0x0000000000747308 */ /* 0x0008a20000002400 */
[----:B-1----:R-:W-:Y:S01]  /*1f30*/  FMUL.FTZ R4, R53, UR6 ;  /* 0x0000000635047c20 */ /* 0x002fe20008410000 */
[----:B------:R-:W-:Y:S01]  /*1f40*/  FMUL.FTZ R7, R27, UR6 ;  /* 0x000000061b077c20 */ /* 0x000fe20008410000 */
[----:B------:R-:W-:Y:S01]  /*1f50*/  FMUL.FTZ R51, R55, UR6 ;  /* 0x0000000637337c20 */ /* 0x000fe20008410000 */
[----:B------:R-:W-:Y:S01]  /*1f60*/  FMUL.FTZ R21, R35, UR6 ;  /* 0x0000000623157c20 */ /* 0x000fe20008410000 */
[----:B------:R-:W-:Y:S01]  /*1f70*/  FMUL.FTZ R27, R39, UR6 ;  /* 0x00000006271b7c20 */ /* 0x000fe20008410000 */
[----:B------:R-:W-:Y:S01]  /*1f80*/  FMUL.FTZ R55, R59, UR6 ;  /* 0x000000063b377c20 */ /* 0x000fe20008410000 */
[----:B------:R-:W-:Y:S01]  /*1f90*/  FMUL.FTZ R2, R24, UR6 ;  /* 0x0000000618027c20 */ /* 0x000fe20008410000 */
[----:B------:R1:W2:Y:S01]  /*1fa0*/  MUFU.TANH R102, R4 ;  /* 0x0000000400667308 */ /* 0x0002a20000002400 */
[----:B----4-:R-:W-:Y:S01]  /*1fb0*/  FMUL.FTZ R0, R49, UR6 ;  /* 0x0000000631007c20 */ /* 0x010fe20008410000 */
        /* <DEDUP_REMOVED lines=15> */
[----:B----4-:R-:W-:-:S02]  /*20b0*/  IMAD.MOV.U32 R37, RZ, RZ, -0x80 ;  /* 0xffffff80ff257424 */ /* 0x010fc400078e00ff */
[----:B------:R-:W-:Y:S01]  /*20c0*/  FMUL.FTZ R52, R52, UR6 ;  /* 0x0000000634347c20 */ /* 0x000fe20008410000 */
[----:B------:R-:W-:Y:S01]  /*20d0*/  FMUL.FTZ R49, R54, UR6 ;  /* 0x0000000636317c20 */ /* 0x000fe20008410000 */
[----:B------:R-:W-:Y:S01]  /*20e0*/  FMUL.FTZ R56, R56, UR6 ;  /* 0x0000000638387c20 */ /* 0x000fe20008410000 */
[----:B------:R-:W-:Y:S01]  /*20f0*/  FMUL.FTZ R53, R58, UR6 ;  /* 0x000000063a357c20 */ /* 0x000fe20008410000 */
[----:B------:R-:W-:Y:S01]  /*2100*/  FMUL.FTZ R60, R60, UR6 ;  /* 0x000000063c3c7c20 */ /* 0x000fe20008410000 */
[----:B------:R-:W-:Y:S01]  /*2110*/  FMUL.FTZ R59, R62, UR6 ;  /* 0x000000063e3b7c20 */ /* 0x000fe20008410000 */
[----:B------:R4:W2:Y:S01]  /*2120*/  MUFU.TANH R12, R29 ;  /* 0x0000001d000c7308 */ /* 0x0008a20000002400 */
[----:B-1----:R-:W1:Y:S01]  /*2130*/  LDC R4, c[0x0][0x288] ;  /* 0x0000a200ff047b82 */ /* 0x002e620000000800 */
[----:B------:R-:W-:Y:S01]  /*2140*/  FMUL.FTZ R64, R64, UR6 ;  /* 0x0000000640407c20 */ /* 0x000fe20008410000 */
[----:B------:R-:W-:Y:S01]  /*2150*/  FMUL.FTZ R68, R68, UR6 ;  /* 0x0000000644447c20 */ /* 0x000fe20008410000 */
[----:B------:R-:W-:Y:S01]  /*2160*/  FMUL.FTZ R67, R70, UR6 ;  /* 0x0000000646437c20 */ /* 0x000fe20008410000 */
[----:B------:R-:W-:Y:S01]  /*2170*/  FMUL.FTZ R72, R72, UR6 ;  /* 0x0000000648487c20 */ /* 0x000fe20008410000 */
[----:B------:R-:W-:Y:S01]  /*2180*/  FMUL.FTZ R74, R74, UR6 ;  /* 0x000000064a4a7c20 */ /* 0x000fe20008410000 */
[----:B------:R-:W-:Y:S01]  /*2190*/  FMUL.FTZ R75, R75, UR6 ;  /* 0x000000064b4b7c20 */ /* 0x000fe20008410000 */
[----:B------:R5:W1:Y:S01]  /*21a0*/  MUFU.TANH R106, R0 ;  /* 0x00000000006a7308 */ /* 0x000a620000002400 */
[----:B----4-:R-:W-:Y:S01]  /*21b0*/  FMUL.FTZ R29, R42, UR6 ;  /* 0x000000062a1d7c20 */ /* 0x010fe20008410000 */
[----:B------:R-:W-:-:S02]  /*21c0*/  IMAD R42, R88, R37, 0x80 ;  /* 0x00000080582a7424 */ /* 0x000fc400078e0225 */
[----:B------:R-:W-:Y:S01]  /*21d0*/  FMUL.FTZ R76, R76, UR6 ;  /* 0x000000064c4c7c20 */ /* 0x000fe20008410000 */
[----:B------:R-:W-:Y:S01]  /*21e0*/  FMUL.FTZ R79, R79, UR6 ;  /* 0x000000064f4f7c20 */ /* 0x000fe20008410000 */
[----:B------:R-:W-:Y:S01]  /*21f0*/  FMUL.FTZ R80, R80, UR6 ;  /* 0x0000000650507c20 */ /* 0x000fe20008410000 */
[----:B------:R-:W-:Y:S01]  /*2200*/  FMUL.FTZ R81, R81, UR6 ;  /* 0x0000000651517c20 */ /* 0x000fe20008410000 */
[----:B------:R-:W-:Y:S01]  /*2210*/  FMUL.FTZ R35, R82, UR6 ;  /* 0x0000000652237c20 */ /* 0x000fe20008410000 */
[----:B------:R3:W4:Y:S01]  /*2220*/  MUFU.TANH R98, R57 ;  /* 0x0000003900627308 */ /* 0x0007220000002400 */
[----:B-----5:R-:W-:Y:S01]  /*2230*/  FMUL.FTZ R0, R61, UR6 ;  /* 0x000000063d007c20 */ /* 0x020fe20008410000 */
[----:B------:R-:W-:Y:S01]  /*2240*/  FMUL.FTZ R61, R63, UR6 ;  /* 0x000000063f3d7c20 */ /* 0x000fe20008410000 */
[----:B------:R-:W-:Y:S01]  /*2250*/  FMUL.FTZ R63, R66, UR6 ;  /* 0x00000006423f7c20 */ /* 0x000fe20008410000 */
[----:B------:R-:W-:Y:S01]  /*2260*/  FMUL.FTZ R85, R85, UR6 ;  /* 0x0000000655557c20 */ /* 0x000fe20008410000 */
[----:B------:R-:W-:Y:S01]  /*2270*/  FMUL.FTZ R37, R86, UR6 ;  /* 0x0000000656257c20 */ /* 0x000fe20008410000 */
[----:B------:R-:W-:Y:S01]  /*2280*/  FMUL.FTZ R39, R87, UR6 ;  /* 0x0000000657277c20 */ /* 0x000fe20008410000 */
[----:B------:R-:W-:Y:S01]  /*2290*/  FMUL.FTZ R78, R78, UR6 ;  /* 0x000000064e4e7c20 */ /* 0x000fe20008410000 */
[----:B------:R5:W1:Y:S01]  /*22a0*/  MUFU.TANH R94, R0 ;  /* 0x00000000005e7308 */ /* 0x000a620000002400 */
[----:B---3--:R-:W-:-:S02]  /*22b0*/  IMAD R57, R5, UR45, R42 ;  /* 0x0000002d05397c24 */ /* 0x008fc4000f8e022a */
[----:B------:R-:W-:Y:S01]  /*22c0*/  FMUL.FTZ R84, R84, UR6 ;  /* 0x0000000654547c20 */ /* 0x000fe20008410000 */
[----:B------:R-:W-:Y:S01]  /*22d0*/  FMUL.FTZ R77, R77, UR6 ;  /* 0x000000064d4d7c20 */ /* 0x000fe20008410000 */
[----:B------:R-:W-:-:S03]  /*22e0*/  FMUL.FTZ R73, R73, UR6 ;  /* 0x0000000649497c20 */ /* 0x000fc60008410000 */
[----:B------:R3:W2:Y:S01]  /*22f0*/  MUFU.TANH R8, R25 ;  /* 0x0000001900087308 */ /* 0x0006a20000002400 */
[----:B-----5:R-:W-:Y:S01]  /*2300*/  FMUL.FTZ R0, R69, UR6 ;  /* 0x0000000645007c20 */ /* 0x020fe20008410000 */
[----:B------:R-:W-:Y:S01]  /*2310*/  FMUL.FTZ R69, R71, UR6 ;  /* 0x0000000647457c20 */ /* 0x000fe20008410000 */
[----:B-1----:R-:W-:-:S05]  /*2320*/  IADD3 R71, R57, 0x1, -R4 ;  /* 0x0000000139477810 */ /* 0x002fca0007ffe804 */
[----:B------:R1:W2:Y:S01]  /*2330*/  MUFU.TANH R124, R33 ;  /* 0x00000021007c7308 */ /* 0x0002a20000002400 */
[----:B---3--:R-:W-:Y:S01]  /*2340*/  FMUL.FTZ R25, R38, UR6 ;  /* 0x0000000626197c20 */ /* 0x008fe20008410000 */
[----:B------:R-:W-:Y:S01]  /*2350*/  IMAD R71, R16, -0x2, R71 ;  /* 0xfffffffe10477824 */ /* 0x000fe200078e0247 */
[----:B------:R-:W-:-:S05]  /*2360*/  LEA R38, R88, 0xffffff80, 0x7 ;  /* 0xffffff8058267811 */ /* 0x000fca00078e38ff */
[----:B------:R3:W2:Y:S01]  /*2370*/  MUFU.TANH R14, R0 ;  /* 0x00000000000e7308 */ /* 0x0006a20000002400 */
[----:B-1----:R-:W-:-:S07]  /*2380*/  FMUL.FTZ R33, R83, UR6 ;  /* 0x0000000653217c20 */ /* 0x002fce0008410000 */
[----:B------:R-:W1:Y:S01]  /*2390*/  MUFU.TANH R2, R2 ;  /* 0x0000000200027308 */ /* 0x000e620000002400 */
[----:B---3--:R-:W-:-:S05]  /*23a0*/  @!P1 VIADD R0, R89, 0x28840 ;  /* 0x0002884059009836 */ /* 0x008fca0000000000 */
[----:B------:R-:W-:Y:S02]  /*23b0*/  @!P1 PRMT R0, RZ, 0x654, R0 ;  /* 0x00000654ff009816 */ /* 0x000fe40000000000 */
[----:B------:R-:W3:Y:S02]  /*23c0*/  MUFU.TANH R3, R3 ;  /* 0x0000000300037308 */ /* 0x000ee40000002400 */
[----:B------:R5:W-:Y:S06]  /*23d0*/  @!P1 SYNCS.ARRIVE.TRANS64.RED.A1T0 RZ, [R0+URZ], RZ ;  /* 0x000000ff00ff99a7 */ /* 0x000bec000810043f */
[----:B------:R-:W1:Y:S01]  /*23e0*/  MUFU.TANH R7, R7 ;  /* 0x0000000700077308 */ /* 0x000e620000002400 */
[----:B-----5:R-:W-:-:S07]  /*23f0*/  VIADD R0, R187, UR42 ;  /* 0x0000002abb007c36 */ /* 0x020fce0008000000 */
[----:B------:R-:W1:Y:S08]  /*2400*/  MUFU.TANH R28, R28 ;  /* 0x0000001c001c7308 */ /* 0x000e700000002400 */
        /* <DEDUP_REMOVED lines=46> */
[----:B------:R5:W1:Y:S08]  /*26f0*/  MUFU.TANH R20, R77 ;  /* 0x0000004d00147308 */ /* 0x000a700000002400 */
[----:B------:R4:W1:Y:S01]  /*2700*/  MUFU.TANH R24, R73 ;  /* 0x0000004900187308 */ /* 0x0008620000002400 */
[----:B-----5:R-:W-:-:S02]  /*2710*/  VIADD R77, R71, UR52 ;  /* 0x00000034474d7c36 */ /* 0x020fc40008000000 */
[----:B------:R-:W-:Y:S02]  /*2720*/  IMAD.IADD R71, R71, 0x1, R10 ;  /* 0x0000000147477824 */ /* 0x000fe400078e020a */
[----:B------:R-:W-:Y:S02]  /*2730*/  IMAD.IADD R30, R77, 0x1, R0 ;  /* 0x000000014d1e7824 */ /* 0x000fe400078e0200 */
[----:B----4-:R-:W-:-:S05]  /*2740*/  IMAD R73, R16, -0x2, R57 ;  /* 0xfffffffe10497824 */ /* 0x010fca00078e0239 */
[----:B------:R-:W-:Y:S01]  /*2750*/  VIADDMNMX R26, R0, R71, R73, PT ;  /* 0x00000047001a7246 */ /* 0x000fe20003800149 */
[----:B--23--:R-:W-:Y:S06]  /*2760*/  @!P2 BRA `(.L_x_885) ;  /* 0x000000000054a947 */ /* 0x00cfec0003800000 */
[----:B------:R-:W-:Y:S01]  /*2770*/  IMAD R57, R5, UR45, R0 ;  /* 0x0000002d05397c24 */ /* 0x000fe2000f8e0200 */
[----:B------:R-:W-:Y:S03]  /*2780*/  BSSY B0, `(.L_x_886) ;  /* 0x000000f000007945 */ /* 0x000fe60003800000 */
[----:B------:R-:W-:-:S05]  /*2790*/  IMAD.IADD R57, R57, 0x1, -R4 ;  /* 0x0000000139397824 */ /* 0x000fca00078e0a04 */
[----:B------:R-:W-:-:S13]  /*27a0*/  ISETP.GT.AND P3, PT, R57, -0x1, PT ;  /* 0xffffffff3900780c */ /* 0x000fda0003f64270 */
[----:B------:R-:W-:Y:S05]  /*27b0*/  @P3 BRA `(.L_x_887) ;  /* 0x00000000001c3947 */ /* 0x000fea0003800000 */
[----:B------:R-:W-:Y:S02]  /*27c0*/  ISETP.NE.AND P3, PT, R11, 0x1, PT ;  /* 0x000000010b00780c */ /* 0x000fe40003f65270 */
[----:B------:R-:W-:-:S11]  /*27d0*/  LOP3.LUT R57, RZ, R57, RZ, 0x33, !PT ;  /* 0x00000039ff397212 */ /* 0x000fd600078e33ff */
[----:B------:R-:W2:Y:S02]  /*27e0*/  @P3 LDC.64 R82, c[0x0][0x9e8] ;  /* 0x00027a00ff523b82 */ /* 0x000ea40000000a00 */
[----:B--2---:R-:W-:-:S05]  /*27f0*/  @P3 IMAD.HI.U32 R6, R57, R82, RZ ;  /* 0x0000005239063227 */ /* 0x004fca00078e00ff */
[----:B------:R-:W-:-:S04]  /*2800*/  @P3 SHF.R.U32.HI R57, RZ, R83, R6 ;  /* 0x00000053ff393219 */ /* 0x000fc80000011606 */
[----:B------:R-:W-:Y:S01]  /*2810*/  LOP3.LUT R57, RZ, R57, RZ, 0x33, !PT ;  /* 0x00000039ff397212 */ /* 0x000fe200078e33ff */
[----:B------:R-:W-:Y:S06]  /*2820*/  BRA `(.L_x_888) ;  /* 0x0000000000107947 */ /* 0x000fec0003800000 */
.L_x_887:
[----:B------:R-:W-:-:S13]  /*2830*/  ISETP.NE.AND P3, PT, R11, 0x1, PT ;  /* 0x000000010b00780c */ /* 0x000fda0003f65270 */
[----:B------:R-:W2:Y:S02]  /*2840*/  @P3 LDC.64 R82, c[0x0][0x9e8] ;  /* 0x00027a00ff523b82 */ /* 0x000ea40000000a00 */
[----:B--2---:R-:W-:-:S05]  /*2850*/  @P3 IMAD.HI.U32 R6, R57, R82, RZ ;  /* 0x0000005239063227 */ /* 0x004fca00078e00ff */
[----:B------:R-:W-:-:S07]  /*2860*/  @P3 SHF.R.U32.HI R57, RZ, R83, R6 ;  /* 0x00000053ff393219 */ /* 0x000fce0000011606 */
.L_x_888:
[----:B------:R-:W-:Y:S05]  /*2870*/  BSYNC B0 ;  /* 0x0000000000007941 */ /* 0x000fea0003800000 */
.L_x_886:
[----:B------:R-:W-:-:S04]  /*2880*/  IMAD R57, R57, R11, -R38 ;  /* 0x0000000b39397224 */ /* 0x000fc800078e0a26 */
[----:B------:R-:W-:-:S05]  /*2890*/  IMAD R57, R16, -0x2, R57 ;  /* 0xfffffffe10397824 */ /* 0x000fca00078e0239 */
[----:B------:R-:W-:Y:S02]  /*28a0*/  VIMNMX R30, R30, R57, !PT ;  /* 0x000000391e1e7248 */ /* 0x000fe40007fe0100 */
[----:B------:R-:W-:-:S07]  /*28b0*/  VIADDMNMX R26, R57, R11, R26, PT ;  /* 0x0000000b391a7246 */ /* 0x000fce000380011a */
.L_x_885:
[C---:B------:R-:W-:Y:S02]  /*28c0*/  ISETP.GE.AND P4, PT, R42.reuse, 0x9, PT ;  /* 0x000000092a00780c */ /* 0x040fe40003f86270 */
[----:B------:R-:W-:Y:S02]  /*28d0*/  ISETP.GE.AND P3, PT, R42, 0x2, PT ;  /* 0x000000022a00780c */ /* 0x000fe40003f66270 */
[----:B------:R-:W-:Y:S02]  /*28e0*/  P2R R46, PR, RZ, 0x10 ;  /* 0x00000010ff2e7803 */ /* 0x000fe40000000000 */
[C---:B------:R-:W-:Y:S02]  /*28f0*/  ISETP.GT.AND P4, PT, R30.reuse, 0x8, !P4 ;  /* 0x000000081e00780c */ /* 0x040fe40006784270 */
[----:B------:R-:W-:Y:S02]  /*2900*/  ISETP.GT.AND P5, PT, R30, 0x1, !P3 ;  /* 0x000000011e00780c */ /* 0x000fe40005fa4270 */
[----:B------:R-:W-:-:S02]  /*2910*/  ISETP.LT.OR P4, PT, R26, 0x9, P4 ;  /* 0x000000091a00780c */ /* 0x000fc40002781670 */
[----:B------:R-:W-:Y:S02]  /*2920*/  ISETP.GE.AND P6, PT, R42, 0xa, PT ;  /* 0x0000000a2a00780c */ /* 0x000fe40003fc6270 */
[----:B-1----:R-:W-:Y:S02]  /*2930*/  FSEL R182, R28, -INF , !P4 ;  /* 0xff8000001cb67808 */ /* 0x002fe40006000000 */
[----:B------:R-:W-:Y:S02]  /*2940*/  ISETP.LT.OR P5, PT, R26, 0x2, P5 ;  /* 0x000000021a00780c */ /* 0x000fe40002fa1670 */
[----:B------:R-:W-:Y:S02]  /*2950*/  ISETP.GT.AND P4, PT, R30, 0x9, !P6 ;  /* 0x000000091e00780c */ /* 0x000fe40007784270 */
[----:B------:R-:W-:Y:S02]  /*2960*/  FSEL R128, R8, -INF , !P5 ;  /* 0xff80000008807808 */ /* 0x000fe40006800000 */
[----:B------:R-:W-:-:S02]  /*2970*/  ISETP.LT.OR P4, PT, R26, 0xa, P4 ;  /* 0x0000000a1a00780c */ /* 0x000fc40002781670 */
[----:B------:R-:W-:Y:S02]  /*2980*/  ISETP.GE.AND P5, PT, R42, 0x11, PT ;  /* 0x000000112a00780c */ /* 0x000fe40003fa6270 */
[----:B------:R-:W-:Y:S02]  /*2990*/  FSEL R130, R12, -INF , !P4 ;  /* 0xff8000000c827808 */ /* 0x000fe40006000000 */
[----:B------:R-:W-:Y:S02]  /*29a0*/  ISETP.GT.AND P4, PT, R30, 0x10, !P5 ;  /* 0x000000101e00780c */ /* 0x000fe40006f84270 */
[----:B------:R-:W-:Y:S02]  /*29b0*/  P2R R54, PR, RZ, 0x20 ;  /* 0x00000020ff367803 */ /* 0x000fe40000000000 */
[----:B------:R-:W-:Y:S02]  /*29c0*/  ISETP.LT.OR P4, PT, R26, 0x11, P4 ;  /* 0x000000111a00780c */ /* 0x000fe40002781670 */
[----:B------:R-:W-:-:S02]  /*29d0*/  ISETP.GE.AND P5, PT, R42, 0x12, PT ;  /* 0x000000122a00780c */ /* 0x000fc40003fa6270 */
[----:B------:R-:W-:Y:S02]  /*29e0*/  FSEL R176, R32, -INF , !P4 ;  /* 0xff80000020b07808 */ /* 0x000fe40006000000 */
[----:B------:R-:W-:Y:S02]  /*29f0*/  ISETP.GT.AND P4, PT, R30, 0x11, !P5 ;  /* 0x000000111e00780c */ /* 0x000fe40006f84270 */
[----:B------:R-:W-:Y:S02]  /*2a00*/  P2R R32, PR, RZ, 0x20 ;  /* 0x00000020ff207803 */ /* 0x000fe40000000000 */
[----:B------:R-:W-:Y:S02]  /*2a10*/  ISETP.LT.OR P4, PT, R26, 0x12, P4 ;  /* 0x000000121a00780c */ /* 0x000fe40002781670 */
[----:B------:R-:W-:Y:S02]  /*2a20*/  ISETP.GE.AND P5, PT, R42, 0x19, PT ;  /* 0x000000192a00780c */ /* 0x000fe40003fa6270 */
[----:B------:R-:W-:-:S02]  /*2a30*/  FSEL R124, R124, -INF , !P4 ;  /* 0xff8000007c7c7808 */ /* 0x000fc40006000000 */
[----:B------:R-:W-:Y:S02]  /*2a40*/  ISETP.GT.AND P4, PT, R30, 0x18, !P5 ;  /* 0x000000181e00780c */ /* 0x000fe40006f84270 */
[----:B------:R-:W-:Y:S02]  /*2a50*/  P2R R58, PR, RZ, 0x20 ;  /* 0x00000020ff3a7803 */ /* 0x000fe40000000000 */
[----:B------:R-:W-:Y:S02]  /*2a60*/  ISETP.LT.OR P4, PT, R26, 0x19, P4 ;  /* 0x000000191a00780c */ /* 0x000fe40002781670 */
[----:B------:R-:W-:Y:S02]  /*2a70*/  ISETP.GE.AND P5, PT, R42, 0x1a, PT ;  /* 0x0000001a2a00780c */ /* 0x000fe40003fa6270 */
[----:B------:R-:W-:Y:S02]  /*2a80*/  FSEL R122, R36, -INF , !P4 ;  /* 0xff800000247a7808 */ /* 0x000fe40006000000 */
[----:B------:R-:W-:-:S02]  /*2a90*/  ISETP.GT.AND P4, PT, R30, 0x19, !P5 ;  /* 0x000000191e00780c */ /* 0x000fc40006f84270 */
[----:B------:R-:W-:Y:S02]  /*2aa0*/  P2R R62, PR, RZ, 0x20 ;  /* 0x00000020ff3e7803 */ /* 0x000fe40000000000 */
[----:B------:R-:W-:Y:S02]  /*2ab0*/  ISETP.LT.OR P4, PT, R26, 0x1a, P4 ;  /* 0x0000001a1a00780c */ /* 0x000fe40002781670 */
[----:B------:R-:W-:Y:S02]  /*2ac0*/  ISETP.GE.AND P5, PT, R42, 0x21, PT ;  /* 0x000000212a00780c */ /* 0x000fe40003fa6270 */
[----:B------:R-:W-:Y:S02]  /*2ad0*/  FSEL R120, R120, -INF , !P4 ;  /* 0xff80000078787808 */ /* 0x000fe40006000000 */
[----:B------:R-:W-:Y:S02]  /*2ae0*/  ISETP.GT.AND P4, PT, R30, 0x20, !P5 ;  /* 0x000000201e00780c */ /* 0x000fe40006f84270 */
[----:B------:R-:W-:-:S02]  /*2af0*/  P2R R66, PR, RZ, 0x20 ;  /* 0x00000020ff427803 */ /* 0x000fc40000000000 */
[----:B------:R-:W-:Y:S02]  /*2b00*/  ISETP.LT.OR P4, PT, R26, 0x21, P4 ;  /* 0x000000211a00780c */ /* 0x000fe40002781670 */
[----:B------:R-:W-:Y:S02]  /*2b10*/  ISETP.GE.AND P5, PT, R42, 0x22, PT ;  /* 0x000000222a00780c */ /* 0x000fe40003fa6270 */
[----:B------:R-:W-:Y:S02]  /*2b20*/  FSEL R118, R40, -INF , !P4 ;  /* 0xff80000028767808 */ /* 0x000fe40006000000 */
[----:B------:R-:W-:Y:S02]  /*2b30*/  ISETP.GT.AND P4, PT, R30, 0x21, !P5 ;  /* 0x000000211e00780c */ /* 0x000fe40006f84270 */
[----:B------:R-:W-:Y:S02]  /*2b40*/  P2R R70, PR, RZ, 0x20 ;  /* 0x00000020ff467803 */ /* 0x000fe40000000000 */
        /* <DEDUP_REMOVED lines=96> */
[----:B------:R-:W-:-:S02]  /*3150*/  P2R R50, PR, RZ, 0x40 ;  /* 0x00000040ff327803 */ /* 0x000fc40000000000 */
[----:B------:R-:W-:Y:S02]  /*3160*/  FSEL R8, R80, -INF , !P4 ;  /* 0xff80000050087808 */ /* 0x000fe40006000000 */
[----:B------:R-:W-:-:S04]  /*3170*/  ISETP.GE.AND P4, PT, R42, 0x72, PT ;  /* 0x000000722a00780c */ /* 0x000fc80003f86270 */
[----:B------:R-:W-:-:S04]  /*3180*/  ISETP.GT.AND P5, PT, R30, 0x71, !P4 ;  /* 0x000000711e00780c */ /* 0x000fc800067a4270 */
[----:B------:R-:W-:-:S04]  /*3190*/  ISETP.LT.OR P5, PT, R26, 0x72, P5 ;  /* 0x000000721a00780c */ /* 0x000fc80002fa1670 */
[----:B------:R-:W-:Y:S02]  /*31a0*/  FSEL R14, R81, -INF , !P5 ;  /* 0xff800000510e7808 */ /* 0x000fe40006800000 */
[----:B------:R-:W-:-:S04]  /*31b0*/  ISETP.GE.AND P5, PT, R42, 0x79, PT ;  /* 0x000000792a00780c */ /* 0x000fc80003fa6270 */
[----:B------:R-:W-:-:S04]  /*31c0*/  ISETP.GT.AND P6, PT, R30, 0x78, !P5 ;  /* 0x000000781e00780c */ /* 0x000fc80006fc4270 */
[----:B------:R-:W-:-:S04]  /*31d0*/  ISETP.LT.OR P6, PT, R26, 0x79, P6 ;  /* 0x000000791a00780c */ /* 0x000fc800037c1670 */
[----:B------:R-:W-:Y:S02]  /*31e0*/  FSEL R6, R34, -INF , !P6 ;  /* 0xff80000022067808 */ /* 0x000fe40007000000 */
[----:B------:R-:W-:-:S04]  /*31f0*/  ISETP.GE.AND P6, PT, R42, 0x1, PT ;  /* 0x000000012a00780c */ /* 0x000fc80003fc6270 */
[----:B------:R-:W-:Y:S02]  /*3200*/  P2R R81, PR, RZ, 0x40 ;  /* 0x00000040ff517803 */ /* 0x000fe40000000000 */
[----:B------:R-:W-:-:S04]  /*3210*/  ISETP.GT.AND P6, PT, R30, RZ, !P6 ;  /* 0x000000ff1e00720c */ /* 0x000fc800077c4270 */
[----:B------:R-:W-:-:S04]  /*3220*/  ISETP.LT.OR P6, PT, R26, 0x1, P6 ;  /* 0x000000011a00780c */ /* 0x000fc800037c1670 */
[----:B------:R-:W-:Y:S01]  /*3230*/  FSEL R180, R2, -INF , !P6 ;  /* 0xff80000002b47808 */ /* 0x000fe20007000000 */
[----:B------:R-:W-:Y:S01]  /*3240*/  VIADD R2, R0, 0x8 ;  /* 0x0000000800027836 */ /* 0x000fe20000000000 */
[----:B------:R-:W-:-:S03]  /*3250*/  ISETP.GE.AND P6, PT, R42, 0x7a, PT ;  /* 0x0000007a2a00780c */ /* 0x000fc60003fc6270 */
[----:B------:R-:W-:Y:S01]  /*3260*/  IMAD.IADD R57, R77, 0x1, R2 ;  /* 0x000000014d397824 */ /* 0x000fe200078e0202 */
[----:B------:R-:W-:Y:S02]  /*3270*/  P2R R117, PR, RZ, 0x40 ;  /* 0x00000040ff757803 */ /* 0x000fe40000000000 */
[----:B------:R-:W-:Y:S02]  /*3280*/  ISETP.GT.AND P6, PT, R30, 0x79, !P6 ;  /* 0x000000791e00780c */ /* 0x000fe400077c4270 */
[----:B------:R-:W-:Y:S02]  /*3290*/  VIADDMNMX R110, R2, R71, R73, PT ;  /* 0x00000047026e7246 */ /* 0x000fe40003800149 */
[----:B------:R-:W-:-:S04]  /*32a0*/  ISETP.LT.OR P6, PT, R26, 0x7a, P6 ;  /* 0x0000007a1a00780c */ /* 0x000fc800037c1670 */
[----:B------:R-:W-:Y:S01]  /*32b0*/  FSEL R26, R85, -INF , !P6 ;  /* 0xff800000551a7808 */ /* 0x000fe20007000000 */
[----:B------:R-:W-:Y:S08]  /*32c0*/  @!P2 BRA `(.L_x_889) ;  /* 0x000000000054a947 */ /* 0x000ff00003800000 */
[----:B------:R-:W-:Y:S01]  /*32d0*/  IMAD R71, R5, UR45, R2 ;  /* 0x0000002d05477c24 */ /* 0x000fe2000f8e0202 */
[----:B------:R-:W-:Y:S03]  /*32e0*/  BSSY B0, `(.L_x_890) ;  /* 0x000000f000007945 */ /* 0x000fe60003800000 */
[----:B------:R-:W-:-:S05]  /*32f0*/  IMAD.IADD R71, R71, 0x1, -R4 ;  /* 0x0000000147477824 */ /* 0x000fca00078e0a04 */
[----:B------:R-:W-:-:S13]  /*3300*/  ISETP.GT.AND P6, PT, R71, -0x1, PT ;  /* 0xffffffff4700780c */ /* 0x000fda0003fc4270 */
[----:B------:R-:W-:Y:S05]  /*3310*/  @P6 BRA `(.L_x_891) ;  /* 0x00000000001c6947 */ /* 0x000fea0003800000 */
[----:B------:R-:W-:Y:S02]  /*3320*/  ISETP.NE.AND P6, PT, R11, 0x1, PT ;  /* 0x000000010b00780c */ /* 0x000fe40003fc5270 */
[----:B------:R-:W-:-:S11]  /*3330*/  LOP3.LUT R71, RZ, R71, RZ, 0x33, !PT ;  /* 0x00000047ff477212 */ /* 0x000fd600078e33ff */
[----:B------:R-:W1:Y:S02]  /*3340*/  @P6 LDC.64 R72, c[0x0][0x9e8] ;  /* 0x00027a00ff486b82 */ /* 0x000e640000000a00 */
[----:B-1----:R-:W-:-:S05]  /*3350*/  @P6 IMAD.HI.U32 R30, R71, R72, RZ ;  /* 0x00000048471e6227 */ /* 0x002fca00078e00ff */
[----:B------:R-:W-:-:S04]  /*3360*/  @P6 SHF.R.U32.HI R71, RZ, R73, R30 ;  /* 0x00000049ff476219 */ /* 0x000fc8000001161e */
[----:B------:R-:W-:Y:S01]  /*3370*/  LOP3.LUT R71, RZ, R71, RZ, 0x33, !PT ;  /* 0x00000047ff477212 */ /* 0x000fe200078e33ff */
[----:B------:R-:W-:Y:S06]  /*3380*/  BRA `(.L_x_892) ;  /* 0x0000000000107947 */ /* 0x000fec0003800000 */
.L_x_891:
[----:B------:R-:W-:-:S13]  /*3390*/  ISETP.NE.AND P6, PT, R11, 0x1, PT ;  /* 0x000000010b00780c */ /* 0x000fda0003fc5270 */
[----:B------:R-:W1:Y:S02]  /*33a0*/  @P6 LDC.64 R72, c[0x0][0x9e8] ;  /* 0x00027a00ff486b82 */ /* 0x000e640000000a00 */
[----:B-1----:R-:W-:-:S05]  /*33b0*/  @P6 IMAD.HI.U32 R30, R71, R72, RZ ;  /* 0x00000048471e6227 */ /* 0x002fca00078e00ff */
[----:B------:R-:W-:-:S07]  /*33c0*/  @P6 SHF.R.U32.HI R71, RZ, R73, R30 ;  /* 0x00000049ff476219 */ /* 0x000fce000001161e */
.L_x_892:
[----:B------:R-:W-:Y:S05]  /*33d0*/  BSYNC B0 ;  /* 0x0000000000007941 */ /* 0x000fea0003800000 */
.L_x_890:
[----:B------:R-:W-:-:S04]  /*33e0*/  IMAD R71, R71, R11, -R38 ;  /* 0x0000000b47477224 */ /* 0x000fc800078e0a26 */
[----:B------:R-:W-:-:S05]  /*33f0*/  IMAD R30, R16, -0x2, R71 ;  /* 0xfffffffe101e7824 */ /* 0x000fca00078e0247 */
[----:B------:R-:W-:Y:S02]  /*3400*/  VIMNMX R57, R57, R30, !PT ;  /* 0x0000001e39397248 */ /* 0x000fe40007fe0100 */
[----:B------:R-:W-:-:S07]  /*3410*/  VIADDMNMX R110, R30, R11, R110, PT ;  /* 0x0000000b1e6e7246 */ /* 0x000fce000380016e */
.L_x_889:
[----:B------:R-:W-:Y:S01]  /*3420*/  ISETP.GT.AND P3, PT, R57, 0x1, !P3 ;  /* 0x000000013900780c */ /* 0x000fe20005f64270 */
[----:B------:R-:W-:Y:S01]  /*3430*/  ULDC UR6, c[0x0][0x988] ;  /* 0x0002620000067ab9 */ /* 0x000fe20000000800 */
[----:B------:R-:W-:Y:S01]  /*3440*/  ISETP.NE.AND P6, PT, R32, RZ, PT ;  /* 0x000000ff2000720c */ /* 0x000fe20003fc5270 */
[----:B------:R-:W-:Y:S01]  /*3450*/  IMAD R5, R5, UR45, -R4 ;  /* 0x0000002d05057c24 */ /* 0x000fe2000f8e0a04 */
[----:B------:R-:W-:Y:S02]  /*3460*/  ISETP.LT.OR P3, PT, R110, 0x2, P3 ;  /* 0x000000026e00780c */ /* 0x000fe40001f61670 */
[----:B------:R-:W-:Y:S02]  /*3470*/  ISETP.GT.AND P4, PT, R57, 0x71, !P4 ;  /* 0x000000713900780c */ /* 0x000fe40006784270 */
[----:B------:R-:W-:Y:S02]  /*3480*/  FSEL R30, R7, -INF , !P3 ;  /* 0xff800000071e7808 */ /* 0x000fe40005800000 */
[----:B------:R-:W-:-:S02]  /*3490*/  ISETP.NE.AND P3, PT, R46, RZ, PT ;  /* 0x000000ff2e00720c */ /* 0x000fc40003f65270 */
[----:B------:R-:W-:Y:S02]  /*34a0*/  FMNMX.FTZ R7, R180, R128, !PT ;  /* 0x00000080b4077209 */ /* 0x000fe40007810000 */
[----:B------:R-:W-:Y:S02]  /*34b0*/  ISETP.GT.AND P3, PT, R57, 0x8, !P3 ;  /* 0x000000083900780c */ /* 0x000fe40005f64270 */
[----:B------:R-:W-:Y:S02]  /*34c0*/  FMNMX.FTZ R7, R182, R7, !PT ;  /* 0x00000007b6077209 */ /* 0x000fe40007810000 */
[----:B------:R-:W-:Y:S02]  /*34d0*/  ISETP.LT.OR P3, PT, R110, 0x9, P3 ;  /* 0x000000096e00780c */ /* 0x000fe40001f61670 */
[----:B------:R-:W-:Y:S02]  /*34e0*/  FMNMX.FTZ R7, R130, R7, !PT ;  /* 0x0000000782077209 */ /* 0x000fe40007810000 */
[----:B------:R-:W-:Y:S01]  /*34f0*/  FSEL R32, R9, -INF , !P3 ;  /* 0xff80000009207808 */ /* 0x000fe20005800000 */
[----:B------:R-:W-:Y:S01]  /*3500*/  IMAD.U32 R9, RZ, RZ, UR6 ;  /* 0x00000006ff097e24 */ /* 0x000fe2000f8e00ff */
[----:B------:R-:W-:-:S02]  /*3510*/  ISETP.NE.AND P3, PT, R50, RZ, PT ;  /* 0x000000ff3200720c */ /* 0x000fc40003f65270 */
[----:B------:R-:W-:Y:S02]  /*3520*/  FMNMX.FTZ R7, R176, R7, !PT ;  /* 0x00000007b0077209 */ /* 0x000fe40007810000 */
[----:B------:R-:W-:Y:S02]  /*3530*/  ISETP.GT.AND P3, PT, R57, 0x9, !P3 ;  /* 0x000000093900780c */ /* 0x000fe40005f64270 */
[----:B------:R-:W-:Y:S02]  /*3540*/  FMNMX.FTZ R7, R124, R7, !PT ;  /* 0x000000077c077209 */ /* 0x000fe40007810000 */
[----:B------:R-:W-:Y:S02]  /*3550*/  ISETP.LT.OR P3, PT, R110, 0xa, P3 ;  /* 0x0000000a6e00780c */ /* 0x000fe40001f61670 */
[----:B------:R-:W-:Y:S02]  /*3560*/  FMNMX.FTZ R7, R122, R7, !PT ;  /* 0x000000077a077209 */ /* 0x000fe40007810000 */
[----:B------:R-:W-:-:S02]  /*3570*/  FSEL R34, R13, -INF , !P3 ;  /* 0xff8000000d227808 */ /* 0x000fc40005800000 */
[----:B------:R-:W-:Y:S02]  /*3580*/  ISETP.NE.AND P3, PT, R54, RZ, PT ;  /* 0x000000ff3600720c */ /* 0x000fe40003f65270 */
[----:B------:R-:W-:Y:S02]  /*3590*/  FMNMX.FTZ R7, R120, R7, !PT ;  /* 0x0000000778077209 */ /* 0x000fe40007810000 */
[----:B------:R-:W-:Y:S02]  /*35a0*/  ISETP.GT.AND P3, PT, R57, 0x10, !P3 ;  /* 0x000000103900780c */ /* 0x000fe40005f64270 */
[----:B------:R-:W-:Y:S02]  /*35b0*/  FMNMX.FTZ R7, R118, R7, !PT ;  /* 0x0000000776077209 */ /* 0x000fe40007810000 */
[----:B------:R-:W-:Y:S02]  /*35c0*/  ISETP.LT.OR P3, PT, R110, 0x11, P3 ;  /* 0x000000116e00780c */ /* 0x000fe40001f61670 */
[----:B------:R-:W-:-:S02]  /*35d0*/  FMNMX.FTZ R7, R116, R7, !PT ;  /* 0x0000000774077209 */ /* 0x000fc40007810000 */
[----:B------:R-:W-:Y:S02]  /*35e0*/  FSEL R36, R15, -INF , !P3 ;  /* 0xff8000000f247808 */ /* 0x000fe40005800000 */
[----:B------:R-:W-:Y:S02]  /*35f0*/  ISETP.GT.AND P3, PT, R57, 0x11, !P6 ;  /* 0x000000113900780c */ /* 0x000fe40007764270 */
[----:B------:R-:W-:Y:S02]  /*3600*/  ISETP.NE.AND P6, PT, R40, RZ, PT ;  /* 0x000000ff2800720c */ /* 0x000fe40003fc5270 */
        /* <DEDUP_REMOVED lines=10> */
[----:B------:R-:W-:Y:S02]  /*36b0*/  ISETP.NE.AND P3, PT, R62, RZ, PT ;  /* 0x000000ff3e00720c */ /* 0x000fe40003f65270 */
[----:B------:R-:W-:Y:S02]  /*36c0*/  FMNMX.FTZ R7, R104, R7, !PT ;  /* 0x0000000768077209 */ /* 0x000fe40007810000 */
[----:B------:R-:W-:Y:S02]  /*36d0*/  ISETP.GT.AND P3, PT, R57, 0x19, !P3 ;  /* 0x000000193900780c */ /* 0x000fe40005f64270 */
[----:B------:R-:W-:Y:S02]  /*36e0*/  FMNMX.FTZ R7, R102, R7, !PT ;  /* 0x0000000766077209 */ /* 0x000fe40007810000 */
[----:B------:R-:W-:-:S02]  /*36f0*/  ISETP.LT.OR P3, PT, R110, 0x1a, P3 ;  /* 0x0000001a6e00780c */ /* 0x000fc40001f61670 */
[----:B------:R-:W-:Y:S02]  /*3700*/  FMNMX.FTZ R7, R100, R7, !PT ;  /* 0x0000000764077209 */ /* 0x000fe40007810000 */
[----:B------:R-:W-:Y:S02]  /*3710*/  FSEL R42, R27, -INF , !P3 ;  /* 0xff8000001b2a7808 */ /* 0x000fe40005800000 */
[----:B------:R-:W-:Y:S02]  /*3720*/  ISETP.NE.AND P3, PT, R66, RZ, PT ;  /* 0x000000ff4200720c */ /* 0x000fe40003f65270 */
[----:B------:R-:W-:Y:S02]  /*3730*/  FMNMX.FTZ R7, R98, R7, !PT ;  /* 0x0000000762077209 */ /* 0x000fe40007810000 */
[----:B------:R-:W-:Y:S02]  /*3740*/  ISETP.GT.AND P3, PT, R57, 0x20, !P3 ;  /* 0x000000203900780c */ /* 0x000fe40005f64270 */
[----:B------:R-:W-:-:S02]  /*3750*/  FMNMX.FTZ R7, R96, R7, !PT ;  /* 0x0000000760077209 */ /* 0x000fc40007810000 */
[----:B------:R-:W-:Y:S02]  /*3760*/  ISETP.LT.OR P3, PT, R110, 0x21, P3 ;  /* 0x000000216e00780c */ /* 0x000fe40001f61670 */
[----:B------:R-:W-:Y:S02]  /*3770*/  FMNMX.FTZ R7, R94, R7, !PT ;  /* 0x000000075e077209 */ /* 0x000fe40007810000 */
[----:B------:R-:W-:Y:S02]  /*3780*/  FSEL R44, R29, -INF , !P3 ;  /* 0xff8000001d2c7808 */ /* 0x000fe40005800000 */
[----:B------:R-:W-:Y:S02]  /*3790*/  ISETP.NE.AND P3, PT, R70, RZ, PT ;  /* 0x000000ff4600720c */ /* 0x000fe40003f65270 */
[----:B------:R-:W-:Y:S02]  /*37a0*/  FMNMX.FTZ R7, R92, R7, !PT ;  /* 0x000000075c077209 */ /* 0x000fe40007810000 */
[----:B------:R-:W-:-:S02]  /*37b0*/  ISETP.GT.AND P3, PT, R57, 0x21, !P3 ;  /* 0x000000213900780c */ /* 0x000fc40005f64270 */
[----:B------:R-:W-:Y:S02]  /*37c0*/  FMNMX.FTZ R7, R90, R7, !PT ;  /* 0x000000075a077209 */ /* 0x000fe40007810000 */
[----:B------:R-:W-:Y:S02]  /*37d0*/  ISETP.LT.OR P3, PT, R110, 0x22, P3 ;  /* 0x000000226e00780c */ /* 0x000fe40001f61670 */
[----:B------:R-:W-:Y:S02]  /*37e0*/  FMNMX.FTZ R7, R86, R7, !PT ;  /* 0x0000000756077209 */ /* 0x000fe40007810000 */
[----:B------:R-:W-:Y:S02]  /*37f0*/  FSEL R46, R31, -INF , !P3 ;  /* 0xff8000001f2e7808 */ /* 0x000fe40005800000 */
[----:B------:R-:W-:Y:S02]  /*3800*/  ISETP.NE.AND P3, PT, R78, RZ, PT ;  /* 0x000000ff4e00720c */ /* 0x000fe40003f65270 */
[----:B------:R-:W-:-:S02]  /*3810*/  FMNMX.FTZ R7, R84, R7, !PT ;  /* 0x0000000754077209 */ /* 0x000fc40007810000 */
[----:B------:R-:W-:Y:S02]  /*3820*/  ISETP.GT.AND P3, PT, R57, 0x28, !P3 ;  /* 0x000000283900780c */ /* 0x000fe40005f64270 */
[----:B------:R-:W-:Y:S02]  /*3830*/  FMNMX.FTZ R7, R28, R7, !PT ;  /* 0x000000071c077209 */ /* 0x000fe40007810000 */
[----:B------:R-:W-:Y:S02]  /*3840*/  ISETP.LT.OR P3, PT, R110, 0x29, P3 ;  /* 0x000000296e00780c */ /* 0x000fe40001f61670 */
[----:B------:R-:W-:Y:S02]  /*3850*/  FMNMX.FTZ R7, R24, R7, !PT ;  /* 0x0000000718077209 */ /* 0x000fe40007810000 */
[----:B------:R-:W-:Y:S02]  /*3860*/  FSEL R48, R41, -INF , !P3 ;  /* 0xff80000029307808 */ /* 0x000fe40005800000 */
        /* <DEDUP_REMOVED lines=14> */
[----:B------:R-:W-:Y:S01]  /*3950*/  ISETP.NE.AND P3, PT, R87, RZ, PT ;  /* 0x000000ff5700720c */ /* 0x000fe20003f65270 */
[----:B------:R-:W1:Y:S01]  /*3960*/  SHFL.BFLY PT, R126, R13, 0x2, 0x1f ;  /* 0x0c401f000d7e7f89 */ /* 0x000e6200000e0000 */
[C---:B------:R-:W-:Y:S02]  /*3970*/  ISETP.GT.AND P5, PT, R57.reuse, 0x78, !P5 ;  /* 0x000000783900780c */ /* 0x040fe40006fa4270 */
[----:B------:R-:W-:Y:S02]  /*3980*/  ISETP.GT.AND P3, PT, R57, 0x31, !P3 ;  /* 0x000000313900780c */ /* 0x000fe40005f64270 */
[C---:B------:R-:W-:Y:S02]  /*3990*/  ISETP.LT.OR P4, PT, R110.reuse, 0x72, P4 ;  /* 0x000000726e00780c */ /* 0x040fe40002781670 */
[----:B------:R-:W-:-:S02]  /*39a0*/  ISETP.LT.OR P3, PT, R110, 0x32, P3 ;  /* 0x000000326e00780c */ /* 0x000fc40001f61670 */
[----:B------:R-:W-:Y:S02]  /*39b0*/  ISETP.LT.OR P5, PT, R110, 0x79, P5 ;  /* 0x000000796e00780c */ /* 0x000fe40002fa1670 */
[----:B------:R-:W-:Y:S02]  /*39c0*/  FSEL R54, R47, -INF , !P3 ;  /* 0xff8000002f367808 */ /* 0x000fe40005800000 */
[----:B------:R-:W-:-:S04]  /*39d0*/  ISETP.NE.AND P3, PT, R89, RZ, PT ;  /* 0x000000ff5900720c */ /* 0x000fc80003f65270 */
[----:B------:R-:W-:-:S04]  /*39e0*/  ISETP.GT.AND P3, PT, R57, 0x38, !P3 ;  /* 0x000000383900780c */ /* 0x000fc80005f64270 */
[----:B------:R-:W-:Y:S02]  /*39f0*/  ISETP.LT.OR P3, PT, R110, 0x39, P3 ;  /* 0x000000396e00780c */ /* 0x000fe40001f61670 */
[----:B-1----:R-:W-:Y:S02]  /*3a00*/  FMNMX.FTZ R126, R13, R126, !PT ;  /* 0x0000007e0d7e7209 */ /* 0x002fe40007810000 */
[----:B------:R-:W-:Y:S02]  /*3a10*/  FSEL R56, R49, -INF , !P3 ;  /* 0xff80000031387808 */ /* 0x000fe40005800000 */
[----:B------:R-:W-:Y:S01]  /*3a20*/  ISETP.NE.AND P3, PT, R93, RZ, PT ;  /* 0x000000ff5d00720c */ /* 0x000fe20003f65270 */
[----:B------:R-:W1:Y:S03]  /*3a30*/  SHFL.BFLY PT, R7, R126, 0x1, 0x1f ;  /* 0x0c201f007e077f89 */ /* 0x000e6600000e0000 */
[----:B------:R-:W-:-:S04]  /*3a40*/  ISETP.GT.AND P3, PT, R57, 0x39, !P3 ;  /* 0x000000393900780c */ /* 0x000fc80005f64270 */
[----:B------:R-:W-:-:S04]  /*3a50*/  ISETP.LT.OR P3, PT, R110, 0x3a, P3 ;  /* 0x0000003a6e00780c */ /* 0x000fc80001f61670 */
[----:B------:R-:W-:Y:S02]  /*3a60*/  FSEL R58, R51, -INF , !P3 ;  /* 0xff800000333a7808 */ /* 0x000fe40005800000 */
[----:B------:R-:W-:Y:S02]  /*3a70*/  ISETP.GT.AND P3, PT, R57, 0x40, !P6 ;  /* 0x000000403900780c */ /* 0x000fe40007764270 */
[----:B------:R-:W-:Y:S02]  /*3a80*/  ISETP.NE.AND P6, PT, R60, RZ, PT ;  /* 0x000000ff3c00720c */ /* 0x000fe40003fc5270 */
[----:B------:R-:W-:-:S04]  /*3a90*/  ISETP.LT.OR P3, PT, R110, 0x41, P3 ;  /* 0x000000416e00780c */ /* 0x000fc80001f61670 */
[----:B------:R-:W-:Y:S02]  /*3aa0*/  FSEL R60, R53, -INF , !P3 ;  /* 0xff800000353c7808 */ /* 0x000fe40005800000 */
[----:B------:R-:W-:Y:S02]  /*3ab0*/  ISETP.NE.AND P3, PT, R95, RZ, PT ;  /* 0x000000ff5f00720c */ /* 0x000fe40003f65270 */
[----:B-1----:R-:W-:Y:S02]  /*3ac0*/  FMNMX.FTZ R7, R126, R7, !PT ;  /* 0x000000077e077209 */ /* 0x002fe40007810000 */
[----:B------:R-:W-:-:S03]  /*3ad0*/  ISETP.GT.AND P3, PT, R57, 0x41, !P3 ;  /* 0x000000413900780c */ /* 0x000fc60005f64270 */
[----:B------:R-:W-:Y:S01]  /*3ae0*/  FMUL.FTZ R15, R7, R9 ;  /* 0x00000009070f7220 */ /* 0x000fe20000410000 */
[----:B------:R-:W-:-:S04]  /*3af0*/  ISETP.LT.OR P3, PT, R110, 0x42, P3 ;  /* 0x000000426e00780c */ /* 0x000fc80001f61670 */
[----:B------:R-:W-:Y:S02]  /*3b00*/  FSEL R62, R55, -INF , !P3 ;  /* 0xff800000373e7808 */ /* 0x000fe40005800000 */
[----:B------:R-:W-:-:S04]  /*3b10*/  ISETP.NE.AND P3, PT, R97, RZ, PT ;  /* 0x000000ff6100720c */ /* 0x000fc80003f65270 */
[----:B------:R-:W-:-:S04]  /*3b20*/  ISETP.GT.AND P3, PT, R57, 0x48, !P3 ;  /* 0x000000483900780c */ /* 0x000fc80005f64270 */
        /* <DEDUP_REMOVED lines=34> */
[----:B------:R-:W-:Y:S02]  /*3d50*/  ISETP.GT.AND P3, PT, R57, 0x69, !P6 ;  /* 0x000000693900780c */ /* 0x000fe40007764270 */
[----:B------:R-:W-:Y:S02]  /*3d60*/  ISETP.NE.AND P6, PT, R81, RZ, PT ;  /* 0x000000ff5100720c */ /* 0x000fe40003fc5270 */
[----:B------:R-:W-:-:S04]  /*3d70*/  ISETP.LT.OR P3, PT, R110, 0x6a, P3 ;  /* 0x0000006a6e00780c */ /* 0x000fc80001f61670 */
[----:B------:R-:W-:Y:S02]  /*3d80*/  FSEL R72, R79, -INF , !P3 ;  /* 0xff8000004f487808 */ /* 0x000fe40005800000 */
[----:B------:R-:W-:-:S04]  /*3d90*/  FSETP.NEU.FTZ.AND P3, PT, R7, -INF , PT ;  /* 0xff8000000700780b */ /* 0x000fc80003f7d000 */
[----:B------:R-:W-:Y:S02]  /*3da0*/  FSEL R45, R15, RZ, P3 ;  /* 0x000000ff0f2d7208 */ /* 0x000fe40001800000 */
[----:B------:R-:W-:Y:S02]  /*3db0*/  ISETP.GT.AND P3, PT, R57, RZ, !P6 ;  /* 0x000000ff3900720c */ /* 0x000fe40007764270 */
[----:B------:R-:W-:Y:S01]  /*3dc0*/  ISETP.NE.AND P6, PT, R117, RZ, PT ;  /* 0x000000ff7500720c */ /* 0x000fe20003fc5270 */
[-CC-:B------:R-:W-:Y:S01]  /*3dd0*/  FFMA.FTZ R102, R102, R9.reuse, -R45.reuse ;  /* 0x0000000966667223 */ /* 0x180fe2000001082d */
[----:B------:R-:W-:Y:S01]  /*3de0*/  ISETP.LT.OR P3, PT, R110, 0x1, P3 ;  /* 0x000000016e00780c */ /* 0x000fe20001f61670 */
[-CC-:B------:R-:W-:Y:S01]  /*3df0*/  FFMA.FTZ R164, R100, R9.reuse, -R45.reuse ;  /* 0x0000000964a47223 */ /* 0x180fe2000001082d */
[----:B------:R-:W-:Y:S01]  /*3e00*/  ISETP.GT.AND P6, PT, R57, 0x79, !P6 ;  /* 0x000000793900780c */ /* 0x000fe200077c4270 */
[-CC-:B------:R-:W-:Y:S01]  /*3e10*/  FFMA.FTZ R170, R104, R9.reuse, -R45.reuse ;  /* 0x0000000968aa7223 */ /* 0x180fe2000001082d */
[----:B------:R-:W-:Y:S01]  /*3e20*/  FSEL R41, R3, -INF , !P3 ;  /* 0xff80000003297808 */ /* 0x000fe20005800000 */
[-CC-:B------:R-:W-:Y:S01]  /*3e30*/  FFMA.FTZ R180, R180, R9.reuse, -R45.reuse ;  /* 0x00000009b4b47223 */ /* 0x180fe2000001082d */
[----:B------:R-:W-:Y:S01]  /*3e40*/  ISETP.NE.AND P3, PT, R115, RZ, PT ;  /* 0x000000ff7300720c */ /* 0x000fe20003f65270 */
[-CC-:B------:R-:W-:Y:S01]  /*3e50*/  FFMA.FTZ R3, R128, R9.reuse, -R45.reuse ;  /* 0x0000000980037223 */ /* 0x180fe2000001082d */
[----:B------:R-:W-:Y:S01]  /*3e60*/  FMNMX.FTZ R15, R41, R30, !PT ;  /* 0x0000001e290f7209 */ /* 0x000fe20007810000 */
[-CC-:B------:R-:W-:Y:S01]  /*3e70*/  FFMA.FTZ R182, R182, R9.reuse, -R45.reuse ;  /* 0x00000009b6b67223 */ /* 0x180fe2000001082d */
[----:B------:R-:W-:Y:S01]  /*3e80*/  ISETP.GT.AND P3, PT, R57, 0x70, !P3 ;  /* 0x000000703900780c */ /* 0x000fe20005f64270 */
[--C-:B------:R-:W-:Y:S01]  /*3e90*/  FFMA.FTZ R51, R8, R9, -R45.reuse ;  /* 0x0000000908337223 */ /* 0x100fe2000001082d */
[----:B------:R-:W-:Y:S01]  /*3ea0*/  FMNMX.FTZ R15, R32, R15, !PT ;  /* 0x0000000f200f7209 */ /* 0x000fe20007810000 */
[----:B------:R-:W-:Y:S01]  /*3eb0*/  MUFU.EX2 R180, R180 ;  /* 0x000000b400b47308 */ /* 0x000fe20000000800 */
[----:B------:R-:W-:Y:S01]  /*3ec0*/  ISETP.LT.OR P3, PT, R110, 0x71, P3 ;  /* 0x000000716e00780c */ /* 0x000fe20001f61670 */
[--C-:B------:R-:W-:Y:S01]  /*3ed0*/  FFMA.FTZ R24, R24, R9, -R45.reuse ;  /* 0x0000000918187223 */ /* 0x100fe2000001082d */
[----:B------:R-:W-:Y:S01]  /*3ee0*/  FMNMX.FTZ R15, R34, R15, !PT ;  /* 0x0000000f220f7209 */ /* 0x000fe20007810000 */
[-CC-:B------:R-:W-:Y:S01]  /*3ef0*/  FFMA.FTZ R13, R130, R9.reuse, -R45.reuse ;  /* 0x00000009820d7223 */ /* 0x180fe2000001082d */
[----:B------:R-:W-:Y:S01]  /*3f00*/  FSEL R100, R35, -INF , !P3 ;  /* 0xff80000023647808 */ /* 0x000fe20005800000 */
[--C-:B------:R-:W-:Y:S01]  /*3f10*/  FFMA.FTZ R35, R94, R9, -R45.reuse ;  /* 0x000000095e237223 */ /* 0x100fe2000001082d */
[----:B------:R-:W-:Y:S01]  /*3f20*/  FMNMX.FTZ R21, R36, R15, !PT ;  /* 0x0000000f24157209 */ /* 0x000fe20007810000 */
[----:B------:R-:W1:Y:S01]  /*3f30*/  MUFU.EX2 R3, R3 ;  /* 0x0000000300037308 */ /* 0x000e620000000800 */
[----:B------:R-:W-:Y:S01]  /*3f40*/  ISETP.LT.OR P6, PT, R110, 0x7a, P6 ;  /* 0x0000007a6e00780c */ /* 0x000fe200037c1670 */
[--C-:B------:R-:W-:Y:S01]  /*3f50*/  FFMA.FTZ R176, R176, R9, -R45.reuse ;  /* 0x00000009b0b07223 */ /* 0x100fe2000001082d */
[----:B------:R-:W-:Y:S01]  /*3f60*/  FMNMX.FTZ R21, R38, R21, !PT ;  /* 0x0000001526157209 */ /* 0x000fe20007810000 */
[-CC-:B------:R-:W-:Y:S01]  /*3f70*/  FFMA.FTZ R124, R124, R9.reuse, -R45.reuse ;  /* 0x000000097c7c7223 */ /* 0x180fe2000001082d */
[----:B------:R-:W-:Y:S01]  /*3f80*/  FSEL R104, R39, -INF , !P6 ;  /* 0xff80000027687808 */ /* 0x000fe20007000000 */
        /* <DEDUP_REMOVED lines=27> */
[----:B------:R-:W-:Y:S01]  /*4140*/  FFMA.FTZ R26, R26, R9, -R45 ;  /* 0x000000091a1a7223 */ /* 0x000fe2000001082d */
[----:B------:R-:W4:Y:S01]  /*4150*/  MUFU.EX2 R176, R176 ;  /* 0x000000b000b07308 */ /* 0x000f220000000800 */
[----:B------:R-:W-:Y:S01]  /*4160*/  FMNMX.FTZ R27, R54, R27, !PT ;  /* 0x0000001b361b7209 */ /* 0x000fe20007810000 */
[----:B-1----:R-:W-:Y:S01]  /*4170*/  FADD.FTZ R53, R180, R3 ;  /* 0x00000003b4357221 */ /* 0x002fe20000010000 */
[----:B------:R-:W-:-:S02]  /*4180*/  F2FP.F16.F32.PACK_AB R180, R3, R180 ;  /* 0x000000b403b4723e */ /* 0x000fc400000000ff */
[----:B------:R-:W-:-:S03]  /*4190*/  FMNMX.FTZ R27, R56, R27, !PT ;  /* 0x0000001b381b7209 */ /* 0x000fc60007810000 */
[----:B------:R-:W1:Y:S01]  /*41a0*/  MUFU.EX2 R15, R124 ;  /* 0x0000007c000f7308 */ /* 0x000e620000000800 */
[----:B------:R-:W-:-:S04]  /*41b0*/  FMNMX.FTZ R27, R58, R27, !PT ;  /* 0x0000001b3a1b7209 */ /* 0x000fc80007810000 */
[----:B------:R-:W-:-:S03]  /*41c0*/  FMNMX.FTZ R29, R60, R27, !PT ;  /* 0x0000001b3c1d7209 */ /* 0x000fc60007810000 */
[----:B------:R-:W5:Y:S01]  /*41d0*/  MUFU.EX2 R178, R178 ;  /* 0x000000b200b27308 */ /* 0x000f620000000800 */
[----:B------:R-:W-:-:S04]  /*41e0*/  FMNMX.FTZ R29, R62, R29, !PT ;  /* 0x0000001d3e1d7209 */ /* 0x000fc80007810000 */
[----:B------:R-:W-:-:S03]  /*41f0*/  FMNMX.FTZ R29, R64, R29, !PT ;  /* 0x0000001d401d7209 */ /* 0x000fc60007810000 */
[----:B------:R2:W-:Y:S01]  /*4200*/  MUFU.EX2 R49, R20 ;  /* 0x0000001400317308 */ /* 0x0005e20000000800 */
[----:B------:R-:W-:-:S04]  /*4210*/  FMNMX.FTZ R29, R66, R29, !PT ;  /* 0x0000001d421d7209 */ /* 0x000fc80007810000 */
[----:B------:R-:W-:-:S03]  /*4220*/  FMNMX.FTZ R31, R68, R29, !PT ;  /* 0x0000001d441f7209 */ /* 0x000fc60007810000 */
[----:B------:R-:W5:Y:S01]  /*4230*/  MUFU.EX2 R21, R120 ;  /* 0x0000007800157308 */ /* 0x000f620000000800 */
[----:B------:R-:W-:Y:S01]  /*4240*/  FMNMX.FTZ R31, R70, R31, !PT ;  /* 0x0000001f461f7209 */ /* 0x000fe20007810000 */
[----:B--2---:R-:W-:Y:S01]  /*4250*/  FADD.FTZ R20, R182, R53 ;  /* 0x00000035b6147221 */ /* 0x004fe20000010000 */
[C---:B---3--:R-:W-:Y:S02]  /*4260*/  F2FP.F16.F32.PACK_AB R182, R13.reuse, R182 ;  /* 0x000000b60db6723e */ /* 0x048fe400000000ff */
[----:B------:R-:W-:Y:S01]  /*4270*/  FMNMX.FTZ R31, R82, R31, !PT ;  /* 0x0000001f521f7209 */ /* 0x000fe20007810000 */
[----:B------:R-:W-:Y:S02]  /*4280*/  FADD.FTZ R53, R13, R20 ;  /* 0x000000140d357221 */ /* 0x000fe40000010000 */
[----:B------:R-:W2:Y:S01]  /*4290*/  MUFU.EX2 R172, R172 ;  /* 0x000000ac00ac7308 */ /* 0x000ea20000000800 */
[----:B------:R-:W-:Y:S01]  /*42a0*/  FMNMX.FTZ R31, R78, R31, !PT ;  /* 0x0000001f4e1f7209 */ /* 0x000fe20007810000 */
[----:B----4-:R-:W-:Y:S01]  /*42b0*/  FADD.FTZ R20, R176, R53 ;  /* 0x00000035b0147221 */ /* 0x010fe20000010000 */
[----:B-1----:R-:W-:-:S02]  /*42c0*/  F2FP.F16.F32.PACK_AB R176, R15, R176 ;  /* 0x000000b00fb0723e */ /* 0x002fc400000000ff */
[----:B------:R-:W-:Y:S01]  /*42d0*/  FMNMX.FTZ R43, R76, R31, !PT ;  /* 0x0000001f4c2b7209 */ /* 0x000fe20007810000 */
[----:B------:R-:W-:Y:S02]  /*42e0*/  FADD.FTZ R53, R15, R20 ;  /* 0x000000140f357221 */ /* 0x000fe40000010000 */
[----:B------:R1:W-:Y:S01]  /*42f0*/  MUFU.EX2 R31, R102 ;  /* 0x00000066001f7308 */ /* 0x0003e20000000800 */
[----:B------:R-:W-:Y:S01]  /*4300*/  FMNMX.FTZ R43, R74, R43, !PT ;  /* 0x0000002b4a2b7209 */ /* 0x000fe20007810000 */
[----:B-----5:R-:W-:Y:S01]  /*4310*/  FADD.FTZ R20, R178, R53 ;  /* 0x00000035b2147221 */ /* 0x020fe20000010000 */
[C---:B------:R-:W-:Y:S02]  /*4320*/  F2FP.F16.F32.PACK_AB R178, R21.reuse, R178 ;  /* 0x000000b215b2723e */ /* 0x040fe400000000ff */
[----:B------:R-:W-:Y:S01]  /*4330*/  FMNMX.FTZ R43, R80, R43, !PT ;  /* 0x0000002b502b7209 */ /* 0x000fe20007810000 */
[----:B------:R-:W-:Y:S02]  /*4340*/  FADD.FTZ R55, R21, R20 ;  /* 0x0000001415377221 */ /* 0x000fe40000010000 */
[----:B------:R-:W3:Y:S01]  /*4350*/  MUFU.EX2 R25, R116 ;  /* 0x0000007400197308 */ /* 0x000ee20000000800 */
[----:B------:R-:W-:-:S02]  /*4360*/  FMNMX.FTZ R43, R72, R43, !PT ;  /* 0x0000002b482b7209 */ /* 0x000fc40007810000 */
[----:B-1----:R-:W-:Y:S01]  /*4370*/  FSEL R102, R33, -INF , !P4 ;  /* 0xff80000021667808 */ /* 0x002fe20006000000 */
[----:B------:R-:W-:Y:S01]  /*4380*/  FFMA.FTZ R33, R98, R9, -R45 ;  /* 0x0000000962217223 */ /* 0x000fe2000001082d */
[----:B------:R-:W-:Y:S02]  /*4390*/  FMNMX.FTZ R43, R100, R43, !PT ;  /* 0x0000002b642b7209 */ /* 0x000fe40007810000 */
[----:B------:R-:W-:Y:S01]  /*43a0*/  FSEL R98, R37, -INF , !P5 ;  /* 0xff80000025627808 */ /* 0x000fe20006800000 */
[----:B------:R-:W1:Y:S01]  /*43b0*/  MUFU.EX2 R174, R174 ;  /* 0x000000ae00ae7308 */ /* 0x000e620000000800 */
[----:B------:R-:W-:-:S04]  /*43c0*/  FMNMX.FTZ R43, R102, R43, !PT ;  /* 0x0000002b662b7209 */ /* 0x000fc80007810000 */
[----:B------:R-:W-:-:S03]  /*43d0*/  FMNMX.FTZ R43, R98, R43, !PT ;  /* 0x0000002b622b7209 */ /* 0x000fc60007810000 */
[----:B------:R-:W4:Y:S01]  /*43e0*/  MUFU.EX2 R27, R112 ;  /* 0x00000070001b7308 */ /* 0x000f220000000800 */
[----:B------:R-:W-:-:S05]  /*43f0*/  FMNMX.FTZ R43, R104, R43, !PT ;  /* 0x0000002b682b7209 */ /* 0x000fca0007810000 */
[----:B------:R-:W5:Y:S02]  /*4400*/  SHFL.BFLY PT, R94, R43, 0x2, 0x1f ;  /* 0x0c401f002b5e7f89 */ /* 0x000f6400000e0000 */
[----:B------:R-:W4:Y:S08]  /*4410*/  MUFU.EX2 R168, R168 ;  /* 0x000000a800a87308 */ /* 0x000f300000000800 */
[----:B------:R-:W4:Y:S08]  /*4420*/  MUFU.EX2 R29, R106 ;  /* 0x0000006a001d7308 */ /* 0x000f300000000800 */
[----:B------:R-:W-:Y:S01]  /*4430*/  MUFU.EX2 R170, R170 ;  /* 0x000000aa00aa7308 */ /* 0x000fe20000000800 */
[----:B-----5:R-:W-:-:S07]  /*4440*/  FMNMX.FTZ R94, R43, R94, !PT ;  /* 0x0000005e2b5e7209 */ /* 0x020fce0007810000 */
[----:B------:R5:W-:Y:S01]  /*4450*/  MUFU.EX2 R43, R24 ;  /* 0x00000018002b7308 */ /* 0x000be20000000800 */
[----:B------:R-:W2:Y:S07]  /*4460*/  SHFL.BFLY PT, R37, R94, 0x1, 0x1f ;  /* 0x0c201f005e257f89 */ /* 0x000eae00000e0000 */
[----:B------:R-:W-:Y:S08]  /*4470*/  MUFU.EX2 R164, R164 ;  /* 0x000000a400a47308 */ /* 0x000ff00000000800 */
[----:B------:R-:W-:Y:S08]  /*4480*/  MUFU.EX2 R33, R33 ;  /* 0x0000002100217308 */ /* 0x000ff00000000800 */
[----:B------:R-:W-:Y:S01]  /*4490*/  MUFU.EX2 R166, R166 ;  /* 0x000000a600a67308 */ /* 0x000fe20000000800 */
[----:B--2---:R-:W-:-:S04]  /*44a0*/  FMNMX.FTZ R8, R94, R37, !PT ;  /* 0x000000255e087209 */ /* 0x004fc80007810000 */
[C---:B------:R-:W-:Y:S01]  /*44b0*/  FSETP.NEU.FTZ.AND P3, PT, R8.reuse, -INF , PT ;  /* 0xff8000000800780b */ /* 0x040fe20003f7d000 */
[----:B-----5:R-:W-:Y:S02]  /*44c0*/  FMUL.FTZ R24, R8, R9 ;  /* 0x0000000908187220 */ /* 0x020fe40000410000 */
[----:B------:R-:W-:Y:S03]  /*44d0*/  MUFU.EX2 R35, R35 ;  /* 0x0000002300237308 */ /* 0x000fe60000000800 */
[----:B------:R-:W-:Y:S01]  /*44e0*/  FSEL R45, R24, RZ, P3 ;  /* 0x000000ff182d7208 */ /* 0x000fe20001800000 */
[----:B------:R-:W-:Y:S01]  /*44f0*/  FADD.FTZ R24, R172, R55 ;  /* 0x00000037ac187221 */ /* 0x000fe20000010000 */
[----:B---3--:R-:W-:-:S03]  /*4500*/  F2FP.F16.F32.PACK_AB R172, R25, R172 ;  /* 0x000000ac19ac723e */ /* 0x008fc600000000ff */
        /* <DEDUP_REMOVED lines=13> */
[----:B------:R-:W-:Y:S01]  /*45e0*/  FADD.FTZ R55, R25, R24 ;  /* 0x0000001819377221 */ /* 0x000fe20000010000 */
[-CC-:B------:R-:W-:Y:S01]  /*45f0*/  FFMA.FTZ R50, R50, R9.reuse, -R45.reuse ;  /* 0x0000000932327223 */ /* 0x180fe2000001082d */
[-C--:B------:R-:W-:Y:S01]  /*4600*/  FFMA.FTZ R52, R52, R9.reuse, -R45 ;  /* 0x0000000934347223 */ /* 0x080fe2000001082d */
[----:B------:R-:W2:Y:S01]  /*4610*/  MUFU.EX2 R30, R30 ;  /* 0x0000001e001e7308 */ /* 0x000ea20000000800 */
[----:B-1----:R-:W-:Y:S01]  /*4620*/  FADD.FTZ R24, R174, R55 ;  /* 0x00000037ae187221 */ /* 0x002fe20000010000 */
[-CC-:B------:R-:W-:Y:S01]  /*4630*/  FFMA.FTZ R54, R54, R9.reuse, -R45.reuse ;  /* 0x0000000936367223 */ /* 0x180fe2000001082d */
[-CC-:B------:R-:W-:Y:S01]  /*4640*/  FFMA.FTZ R56, R56, R9.reuse, -R45.reuse ;  /* 0x0000000938387223 */ /* 0x180fe2000001082d */
[-CC-:B------:R-:W-:Y:S01]  /*4650*/  FFMA.FTZ R58, R58, R9.reuse, -R45.reuse ;  /* 0x000000093a3a7223 */ /* 0x180fe2000001082d */
[----:B----4-:R-:W-:Y:S01]  /*4660*/  FADD.FTZ R55, R27, R24 ;  /* 0x000000181b377221 */ /* 0x010fe20000010000 */
[-CC-:B------:R-:W-:Y:S01]  /*4670*/  FFMA.FTZ R60, R60, R9.reuse, -R45.reuse ;  /* 0x000000093c3c7223 */ /* 0x180fe2000001082d */
[-C--:B------:R-:W-:Y:S01]  /*4680*/  FFMA.FTZ R62, R62, R9.reuse, -R45 ;  /* 0x000000093e3e7223 */ /* 0x080fe2000001082d */
[----:B------:R-:W1:Y:S01]  /*4690*/  MUFU.EX2 R32, R32 ;  /* 0x0000002000207308 */ /* 0x000e620000000800 */
[----:B------:R-:W-:Y:S01]  /*46a0*/  FADD.FTZ R24, R168, R55 ;  /* 0x00000037a8187221 */ /* 0x000fe20000010000 */
[-CC-:B------:R-:W-:Y:S01]  /*46b0*/  FFMA.FTZ R64, R64, R9.reuse, -R45.reuse ;  /* 0x0000000940407223 */ /* 0x180fe2000001082d */
[-CC-:B------:R-:W-:Y:S01]  /*46c0*/  FFMA.FTZ R66, R66, R9.reuse, -R45.reuse ;  /* 0x0000000942427223 */ /* 0x180fe2000001082d */
[-CC-:B------:R-:W-:Y:S01]  /*46d0*/  FFMA.FTZ R68, R68, R9.reuse, -R45.reuse ;  /* 0x0000000944447223 */ /* 0x180fe2000001082d */
[----:B------:R-:W-:Y:S01]  /*46e0*/  FADD.FTZ R55, R29, R24 ;  /* 0x000000181d377221 */ /* 0x000fe20000010000 */
[-CC-:B------:R-:W-:Y:S01]  /*46f0*/  FFMA.FTZ R70, R70, R9.reuse, -R45.reuse ;  /* 0x0000000946467223 */ /* 0x180fe2000001082d */
[-C--:B------:R-:W-:Y:S01]  /*4700*/  FFMA.FTZ R82, R82, R9.reuse, -R45 ;  /* 0x0000000952527223 */ /* 0x080fe2000001082d */
[----:B------:R-:W3:Y:S01]  /*4710*/  MUFU.EX2 R183, R34 ;  /* 0x0000002200b77308 */ /* 0x000ee20000000800 */
[----:B--2---:R-:W-:Y:S01]  /*4720*/  FADD.FTZ R53, R41, R30 ;  /* 0x0000001e29357221 */ /* 0x004fe20000010000 */
[----:B------:R-:W-:Y:S01]  /*4730*/  FADD.FTZ R24, R170, R55 ;  /* 0x00000037aa187221 */ /* 0x000fe20000010000 */
[-CC-:B------:R-:W-:Y:S01]  /*4740*/  FFMA.FTZ R78, R78, R9.reuse, -R45.reuse ;  /* 0x000000094e4e7223 */ /* 0x180fe2000001082d */
[-CC-:B------:R-:W-:Y:S01]  /*4750*/  FFMA.FTZ R76, R76, R9.reuse, -R45.reuse ;  /* 0x000000094c4c7223 */ /* 0x180fe2000001082d */
[-CC-:B------:R-:W-:Y:S01]  /*4760*/  FFMA.FTZ R74, R74, R9.reuse, -R45.reuse ;  /* 0x000000094a4a7223 */ /* 0x180fe2000001082d */
[----:B------:R-:W-:Y:S01]  /*4770*/  FADD.FTZ R55, R31, R24 ;  /* 0x000000181f377221 */ /* 0x000fe20000010000 */
[-C--:B------:R-:W-:Y:S01]  /*4780*/  FFMA.FTZ R80, R80, R9.reuse, -R45 ;  /* 0x0000000950507223 */ /* 0x080fe2000001082d */
[----:B------:R-:W2:Y:S01]  /*4790*/  MUFU.EX2 R36, R36 ;  /* 0x0000002400247308 */ /* 0x000ea20000000800 */
[----:B-1----:R-:W-:Y:S01]  /*47a0*/  FADD.FTZ R20, R32, R53 ;  /* 0x0000003520147221 */ /* 0x002fe20000010000 */
[-CC-:B------:R-:W-:Y:S01]  /*47b0*/  FFMA.FTZ R72, R72, R9.reuse, -R45.reuse ;  /* 0x0000000948487223 */ /* 0x180fe2000001082d */
[-CC-:B------:R-:W-:Y:S01]  /*47c0*/  FFMA.FTZ R100, R100, R9.reuse, -R45.reuse ;  /* 0x0000000964647223 */ /* 0x180fe2000001082d */
[-CC-:B------:R-:W-:Y:S01]  /*47d0*/  FFMA.FTZ R102, R102, R9.reuse, -R45.reuse ;  /* 0x0000000966667223 */ /* 0x180fe2000001082d */
[-CC-:B------:R-:W-:Y:S01]  /*47e0*/  FFMA.FTZ R98, R98, R9.reuse, -R45.reuse ;  /* 0x0000000962627223 */ /* 0x180fe2000001082d */
[----:B------:R-:W-:Y:S01]  /*47f0*/  FFMA.FTZ R45, R104, R9, -R45 ;  /* 0x00000009682d7223 */ /* 0x000fe2000001082d */
[----:B------:R-:W-:Y:S01]  /*4800*/  F2FP.F16.F32.PACK_AB R174, R27, R174 ;  /* 0x000000ae1bae723e */ /* 0x000fe200000000ff */
[----:B------:R-:W1:Y:S01]  /*4810*/  MUFU.EX2 R177, R38 ;  /* 0x0000002600b17308 */ /* 0x000e620000000800 */
[----:B---3--:R-:W-:Y:S01]  /*4820*/  FADD.FTZ R53, R183, R20 ;  /* 0x00000014b7357221 */ /* 0x008fe20000010000 */
[----:B------:R-:W-:-:S02]  /*4830*/  F2FP.F16.F32.PACK_AB R168, R29, R168 ;  /* 0x000000a81da8723e */ /* 0x000fc400000000ff */
[----:B------:R-:W-:Y:S02]  /*4840*/  F2FP.F16.F32.PACK_AB R170, R31, R170 ;  /* 0x000000aa1faa723e */ /* 0x000fe400000000ff */
[----:B------:R-:W-:Y:S02]  /*4850*/  F2FP.F16.F32.PACK_AB R181, R30, R41 ;  /* 0x000000291eb5723e */ /* 0x000fe400000000ff */
[----:B------:R-:W3:Y:S01]  /*4860*/  MUFU.EX2 R40, R40 ;  /* 0x0000002800287308 */ /* 0x000ee20000000800 */
[----:B--2---:R-:W-:Y:S01]  /*4870*/  FADD.FTZ R20, R36, R53 ;  /* 0x0000003524147221 */ /* 0x004fe20000010000 */
[----:B------:R-:W-:-:S06]  /*4880*/  F2FP.F16.F32.PACK_AB R183, R183, R32 ;  /* 0x00000020b7b7723e */ /* 0x000fcc00000000ff */
[----:B------:R-:W2:Y:S01]  /*4890*/  MUFU.EX2 R179, R42 ;  /* 0x0000002a00b37308 */ /* 0x000ea20000000800 */
[C---:B-1----:R-:W-:Y:S01]  /*48a0*/  FADD.FTZ R53, R177.reuse, R20 ;  /* 0x00000014b1357221 */ /* 0x042fe20000010000 */
[----:B------:R-:W-:-:S06]  /*48b0*/  F2FP.F16.F32.PACK_AB R177, R177, R36 ;  /* 0x00000024b1b1723e */ /* 0x000fcc00000000ff */
[----:B------:R-:W1:Y:S01]  /*48c0*/  MUFU.EX2 R44, R44 ;  /* 0x0000002c002c7308 */ /* 0x000e620000000800 */
[----:B---3--:R-:W-:-:S07]  /*48d0*/  FADD.FTZ R20, R40, R53 ;  /* 0x0000003528147221 */ /* 0x008fce0000010000 */
[----:B------:R-:W3:Y:S01]  /*48e0*/  MUFU.EX2 R173, R46 ;  /* 0x0000002e00ad7308 */ /* 0x000ee20000000800 */
[C---:B--2---:R-:W-:Y:S01]  /*48f0*/  FADD.FTZ R53, R179.reuse, R20 ;  /* 0x00000014b3357221 */ /* 0x044fe20000010000 */
[----:B------:R-:W-:-:S06]  /*4900*/  F2FP.F16.F32.PACK_AB R179, R179, R40 ;  /* 0x00000028b3b3723e */ /* 0x000fcc00000000ff */
[----:B------:R-:W2:Y:S01]  /*4910*/  MUFU.EX2 R48, R48 ;  /* 0x0000003000307308 */ /* 0x000ea20000000800 */
[----:B-1----:R-:W-:-:S07]  /*4920*/  FADD.FTZ R20, R44, R53 ;  /* 0x000000352c147221 */ /* 0x002fce0000010000 */
[----:B------:R-:W1:Y:S01]  /*4930*/  MUFU.EX2 R175, R50 ;  /* 0x0000003200af7308 */ /* 0x000e620000000800 */
[----:B---3--:R-:W-:Y:S01]  /*4940*/  FADD.FTZ R53, R173, R20 ;  /* 0x00000014ad357221 */ /* 0x008fe20000010000 */
[----:B------:R-:W-:Y:S01]  /*4950*/  FADD.FTZ R20, R164, R55 ;  /* 0x00000037a4147221 */ /* 0x000fe20000010000 */
[----:B------:R-:W-:Y:S02]  /*4960*/  F2FP.F16.F32.PACK_AB R164, R33, R164 ;  /* 0x000000a421a4723e */ /* 0x000fe400000000ff */
[----:B------:R-:W-:Y:S01]  /*4970*/  F2FP.F16.F32.PACK_AB R173, R173, R44 ;  /* 0x0000002cadad723e */ /* 0x000fe200000000ff */
[----:B------:R-:W-:Y:S02]  /*4980*/  FADD.FTZ R55, R33, R20 ;  /* 0x0000001421377221 */ /* 0x000fe40000010000 */
[----:B------:R-:W3:Y:S01]  /*4990*/  MUFU.EX2 R52, R52 ;  /* 0x0000003400347308 */ /* 0x000ee20000000800 */
[----:B--2---:R-:W-:Y:S01]  /*49a0*/  FADD.FTZ R4, R48, R53 ;  /* 0x0000003530047221 */ /* 0x004fe20000010000 */
[----:B------:R-:W-:Y:S01]  /*49b0*/  FADD.FTZ R20, R166, R55 ;  /* 0x00000037a6147221 */ /* 0x000fe20000010000 */
[----:B------:R-:W-:-:S03]  /*49c0*/  F2FP.F16.F32.PACK_AB R166, R35, R166 ;  /* 0x000000a623a6723e */ /* 0x000fc600000000ff */
[----:B------:R-:W-:Y:S02]  /*49d0*/  FADD.FTZ R55, R35, R20 ;  /* 0x0000001423377221 */ /* 0x000fe40000010000 */
[----:B------:R-:W2:Y:S01]  /*49e0*/  MUFU.EX2 R169, R54 ;  /* 0x0000003600a97308 */ /* 0x000ea20000000800 */
[C---:B-1----:R-:W-:Y:S01]  /*49f0*/  FADD.FTZ R53, R175.reuse, R4 ;  /* 0x00000004af357221 */ /* 0x042fe20000010000 */
[----:B------:R-:W-:Y:S01]  /*4a00*/  FADD.FTZ R20, R92, R55 ;  /* 0x000000375c147221 */ /* 0x000fe20000010000 */
[----:B------:R-:W-:-:S05]  /*4a10*/  F2FP.F16.F32.PACK_AB R175, R175, R48 ;  /* 0x00000030afaf723e */ /* 0x000fca00000000ff */
        /* <DEDUP_REMOVED lines=8> */
[C---:B---3--:R-:W-:Y:S01]  /*4aa0*/  FADD.FTZ R53, R171.reuse, R4 ;  /* 0x00000004ab357221 */ /* 0x048fe20000010000 */
[----:B------:R-:W-:-:S06]  /*4ab0*/  F2FP.F16.F32.PACK_AB R171, R171, R56 ;  /* 0x00000038abab723e */ /* 0x000fcc00000000ff */
[----:B------:R-:W3:Y:S01]  /*4ac0*/  MUFU.EX2 R165, R62 ;  /* 0x0000003e00a57308 */ /* 0x000ee20000000800 */
[----:B--2---:R-:W-:-:S07]  /*4ad0*/  FADD.FTZ R4, R60, R53 ;  /* 0x000000353c047221 */ /* 0x004fce0000010000 */
[----:B------:R-:W2:Y:S01]  /*4ae0*/  MUFU.EX2 R86, R86 ;  /* 0x0000005600567308 */ /* 0x000ea20000000800 */
[C---:B-1----:R-:W-:Y:S01]  /*4af0*/  FADD.FTZ R55, R39.reuse, R20 ;  /* 0x0000001427377221 */ /* 0x042fe20000010000 */
[----:B------:R-:W-:-:S06]  /*4b00*/  F2FP.F16.F32.PACK_AB R160, R39, R92 ;  /* 0x0000005c27a0723e */ /* 0x000fcc00000000ff */
[----:B------:R-:W1:Y:S01]  /*4b10*/  MUFU.EX2 R64, R64 ;  /* 0x0000004000407308 */ /* 0x000e620000000800 */
[C---:B---3--:R-:W-:Y:S01]  /*4b20*/  FADD.FTZ R3, R165.reuse, R4 ;  /* 0x00000004a5037221 */ /* 0x048fe20000010000 */
[----:B------:R-:W-:-:S06]  /*4b30*/  F2FP.F16.F32.PACK_AB R165, R165, R60 ;  /* 0x0000003ca5a5723e */ /* 0x000fcc00000000ff */
[----:B------:R-:W3:Y:S01]  /*4b40*/  MUFU.EX2 R47, R84 ;  /* 0x00000054002f7308 */ /* 0x000ee20000000800 */
[----:B--2---:R-:W-:-:S07]  /*4b50*/  FADD.FTZ R20, R86, R55 ;  /* 0x0000003756147221 */ /* 0x004fce0000010000 */
[----:B------:R-:W2:Y:S01]  /*4b60*/  MUFU.EX2 R167, R66 ;  /* 0x0000004200a77308 */ /* 0x000ea20000000800 */
[----:B-1----:R-:W-:-:S07]  /*4b70*/  FADD.FTZ R4, R64, R3 ;  /* 0x0000000340047221 */ /* 0x002fce0000010000 */
[----:B------:R-:W1:Y:S01]  /*4b80*/  MUFU.EX2 R28, R28 ;  /* 0x0000001c001c7308 */ /* 0x000e620000000800 */
[C---:B---3--:R-:W-:Y:S01]  /*4b90*/  FADD.FTZ R13, R47.reuse, R20 ;  /* 0x000000142f0d7221 */ /* 0x048fe20000010000 */
[----:B------:R-:W-:-:S06]  /*4ba0*/  F2FP.F16.F32.PACK_AB R162, R47, R86 ;  /* 0x000000562fa2723e */ /* 0x000fcc00000000ff */
[----:B------:R-:W3:Y:S01]  /*4bb0*/  MUFU.EX2 R68, R68 ;  /* 0x0000004400447308 */ /* 0x000ee20000000800 */
[C---:B--2---:R-:W-:Y:S01]  /*4bc0*/  FADD.FTZ R3, R167.reuse, R4 ;  /* 0x00000004a7037221 */ /* 0x044fe20000010000 */
[----:B------:R-:W-:-:S06]  /*4bd0*/  F2FP.F16.F32.PACK_AB R167, R167, R64 ;  /* 0x00000040a7a7723e */ /* 0x000fcc00000000ff */
[----:B------:R-:W2:Y:S01]  /*4be0*/  MUFU.EX2 R161, R70 ;  /* 0x0000004600a17308 */ /* 0x000ea20000000800 */
[----:B-1----:R-:W-:Y:S01]  /*4bf0*/  FADD.FTZ R20, R28, R13 ;  /* 0x0000000d1c147221 */ /* 0x002fe20000010000 */
[----:B------:R-:W-:-:S03]  /*4c00*/  F2FP.F16.F32.PACK_AB R156, R43, R28 ;  /* 0x0000001c2b9c723e */ /* 0x000fc600000000ff */
[----:B------:R-:W-:-:S03]  /*4c10*/  FADD.FTZ R13, R43, R20 ;  /* 0x000000142b0d7221 */ /* 0x000fc60000010000 */
[----:B------:R-:W1:Y:S01]  /*4c20*/  MUFU.EX2 R12, R12 ;  /* 0x0000000c000c7308 */ /* 0x000e620000000800 */
[----:B---3--:R-:W-:-:S07]  /*4c30*/  FADD.FTZ R4, R68, R3 ;  /* 0x0000000344047221 */ /* 0x008fce0000010000 */
        /* <DEDUP_REMOVED lines=15> */
[----:B---3--:R-:W-:-:S07]  /*4d30*/  FADD.FTZ R4, R76, R3 ;  /* 0x000000034c047221 */ /* 0x008fce0000010000 */
[----:B------:R-:W3:Y:S01]  /*4d40*/  MUFU.EX2 R6, R6 ;  /* 0x0000000600067308 */ /* 0x000ee20000000800 */
[C---:B--2---:R-:W-:Y:S01]  /*4d50*/  FADD.FTZ R13, R14.reuse, R13 ;  /* 0x0000000d0e0d7221 */ /* 0x044fe20000010000 */
[----:B------:R-:W-:-:S06]  /*4d60*/  F2FP.F16.F32.PACK_AB R152, R14, R51 ;  /* 0x000000330e98723e */ /* 0x000fcc00000000ff */
[----:B------:R-:W2:Y:S01]  /*4d70*/  MUFU.EX2 R37, R26 ;  /* 0x0000001a00257308 */ /* 0x000ea20000000800 */
[C---:B-1----:R-:W-:Y:S01]  /*4d80*/  FADD.FTZ R3, R157.reuse, R4 ;  /* 0x000000049d037221 */ /* 0x042fe20000010000 */
[----:B------:R-:W-:-:S06]  /*4d90*/  F2FP.F16.F32.PACK_AB R157, R157, R76 ;  /* 0x0000004c9d9d723e */ /* 0x000fcc00000000ff */
[----:B------:R-:W1:Y:S01]  /*4da0*/  MUFU.EX2 R80, R80 ;  /* 0x0000005000507308 */ /* 0x000e620000000800 */
[----:B---3--:R-:W-:Y:S01]  /*4db0*/  FADD.FTZ R12, R6, R13 ;  /* 0x0000000d060c7221 */ /* 0x008fe20000010000 */
[----:B------:R-:W-:-:S04]  /*4dc0*/  VIADD R13, R5, UR42 ;  /* 0x0000002a050d7c36 */ /* 0x000fc80008000000 */
[----:B------:R-:W-:Y:S02]  /*4dd0*/  IMAD.IADD R10, R13, 0x1, R10 ;  /* 0x000000010d0a7824 */ /* 0x000fe400078e020a */
[----:B------:R-:W3:Y:S01]  /*4de0*/  MUFU.EX2 R159, R72 ;  /* 0x00000048009f7308 */ /* 0x000ee20000000800 */
[C---:B--2---:R-:W-:Y:S01]  /*4df0*/  F2FP.F16.F32.PACK_AB R154, R37.reuse, R6 ;  /* 0x00000006259a723e */ /* 0x044fe200000000ff */
[----:B------:R-:W-:-:S06]  /*4e00*/  FADD.FTZ R4, R37, R12 ;  /* 0x0000000c25047221 */ /* 0x000fcc0000010000 */
        /* <DEDUP_REMOVED lines=9> */
[----:B------:R-:W-:-:S03]  /*4ea0*/  F2FP.F16.F32.PACK_AB R153, R153, R100 ;  /* 0x000000649999723e */ /* 0x000fc600000000ff */
[----:B---3--:R-:W-:-:S04]  /*4eb0*/  FADD.FTZ R6, R98, R3 ;  /* 0x0000000362067221 */ /* 0x008fc80000010000 */
[C---:B--2---:R-:W-:Y:S01]  /*4ec0*/  FADD.FTZ R3, R45.reuse, R6 ;  /* 0x000000062d037221 */ /* 0x044fe20000010000 */
[----:B------:R-:W-:Y:S01]  /*4ed0*/  F2FP.F16.F32.PACK_AB R155, R45, R98 ;  /* 0x000000622d9b723e */ /* 0x000fe200000000ff */
[----:B------:R-:W-:Y:S01]  /*4ee0*/  VIADD R6, R88, 0xfffffffe ;  /* 0xfffffffe58067836 */ /* 0x000fe20000000000 */
[----:B------:R-:W-:Y:S06]  /*4ef0*/  @!P2 BRA `(.L_x_893) ;  /* 0x000000000040a947 */ /* 0x000fec0003800000 */
[C---:B------:R-:W-:Y:S01]  /*4f00*/  ISETP.GT.AND P3, PT, R13.reuse, RZ, PT ;  /* 0x000000ff0d00720c */ /* 0x040fe20003f64270 */
[----:B------:R-:W-:-:S12]  /*4f10*/  VIADD R12, R13, 0xffffffff ;  /* 0xffffffff0d0c7836 */ /* 0x000fd80000000000 */
[----:B------:R-:W-:Y:S05]  /*4f20*/  @P3 BRA `(.L_x_894) ;  /* 0x00000000001c3947 */ /* 0x000fea0003800000 */
[----:B------:R-:W-:Y:S01]  /*4f30*/  ISETP.NE.AND P3, PT, R11, 0x1, PT ;  /* 0x000000010b00780c */ /* 0x000fe20003f65270 */
[----:B------:R-:W-:-:S12]  /*4f40*/  IMAD.MOV R13, RZ, RZ, -R13 ;  /* 0x000000ffff0d7224 */ /* 0x000fd800078e0a0d */
[----:B------:R-:W1:Y:S02]  /*4f50*/  @P3 LDC.64 R14, c[0x0][0x9e8] ;  /* 0x00027a00ff0e3b82 */ /* 0x000e640000000a00 */
[----:B-1----:R-:W-:-:S05]  /*4f60*/  @P3 IMAD.HI.U32 R12, R13, R14, RZ ;  /* 0x0000000e0d0c3227 */ /* 0x002fca00078e00ff */
[----:B------:R-:W-:-:S04]  /*4f70*/  @P3 SHF.R.U32.HI R13, RZ, R15, R12 ;  /* 0x0000000fff0d3219 */ /* 0x000fc8000001160c */
[----:B------:R-:W-:Y:S01]  /*4f80*/  LOP3.LUT R12, RZ, R13, RZ, 0x33, !PT ;  /* 0x0000000dff0c7212 */ /* 0x000fe200078e33ff */
[----:B------:R-:W-:Y:S06]  /*4f90*/  BRA `(.L_x_895) ;  /* 0x0000000000107947 */ /* 0x000fec0003800000 */
.L_x_894:
[----:B------:R-:W-:-:S13]  /*4fa0*/  ISETP.NE.AND P3, PT, R11, 0x1, PT ;  /* 0x000000010b00780c */ /* 0x000fda0003f65270 */
[----:B------:R-:W1:Y:S02]  /*4fb0*/  @P3 LDC.64 R14, c[0x0][0x9e8] ;  /* 0x00027a00ff0e3b82 */ /* 0x000e640000000a00 */
[----:B-1----:R-:W-:-:S05]  /*4fc0*/  @P3 IMAD.HI.U32 R14, R12, R14, RZ ;  /* 0x0000000e0c0e3227 */ /* 0x002fca00078e00ff */
[----:B------:R-:W-:-:S07]  /*4fd0*/  @P3 SHF.R.U32.HI R12, RZ, R15, R14 ;  /* 0x0000000fff0c3219 */ /* 0x000fce000001160e */
.L_x_895:
[----:B------:R-:W-:-:S05]  /*4fe0*/  IMAD R11, R12, R11, R11 ;  /* 0x0000000b0c0b7224 */ /* 0x000fca00078e020b */
[----:B------:R-:W-:-:S07]  /*4ff0*/  VIMNMX R10, R10, R11, PT ;  /* 0x0000000b0a0a7248 */ /* 0x000fce0003fe0100 */
.L_x_893:
[----:B------:R-:W-:Y:S02]  /*5000*/  SHF.R.S32.HI R11, RZ, 0x1f, R10 ;  /* 0x0000001fff0b7819 */ /* 0x000fe4000001140a */
[----:B------:R-:W-:Y:S02]  /*5010*/  CS2R R150, SRZ ;  /* 0x0000000000967805 */ /* 0x000fe4000001ff00 */
[----:B------:R-:W-:Y:S02]  /*5020*/  CS2R R148, SRZ ;  /* 0x0000000000947805 */ /* 0x000fe4000001ff00 */
[----:B------:R-:W-:Y:S02]  /*5030*/  CS2R R146, SRZ ;  /* 0x0000000000927805 */ /* 0x000fe4000001ff00 */
[----:B------:R-:W-:Y:S02]  /*5040*/  LEA.HI R11, R11, R10, RZ, 0x7 ;  /* 0x0000000a0b0b7211 */ /* 0x000fe400078f38ff */
[----:B------:R-:W-:-:S02]  /*5050*/  CS2R R144, SRZ ;  /* 0x0000000000907805 */ /* 0x000fc4000001ff00 */
[----:B------:R-:W-:Y:S02]  /*5060*/  CS2R R142, SRZ ;  /* 0x00000000008e7805 */ /* 0x000fe4000001ff00 */
[----:B------:R-:W-:Y:S02]  /*5070*/  CS2R R140, SRZ ;  /* 0x00000000008c7805 */ /* 0x000fe4000001ff00 */
[----:B------:R-:W-:Y:S02]  /*5080*/  SHF.R.S32.HI R11, RZ, 0x7, R11 ;  /* 0x00000007ff0b7819 */ /* 0x000fe4000001140b */
[----:B------:R-:W-:Y:S02]  /*5090*/  CS2R R138, SRZ ;  /* 0x00000000008a7805 */ /* 0x000fe4000001ff00 */
[----:B------:R-:W-:Y:S02]  /*50a0*/  CS2R R136, SRZ ;  /* 0x0000000000887805 */ /* 0x000fe4000001ff00 */
[----:B------:R-:W-:-:S02]  /*50b0*/  CS2R R134, SRZ ;  /* 0x0000000000867805 */ /* 0x000fc4000001ff00 */
[----:B------:R-:W-:Y:S02]  /*50c0*/  VIMNMX R11, R11, UR40, !PT ;  /* 0x000000280b0b7c48 */ /* 0x000fe4000ffe0100 */
[----:B------:R-:W-:Y:S02]  /*50d0*/  CS2R R132, SRZ ;  /* 0x0000000000847805 */ /* 0x000fe4000001ff00 */
[----:B------:R-:W-:Y:S02]  /*50e0*/  CS2R R130, SRZ ;  /* 0x0000000000827805 */ /* 0x000fe4000001ff00 */
[----:B------:R-:W-:Y:S02]  /*50f0*/  CS2R R128, SRZ ;  /* 0x0000000000807805 */ /* 0x000fe4000001ff00 */
[----:B------:R-:W-:Y:S02]  /*5100*/  ISETP.GE.AND P3, PT, R6, R11, PT ;  /* 0x0000000b0600720c */ /* 0x000fe40003f66270 */
        /* <DEDUP_REMOVED lines=20> */
[----:B------:R-:W-:Y:S06]  /*5250*/  @!P3 BRA `(.L_x_896) ;  /* 0x000000380014b947 */ /* 0x000fec0003800000 */
[----:B------:R-:W-:Y:S01]  /*5260*/  IMAD.IADD R10, R0, 0x1, R5 ;  /* 0x00000001000a7824 */ /* 0x000fe200078e0205 */
[----:B------:R-:W-:Y:S01]  /*5270*/  ULDC UR56, c[0x0][0x9e4] ;  /* 0x0002790000387ab9 */ /* 0x000fe20000000800 */
[----:B------:R-:W-:Y:S01]  /*5280*/  IMAD.MOV.U32 R151, RZ, RZ, RZ ;  /* 0x000000ffff977224 */ /* 0x000fe200078e00ff */
[----:B------:R-:W-:Y:S01]  /*5290*/  ULDC UR58, c[0x0][0x288] ;  /* 0x0000a200003a7ab9 */ /* 0x000fe20000000800 */
[----:B------:R-:W-:Y:S01]  /*52a0*/  ULDC UR59, c[0x0][0x9d8] ;  /* 0x00027600003b7ab9 */ /* 0x000fe20000000800 */
[----:B------:R-:W-:-:S05]  /*52b0*/  ULDC UR57, c[0x0][0x9e0] ;  /* 0x0002780000397ab9 */ /* 0x000fca0000000800 */
.L_x_913:
[----:B------:R-:W-:Y:S01]  /*52c0*/  UIADD3 UR61, UR37, 0x1, URZ ;  /* 0x00000001253d7890 */ /* 0x000fe2000fffe03f */
[----:B------:R-:W-:-:S03]  /*52d0*/  ISETP.NE.AND P4, PT, RZ, UR41, PT ;  /* 0x00000029ff007c0c */ /* 0x000fc6000bf85270 */
[----:B------:R-:W-:-:S04]  /*52e0*/  UISETP.NE.AND UP0, UPT, UR61, 0x2, UPT ;  /* 0x000000023d00788c */ /* 0x000fc8000bf05270 */
[----:B------:R-:W-:Y:S02]  /*52f0*/  USEL UR60, URZ, 0x1, UP0 ;  /* 0x000000013f3c7887 */ /* 0x000fe40008000000 */
[----:B------:R-:W-:Y:S02]  /*5300*/  USEL UR61, UR61, URZ, UP0 ;  /* 0x0000003f3d3d7287 */ /* 0x000fe40008000000 */
[----:B------:R-:W-:Y:S02]  /*5310*/  ULOP3.LUT UR60, UR36, UR60, URZ, 0x3c, !UPT ;  /* 0x0000003c243c7292 */ /* 0x000fe4000f8e3c3f */
[----:B------:R-:W-:Y:S10]  /*5320*/  @P4 BRA `(.L_x_897) ;  /* 0x00000000002c4947 */ /* 0x000ff40003800000 */
[----:B------:R-:W-:Y:S05]  /*5330*/  @!P0 BRA `(.L_x_898) ;  /* 0x0000000000048947 */ /* 0x000fea0003800000 */
[----:B------:R-:W-:Y:S01]  /*5340*/  BPT.TRAP 0x1 ;  /* 0x000000040000795c */ /* 0x000fe20000300000 */
.L_x_898:
[----:B------:R-:W-:Y:S01]  /*5350*/  ULEA UR6, UR61, UR39, 0x3 ;  /* 0x000000273d067291 */ /* 0x000fe2000f8e183f */
[----:B------:R-:W-:-:S05]  /*5360*/  IMAD.U32 R9, RZ, RZ, UR60 ;  /* 0x0000003cff097e24 */ /* 0x000fca000f8e00ff */
[----:B------:R-:W-:-:S04]  /*5370*/  SHF.L.U32 R9, R9, 0x1f, RZ ;  /* 0x0000001f09097819 */ /* 0x000fc800000006ff */
[----:B------:R1:W2:Y:S01]  /*5380*/  SYNCS.PHASECHK.TRANS64.TRYWAIT P3, [UR6+0x28830], R9 ;  /* 0x02883009ff0075a7 */ /* 0x0002a20008060146 */
[----:B------:R-:W-:Y:S05]  /*5390*/  @!P0 BRA `(.L_x_899) ;  /* 0x0000000000048947 */ /* 0x000fea0003800000 */
[----:B------:R-:W-:Y:S01]  /*53a0*/  BPT.TRAP 0x1 ;  /* 0x000000040000795c */ /* 0x000fe20000300000 */
.L_x_899:
[----:B--2---:R-:W-:Y:S05]  /*53b0*/  @P3 BRA `(.L_x_897) ;  /* 0x0000000000083947 */ /* 0x004fea0003800000 */
[----:B------:R-:W2:Y:S02]  /*53c0*/  SYNCS.PHASECHK.TRANS64.TRYWAIT P3, [UR6+0x28830], R9 ;  /* 0x02883009ff0075a7 */ /* 0x000ea40008060146 */
[----:B--2---:R-:W-:Y:S05]  /*53d0*/  @!P3 BRA `(.L_x_900) ;  /* 0x000000e400ecb947 */ /* 0x004fea0003800000 */
.L_x_897:
[----:B-12---:R-:W-:Y:S01]  /*53e0*/  VIADD R9, R17, 0x8 ;  /* 0x0000000811097836 */ /* 0x006fe20000000000 */
[----:B------:R-:W-:Y:S01]  /*53f0*/  ULEA UR34, UR61, UR49, 0xb ;  /* 0x000000313d227291 */ /* 0x000fe2000f8e583f */
[----:B------:R-:W-:Y:S01]  /*5400*/  UMOV UR35, 0x40000040 ;  /* 0x4000004000237882 */ /* 0x000fe20000000000 */
[----:B------:R-:W-:Y:S02]  /*5410*/  UMOV UR7, 0x40000040 ;  /* 0x4000004000077882 */ /* 0x000fe40000000000 */
[----:B------:R1:W-:Y:S01]  /*5420*/  BAR.SYNC.DEFER_BLOCKING R9, 0x100 ;  /* 0x000400090000751d */ /* 0x0003e20000010000 */
[----:B------:R-:W-:Y:S02]  /*5430*/  UIADD3 UR6, UR34, 0x2, URZ ;  /* 0x0000000222067890 */ /* 0x000fe4000fffe03f */
[----:B------:R-:W-:Y:S02]  /*5440*/  UIADD3 UR10, UR34, 0x4, URZ ;  /* 0x00000004220a7890 */ /* 0x000fe4000fffe03f */
[----:B------:R-:W-:Y:S01]  /*5450*/  UIADD3 UR14, UR34, 0x6, URZ ;  /* 0x00000006220e7890 */ /* 0x000fe2000fffe03f */
[----:B------:R-:W-:Y:S01]  /*5460*/  UMOV UR11, 0x40000040 ;  /* 0x40000040000b7882 */ /* 0x000fe20000000000 */
[----:B------:R-:W-:Y:S01]  /*5470*/  UMOV UR15, 0x40000040 ;  /* 0x40000040000f7882 */ /* 0x000fe20000000000 */
[----:B------:R-:W-:Y:S01]  /*5480*/  UIADD3 UR18, UR34, 0x400, URZ ;  /* 0x0000040022127890 */ /* 0x000fe2000fffe03f */
[----:B------:R-:W-:Y:S01]  /*5490*/  UMOV UR19, 0x40000040 ;  /* 0x4000004000137882 */ /* 0x000fe20000000000 */
[----:B------:R-:W-:Y:S01]  /*54a0*/  UIADD3 UR22, UR34, 0x402, URZ ;  /* 0x0000040222167890 */ /* 0x000fe2000fffe03f */
[----:B------:R-:W-:Y:S01]  /*54b0*/  UMOV UR23, 0x40000040 ;  /* 0x4000004000177882 */ /* 0x000fe20000000000 */
[----:B------:R-:W-:Y:S01]  /*54c0*/  UIADD3 UR26, UR34, 0x404, URZ ;  /* 0x00000404221a7890 */ /* 0x000fe2000fffe03f */
[----:B------:R-:W-:Y:S01]  /*54d0*/  UMOV UR27, 0x40000040 ;  /* 0x40000040001b7882 */ /* 0x000fe20000000000 */
[----:B------:R-:W-:Y:S01]  /*54e0*/  UIADD3 UR30, UR34, 0x406, URZ ;  /* 0x00000406221e7890 */ /* 0x000fe2000fffe03f */
[----:B------:R-:W-:Y:S01]  /*54f0*/  UMOV UR31, 0x40000040 ;  /* 0x40000040001f7882 */ /* 0x000fe20000000000 */
[----:B------:R-:W-:-:S06]  /*5500*/  WARPGROUP.ARRIVE ;  /* 0x00000000000079c5 */ /* 0x000fcc0000000000 */
[----:B------:R-:W-:Y:S03]  /*5510*/  HGMMA.64x128x16.F32 R24, gdesc[UR32], RZ, !UPT, gsb0 ;  /* 0x01e00000201879f0 */ /* 0x000fe6000c0008ff */
        /* <DEDUP_REMOVED lines=22> */
[----:B-1----:R-:W-:Y:S05]  /*5680*/  @P4 BRA `(.L_x_901) ;  /* 0x00000000002c4947 */ /* 0x002fea0003800000 */
[----:B------:R-:W-:Y:S05]  /*5690*/  @!P0 BRA `(.L_x_902) ;  /* 0x0000000000048947 */ /* 0x000fea0003800000 */
[----:B------:R-:W-:Y:S01]  /*56a0*/  BPT.TRAP 0x1 ;  /* 0x000000040000795c */ /* 0x000fe20000300000 */
.L_x_902:
[----:B------:R-:W-:Y:S01]  /*56b0*/  ULEA UR6, UR37, UR39, 0x3 ;  /* 0x0000002725067291 */ /* 0x000fe2000f8e183f */
[----:B------:R-:W-:-:S05]  /*56c0*/  IMAD.U32 R9, RZ, RZ, UR36 ;  /* 0x00000024ff097e24 */ /* 0x000fca000f8e00ff */
[----:B------:R-:W-:-:S04]  /*56d0*/  SHF.L.U32 R9, R9, 0x1f, RZ ;  /* 0x0000001f09097819 */ /* 0x000fc800000006ff */
[----:B------:R1:W2:Y:S01]  /*56e0*/  SYNCS.PHASECHK.TRANS64.TRYWAIT P3, [UR6+0x28850], R9 ;  /* 0x02885009ff0075a7 */ /* 0x0002a20008060146 */
[----:B------:R-:W-:Y:S05]  /*56f0*/  @!P0 BRA `(.L_x_903) ;  /* 0x0000000000048947 */ /* 0x000fea0003800000 */
[----:B------:R-:W-:Y:S01]  /*5700*/  BPT.TRAP 0x1 ;  /* 0x000000040000795c */ /* 0x000fe20000300000 */
.L_x_903:
[----:B--2---:R-:W-:Y:S05]  /*5710*/  @P3 BRA `(.L_x_901) ;  /* 0x0000000000083947 */ /* 0x004fea0003800000 */
[----:B------:R-:W2:Y:S02]  /*5720*/  SYNCS.PHASECHK.TRANS64.TRYWAIT P3, [UR6+0x28850], R9 ;  /* 0x02885009ff0075a7 */ /* 0x000ea40008060146 */
[----:B--2---:R-:W-:Y:S05]  /*5730*/  @!P3 BRA `(.L_x_904) ;  /* 0x000000e4002cb947 */ /* 0x004fea0003800000 */
.L_x_901:
[----:B------:R-:W-:Y:S01]  /*5740*/  UIADD3 UR6, UR39, 0x400, URZ ;  /* 0x0000040027067890 */ /* 0x000fe2000fffe03f */
[----:B------:R-:W-:Y:S01]  /*5750*/  WARPGROUP.ARRIVE ;  /* 0x00000000000079c5 */ /* 0x000fe20000000000 */
[----:B------:R-:W-:Y:S01]  /*5760*/  UMOV UR7, 0x40000040 ;  /* 0x4000004000077882 */ /* 0x000fe20000000000 */
[----:B------:R-:W-:Y:S01]  /*5770*/  FMUL.FTZ R14, R30, UR59 ;  /* 0x0000003b1e0e7c20 */ /* 0x000fe20008410000 */
[----:B------:R-:W-:Y:S01]  /*5780*/  USHF.R.U32.HI UR6, URZ, 0x4, UR6 ;  /* 0x000000043f067899 */ /* 0x000fe20008011606 */
[----:B------:R-:W-:Y:S01]  /*5790*/  FMUL.FTZ R30, R54, UR59 ;  /* 0x0000003b361e7c20 */ /* 0x000fe20008410000 */
[----:B------:R-:W-:Y:S01]  /*57a0*/  FMUL.FTZ R54, R56, UR59 ;  /* 0x0000003b38367c20 */ /* 0x000fe20008410000 */
[----:B------:R-:W-:Y:S01]  /*57b0*/  FMUL.FTZ R56, R60, UR59 ;  /* 0x0000003b3c387c20 */ /* 0x000fe20008410000 */
[----:B------:R-:W-:Y:S01]  /*57c0*/  ULOP3.LUT UR6, UR6, 0x3fff, URZ, 0xc0, !UPT ;  /* 0x00003fff06067892 */ /* 0x000fe2000f8ec03f */
[----:B--2---:R-:W-:Y:S01]  /*57d0*/  FMUL.FTZ R12, R26, UR59 ;  /* 0x0000003b1a0c7c20 */ /* 0x004fe20008410000 */
[----:B------:R-:W-:Y:S01]  /*57e0*/  FMUL.FTZ R13, R27, UR59 ;  /* 0x0000003b1b0d7c20 */ /* 0x000fe20008410000 */
[----:B------:R-:W-:Y:S01]  /*57f0*/  FMUL.FTZ R21, R34, UR59 ;  /* 0x0000003b22157c20 */ /* 0x000fe20008410000 */
[----:B------:R-:W-:Y:S01]  /*5800*/  ULOP3.LUT UR6, UR6, 0x4000000, URZ, 0xfc, !UPT ;  /* 0x0400000006067892 */ /* 0x000fe2000f8efc3f */
[----:B------:R-:W-:Y:S01]  /*5810*/  FMUL.FTZ R20, R35, UR59 ;  /* 0x0000003b23147c20 */ /* 0x000fe20008410000 */
[----:B-1----:R-:W-:Y:S01]  /*5820*/  FMUL.FTZ R9, R24, UR59 ;  /* 0x0000003b18097c20 */ /* 0x002fe20008410000 */
[----:B------:R-:W-:Y:S01]  /*5830*/  FMUL.FTZ R15, R31, UR59 ;  /* 0x0000003b1f0f7c20 */ /* 0x000fe20008410000 */
[----:B------:R-:W-:Y:S01]  /*5840*/  ULEA UR10, UR37, UR6, 0xb ;  /* 0x00000006250a7291 */ /* 0x000fe2000f8e583f */
[----:B------:R-:W-:Y:S01]  /*5850*/  FMUL.FTZ R34, R36, UR59 ;  /* 0x0000003b24227c20 */ /* 0x000fe20008410000 */
        /* <DEDUP_REMOVED lines=9> */
[----:B------:R-:W-:Y:S01]  /*58f0*/  FMUL.FTZ R37, R59, UR59 ;  /* 0x0000003b3b257c20 */ /* 0x000fe20008410000 */
[----:B------:R-:W-:Y:S01]  /*5900*/  UMOV UR7, 0x40000040 ;  /* 0x4000004000077882 */ /* 0x000fe20000000000 */
[----:B------:R-:W-:Y:S01]  /*5910*/  FMUL.FTZ R38, R62, UR59 ;  /* 0x0000003b3e267c20 */ /* 0x000fe20008410000 */
        /* <DEDUP_REMOVED lines=16> */
[----:B------:R-:W1:Y:S08]  /*5a20*/  MUFU.TANH R9, R9 ;  /* 0x0000000900097308 */ /* 0x000e700000002400 */
[----:B------:R-:W2:Y:S08]  /*5a30*/  MUFU.TANH R12, R12 ;  /* 0x0000000c000c7308 */ /* 0x000eb00000002400 */
[----:B------:R-:W3:Y:S08]  /*5a40*/  MUFU.TANH R13, R13 ;  /* 0x0000000d000d7308 */ /* 0x000ef00000002400 */
[----:B------:R-:W4:Y:S08]  /*5a50*/  MUFU.TANH R14, R14 ;  /* 0x0000000e000e7308 */ /* 0x000f300000002400 */
        /* <DEDUP_REMOVED lines=11> */
[----:B------:R-:W1:Y:S01]  /*5b10*/  MUFU.TANH R30, R30 ;  /* 0x0000001e001e7308 */ /* 0x000e620000002400 */
[----:B------:R-:W-:-:S02]  /*5b20*/  WARPGROUP.DEPBAR.LE gsb0, 0x0 ;  /* 0x00008000000079c5 */ /* 0x000fc40000010000 */
[----:B------:R-:W-:-:S05]  /*5b30*/  WARPGROUP.ARRIVE ;  /* 0x00000000000079c5 */ /* 0x000fca0000000000 */
[----:B------:R-:W1:Y:S01]  /*5b40*/  MUFU.TANH R54, R54 ;  /* 0x0000003600367308 */ /* 0x000e620000002400 */
[----:B------:R-:W-:Y:S01]  /*5b50*/  HGMMA.64x128x16.F32 R88, R176, gdesc[UR4].tnspB, R88, gsb0 ;  /* 0x41e00004b0587df0 */ /* 0x000fe20008000858 */
[----:B------:R-:W-:Y:S01]  /*5b60*/  UIADD3 UR6, UR10, 0x100, URZ ;  /* 0x000001000a067890 */ /* 0x000fe2000fffe03f */
[----:B------:R-:W-:-:S05]  /*5b70*/  UMOV UR7, 0x40000040 ;  /* 0x4000004000077882 */ /* 0x000fca0000000000 */
        /* <DEDUP_REMOVED lines=26> */
[----:B------:R-:W-:Y:S01]  /*5d20*/  WARPGROUP.ARRIVE ;  /* 0x00000000000079c5 */ /* 0x000fe20000000000 */
[----:B------:R-:W-:Y:S01]  /*5d30*/  FMUL.FTZ R169, R48, UR59 ;  /* 0x0000003b30a97c20 */ /* 0x000fe20008410000 */
[----:B------:R-:W-:Y:S01]  /*5d40*/  FMUL.FTZ R48, R83, UR59 ;  /* 0x0000003b53307c20 */ /* 0x000fe20008410000 */
[----:B------:R-:W-:Y:S02]  /*5d50*/  IMAD.SHL.U32 R83, R6, 0x80, RZ ;  /* 0x0000008006537824 */ /* 0x000fe400078e00ff */
[----:B------:R-:W-:Y:S01]  /*5d60*/  FMUL.FTZ R168, R33, UR59 ;  /* 0x0000003b21a87c20 */ /* 0x000fe20008410000 */
[----:B------:R-:W-:Y:S01]  /*5d70*/  FMUL.FTZ R33, R46, UR59 ;  /* 0x0000003b2e217c20 */ /* 0x000fe20008410000 */
[----:B------:R-:W-:Y:S01]  /*5d80*/  HGMMA.64x128x16.F32 R88, R164, gdesc[UR4].tnspB, R88, gsb0 ;  /* 0x41e00004a4587df0 */ /* 0x000fe20008000858 */
[----:B------:R-:W-:Y:S01]  /*5d90*/  UIADD3 UR6, UR10, 0x280, URZ ;  /* 0x000002800a067890 */ /* 0x000fe2000fffe03f */
[----:B------:R-:W-:Y:S01]  /*5da0*/  IADD3 R60, -R83, 0x1, RZ ;  /* 0x00000001533c7810 */ /* 0x000fe20007ffe1ff */
[----:B------:R-:W-:Y:S01]  /*5db0*/  UMOV UR7, 0x40000040 ;  /* 0x4000004000077882 */ /* 0x000fe20000000000 */
[----:B------:R-:W-:Y:S01]  /*5dc0*/  FMUL.FTZ R170, R49, UR59 ;  /* 0x0000003b31aa7c20 */ /* 0x000fe20008410000 */
[----:B------:R-:W-:Y:S01]  /*5dd0*/  FMUL.FTZ R46, R79, UR59 ;  /* 0x0000003b4f2e7c20 */ /* 0x000fe20008410000 */
[----:B------:R-:W-:Y:S01]  /*5de0*/  FMUL.FTZ R49, R82, UR59 ;  /* 0x0000003b52317c20 */ /* 0x000fe20008410000 */
[----:B------:R-:W1:Y:S08]  /*5df0*/  MUFU.TANH R168, R168 ;  /* 0x000000a800a87308 */ /* 0x000e700000002400 */
[----:B------:R-:W1:Y:S08]  /*5e00*/  MUFU.TANH R33, R33 ;  /* 0x0000002100217308 */ /* 0x000e700000002400 */
[----:B------:R-:W1:Y:S08]  /*5e10*/  MUFU.TANH R169, R169 ;  /* 0x000000a900a97308 */ /* 0x000e700000002400 */
[----:B------:R-:W1:Y:S08]  /*5e20*/  MUFU.TANH R170, R170 ;  /* 0x000000aa00aa7308 */ /* 0x000e700000002400 */
[----:B------:R-:W1:Y:S08]  /*5e30*/  MUFU.TANH R46, R46 ;  /* 0x0000002e002e7308 */ /* 0x000e700000002400 */
[----:B------:R-:W1:Y:S08]  /*5e40*/  MUFU.TANH R49, R49 ;  /* 0x0000003100317308 */ /* 0x000e700000002400 */
[----:B------:R-:W1:Y:S08]  /*5e50*/  MUFU.TANH R48, R48 ;  /* 0x0000003000307308 */ /* 0x000e700000002400 */
[----:B------:R1:W1:Y:S01]  /*5e60*/  MUFU.TANH R79, R84 ;  /* 0x00000054004f7308 */ /* 0x0002620000002400 */
[----:B------:R-:W-:-:S02]  /*5e70*/  WARPGROUP.DEPBAR.LE gsb0, 0x0 ;  /* 0x00008000000079c5 */ /* 0x000fc40000010000 */
[----:B------:R-:W-:Y:S01]  /*5e80*/  WARPGROUP.ARRIVE ;  /* 0x00000000000079c5 */ /* 0x000fe20000000000 */
[----:B------:R-:W-:Y:S01]  /*5e90*/  FMUL.FTZ R166, R29, UR59 ;  /* 0x0000003b1da67c20 */ /* 0x000fe20008410000 */
[----:B------:R-:W-:Y:S01]  /*5ea0*/  FMUL.FTZ R29, R55, UR59 ;  /* 0x0000003b371d7c20 */ /* 0x000fe20008410000 */
[----:B------:R-:W-:Y:S01]  /*5eb0*/  FMUL.FTZ R55, R57, UR59 ;  /* 0x0000003b39377c20 */ /* 0x000fe20008410000 */
[----:B------:R-:W-:Y:S01]  /*5ec0*/  FMUL.FTZ R57, R61, UR59 ;  /* 0x0000003b3d397c20 */ /* 0x000fe20008410000 */
[----:B------:R-:W-:Y:S01]  /*5ed0*/  FMUL.FTZ R165, R28, UR59 ;  /* 0x0000003b1ca57c20 */ /* 0x000fe20008410000 */
[----:B------:R-:W-:Y:S01]  /*5ee0*/  HGMMA.64x128x16.F32 R88, R160, gdesc[UR4].tnspB, R88, gsb0 ;  /* 0x41e00004a0587df0 */ /* 0x000fe20008000858 */
[----:B------:R-:W-:Y:S01]  /*5ef0*/  UIADD3 UR6, UR10, 0x300, URZ ;  /* 0x000003000a067890 */ /* 0x000fe2000fffe03f */
[----:B------:R-:W5:Y:S01]  /*5f00*/  LDC R61, c[0x0][0x2e0] ;  /* 0x0000b800ff3d7b82 */ /* 0x000f620000000800 */
[----:B------:R-:W-:Y:S01]  /*5f10*/  UMOV UR7, 0x40000040 ;  /* 0x4000004000077882 */ /* 0x000fe20000000000 */
[----:B------:R-:W-:Y:S01]  /*5f20*/  FMUL.FTZ R28, R51, UR59 ;  /* 0x0000003b331c7c20 */ /* 0x000fe20008410000 */
[----:B------:R-:W-:-:S02]  /*5f30*/  IMAD.U32 R51, RZ, RZ, UR61 ;  /* 0x0000003dff337e24 */ /* 0x000fc4000f8e00ff */
[----:B------:R-:W-:Y:S01]  /*5f40*/  FMUL.FTZ R167, R32, UR59 ;  /* 0x0000003b20a77c20 */ /* 0x000fe20008410000 */
[----:B------:R-:W-:Y:S01]  /*5f50*/  FMUL.FTZ R164, R25, UR59 ;  /* 0x0000003b19a47c20 */ /* 0x000fe20008410000 */
[----:B------:R-:W-:Y:S01]  /*5f60*/  FMUL.FTZ R32, R42, UR59 ;  /* 0x0000003b2a207c20 */ /* 0x000fe20008410000 */
[----:B------:R-:W-:Y:S01]  /*5f70*/  FMUL.FTZ R25, R43, UR59 ;  /* 0x0000003b2b197c20 */ /* 0x000fe20008410000 */
[----:B------:R-:W-:Y:S01]  /*5f80*/  @!P1 LEA R51, R51, UR39, 0x3 ;  /* 0x0000002733339c11 */ /* 0x000fe2000f8e18ff */
[----:B------:R-:W-:Y:S01]  /*5f90*/  FMUL.FTZ R42, R66, UR59 ;  /* 0x0000003b422a7c20 */ /* 0x000fe20008410000 */
[----:B------:R-:W-:Y:S01]  /*5fa0*/  FMUL.FTZ R43, R70, UR59 ;  /* 0x0000003b462b7c20 */ /* 0x000fe20008410000 */
[----:B------:R-:W-:Y:S01]  /*5fb0*/  FMUL.FTZ R66, R72, UR59 ;  /* 0x0000003b48427c20 */ /* 0x000fe20008410000 */
[----:B------:R-:W1:Y:S01]  /*5fc0*/  MUFU.TANH R164, R164 ;  /* 0x000000a400a47308 */ /* 0x000e620000002400 */
[----:B------:R-:W-:-:S05]  /*5fd0*/  @!P1 VIADD R51, R51, 0x28840 ;  /* 0x0002884033339836 */ /* 0x000fca0000000000 */
[----:B------:R-:W-:Y:S02]  /*5fe0*/  @!P1 PRMT R51, RZ, 0x654, R51 ;  /* 0x00000654ff339816 */ /* 0x000fe40000000033 */
[----:B------:R-:W1:Y:S01]  /*5ff0*/  MUFU.TANH R165, R165 ;  /* 0x000000a500a57308 */ /* 0x000e620000002400 */
[----:B-----5:R-:W-:Y:S01]  /*6000*/  IMAD R61, R61, UR45, R60 ;  /* 0x0000002d3d3d7c24 */ /* 0x020fe2000f8e023c */
[----:B------:R-:W-:-:S06]  /*6010*/  IADD3 R60, -R17, 0xb, RZ ;  /* 0x0000000b113c7810 */ /* 0x000fcc0007ffe1ff */
[----:B------:R-:W1:Y:S01]  /*6020*/  MUFU.TANH R166, R166 ;  /* 0x000000a600a67308 */ /* 0x000e620000002400 */
[----:B------:R-:W-:-:S04]  /*6030*/  VIADD R61, R61, -UR58 ;  /* 0x8000003a3d3d7c36 */ /* 0x000fc80008000000 */
[----:B------:R-:W-:-:S03]  /*6040*/  IMAD R61, R16, -0x2, R61 ;  /* 0xfffffffe103d7824 */ /* 0x000fc600078e023d */
        /* <DEDUP_REMOVED lines=19> */
[----:B------:R-:W-:Y:S01]  /*6180*/  FMUL.FTZ R41, R71, UR59 ;  /* 0x0000003b47297c20 */ /* 0x000fe20008410000 */
[----:B------:R-:W-:Y:S01]  /*6190*/  UMOV UR7, 0x40000040 ;  /* 0x4000004000077882 */ /* 0x000fe20000000000 */
        /* <DEDUP_REMOVED lines=12> */
[----:B------:R-:W-:-:S02]  /*6260*/  WARPGROUP.DEPBAR.LE gsb0, 0x0 ;  /* 0x00008000000079c5 */ /* 0x000fc40000010000 */
[----:B------:R-:W-:-:S06]  /*6270*/  WARPGROUP.ARRIVE ;  /* 0x00000000000079c5 */ /* 0x000fcc0000000000 */
[----:B------:R-:W-:Y:S03]  /*6280*/  HGMMA.64x128x16.F32 R88, R152, gdesc[UR4].tnspB, R88, gsb0 ;  /* 0x41e0000498587df0 */ /* 0x000fe60008000858 */
[----:B------:R-:W-:Y:S02]  /*6290*/  WARPGROUP.DEPBAR.LE gsb0, 0x0 ;  /* 0x00008000000079c5 */ /* 0x000fe40000010000 */
[----:B------:R1:W-:Y:S06]  /*62a0*/  BAR.ARV R60, 0x100 ;  /* 0x0004003c0000751d */ /* 0x0003ec0000002000 */
[----:B------:R5:W-:Y:S01]  /*62b0*/  @!P1 SYNCS.ARRIVE.TRANS64.RED.A1T0 RZ, [R51+URZ], RZ ;  /* 0x000000ff33ff99a7 */ /* 0x000be2000810043f */
[----:B------:R-:W-:-:S04]  /*62c0*/  VIADD R153, R61, UR52 ;  /* 0x000000343d997c36 */ /* 0x000fc80008000000 */
[----:B------:R-:W-:Y:S02]  /*62d0*/  IMAD.IADD R67, R0, 0x1, R153 ;  /* 0x0000000100437824 */ /* 0x000fe400078e0299 */
[----:B-----5:R-:W-:Y:S01]  /*62e0*/  FMUL.FTZ R51, R87, UR59 ;  /* 0x0000003b57337c20 */ /* 0x020fe20008410000 */
[----:B------:R-:W-:-:S04]  /*62f0*/  VIADD R87, R61, UR57 ;  /* 0x000000393d577c36 */ /* 0x000fc80008000000 */
[----:B------:R-:W-:Y:S01]  /*6300*/  IMAD.IADD R65, R0, 0x1, R87 ;  /* 0x0000000100417824 */ /* 0x000fe200078e0257 */
[----:B------:R-:W1:Y:S01]  /*6310*/  MUFU.TANH R51, R51 ;  /* 0x0000003300337308 */ /* 0x000e620000002400 */
[----:B--234-:R-:W-:Y:S05]  /*6320*/  @!P2 BRA `(.L_x_905) ;  /* 0x00000000005ca947 */ /* 0x01cfea0003800000 */
[----:B------:R-:W-:Y:S01]  /*6330*/  ISETP.GT.AND P3, PT, R10, -0x1, PT ;  /* 0xffffffff0a00780c */ /* 0x000fe20003f64270 */
[----:B------:R-:W-:-:S12]  /*6340*/  BSSY B0, `(.L_x_906) ;  /* 0x0000011000007945 */ /* 0x000fd80003800000 */
[----:B------:R-:W-:Y:S05]  /*6350*/  @P3 BRA `(.L_x_907) ;  /* 0x0000000000203947 */ /* 0x000fea0003800000 */
[----:B------:R-:W-:Y:S01]  /*6360*/  IMAD.U32 R68, RZ, RZ, UR56 ;  /* 0x00000038ff447e24 */ /* 0x000fe2000f8e00ff */
[----:B------:R-:W-:-:S04]  /*6370*/  LOP3.LUT R69, RZ, R10, RZ, 0x33, !PT ;  /* 0x0000000aff457212 */ /* 0x000fc800078e33ff */
[----:B------:R-:W-:-:S13]  /*6380*/  ISETP.NE.AND P3, PT, R68, 0x1, PT ;  /* 0x000000014400780c */ /* 0x000fda0003f65270 */
[----:B-1----:R-:W1:Y:S02]  /*6390*/  @P3 LDC.64 R60, c[0x0][0x9e8] ;  /* 0x00027a00ff3c3b82 */ /* 0x002e640000000a00 */
[----:B-1----:R-:W-:-:S05]  /*63a0*/  @P3 IMAD.HI.U32 R60, R69, R60, RZ ;  /* 0x0000003c453c3227 */ /* 0x002fca00078e00ff */
[----:B------:R-:W-:-:S04]  /*63b0*/  @P3 SHF.R.U32.HI R69, RZ, R61, R60 ;  /* 0x0000003dff453219 */ /* 0x000fc8000001163c */
[----:B------:R-:W-:Y:S01]  /*63c0*/  LOP3.LUT R60, RZ, R69, RZ, 0x33, !PT ;  /* 0x00000045ff3c7212 */ /* 0x000fe200078e33ff */
[----:B------:R-:W-:Y:S06]  /*63d0*/  BRA `(.L_x_908) ;  /* 0x00000000001c7947 */ /* 0x000fec0003800000 */
.L_x_907:
[----:B------:R-:W-:-:S05]  /*63e0*/  IMAD.U32 R68, RZ, RZ, UR56 ;  /* 0x00000038ff447e24 */ /* 0x000fca000f8e00ff */
[----:B------:R-:W-:-:S13]  /*63f0*/  ISETP.NE.AND P3, PT, R68, 0x1, PT ;  /* 0x000000014400780c */ /* 0x000fda0003f65270 */
[----:B-1----:R-:W1:Y:S01]  /*6400*/  @P3 LDC.64 R60, c[0x0][0x9e8] ;  /* 0x00027a00ff3c3b82 */ /* 0x002e620000000a00 */
[----:B------:R-:W-:-:S04]  /*6410*/  @P3 IMAD.IADD R69, R0, 0x1, R5 ;  /* 0x0000000100453824 */ /* 0x000fc800078e0205 */
[----:B-1----:R-:W-:-:S04]  /*6420*/  @P3 IMAD.HI.U32 R64, R69, R60, RZ ;  /* 0x0000003c45403227 */ /* 0x002fc800078e00ff */
[----:B------:R-:W-:Y:S01]  /*6430*/  IMAD.MOV.U32 R60, RZ, RZ, R10 ;  /* 0x000000ffff3c7224 */ /* 0x000fe200078e000a */
[----:B------:R-:W-:-:S07]  /*6440*/  @P3 SHF.R.U32.HI R60, RZ, R61, R64 ;  /* 0x0000003dff3c3219 */ /* 0x000fce0000011640 */
.L_x_908:
[----:B------:R-:W-:Y:S05]  /*6450*/  BSYNC B0 ;  /* 0x0000000000007941 */ /* 0x000fea0003800000 */
.L_x_906:
[----:B------:R-:W-:-:S04]  /*6460*/  IMAD R61, R60, R68, -R83 ;  /* 0x000000443c3d7224 */ /* 0x000fc800078e0a53 */
[----:B------:R-:W-:-:S05]  /*6470*/  IMAD R60, R16, -0x2, R61 ;  /* 0xfffffffe103c7824 */ /* 0x000fca00078e023d */
[----:B------:R-:W-:Y:S02]  /*6480*/  VIADDMNMX R65, R60, R68, R65, PT ;  /* 0x000000443c417246 */ /* 0x000fe40003800141 */
[----:B------:R-:W-:-:S07]  /*6490*/  VIMNMX R67, R67, R60, !PT ;  /* 0x0000003c43437248 */ /* 0x000fce0007fe0100 */
.L_x_905:
[----:B------:R-:W-:-:S04]  /*64a0*/  ISETP.GT.AND P3, PT, R6, -0x1, PT ;  /* 0xffffffff0600780c */ /* 0x000fc80003f64270 */
[C---:B------:R-:W-:Y:S02]  /*64b0*/  ISETP.GT.AND P5, PT, R67.reuse, RZ, P3 ;  /* 0x000000ff4300720c */ /* 0x040fe40001fa4270 */
[----:B------:R-:W-:Y:S02]  /*64c0*/  ISETP.GT.AND P6, PT, R67, 0x1, P3 ;  /* 0x000000014300780c */ /* 0x000fe40001fc4270 */
[C---:B------:R-:W-:Y:S02]  /*64d0*/  ISETP.LT.OR P5, PT, R65.reuse, 0x1, P5 ;  /* 0x000000014100780c */ /* 0x040fe40002fa1670 */
[----:B------:R-:W-:Y:S02]  /*64e0*/  ISETP.LT.OR P6, PT, R65, 0x2, P6 ;  /* 0x000000024100780c */ /* 0x000fe400037c1670 */
[----:B-1----:R-:W-:Y:S02]  /*64f0*/  FSEL R182, R9, -INF , !P5 ;  /* 0xff80000009b67808 */ /* 0x002fe40006800000 */
[----:B------:R-:W-:-:S02]  /*6500*/  FSEL R180, R164, -INF , !P6 ;  /* 0xff800000a4b47808 */ /* 0x000fc40007000000 */
[C---:B------:R-:W-:Y:S02]  /*6510*/  ISETP.GT.AND P4, PT, R67.reuse, 0x8, P3 ;  /* 0x000000084300780c */ /* 0x040fe40001f84270 */
[C---:B------:R-:W-:Y:S02]  /*6520*/  ISETP.GT.AND P5, PT, R67.reuse, 0x9, P3 ;  /* 0x000000094300780c */ /* 0x040fe40001fa4270 */
[----:B------:R-:W-:Y:S02]  /*6530*/  ISETP.GT.AND P6, PT, R67, 0x10, P3 ;  /* 0x000000104300780c */ /* 0x000fe40001fc4270 */
[C---:B------:R-:W-:Y:S02]  /*6540*/  ISETP.LT.OR P4, PT, R65.reuse, 0x9, P4 ;  /* 0x000000094100780c */ /* 0x040fe40002781670 */
[C---:B------:R-:W-:Y:S02]  /*6550*/  ISETP.LT.OR P5, PT, R65.reuse, 0xa, P5 ;  /* 0x0000000a4100780c */ /* 0x040fe40002fa1670 */
[----:B------:R-:W-:-:S02]  /*6560*/  ISETP.LT.OR P6, PT, R65, 0x11, P6 ;  /* 0x000000114100780c */ /* 0x000fc400037c1670 */
[----:B------:R-:W-:Y:S02]  /*6570*/  FSEL R174, R165, -INF , !P4 ;  /* 0xff800000a5ae7808 */ /* 0x000fe40006000000 */
[----:B------:R-:W-:Y:S02]  /*6580*/  FSEL R196, R166, -INF , !P5 ;  /* 0xff800000a6c47808 */ /* 0x000fe40006800000 */
[----:B------:R-:W-:Y:S02]  /*6590*/  FSEL R176, R167, -INF , !P6 ;  /* 0xff800000a7b07808 */ /* 0x000fe40007000000 */
[C---:B------:R-:W-:Y:S02]  /*65a0*/  ISETP.GT.AND P4, PT, R67.reuse, 0x11, P3 ;  /* 0x000000114300780c */ /* 0x040fe40001f84270 */
[C---:B------:R-:W-:Y:S02]  /*65b0*/  ISETP.GT.AND P5, PT, R67.reuse, 0x18, P3 ;  /* 0x000000184300780c */ /* 0x040fe40001fa4270 */
[----:B------:R-:W-:-:S02]  /*65c0*/  ISETP.GT.AND P6, PT, R67, 0x19, P3 ;  /* 0x000000194300780c */ /* 0x000fc40001fc4270 */
[C---:B------:R-:W-:Y:S02]  /*65d0*/  ISETP.LT.OR P4, PT, R65.reuse, 0x12, P4 ;  /* 0x000000124100780c */ /* 0x040fe40002781670 */
[C---:B------:R-:W-:Y:S02]  /*65e0*/  ISETP.LT.OR P5, PT, R65.reuse, 0x19, P5 ;  /* 0x000000194100780c */ /* 0x040fe40002fa1670 */
[----:B------:R-:W-:Y:S02]  /*65f0*/  ISETP.LT.OR P6, PT, R65, 0x1a, P6 ;  /* 0x0000001a4100780c */ /* 0x000fe400037c1670 */
[----:B------:R-:W-:Y:S02]  /*6600*/  FSEL R194, R168, -INF , !P4 ;  /* 0xff800000a8c27808 */ /* 0x000fe40006000000 */
[----:B------:R-:W-:Y:S02]  /*6610*/  FSEL R178, R34, -INF , !P5 ;  /* 0xff80000022b27808 */ /* 0x000fe40006800000 */
        /* <DEDUP_REMOVED lines=26> */
[----:B------:R-:W-:Y:S01]  /*67c0*/  FSEL R84, R53, -INF , !P5 ;  /* 0xff80000035547808 */ /* 0x000fe20006800000 */
[----:B------:R-:W-:Y:S01]  /*67d0*/  IMAD.IADD R53, R2, 0x1, R87 ;  /* 0x0000000102357824 */ /* 0x000fe200078e0257 */
[----:B------:R-:W-:Y:S02]  /*67e0*/  FSEL R82, R54, -INF , !P6 ;  /* 0xff80000036527808 */ /* 0x000fe40007000000 */
[C---:B------:R-:W-:Y:S02]  /*67f0*/  ISETP.GT.AND P4, PT, R67.reuse, 0x41, P3 ;  /* 0x000000414300780c */ /* 0x040fe40001f84270 */
[C---:B------:R-:W-:Y:S02]  /*6800*/  ISETP.GT.AND P5, PT, R67.reuse, 0x48, P3 ;  /* 0x000000484300780c */ /* 0x040fe40001fa4270 */
[----:B------:R-:W-:-:S02]  /*6810*/  ISETP.GT.AND P6, PT, R67, 0x49, P3 ;  /* 0x000000494300780c */ /* 0x000fc40001fc4270 */
[C---:B------:R-:W-:Y:S02]  /*6820*/  ISETP.LT.OR P4, PT, R65.reuse, 0x42, P4 ;  /* 0x000000424100780c */ /* 0x040fe40002781670 */
[C---:B------:R-:W-:Y:S02]  /*6830*/  ISETP.LT.OR P5, PT, R65.reuse, 0x49, P5 ;  /* 0x000000494100780c */ /* 0x040fe40002fa1670 */
[----:B------:R-:W-:Y:S02]  /*6840*/  ISETP.LT.OR P6, PT, R65, 0x4a, P6 ;  /* 0x0000004a4100780c */ /* 0x000fe400037c1670 */
[----:B------:R-:W-:Y:S01]  /*6850*/  FSEL R80, R55, -INF , !P4 ;  /* 0xff80000037507808 */ /* 0x000fe20006000000 */
[----:B------:R-:W-:Y:S01]  /*6860*/  IMAD.IADD R55, R2, 0x1, R153 ;  /* 0x0000000102377824 */ /* 0x000fe200078e0299 */
        /* <DEDUP_REMOVED lines=37> */
[----:B------:R-:W-:Y:S01]  /*6ac0*/  FSEL R52, R85, -INF , !P6 ;  /* 0xff80000055347808 */ /* 0x000fe20007000000 */
[----:B------:R-:W-:Y:S06]  /*6ad0*/  @!P2 BRA `(.L_x_909) ;  /* 0x000000000058a947 */ /* 0x000fec0003800000 */
[----:B------:R-:W-:Y:S01]  /*6ae0*/  IMAD.IADD R9, R2, 0x1, R5 ;  /* 0x0000000102097824 */ /* 0x000fe200078e0205 */
[----:B------:R-:W-:Y:S04]  /*6af0*/  BSSY B0, `(.L_x_910) ;  /* 0x0000010000007945 */ /* 0x000fe80003800000 */
[----:B------:R-:W-:-:S13]  /*6b00*/  ISETP.GT.AND P4, PT, R9, -0x1, PT ;  /* 0xffffffff0900780c */ /* 0x000fda0003f84270 */
[----:B------:R-:W-:Y:S05]  /*6b10*/  @P4 BRA `(.L_x_911) ;  /* 0x0000000000204947 */ /* 0x000fea0003800000 */
[----:B------:R-:W-:Y:S01]  /*6b20*/  IMAD.U32 R158, RZ, RZ, UR56 ;  /* 0x00000038ff9e7e24 */ /* 0x000fe2000f8e00ff */
[----:B------:R-:W-:-:S04]  /*6b30*/  LOP3.LUT R9, RZ, R9, RZ, 0x33, !PT ;  /* 0x00000009ff097212 */ /* 0x000fc800078e33ff */
[----:B------:R-:W-:-:S13]  /*6b40*/  ISETP.NE.AND P4, PT, R158, 0x1, PT ;  /* 0x000000019e00780c */ /* 0x000fda0003f85270 */
[----:B------:R-:W1:Y:S02]  /*6b50*/  @P4 LDC.64 R34, c[0x0][0x9e8] ;  /* 0x00027a00ff224b82 */ /* 0x000e640000000a00 */
[----:B-1----:R-:W-:-:S05]  /*6b60*/  @P4 IMAD.HI.U32 R34, R9, R34, RZ ;  /* 0x0000002209224227 */ /* 0x002fca00078e00ff */
[----:B------:R-:W-:-:S04]  /*6b70*/  @P4 SHF.R.U32.HI R9, RZ, R35, R34 ;  /* 0x00000023ff094219 */ /* 0x000fc80000011622 */
[----:B------:R-:W-:Y:S01]  /*6b80*/  LOP3.LUT R9, RZ, R9, RZ, 0x33, !PT ;  /* 0x00000009ff097212 */ /* 0x000fe200078e33ff */
[----:B------:R-:W-:Y:S06]  /*6b90*/  BRA `(.L_x_912) ;  /* 0x0000000000147947 */ /* 0x000fec0003800000 */
.L_x_911:
[----:B------:R-:W-:-:S05]  /*6ba0*/  IMAD.U32 R158, RZ, RZ, UR56 ;  /* 0x00000038ff9e7e24 */ /* 0x000fca000f8e00ff */
[----:B------:R-:W-:-:S13]  /*6bb0*/  ISETP.NE.AND P4, PT, R158, 0x1, PT ;  /* 0x000000019e00780c */ /* 0x000fda0003f85270 */
[----:B------:R-:W1:Y:S02]  /*6bc0*/  @P4 LDC.64 R34, c[0x0][0x9e8] ;  /* 0x00027a00ff224b82 */ /* 0x000e640000000a00 */
[----:B-1----:R-:W-:-:S05]  /*6bd0*/  @P4 IMAD.HI.U32 R34, R9, R34, RZ ;  /* 0x0000002209224227 */ /* 0x002fca00078e00ff */
[----:B------:R-:W-:-:S07]  /*6be0*/  @P4 SHF.R.U32.HI R9, RZ, R35, R34 ;  /* 0x00000023ff094219 */ /* 0x000fce0000011622 */
.L_x_912:
[----:B------:R-:W-:Y:S05]  /*6bf0*/  BSYNC B0 ;  /* 0x0000000000007941 */ /* 0x000fea0003800000 */
.L_x_910:
[----:B------:R-:W-:-:S04]  /*6c00*/  IMAD R9, R9, R158, -R83 ;  /* 0x0000009e09097224 */ /* 0x000fc800078e0a53 */
[----:B------:R-:W-:-:S05]  /*6c10*/  IMAD R34, R16, -0x2, R9 ;  /* 0xfffffffe10227824 */ /* 0x000fca00078e0209 */
[----:B------:R-:W-:Y:S02]  /*6c20*/  VIADDMNMX R53, R34, R158, R53, PT ;  /* 0x0000009e22357246 */ /* 0x000fe40003800135 */
[----:B------:R-:W-:-:S07]  /*6c30*/  VIMNMX R55, R55, R34, !PT ;  /* 0x0000002237377248 */ /* 0x000fce0007fe0100 */
.L_x_909:
[----:B------:R-:W-:Y:S01]  /*6c40*/  FMNMX.FTZ R9, R182, R7, !PT ;  /* 0x00000007b6097209 */ /* 0x000fe20007810000 */
[----:B------:R-:W-:Y:S01]  /*6c50*/  UMOV UR36, UR60 ;  /* 0x0000003c00247c82 */ /* 0x000fe20008000000 */
[----:B------:R-:W-:Y:S02]  /*6c60*/  ISETP.GT.AND P5, PT, R55, 0x8, P3 ;  /* 0x000000083700780c */ /* 0x000fe40001fa4270 */
[----:B------:R-:W-:Y:S02]  /*6c70*/  FMNMX.FTZ R9, R180, R9, !PT ;  /* 0x00000009b4097209 */ /* 0x000fe40007810000 */
[----:B------:R-:W-:Y:S02]  /*6c80*/  ISETP.LT.OR P5, PT, R53, 0x9, P5 ;  /* 0x000000093500780c */ /* 0x000fe40002fa1670 */
[----:B------:R-:W-:Y:S02]  /*6c90*/  FMNMX.FTZ R9, R174, R9, !PT ;  /* 0x00000009ae097209 */ /* 0x000fe40007810000 */
[----:B------:R-:W-:-:S02]  /*6ca0*/  FSEL R158, R14, -INF , !P5 ;  /* 0xff8000000e9e7808 */ /* 0x000fc40006800000 */
[----:B------:R-:W-:Y:S02]  /*6cb0*/  FMNMX.FTZ R9, R196, R9, !PT ;  /* 0x00000009c4097209 */ /* 0x000fe40007810000 */
[C---:B------:R-:W-:Y:S02]  /*6cc0*/  ISETP.GT.AND P5, PT, R55.reuse, 0x11, P3 ;  /* 0x000000113700780c */ /* 0x040fe40001fa4270 */
[----:B------:R-:W-:Y:S02]  /*6cd0*/  FMNMX.FTZ R9, R176, R9, !PT ;  /* 0x00000009b0097209 */ /* 0x000fe40007810000 */
[----:B------:R-:W-:Y:S02]  /*6ce0*/  ISETP.GT.AND P4, PT, R55, 0x9, P3 ;  /* 0x000000093700780c */ /* 0x000fe40001f84270 */
[----:B------:R-:W-:Y:S02]  /*6cf0*/  FMNMX.FTZ R9, R194, R9, !PT ;  /* 0x00000009c2097209 */ /* 0x000fe40007810000 */
[----:B------:R-:W-:-:S02]  /*6d00*/  ISETP.LT.OR P5, PT, R53, 0x12, P5 ;  /* 0x000000123500780c */ /* 0x000fc40002fa1670 */
[----:B------:R-:W-:Y:S02]  /*6d10*/  FMNMX.FTZ R9, R178, R9, !PT ;  /* 0x00000009b2097209 */ /* 0x000fe40007810000 */
[----:B------:R-:W-:Y:S02]  /*6d20*/  ISETP.LT.OR P4, PT, R53, 0xa, P4 ;  /* 0x0000000a3500780c */ /* 0x000fe40002781670 */
[----:B------:R-:W-:Y:S02]  /*6d30*/  FMNMX.FTZ R9, R192, R9, !PT ;  /* 0x00000009c0097209 */ /* 0x000fe40007810000 */
[----:B------:R-:W-:Y:S02]  /*6d40*/  FSEL R20, R20, -INF , !P5 ;  /* 0xff80000014147808 */ /* 0x000fe40006800000 */
[----:B------:R-:W-:Y:S02]  /*6d50*/  FMNMX.FTZ R9, R172, R9, !PT ;  /* 0x00000009ac097209 */ /* 0x000fe40007810000 */
[----:B------:R-:W-:-:S02]  /*6d60*/  ISETP.GT.AND P5, PT, R55, 0x19, P3 ;  /* 0x000000193700780c */ /* 0x000fc40001fa4270 */
[----:B------:R-:W-:Y:S02]  /*6d70*/  FMNMX.FTZ R9, R156, R9, !PT ;  /* 0x000000099c097209 */ /* 0x000fe40007810000 */
[----:B------:R-:W-:Y:S02]  /*6d80*/  ISETP.GT.AND P6, PT, R55, 0x1, P3 ;  /* 0x000000013700780c */ /* 0x000fe40001fc4270 */
[----:B------:R-:W-:Y:S02]  /*6d90*/  FMNMX.FTZ R9, R162, R9, !PT ;  /* 0x00000009a2097209 */ /* 0x000fe40007810000 */
[----:B------:R-:W-:Y:S02]  /*6da0*/  FSEL R160, R15, -INF , !P4 ;  /* 0xff8000000fa07808 */ /* 0x000fe40006000000 */
[----:B------:R-:W-:Y:S02]  /*6db0*/  FMNMX.FTZ R9, R154, R9, !PT ;  /* 0x000000099a097209 */ /* 0x000fe40007810000 */
[----:B------:R-:W-:-:S02]  /*6dc0*/  ISETP.GT.AND P4, PT, R55, 0x18, P3 ;  /* 0x000000183700780c */ /* 0x000fc40001f84270 */
[----:B------:R-:W-:Y:S02]  /*6dd0*/  FMNMX.FTZ R9, R152, R9, !PT ;  /* 0x0000000998097209 */ /* 0x000fe40007810000 */
[C---:B------:R-:W-:Y:S02]  /*6de0*/  ISETP.LT.OR P5, PT, R53.reuse, 0x1a, P5 ;  /* 0x0000001a3500780c */ /* 0x040fe40002fa1670 */
[----:B------:R-:W-:Y:S02]  /*6df0*/  FMNMX.FTZ R9, R170, R9, !PT ;  /* 0x00000009aa097209 */ /* 0x000fe40007810000 */
[C---:B------:R-:W-:Y:S02]  /*6e00*/  ISETP.LT.OR P6, PT, R53.reuse, 0x2, P6 ;  /* 0x000000023500780c */ /* 0x040fe400037c1670 */
[----:B------:R-:W-:Y:S02]  /*6e10*/  FMNMX.FTZ R9, R86, R9, !PT ;  /* 0x0000000956097209 */ /* 0x000fe40007810000 */
[----:B------:R-:W-:-:S02]  /*6e20*/  ISETP.LT.OR P4, PT, R53, 0x19, P4 ;  /* 0x000000193500780c */ /* 0x000fc40002781670 */
[----:B------:R-:W-:Y:S02]  /*6e30*/  FMNMX.FTZ R9, R84, R9, !PT ;  /* 0x0000000954097209 */ /* 0x000fe40007810000 */
[----:B------:R-:W-:Y:S02]  /*6e40*/  FSEL R26, R26, -INF , !P5 ;  /* 0xff8000001a1a7808 */ /* 0x000fe40006800000 */
        /* <DEDUP_REMOVED lines=21> */
[----:B------:R-:W-:-:S02]  /*6fa0*/  ISETP.GT.AND P5, PT, R55, RZ, P3 ;  /* 0x000000ff3700720c */ /* 0x000fc40001fa4270 */
[----:B------:R-:W-:Y:S02]  /*6fb0*/  FMNMX.FTZ R9, R60, R9, !PT ;  /* 0x000000093c097209 */ /* 0x000fe40007810000 */
[----:B------:R-:W-:Y:S02]  /*6fc0*/  FSEL R32, R32, -INF , !P4 ;  /* 0xff80000020207808 */ /* 0x000fe40006000000 */
[----:B------:R-:W-:Y:S02]  /*6fd0*/  FMNMX.FTZ R9, R56, R9, !PT ;  /* 0x0000000938097209 */ /* 0x000fe40007810000 */
[----:B------:R-:W-:Y:S02]  /*6fe0*/  ISETP.GT.AND P4, PT, R55, 0x28, P3 ;  /* 0x000000283700780c */ /* 0x000fe40001f84270 */
[----:B------:R-:W-:Y:S02]  /*6ff0*/  FMNMX.FTZ R9, R58, R9, !PT ;  /* 0x000000093a097209 */ /* 0x000fe40007810000 */
[----:B------:R-:W-:-:S02]  /*7000*/  ISETP.LT.OR P5, PT, R53, 0x1, P5 ;  /* 0x000000013500780c */ /* 0x000fc40002fa1670 */
[----:B------:R-:W-:Y:S02]  /*7010*/  FMNMX.FTZ R9, R54, R9, !PT ;  /* 0x0000000936097209 */ /* 0x000fe40007810000 */
[----:B------:R-:W-:Y:S02]  /*7020*/  ISETP.LT.OR P4, PT, R53, 0x29, P4 ;  /* 0x000000293500780c */ /* 0x000fe40002781670 */
[----:B------:R-:W-:Y:S02]  /*7030*/  FMNMX.FTZ R35, R52, R9, !PT ;  /* 0x0000000934237209 */ /* 0x000fe40007810000 */
[----:B------:R-:W1:Y:S01]  /*7040*/  LDC R9, c[0x0][0x988] ;  /* 0x00026200ff097b82 */ /* 0x000e620000000800 */
[----:B------:R-:W-:Y:S02]  /*7050*/  FSEL R27, R12, -INF , !P5 ;  /* 0xff8000000c1b7808 */ /* 0x000fe40006800000 */
[----:B------:R-:W2:Y:S01]  /*7060*/  SHFL.BFLY PT, R34, R35, 0x2, 0x1f ;  /* 0x0c401f0023227f89 */ /* 0x000ea200000e0000 */
[----:B------:R-:W-:-:S02]  /*7070*/  ISETP.GT.AND P5, PT, R55, 0x30, P3 ;  /* 0x000000303700780c */ /* 0x000fc40001fa4270 */
[----:B------:R-:W-:Y:S02]  /*7080*/  FMNMX.FTZ R21, R27, R8, !PT ;  /* 0x000000081b157209 */ /* 0x000fe40007810000 */
[----:B------:R-:W-:Y:S02]  /*7090*/  ISETP.LT.OR P5, PT, R53, 0x31, P5 ;  /* 0x000000313500780c */ /* 0x000fe40002fa1670 */
[----:B------:R-:W-:Y:S02]  /*70a0*/  FMNMX.FTZ R21, R164, R21, !PT ;  /* 0x00000015a4157209 */ /* 0x000fe40007810000 */
[----:B------:R-:W-:Y:S02]  /*70b0*/  FSEL R12, R31, -INF , !P5 ;  /* 0xff8000001f0c7808 */ /* 0x000fe40006800000 */
[----:B------:R-:W-:Y:S02]  /*70c0*/  FMNMX.FTZ R21, R158, R21, !PT ;  /* 0x000000159e157209 */ /* 0x000fe40007810000 */
[----:B------:R-:W-:-:S02]  /*70d0*/  ISETP.GT.AND P5, PT, R55, 0x38, P3 ;  /* 0x000000383700780c */ /* 0x000fc40001fa4270 */
[----:B------:R-:W-:Y:S02]  /*70e0*/  FMNMX.FTZ R25, R160, R21, !PT ;  /* 0x00000015a0197209 */ /* 0x000fe40007810000 */
[----:B------:R-:W-:Y:S02]  /*70f0*/  ISETP.LT.OR P5, PT, R53, 0x39, P5 ;  /* 0x000000393500780c */ /* 0x000fe40002fa1670 */
[----:B------:R-:W-:Y:S02]  /*7100*/  FMNMX.FTZ R25, R14, R25, !PT ;  /* 0x000000190e197209 */ /* 0x000fe40007810000 */
[----:B------:R-:W-:Y:S02]  /*7110*/  FSEL R30, R30, -INF , !P5 ;  /* 0xff8000001e1e7808 */ /* 0x000fe40006800000 */
[----:B------:R-:W-:Y:S02]  /*7120*/  FMNMX.FTZ R25, R20, R25, !PT ;  /* 0x0000001914197209 */ /* 0x000fe40007810000 */
[----:B--2---:R-:W-:-:S02]  /*7130*/  FMNMX.FTZ R57, R35, R34, !PT ;  /* 0x0000002223397209 */ /* 0x004fc40007810000 */
[----:B------:R-:W-:Y:S02]  /*7140*/  FMNMX.FTZ R25, R166, R25, !PT ;  /* 0x00000019a6197209 */ /* 0x000fe40007810000 */
[----:B------:R-:W-:Y:S01]  /*7150*/  ISETP.GT.AND P5, PT, R55, 0x40, P3 ;  /* 0x000000403700780c */ /* 0x000fe20001fa4270 */
[----:B------:R-:W2:Y:S03]  /*7160*/  SHFL.BFLY PT, R34, R57, 0x1, 0x1f ;  /* 0x0c201f0039227f89 */ /* 0x000ea600000e0000 */
[----:B------:R-:W-:Y:S02]  /*7170*/  ISETP.LT.OR P5, PT, R53, 0x41, P5 ;  /* 0x000000413500780c */ /* 0x000fe40002fa1670 */
[----:B--2---:R-:W-:-:S04]  /*7180*/  FMNMX.FTZ R34, R57, R34, !PT ;  /* 0x0000002239227209 */ /* 0x004fc80007810000 */
[C---:B------:R-:W-:Y:S01]  /*7190*/  FSETP.NEU.FTZ.AND P6, PT, R34.reuse, -INF , PT ;  /* 0xff8000002200780b */ /* 0x040fe20003fdd000 */
[----:B-1----:R-:W-:-:S05]  /*71a0*/  FMUL.FTZ R35, R34, R9 ;  /* 0x0000000922237220 */ /* 0x002fca0000410000 */
[----:B------:R-:W-:-:S05]  /*71b0*/  FSEL R35, R35, RZ, P6 ;  /* 0x000000ff23237208 */ /* 0x000fca0003000000 */
[-CC-:B------:R-:W-:Y:S01]  /*71c0*/  FFMA.FTZ R13, R182, R9.reuse, -R35.reuse ;  /* 0x00000009b60d7223 */ /* 0x180fe20000010823 */
[-CC-:B------:R-:W-:Y:S01]  /*71d0*/  FFMA.FTZ R182, R174, R9.reuse, -R35.reuse ;  /* 0x00000009aeb67223 */ /* 0x180fe20000010823 */
[----:B------:R-:W-:Y:S01]  /*71e0*/  FSEL R174, R33, -INF , !P4 ;  /* 0xff80000021ae7808 */ /* 0x000fe20006000000 */
[-CC-:B------:R-:W-:Y:S01]  /*71f0*/  FFMA.FTZ R31, R194, R9.reuse, -R35.reuse ;  /* 0x00000009c21f7223 */ /* 0x180fe20000010823 */
[----:B------:R-:W-:Y:S01]  /*7200*/  ISETP.GT.AND P4, PT, R55, 0x29, P3 ;  /* 0x000000293700780c */ /* 0x000fe20001f84270 */
[-CC-:B------:R-:W-:Y:S01]  /*7210*/  FFMA.FTZ R15, R196, R9.reuse, -R35.reuse ;  /* 0x00000009c40f7223 */ /* 0x180fe20000010823 */
[-CC-:B------:R-:W-:Y:S01]  /*7220*/  FFMA.FTZ R162, R162, R9.reuse, -R35.reuse ;  /* 0x00000009a2a27223 */ /* 0x180fe20000010823 */
[----:B------:R1:W-:Y:S01]  /*7230*/  MUFU.EX2 R21, R31 ;  /* 0x0000001f00157308 */ /* 0x0003e20000000800 */
[----:B------:R-:W-:Y:S01]  /*7240*/  ISETP.LT.OR P4, PT, R53, 0x2a, P4 ;  /* 0x0000002a3500780c */ /* 0x000fe20002781670 */
[-CC-:B------:R-:W-:Y:S01]  /*7250*/  FFMA.FTZ R84, R84, R9.reuse, -R35.reuse ;  /* 0x0000000954547223 */ /* 0x180fe20000010823 */
[-CC-:B------:R-:W-:Y:S01]  /*7260*/  FFMA.FTZ R180, R180, R9.reuse, -R35.reuse ;  /* 0x00000009b4b47223 */ /* 0x180fe20000010823 */
[-CC-:B------:R-:W-:Y:S01]  /*7270*/  FFMA.FTZ R176, R176, R9.reuse, -R35.reuse ;  /* 0x00000009b0b07223 */ /* 0x180fe20000010823 */
[----:B------:R-:W-:Y:S01]  /*7280*/  FSEL R24, R24, -INF , !P4 ;  /* 0xff80000018187808 */ /* 0x000fe20006000000 */
[-CC-:B------:R-:W-:Y:S01]  /*7290*/  FFMA.FTZ R178, R178, R9.reuse, -R35.reuse ;  /* 0x00000009b2b27223 */ /* 0x180fe20000010823 */
[----:B------:R-:W-:Y:S01]  /*72a0*/  ISETP.GT.AND P4, PT, R55, 0x31, P3 ;  /* 0x000000313700780c */ /* 0x000fe20001f84270 */
[----:B------:R-:W-:Y:S01]  /*72b0*/  MUFU.EX2 R13, R13 ;  /* 0x0000000d000d7308 */ /* 0x000fe20000000800 */
[-CC-:B-1----:R-:W-:Y:S01]  /*72c0*/  FFMA.FTZ R31, R192, R9.reuse, -R35.reuse ;  /* 0x00000009c01f7223 */ /* 0x182fe20000010823 */
[----:B------:R-:W-:Y:S01]  /*72d0*/  FSEL R192, R39, -INF , !P5 ;  /* 0xff80000027c07808 */ /* 0x000fe20006800000 */
[-CC-:B------:R-:W-:Y:S01]  /*72e0*/  FFMA.FTZ R39, R152, R9.reuse, -R35.reuse ;  /* 0x0000000998277223 */ /* 0x180fe20000010823 */
[----:B------:R-:W-:Y:S01]  /*72f0*/  ISETP.LT.OR P4, PT, R53, 0x32, P4 ;  /* 0x000000323500780c */ /* 0x000fe20002781670 */
[-CC-:B------:R-:W-:Y:S01]  /*7300*/  FFMA.FTZ R172, R172, R9.reuse, -R35.reuse ;  /* 0x00000009acac7223 */ /* 0x180fe20000010823 */
[C---:B------:R-:W-:Y:S01]  /*7310*/  ISETP.GT.AND P5, PT, R55.reuse, 0x48, P3 ;  /* 0x000000483700780c */ /* 0x040fe20001fa4270 */
[-CC-:B------:R-:W-:Y:S01]  /*7320*/  FFMA.FTZ R64, R64, R9.reuse, -R35.reuse ;  /* 0x0000000940407223 */ /* 0x180fe20000010823 */
[----:B------:R-:W-:Y:S01]  /*7330*/  FSEL R28, R28, -INF , !P4 ;  /* 0xff8000001c1c7808 */ /* 0x000fe20006000000 */
[----:B------:R-:W-:Y:S01]  /*7340*/  MUFU.EX2 R180, R180 ;  /* 0x000000b400b47308 */ /* 0x000fe20000000800 */
[----:B------:R-:W-:Y:S01]  /*7350*/  ISETP.GT.AND P4, PT, R55, 0x39, P3 ;  /* 0x000000393700780c */ /* 0x000fe20001f84270 */
[-CC-:B------:R-:W-:Y:S01]  /*7360*/  FFMA.FTZ R60, R60, R9.reuse, -R35.reuse ;  /* 0x000000093c3c7223 */ /* 0x180fe20000010823 */
[C---:B------:R-:W-:Y:S01]  /*7370*/  ISETP.LT.OR P5, PT, R53.reuse, 0x49, P5 ;  /* 0x000000493500780c */ /* 0x040fe20002fa1670 */
[----:B------:R-:W-:Y:S01]  /*7380*/  FFMA.FTZ R52, R52, R9, -R35 ;  /* 0x0000000934347223 */ /* 0x000fe20000010823 */
[----:B------:R-:W-:-:S02]  /*7390*/  ISETP.LT.OR P4, PT, R53, 0x3a, P4 ;  /* 0x0000003a3500780c */ /* 0x000fc40002781670 */
[----:B------:R-:W-:Y:S01]  /*73a0*/  FSEL R38, R38, -INF , !P5 ;  /* 0xff80000026267808 */ /* 0x000fe20006800000 */
[----:B------:R-:W-:Y:S01]  /*73b0*/  MUFU.EX2 R182, R182 ;  /* 0x000000b600b67308 */ /* 0x000fe20000000800 */
[----:B------:R-:W-:Y:S02]  /*73c0*/  FSEL R194, R29, -INF , !P4 ;  /* 0xff8000001dc27808 */ /* 0x000fe40006000000 */
[----:B------:R-:W-:Y:S02]  /*73d0*/  FMNMX.FTZ R29, R26, R25, !PT ;  /* 0x000000191a1d7209 */ /* 0x000fe40007810000 */
[----:B------:R-:W-:Y:S02]  /*73e0*/  ISETP.GT.AND P4, PT, R55, 0x41, P3 ;  /* 0x000000413700780c */ /* 0x000fe40001f84270 */
[----:B------:R-:W-:Y:S01]  /*73f0*/  FMNMX.FTZ R29, R32, R29, !PT ;  /* 0x0000001d201d7209 */ /* 0x000fe20007810000 */
[----:B------:R1:W-:Y:S01]  /*7400*/  MUFU.EX2 R25, R31 ;  /* 0x0000001f00197308 */ /* 0x0003e20000000800 */
[----:B------:R-:W-:-:S02]  /*7410*/  ISETP.LT.OR P4, PT, R53, 0x42, P4 ;  /* 0x000000423500780c */ /* 0x000fc40002781670 */
[----:B------:R-:W-:Y:S02]  /*7420*/  FMNMX.FTZ R29, R168, R29, !PT ;  /* 0x0000001da81d7209 */ /* 0x000fe40007810000 */
[----:B------:R-:W-:Y:S01]  /*7430*/  FSEL R196, R37, -INF , !P4 ;  /* 0xff80000025c47808 */ /* 0x000fe20006000000 */
[----:B------:R-:W-:Y:S01]  /*7440*/  FFMA.FTZ R37, R156, R9, -R35 ;  /* 0x000000099c257223 */ /* 0x000fe20000010823 */
[----:B------:R-:W-:Y:S01]  /*7450*/  FMNMX.FTZ R29, R174, R29, !PT ;  /* 0x0000001dae1d7209 */ /* 0x000fe20007810000 */
[----:B------:R-:W-:Y:S01]  /*7460*/  MUFU.EX2 R15, R15 ;  /* 0x0000000f000f7308 */ /* 0x000fe20000000800 */
[C---:B------:R-:W-:Y:S02]  /*7470*/  ISETP.GT.AND P4, PT, R55.reuse, 0x49, P3 ;  /* 0x000000493700780c */ /* 0x040fe40001f84270 */
[----:B-1----:R-:W-:Y:S02]  /*7480*/  FMNMX.FTZ R31, R24, R29, !PT ;  /* 0x0000001d181f7209 */ /* 0x002fe40007810000 */
[----:B------:R-:W-:-:S02]  /*7490*/  ISETP.GT.AND P5, PT, R55, 0x50, P3 ;  /* 0x000000503700780c */ /* 0x000fc40001fa4270 */
[----:B------:R-:W-:Y:S01]  /*74a0*/  FMNMX.FTZ R31, R12, R31, !PT ;  /* 0x0000001f0c1f7209 */ /* 0x000fe20007810000 */
[----:B------:R1:W-:Y:S01]  /*74b0*/  MUFU.EX2 R29, R37 ;  /* 0x00000025001d7308 */ /* 0x0003e20000000800 */
[C---:B------:R-:W-:Y:S02]  /*74c0*/  ISETP.LT.OR P4, PT, R53.reuse, 0x4a, P4 ;  /* 0x0000004a3500780c */ /* 0x040fe40002781670 */
[----:B------:R-:W-:Y:S02]  /*74d0*/  FMNMX.FTZ R33, R28, R31, !PT ;  /* 0x0000001f1c217209 */ /* 0x000fe40007810000 */
[----:B------:R-:W-:Y:S02]  /*74e0*/  ISETP.LT.OR P5, PT, R53, 0x51, P5 ;  /* 0x000000513500780c */ /* 0x000fe40002fa1670 */
[----:B------:R-:W-:Y:S01]  /*74f0*/  FMNMX.FTZ R33, R30, R33, !PT ;  /* 0x000000211e217209 */ /* 0x000fe20007810000 */
[----:B------:R2:W-:Y:S01]  /*7500*/  MUFU.EX2 R31, R162 ;  /* 0x000000a2001f7308 */ /* 0x0005e20000000800 */
[----:B------:R-:W-:Y:S01]  /*7510*/  FSEL R156, R36, -INF , !P4 ;  /* 0xff800000249c7808 */ /* 0x000fe20006000000 */
[----:B------:R-:W-:Y:S01]  /*7520*/  FFMA.FTZ R36, R154, R9, -R35 ;  /* 0x000000099a247223 */ /* 0x000fe20000010823 */
[----:B------:R-:W-:-:S02]  /*7530*/  FMNMX.FTZ R33, R194, R33, !PT ;  /* 0x00000021c2217209 */ /* 0x000fc40007810000 */
[C---:B------:R-:W-:Y:S02]  /*7540*/  ISETP.GT.AND P4, PT, R55.reuse, 0x51, P3 ;  /* 0x000000513700780c */ /* 0x040fe40001f84270 */
[----:B------:R-:W-:Y:S01]  /*7550*/  FMNMX.FTZ R33, R192, R33, !PT ;  /* 0x00000021c0217209 */ /* 0x000fe20007810000 */
[----:B------:R-:W-:Y:S01]  /*7560*/  MUFU.EX2 R176, R176 ;  /* 0x000000b000b07308 */ /* 0x000fe20000000800 */
[----:B------:R-:W-:Y:S02]  /*7570*/  FSEL R42, R42, -INF , !P5 ;  /* 0xff8000002a2a7808 */ /* 0x000fe40006800000 */
[----:B-1----:R-:W-:Y:S02]  /*7580*/  FMNMX.FTZ R37, R196, R33, !PT ;  /* 0x00000021c4257209 */ /* 0x002fe40007810000 */
[----:B------:R-:W-:Y:S02]  /*7590*/  ISETP.GT.AND P5, PT, R55, 0x58, P3 ;  /* 0x000000583700780c */ /* 0x000fe40001fa4270 */
[----:B------:R-:W-:Y:S01]  /*75a0*/  ISETP.LT.OR P4, PT, R53, 0x52, P4 ;  /* 0x000000523500780c */ /* 0x000fe20002781670 */
[----:B------:R1:W-:Y:S01]  /*75b0*/  MUFU.EX2 R33, R39 ;  /* 0x0000002700217308 */ /* 0x0003e20000000800 */
[----:B------:R-:W-:-:S02]  /*75c0*/  FMNMX.FTZ R37, R38, R37, !PT ;  /* 0x0000002526257209 */ /* 0x000fc40007810000 */
[----:B------:R-:W-:Y:S02]  /*75d0*/  ISETP.LT.OR P5, PT, R53, 0x59, P5 ;  /* 0x000000593500780c */ /* 0x000fe40002fa1670 */
[----:B------:R-:W-:Y:S02]  /*75e0*/  FSEL R40, R40, -INF , !P4 ;  /* 0xff80000028287808 */ /* 0x000fe40006000000 */
[----:B------:R-:W-:Y:S01]  /*75f0*/  FMNMX.FTZ R37, R156, R37, !PT ;  /* 0x000000259c257209 */ /* 0x000fe20007810000 */
[----:B------:R-:W-:Y:S01]  /*7600*/  MUFU.EX2 R178, R178 ;  /* 0x000000b200b27308 */ /* 0x000fe20000000800 */
[----:B------:R-:W-:Y:S02]  /*7610*/  ISETP.GT.AND P4, PT, R55, 0x59, P3 ;  /* 0x000000593700780c */ /* 0x000fe40001f84270 */
[----:B------:R-:W-:Y:S01]  /*7620*/  FSEL R154, R43, -INF , !P5 ;  /* 0xff8000002b9a7808 */ /* 0x000fe20006800000 */
[----:B------:R-:W-:Y:S01]  /*7630*/  FFMA.FTZ R43, R82, R9, -R35 ;  /* 0x00000009522b7223 */ /* 0x000fe20000010823 */
[----:B------:R-:W-:-:S02]  /*7640*/  FMNMX.FTZ R37, R42, R37, !PT ;  /* 0x000000252a257209 */ /* 0x000fc40007810000 */
[----:B------:R-:W-:Y:S01]  /*7650*/  ISETP.GT.AND P5, PT, R55, 0x60, P3 ;  /* 0x000000603700780c */ /* 0x000fe20001fa4270 */
[----:B------:R-:W-:Y:S01]  /*7660*/  MUFU.EX2 R172, R172 ;  /* 0x000000ac00ac7308 */ /* 0x000fe20000000800 */
[C---:B------:R-:W-:Y:S02]  /*7670*/  ISETP.LT.OR P4, PT, R53.reuse, 0x5a, P4 ;  /* 0x0000005a3500780c */ /* 0x040fe40002781670 */
[----:B------:R-:W-:Y:S02]  /*7680*/  FMNMX.FTZ R37, R40, R37, !PT ;  /* 0x0000002528257209 */ /* 0x000fe40007810000 */
[----:B------:R-:W-:Y:S02]  /*7690*/  ISETP.LT.OR P5, PT, R53, 0x61, P5 ;  /* 0x000000613500780c */ /* 0x000fe40002fa1670 */
[----:B------:R-:W-:Y:S01]  /*76a0*/  FSEL R152, R41, -INF , !P4 ;  /* 0xff80000029987808 */ /* 0x000fe20006000000 */
[-CC-:B------:R-:W-:Y:S01]  /*76b0*/  FFMA.FTZ R41, R170, R9.reuse, -R35.reuse ;  /* 0x00000009aa297223 */ /* 0x180fe20000010823 */
[----:B------:R-:W-:Y:S01]  /*76c0*/  ISETP.GT.AND P4, PT, R55, 0x61, P3 ;  /* 0x000000613700780c */ /* 0x000fe20001f84270 */
[----:B------:R-:W-:Y:S01]  /*76d0*/  FFMA.FTZ R170, R86, R9, -R35 ;  /* 0x0000000956aa7223 */ /* 0x000fe20000010823 */
[----:B------:R-:W-:Y:S01]  /*76e0*/  FMNMX.FTZ R37, R154, R37, !PT ;  /* 0x000000259a257209 */ /* 0x000fe20007810000 */
[----:B------:R-:W-:Y:S01]  /*76f0*/  MUFU.EX2 R36, R36 ;  /* 0x0000002400247308 */ /* 0x000fe20000000800 */
[----:B--2---:R-:W-:-:S02]  /*7700*/  FSEL R162, R44, -INF , !P5 ;  /* 0xff8000002ca27808 */ /* 0x004fc40006800000 */
[----:B------:R-:W-:Y:S02]  /*7710*/  ISETP.GT.AND P5, PT, R55, 0x68, P3 ;  /* 0x000000683700780c */ /* 0x000fe40001fa4270 */
[C---:B------:R-:W-:Y:S02]  /*7720*/  ISETP.LT.OR P4, PT, R53.reuse, 0x62, P4 ;  /* 0x000000623500780c */ /* 0x040fe40002781670 */
[----:B-1----:R-:W-:Y:S01]  /*7730*/  FMNMX.FTZ R39, R152, R37, !PT ;  /* 0x0000002598277209 */ /* 0x002fe20007810000 */
[----:B------:R1:W-:Y:S01]  /*7740*/  MUFU.EX2 R44, R41 ;  /* 0x00000029002c7308 */ /* 0x0003e20000000800 */
[----:B------:R-:W-:Y:S02]  /*7750*/  ISETP.LT.OR P5, PT, R53, 0x69, P5 ;  /* 0x000000693500780c */ /* 0x000fe40002fa1670 */
[----:B------:R-:W-:Y:S01]  /*7760*/  FSEL R86, R45, -INF , !P4 ;  /* 0xff8000002d567808 */ /* 0x000fe20006000000 */
[----:B------:R-:W-:Y:S01]  /*7770*/  FFMA.FTZ R45, R80, R9, -R35 ;  /* 0x00000009502d7223 */ /* 0x000fe20000010823 */
[----:B------:R-:W-:-:S02]  /*7780*/  ISETP.GT.AND P4, PT, R55, 0x69, P3 ;  /* 0x000000693700780c */ /* 0x000fc40001f84270 */
[----:B------:R-:W-:Y:S01]  /*7790*/  FMNMX.FTZ R39, R162, R39, !PT ;  /* 0x00000027a2277209 */ /* 0x000fe20007810000 */
[----:B------:R2:W-:Y:S01]  /*77a0*/  MUFU.EX2 R37, R84 ;  /* 0x0000005400257308 */ /* 0x0005e20000000800 */
[----:B------:R-:W-:Y:S01]  /*77b0*/  FSEL R198, R47, -INF , !P5 ;  /* 0xff8000002fc67808 */ /* 0x000fe20006800000 */
[----:B------:R-:W-:Y:S01]  /*77c0*/  FFMA.FTZ R47, R78, R9, -R35 ;  /* 0x000000094e2f7223 */ /* 0x000fe20000010823 */
[----:B------:R-:W-:Y:S02]  /*77d0*/  ISETP.GT.AND P5, PT, R55, 0x70, P3 ;  /* 0x000000703700780c */ /* 0x000fe40001fa4270 */
[C---:B------:R-:W-:Y:S02]  /*77e0*/  ISETP.LT.OR P4, PT, R53.reuse, 0x6a, P4 ;  /* 0x0000006a3500780c */ /* 0x040fe40002781670 */
[----:B-1----:R-:W-:Y:S01]  /*77f0*/  FMNMX.FTZ R41, R86, R39, !PT ;  /* 0x0000002756297209 */ /* 0x002fe20007810000 */
[----:B------:R-:W-:Y:S01]  /*7800*/  MUFU.EX2 R170, R170 ;  /* 0x000000aa00aa7308 */ /* 0x000fe20000000800 */
[----:B------:R-:W-:-:S02]  /*7810*/  ISETP.LT.OR P5, PT, R53, 0x71, P5 ;  /* 0x000000713500780c */ /* 0x000fc40002fa1670 */
[----:B------:R-:W-:Y:S02]  /*7820*/  FSEL R46, R46, -INF , !P4 ;  /* 0xff8000002e2e7808 */ /* 0x000fe40006000000 */
[----:B------:R-:W-:Y:S02]  /*7830*/  ISETP.GT.AND P4, PT, R55, 0x71, P3 ;  /* 0x000000713700780c */ /* 0x000fe40001f84270 */
[----:B------:R-:W-:Y:S01]  /*7840*/  FMNMX.FTZ R41, R198, R41, !PT ;  /* 0x00000029c6297209 */ /* 0x000fe20007810000 */
[----:B------:R1:W-:Y:S01]  /*7850*/  MUFU.EX2 R39, R43 ;  /* 0x0000002b00277308 */ /* 0x0003e20000000800 */
[----:B------:R-:W-:Y:S02]  /*7860*/  FSEL R82, R49, -INF , !P5 ;  /* 0xff80000031527808 */ /* 0x000fe40006800000 */
[----:B------:R-:W-:Y:S02]  /*7870*/  ISETP.GT.AND P5, PT, R55, 0x78, P3 ;  /* 0x000000783700780c */ /* 0x000fe40001fa4270 */
[----:B------:R-:W-:-:S02]  /*7880*/  ISETP.LT.OR P4, PT, R53, 0x72, P4 ;  /* 0x000000723500780c */ /* 0x000fc40002781670 */
[----:B------:R-:W-:Y:S01]  /*7890*/  FMNMX.FTZ R41, R46, R41, !PT ;  /* 0x000000292e297209 */ /* 0x000fe20007810000 */
[----:B------:R-:W-:Y:S01]  /*78a0*/  MUFU.EX2 R64, R64 ;  /* 0x0000004000407308 */ /* 0x000fe20000000800 */
[----:B------:R-:W-:Y:S01]  /*78b0*/  ISETP.GT.AND P3, PT, R55, 0x79, P3 ;  /* 0x000000793700780c */ /* 0x000fe20001f64270 */
[----:B------:R-:W-:Y:S01]  /*78c0*/  FFMA.FTZ R55, R54, R9, -R35 ;  /* 0x0000000936377223 */ /* 0x000fe20000010823 */
[C---:B------:R-:W-:Y:S02]  /*78d0*/  ISETP.LT.OR P5, PT, R53.reuse, 0x79, P5 ;  /* 0x000000793500780c */ /* 0x040fe40002fa1670 */
[----:B------:R-:W-:Y:S02]  /*78e0*/  FSEL R80, R48, -INF , !P4 ;  /* 0xff80000030507808 */ /* 0x000fe40006000000 */
[----:B------:R-:W-:Y:S01]  /*78f0*/  FMNMX.FTZ R41, R82, R41, !PT ;  /* 0x0000002952297209 */ /* 0x000fe20007810000 */
[----:B------:R3:W-:Y:S01]  /*7900*/  MUFU.EX2 R48, R45 ;  /* 0x0000002d00307308 */ /* 0x0007e20000000800 */
[----:B------:R-:W-:-:S02]  /*7910*/  ISETP.LT.OR P3, PT, R53, 0x7a, P3 ;  /* 0x0000007a3500780c */ /* 0x000fc40001f61670 */
[----:B--2---:R-:W-:Y:S01]  /*7920*/  FSEL R84, R50, -INF , !P5 ;  /* 0xff80000032547808 */ /* 0x004fe20006800000 */
[--C-:B------:R-:W-:Y:S01]  /*7930*/  FFMA.FTZ R50, R72, R9, -R35.reuse ;  /* 0x0000000948327223 */ /* 0x100fe20000010823 */
[----:B-1----:R-:W-:Y:S02]  /*7940*/  FMNMX.FTZ R43, R80, R41, !PT ;  /* 0x00000029502b7209 */ /* 0x002fe40007810000 */
[----:B------:R-:W-:Y:S01]  /*7950*/  FSEL R78, R51, -INF , !P3 ;  /* 0xff800000334e7808 */ /* 0x000fe20005800000 */
[--C-:B------:R-:W-:Y:S01]  /*7960*/  FFMA.FTZ R51, R56, R9, -R35.reuse ;  /* 0x0000000938337223 */ /* 0x100fe20000010823 */
[----:B------:R-:W-:Y:S01]  /*7970*/  FMNMX.FTZ R43, R84, R43, !PT ;  /* 0x0000002b542b7209 */ /* 0x000fe20007810000 */
[--C-:B------:R-:W-:Y:S01]  /*7980*/  FFMA.FTZ R56, R58, R9, -R35.reuse ;  /* 0x000000093a387223 */ /* 0x100fe20000010823 */
[----:B------:R-:W-:Y:S01]  /*7990*/  FSEL R58, R34, RZ, P6 ;  /* 0x000000ff223a7208 */ /* 0x000fe20003000000 */
[----:B------:R1:W-:Y:S01]  /*79a0*/  MUFU.EX2 R41, R47 ;  /* 0x0000002f00297308 */ /* 0x0003e20000000800 */
[----:B------:R-:W-:Y:S01]  /*79b0*/  FMNMX.FTZ R49, R78, R43, !PT ;  /* 0x0000002b4e317209 */ /* 0x000fe20007810000 */
[-CC-:B------:R-:W-:Y:S01]  /*79c0*/  FFMA.FTZ R43, R68, R9.reuse, -R35.reuse ;  /* 0x00000009442b7223 */ /* 0x180fe20000010823 */
[-C--:B---3--:R-:W-:Y:S01]  /*79d0*/  FFMA.FTZ R45, R70, R9.reuse, -R35 ;  /* 0x00000009462d7223 */ /* 0x088fe20000010823 */
[----:B------:R-:W-:Y:S01]  /*79e0*/  FADD.FTZ R58, -R58, R7 ;  /* 0x000000073a3a7221 */ /* 0x000fe20000010100 */
[-CC-:B------:R-:W-:Y:S01]  /*79f0*/  FFMA.FTZ R68, R76, R9.reuse, -R35.reuse ;  /* 0x000000094c447223 */ /* 0x180fe20000010823 */
[----:B------:R-:W2:Y:S01]  /*7a00*/  SHFL.BFLY PT, R72, R49, 0x2, 0x1f ;  /* 0x0c401f0031487f89 */ /* 0x000ea200000e0000 */
[-CC-:B------:R-:W-:Y:S01]  /*7a10*/  FFMA.FTZ R70, R74, R9.reuse, -R35.reuse ;  /* 0x000000094a467223 */ /* 0x180fe20000010823 */
[-C--:B------:R-:W-:Y:S01]  /*7a20*/  FMUL.FTZ R58, R58, R9.reuse ;  /* 0x000000093a3a7220 */ /* 0x080fe20000410000 */
[-CC-:B-1----:R-:W-:Y:S01]  /*7a30*/  FFMA.FTZ R47, R66, R9.reuse, -R35.reuse ;  /* 0x00000009422f7223 */ /* 0x182fe20000010823 */
[----:B------:R-:W-:Y:S08]  /*7a40*/  MUFU.EX2 R50, R50 ;  /* 0x0000003200327308 */ /* 0x000ff00000000800 */
[----:B------:R-:W1:Y:S08]  /*7a50*/  MUFU.EX2 R58, R58 ;  /* 0x0000003a003a7308 */ /* 0x000e700000000800 */
[----:B------:R-:W-:Y:S01]  /*7a60*/  MUFU.EX2 R43, R43 ;  /* 0x0000002b002b7308 */ /* 0x000fe20000000800 */
[----:B--2---:R-:W-:Y:S01]  /*7a70*/  FMNMX.FTZ R72, R49, R72, !PT ;  /* 0x0000004831487209 */ /* 0x004fe20007810000 */
[----:B------:R-:W-:-:S06]  /*7a80*/  FFMA.FTZ R49, R62, R9, -R35 ;  /* 0x000000093e317223 */ /* 0x000fcc0000010823 */
[----:B------:R-:W-:Y:S01]  /*7a90*/  MUFU.EX2 R68, R68 ;  /* 0x0000004400447308 */ /* 0x000fe20000000800 */
[----:B------:R-:W2:Y:S01]  /*7aa0*/  SHFL.BFLY PT, R53, R72, 0x1, 0x1f ;  /* 0x0c201f0048357f89 */ /* 0x000ea200000e0000 */
[----:B-1----:R-:W-:Y:S01]  /*7ab0*/  FFMA.FTZ R7, R58, R4, R13 ;  /* 0x000000043a077223 */ /* 0x002fe2000001000d */
[-C--:B------:R-:W-:Y:S01]  /*7ac0*/  FMUL.FTZ R88, R88, R58.reuse ;  /* 0x0000003a58587220 */ /* 0x080fe20000410000 */
[-C--:B------:R-:W-:Y:S01]  /*7ad0*/  FMUL.FTZ R89, R89, R58.reuse ;  /* 0x0000003a59597220 */ /* 0x080fe20000410000 */
[-C--:B------:R-:W-:Y:S01]  /*7ae0*/  FMUL.FTZ R92, R92, R58.reuse ;  /* 0x0000003a5c5c7220 */ /* 0x080fe20000410000 */
[C---:B------:R-:W-:Y:S01]  /*7af0*/  FADD.FTZ R7, R180.reuse, R7 ;  /* 0x00000007b4077221 */ /* 0x040fe20000010000 */
[----:B------:R-:W-:Y:S01]  /*7b00*/  F2FP.F16.F32.PACK_AB R180, R180, R13 ;  /* 0x0000000db4b4723e */ /* 0x000fe200000000ff */
[----:B------:R-:W-:Y:S01]  /*7b10*/  MUFU.EX2 R45, R45 ;  /* 0x0000002d002d7308 */ /* 0x000fe20000000800 */
[----:B------:R-:W-:Y:S01]  /*7b20*/  FMUL.FTZ R93, R93, R58 ;  /* 0x0000003a5d5d7220 */ /* 0x000fe20000410000 */
[----:B------:R-:W-:Y:S01]  /*7b30*/  FADD.FTZ R4, R182, R7 ;  /* 0x00000007b6047221 */ /* 0x000fe20000010000 */
[----:B------:R-:W-:Y:S01]  /*7b40*/  F2FP.F16.F32.PACK_AB R182, R15, R182 ;  /* 0x000000b60fb6723e */ /* 0x000fe200000000ff */
[-C--:B------:R-:W-:Y:S01]  /*7b50*/  FMUL.FTZ R96, R96, R58.reuse ;  /* 0x0000003a60607220 */ /* 0x080fe20000410000 */
[-C--:B------:R-:W-:Y:S01]  /*7b60*/  FMUL.FTZ R97, R97, R58.reuse ;  /* 0x0000003a61617220 */ /* 0x080fe20000410000 */
[----:B------:R-:W-:Y:S01]  /*7b70*/  FADD.FTZ R7, R15, R4 ;  /* 0x000000040f077221 */ /* 0x000fe20000010000 */
[-C--:B------:R-:W-:Y:S01]  /*7b80*/  FMUL.FTZ R100, R100, R58.reuse ;  /* 0x0000003a64647220 */ /* 0x080fe20000410000 */
[----:B------:R-:W-:Y:S01]  /*7b90*/  MUFU.EX2 R70, R70 ;  /* 0x0000004600467308 */ /* 0x000fe20000000800 */
[----:B------:R-:W-:Y:S01]  /*7ba0*/  FMUL.FTZ R101, R101, R58 ;  /* 0x0000003a65657220 */ /* 0x000fe20000410000 */
[----:B------:R-:W-:Y:S01]  /*7bb0*/  FADD.FTZ R4, R176, R7 ;  /* 0x00000007b0047221 */ /* 0x000fe20000010000 */
[----:B------:R-:W-:Y:S01]  /*7bc0*/  F2FP.F16.F32.PACK_AB R176, R21, R176 ;  /* 0x000000b015b0723e */ /* 0x000fe200000000ff */
[-C--:B------:R-:W-:Y:S01]  /*7bd0*/  FMUL.FTZ R104, R104, R58.reuse ;  /* 0x0000003a68687220 */ /* 0x080fe20000410000 */
[-C--:B------:R-:W-:Y:S01]  /*7be0*/  FMUL.FTZ R105, R105, R58.reuse ;  /* 0x0000003a69697220 */ /* 0x080fe20000410000 */
[----:B------:R-:W-:Y:S01]  /*7bf0*/  FADD.FTZ R7, R21, R4 ;  /* 0x0000000415077221 */ /* 0x000fe20000010000 */
[----:B------:R-:W-:Y:S01]  /*7c00*/  FMUL.FTZ R108, R108, R58 ;  /* 0x0000003a6c6c7220 */ /* 0x000fe20000410000 */
[----:B------:R-:W-:Y:S01]  /*7c10*/  MUFU.EX2 R47, R47 ;  /* 0x0000002f002f7308 */ /* 0x000fe20000000800 */
[----:B--2---:R-:W-:Y:S01]  /*7c20*/  FMNMX.FTZ R54, R72, R53, !PT ;  /* 0x0000003548367209 */ /* 0x004fe20007810000 */
[----:B------:R-:W-:Y:S01]  /*7c30*/  FADD.FTZ R4, R178, R7 ;  /* 0x00000007b2047221 */ /* 0x000fe20000010000 */
[----:B------:R-:W-:Y:S01]  /*7c40*/  F2FP.F16.F32.PACK_AB R178, R25, R178 ;  /* 0x000000b219b2723e */ /* 0x000fe200000000ff */
[-C--:B------:R-:W-:Y:S01]  /*7c50*/  FMUL.FTZ R109, R109, R58.reuse ;  /* 0x0000003a6d6d7220 */ /* 0x080fe20000410000 */
[C---:B------:R-:W-:Y:S01]  /*7c60*/  FSETP.NEU.FTZ.AND P3, PT, R54.reuse, -INF , PT ;  /* 0xff8000003600780b */ /* 0x040fe20003f7d000 */
[----:B------:R-:W-:Y:S01]  /*7c70*/  FADD.FTZ R7, R25, R4 ;  /* 0x0000000419077221 */ /* 0x000fe20000010000 */
[-C--:B------:R-:W-:Y:S01]  /*7c80*/  FMUL.FTZ R35, R54, R9.reuse ;  /* 0x0000000936237220 */ /* 0x080fe20000410000 */
[----:B------:R1:W-:Y:S01]  /*7c90*/  MUFU.EX2 R53, R55 ;  /* 0x0000003700357308 */ /* 0x0003e20000000800 */
[----:B------:R-:W-:Y:S01]  /*7ca0*/  FMUL.FTZ R112, R112, R58 ;  /* 0x0000003a70707220 */ /* 0x000fe20000410000 */
[----:B------:R-:W-:Y:S01]  /*7cb0*/  FADD.FTZ R4, R172, R7 ;  /* 0x00000007ac047221 */ /* 0x000fe20000010000 */
[----:B------:R-:W-:Y:S01]  /*7cc0*/  IMAD.U32 R7, RZ, RZ, UR37 ;  /* 0x00000025ff077e24 */ /* 0x000fe2000f8e00ff */
[----:B------:R-:W-:Y:S01]  /*7cd0*/  FSEL R35, R35, RZ, P3 ;  /* 0x000000ff23237208 */ /* 0x000fe20001800000 */
[----:B------:R-:W-:Y:S01]  /*7ce0*/  UMOV UR37, UR61 ;  /* 0x0000003d00257c82 */ /* 0x000fe20008000000 */
[C---:B------:R-:W-:Y:S01]  /*7cf0*/  FADD.FTZ R4, R29.reuse, R4 ;  /* 0x000000041d047221 */ /* 0x040fe20000010000 */
[----:B------:R-:W-:Y:S01]  /*7d00*/  F2FP.F16.F32.PACK_AB R172, R29, R172 ;  /* 0x000000ac1dac723e */ /* 0x000fe200000000ff */
[----:B------:R-:W-:Y:S01]  /*7d10*/  MUFU.EX2 R49, R49 ;  /* 0x0000003100317308 */ /* 0x000fe20000000800 */
[-CC-:B------:R-:W-:Y:S01]  /*7d20*/  FFMA.FTZ R62, R27, R9.reuse, -R35.reuse ;  /* 0x000000091b3e7223 */ /* 0x180fe20000010823 */
[-CC-:B------:R-:W-:Y:S01]  /*7d30*/  FFMA.FTZ R171, R30, R9.reuse, -R35.reuse ;  /* 0x000000091eab7223 */ /* 0x180fe20000010823 */
[----:B------:R-:W-:Y:S01]  /*7d40*/  FADD.FTZ R27, R31, R4 ;  /* 0x000000041f1b7221 */ /* 0x000fe20000010000 */
[----:B------:R-:W-:Y:S01]  /*7d50*/  @!P1 LEA R30, R7, UR39, 0x3 ;  /* 0x00000027071e9c11 */ /* 0x000fe2000f8e18ff */
[-CC-:B------:R-:W-:Y:S01]  /*7d60*/  FFMA.FTZ R169, R12, R9.reuse, -R35.reuse ;  /* 0x000000090ca97223 */ /* 0x180fe20000010823 */
[----:B------:R-:W-:Y:S01]  /*7d70*/  FSEL R7, R54, RZ, P3 ;  /* 0x000000ff36077208 */ /* 0x000fe20001800000 */
[----:B------:R-:W-:Y:S01]  /*7d80*/  FFMA.FTZ R12, R28, R9, -R35 ;  /* 0x000000091c0c7223 */ /* 0x000fe20000010823 */
[----:B------:R-:W-:Y:S01]  /*7d90*/  FADD.FTZ R28, R36, R27 ;  /* 0x0000001b241c7221 */ /* 0x000fe20000010000 */
[----:B------:R-:W-:-:S02]  /*7da0*/  @!P1 VIADD R27, R30, 0x28860 ;  /* 0x000288601e1b9836 */ /* 0x000fc40000000000 */
[-C--:B------:R-:W-:Y:S01]  /*7db0*/  FFMA.FTZ R181, R164, R9.reuse, -R35 ;  /* 0x00000009a4b57223 */ /* 0x080fe20000010823 */
[----:B------:R-:W-:Y:S01]  /*7dc0*/  FADD.FTZ R4, -R7, R8 ;  /* 0x0000000807047221 */ /* 0x000fe20000010100 */
[----:B------:R-:W-:Y:S01]  /*7dd0*/  FADD.FTZ R7, R33, R28 ;  /* 0x0000001c21077221 */ /* 0x000fe20000010000 */
[----:B------:R-:W-:Y:S01]  /*7de0*/  MUFU.EX2 R62, R62 ;  /* 0x0000003e003e7308 */ /* 0x000fe20000000800 */
[----:B------:R-:W-:Y:S01]  /*7df0*/  @!P1 PRMT R28, RZ, 0x654, R27 ;  /* 0x00000654ff1c9816 */ /* 0x000fe2000000001b */
[-C--:B------:R-:W-:Y:S01]  /*7e00*/  FMUL.FTZ R4, R4, R9.reuse ;  /* 0x0000000904047220 */ /* 0x080fe20000410000 */
[----:B------:R-:W-:Y:S01]  /*7e10*/  FADD.FTZ R27, R44, R7 ;  /* 0x000000072c1b7221 */ /* 0x000fe20000010000 */
[-CC-:B------:R-:W-:Y:S01]  /*7e20*/  FFMA.FTZ R183, R158, R9.reuse, -R35.reuse ;  /* 0x000000099eb77223 */ /* 0x180fe20000010823 */
[-CC-:B------:R-:W-:Y:S01]  /*7e30*/  FFMA.FTZ R66, R160, R9.reuse, -R35.reuse ;  /* 0x00000009a0427223 */ /* 0x180fe20000010823 */
[-C--:B------:R-:W-:Y:S01]  /*7e40*/  FFMA.FTZ R177, R14, R9.reuse, -R35 ;  /* 0x000000090eb17223 */ /* 0x080fe20000010823 */
[----:B------:R-:W-:Y:S01]  /*7e50*/  FADD.FTZ R30, R170, R27 ;  /* 0x0000001baa1e7221 */ /* 0x000fe20000010000 */
[----:B------:R2:W3:Y:S01]  /*7e60*/  MUFU.EX2 R7, R4 ;  /* 0x0000000400077308 */ /* 0x0004e20000000800 */
[-CC-:B------:R-:W-:Y:S01]  /*7e70*/  FFMA.FTZ R14, R20, R9.reuse, -R35.reuse ;  /* 0x00000009140e7223 */ /* 0x180fe20000010823 */
[-CC-:B------:R-:W-:Y:S01]  /*7e80*/  FFMA.FTZ R179, R166, R9.reuse, -R35.reuse ;  /* 0x00000009a6b37223 */ /* 0x180fe20000010823 */
[----:B------:R-:W-:Y:S01]  /*7e90*/  FADD.FTZ R30, R37, R30 ;  /* 0x0000001e251e7221 */ /* 0x000fe20000010000 */
[-CC-:B------:R-:W-:Y:S01]  /*7ea0*/  FFMA.FTZ R20, R26, R9.reuse, -R35.reuse ;  /* 0x000000091a147223 */ /* 0x180fe20000010823 */
[-CC-:B------:R-:W-:Y:S01]  /*7eb0*/  FFMA.FTZ R173, R32, R9.reuse, -R35.reuse ;  /* 0x0000000920ad7223 */ /* 0x180fe20000010823 */
[-CC-:B------:R-:W-:Y:S01]  /*7ec0*/  FFMA.FTZ R26, R168, R9.reuse, -R35.reuse ;  /* 0x00000009a81a7223 */ /* 0x180fe20000010823 */
[----:B-1----:R-:W-:Y:S01]  /*7ed0*/  FADD.FTZ R55, R39, R30 ;  /* 0x0000001e27377221 */ /* 0x002fe20000010000 */
[----:B------:R-:W1:Y:S01]  /*7ee0*/  MUFU.EX2 R181, R181 ;  /* 0x000000b500b57308 */ /* 0x000e620000000800 */
[-CC-:B------:R-:W-:Y:S01]  /*7ef0*/  FFMA.FTZ R175, R174, R9.reuse, -R35.reuse ;  /* 0x00000009aeaf7223 */ /* 0x180fe20000010823 */
[-C--:B------:R-:W-:Y:S01]  /*7f00*/  FFMA.FTZ R24, R24, R9.reuse, -R35 ;  /* 0x0000000918187223 */ /* 0x080fe20000010823 */
[----:B--2---:R-:W-:Y:S01]  /*7f10*/  FADD.FTZ R4, R48, R55 ;  /* 0x0000003730047221 */ /* 0x004fe20000010000 */
[-CC-:B------:R-:W-:Y:S01]  /*7f20*/  FFMA.FTZ R194, R194, R9.reuse, -R35.reuse ;  /* 0x00000009c2c27223 */ /* 0x180fe20000010823 */
[--C-:B------:R-:W-:Y:S01]  /*7f30*/  FFMA.FTZ R165, R192, R9, -R35.reuse ;  /* 0x00000009c0a57223 */ /* 0x100fe20000010823 */
[----:B------:R2:W-:Y:S01]  /*7f40*/  @!P1 SYNCS.ARRIVE.TRANS64.RED.A1T0 RZ, [R28+URZ], RZ ;  /* 0x000000ff1cff99a7 */ /* 0x0005e2000810043f */
[----:B------:R-:W-:Y:S01]  /*7f50*/  FADD.FTZ R55, R41, R4 ;  /* 0x0000000429377221 */ /* 0x000fe20000010000 */
[----:B------:R-:W4:Y:S01]  /*7f60*/  MUFU.EX2 R183, R183 ;  /* 0x000000b700b77308 */ /* 0x000f220000000800 */
[----:B---3--:R-:W-:Y:S01]  /*7f70*/  FFMA.FTZ R4, R7, R3, R62 ;  /* 0x0000000307047223 */ /* 0x008fe2000001003e */
[-C--:B------:R-:W-:Y:S01]  /*7f80*/  FFMA.FTZ R38, R38, R9.reuse, -R35 ;  /* 0x0000000926267223 */ /* 0x080fe20000010823 */
[----:B------:R-:W-:Y:S01]  /*7f90*/  FADD.FTZ R32, R50, R55 ;  /* 0x0000003732207221 */ /* 0x000fe20000010000 */
[-CC-:B------:R-:W-:Y:S01]  /*7fa0*/  FFMA.FTZ R156, R156, R9.reuse, -R35.reuse ;  /* 0x000000099c9c7223 */ /* 0x180fe20000010823 */
[-CC-:B------:R-:W-:Y:S01]  /*7fb0*/  FFMA.FTZ R42, R42, R9.reuse, -R35.reuse ;  /* 0x000000092a2a7223 */ /* 0x180fe20000010823 */
[-CC-:B--2---:R-:W-:Y:S01]  /*7fc0*/  FFMA.FTZ R28, R196, R9.reuse, -R35.reuse ;  /* 0x00000009c41c7223 */ /* 0x184fe20000010823 */
[----:B------:R-:W-:Y:S01]  /*7fd0*/  FADD.FTZ R55, R43, R32 ;  /* 0x000000202b377221 */ /* 0x000fe20000010000 */
[----:B------:R-:W2:Y:S01]  /*7fe0*/  MUFU.EX2 R66, R66 ;  /* 0x0000004200427308 */ /* 0x000ea20000000800 */
[----:B-1----:R-:W-:Y:S01]  /*7ff0*/  FADD.FTZ R4, R181, R4 ;  /* 0x00000004b5047221 */ /* 0x002fe20000010000 */
[-C--:B------:R-:W-:Y:S01]  /*8000*/  FFMA.FTZ R40, R40, R9.reuse, -R35 ;  /* 0x0000000928287223 */ /* 0x080fe20000010823 */
[----:B------:R-:W-:Y:S01]  /*8010*/  FADD.FTZ R32, R68, R55 ;  /* 0x0000003744207221 */ /* 0x000fe20000010000 */
[-CC-:B------:R-:W-:Y:S01]  /*8020*/  FFMA.FTZ R154, R154, R9.reuse, -R35.reuse ;  /* 0x000000099a9a7223 */ /* 0x180fe20000010823 */
[--C-:B------:R-:W-:Y:S01]  /*8030*/  FFMA.FTZ R27, R152, R9, -R35.reuse ;  /* 0x00000009981b7223 */ /* 0x100fe20000010823 */
[----:B------:R-:W-:Y:S01]  /*8040*/  F2FP.F16.F32.PACK_AB R174, R36, R31 ;  /* 0x0000001f24ae723e */ /* 0x000fe200000000ff */
[----:B------:R-:W-:Y:S01]  /*8050*/  FADD.FTZ R13, R45, R32 ;  /* 0x000000202d0d7221 */ /* 0x000fe20000010000 */
[----:B------:R-:W1:Y:S01]  /*8060*/  MUFU.EX2 R177, R177 ;  /* 0x000000b100b17308 */ /* 0x000e620000000800 */
[----:B----4-:R-:W-:Y:S01]  /*8070*/  FADD.FTZ R3, R183, R4 ;  /* 0x00000004b7037221 */ /* 0x010fe20000010000 */
[-C--:B------:R-:W-:Y:S01]  /*8080*/  FFMA.FTZ R30, R162, R9.reuse, -R35 ;  /* 0x00000009a21e7223 */ /* 0x080fe20000010823 */
[----:B------:R-:W-:Y:S01]  /*8090*/  FADD.FTZ R32, R70, R13 ;  /* 0x0000000d46207221 */ /* 0x000fe20000010000 */
[-CC-:B------:R-:W-:Y:S01]  /*80a0*/  FFMA.FTZ R86, R86, R9.reuse, -R35.reuse ;  /* 0x0000000956567223 */ /* 0x180fe20000010823 */
[-CC-:B------:R-:W-:Y:S01]  /*80b0*/  FFMA.FTZ R198, R198, R9.reuse, -R35.reuse ;  /* 0x00000009c6c67223 */ /* 0x180fe20000010823 */
[-C--:B------:R-:W-:Y:S01]  /*80c0*/  FFMA.FTZ R46, R46, R9.reuse, -R35 ;  /* 0x000000092e2e7223 */ /* 0x080fe20000010823 */
[----:B------:R-:W-:Y:S01]  /*80d0*/  FADD.FTZ R13, R47, R32 ;  /* 0x000000202f0d7221 */ /* 0x000fe20000010000 */
[----:B------:R-:W3:Y:S01]  /*80e0*/  MUFU.EX2 R14, R14 ;  /* 0x0000000e000e7308 */ /* 0x000ee20000000800 */
[----:B--2---:R-:W-:Y:S01]  /*80f0*/  FADD.FTZ R4, R66, R3 ;  /* 0x0000000342047221 */ /* 0x004fe20000010000 */
[-C--:B------:R-:W-:Y:S01]  /*8100*/  FFMA.FTZ R82, R82, R9.reuse, -R35 ;  /* 0x0000000952527223 */ /* 0x080fe20000010823 */
[----:B------:R-:W-:Y:S01]  /*8110*/  FADD.FTZ R32, R64, R13 ;  /* 0x0000000d40207221 */ /* 0x000fe20000010000 */
[-CC-:B------:R-:W-:Y:S01]  /*8120*/  FFMA.FTZ R80, R80, R9.reuse, -R35.reuse ;  /* 0x0000000950507223 */ /* 0x180fe20000010823 */
[-CC-:B------:R-:W-:Y:S01]  /*8130*/  FFMA.FTZ R84, R84, R9.reuse, -R35.reuse ;  /* 0x0000000954547223 */ /* 0x180fe20000010823 */
[----:B------:R-:W-:Y:S01]  /*8140*/  FFMA.FTZ R35, R78, R9, -R35 ;  /* 0x000000094e237223 */ /* 0x000fe20000010823 */
[----:B------:R-:W-:Y:S01]  /*8150*/  FADD.FTZ R13, R49, R32 ;  /* 0x00000020310d7221 */ /* 0x000fe20000010000 */
[----:B------:R-:W2:Y:S01]  /*8160*/  MUFU.EX2 R179, R179 ;  /* 0x000000b300b37308 */ /* 0x000ea20000000800 */
[----:B-1----:R-:W-:Y:S01]  /*8170*/  FADD.FTZ R3, R177, R4 ;  /* 0x00000004b1037221 */ /* 0x002fe20000010000 */
[----:B------:R-:W-:Y:S01]  /*8180*/  ISETP.GT.AND P3, PT, R6, R11, PT ;  /* 0x0000000b0600720c */ /* 0x000fe20003f64270 */
[-C--:B------:R-:W-:Y:S01]  /*8190*/  FMUL.FTZ R90, R90, R7.reuse ;  /* 0x000000075a5a7220 */ /* 0x080fe20000410000 */
[-C--:B------:R-:W-:Y:S01]  /*81a0*/  FMUL.FTZ R91, R91, R7.reuse ;  /* 0x000000075b5b7220 */ /* 0x080fe20000410000 */
[-C--:B------:R-:W-:Y:S01]  /*81b0*/  FMUL.FTZ R94, R94, R7.reuse ;  /* 0x000000075e5e7220 */ /* 0x080fe20000410000 */
[-C--:B------:R-:W-:Y:S01]  /*81c0*/  FMUL.FTZ R95, R95, R7.reuse ;  /* 0x000000075f5f7220 */ /* 0x080fe20000410000 */
[-C--:B------:R-:W-:Y:S01]  /*81d0*/  FMUL.FTZ R98, R98, R7.reuse ;  /* 0x0000000762627220 */ /* 0x080fe20000410000 */
[----:B------:R-:W1:Y:S01]  /*81e0*/  MUFU.EX2 R20, R20 ;  /* 0x0000001400147308 */ /* 0x000e620000000800 */
[----:B---3--:R-:W-:Y:S01]  /*81f0*/  FADD.FTZ R4, R14, R3 ;  /* 0x000000030e047221 */ /* 0x008fe20000010000 */
[-C--:B------:R-:W-:Y:S01]  /*8200*/  FMUL.FTZ R99, R99, R7.reuse ;  /* 0x0000000763637220 */ /* 0x080fe20000410000 */
[-C--:B------:R-:W-:Y:S01]  /*8210*/  FMUL.FTZ R102, R102, R7.reuse ;  /* 0x0000000766667220 */ /* 0x080fe20000410000 */
[-C--:B------:R-:W-:Y:S01]  /*8220*/  FMUL.FTZ R103, R103, R7.reuse ;  /* 0x0000000767677220 */ /* 0x080fe20000410000 */
[-C--:B------:R-:W-:Y:S01]  /*8230*/  FMUL.FTZ R106, R106, R7.reuse ;  /* 0x000000076a6a7220 */ /* 0x080fe20000410000 */
[-C--:B------:R-:W-:Y:S01]  /*8240*/  FMUL.FTZ R107, R107, R7.reuse ;  /* 0x000000076b6b7220 */ /* 0x080fe20000410000 */
[-C--:B------:R-:W-:Y:S01]  /*8250*/  FMUL.FTZ R110, R110, R7.reuse ;  /* 0x000000076e6e7220 */ /* 0x080fe20000410000 */
[----:B------:R-:W3:Y:S01]  /*8260*/  MUFU.EX2 R173, R173 ;  /* 0x000000ad00ad7308 */ /* 0x000ee20000000800 */
[----:B--2---:R-:W-:Y:S01]  /*8270*/  FADD.FTZ R3, R179, R4 ;  /* 0x00000004b3037221 */ /* 0x004fe20000010000 */
[-C--:B------:R-:W-:Y:S01]  /*8280*/  FMUL.FTZ R111, R111, R7.reuse ;  /* 0x000000076f6f7220 */ /* 0x080fe20000410000 */
[-C--:B------:R-:W-:Y:S01]  /*8290*/  FMUL.FTZ R114, R114, R7.reuse ;  /* 0x0000000772727220 */ /* 0x080fe20000410000 */
[-C--:B------:R-:W-:Y:S01]  /*82a0*/  FMUL.FTZ R115, R115, R7.reuse ;  /* 0x0000000773737220 */ /* 0x080fe20000410000 */
[-C--:B------:R-:W-:Y:S01]  /*82b0*/  FMUL.FTZ R118, R118, R7.reuse ;  /* 0x0000000776767220 */ /* 0x080fe20000410000 */
[-C--:B------:R-:W-:Y:S01]  /*82c0*/  FMUL.FTZ R119, R119, R7.reuse ;  /* 0x0000000777777220 */ /* 0x080fe20000410000 */
[-C--:B------:R-:W-:Y:S01]  /*82d0*/  FMUL.FTZ R122, R122, R7.reuse ;  /* 0x000000077a7a7220 */ /* 0x080fe20000410000 */
[----:B------:R-:W2:Y:S01]  /*82e0*/  MUFU.EX2 R26, R26 ;  /* 0x0000001a001a7308 */ /* 0x000ea20000000800 */
[----:B-1----:R-:W-:Y:S01]  /*82f0*/  FADD.FTZ R4, R20, R3 ;  /* 0x0000000314047221 */ /* 0x002fe20000010000 */
[-C--:B------:R-:W-:Y:S01]  /*8300*/  FMUL.FTZ R123, R123, R7.reuse ;  /* 0x000000077b7b7220 */ /* 0x080fe20000410000 */
        /* <DEDUP_REMOVED lines=17> */
[----:B------:R-:W-:Y:S01]  /*8420*/  FMUL.FTZ R151, R151, R7 ;  /* 0x0000000797977220 */ /* 0x000fe20000410000 */
[----:B------:R-:W-:Y:S01]  /*8430*/  F2FP.F16.F32.PACK_AB R168, R44, R33 ;  /* 0x000000212ca8723e */ /* 0x000fe200000000ff */
[----:B------:R-:W-:Y:S01]  /*8440*/  FMUL.FTZ R113, R113, R58 ;  /* 0x0000003a71717220 */ /* 0x000fe20000410000 */
[----:B------:R-:W-:Y:S01]  /*8450*/  F2FP.F16.F32.PACK_AB R170, R37, R170 ;  /* 0x000000aa25aa723e */ /* 0x000fe200000000ff */
[----:B------:R-:W2:Y:S01]  /*8460*/  MUFU.EX2 R51, R51 ;  /* 0x0000003300337308 */ /* 0x000ea20000000800 */
[----:B-1----:R-:W-:Y:S01]  /*8470*/  FADD.FTZ R32, R60, R13 ;  /* 0x0000000d3c207221 */ /* 0x002fe20000010000 */
[----:B------:R-:W-:Y:S01]  /*8480*/  F2FP.F16.F32.PACK_AB R164, R48, R39 ;  /* 0x0000002730a4723e */ /* 0x000fe200000000ff */
[-C--:B------:R-:W-:Y:S01]  /*8490*/  FMUL.FTZ R116, R116, R58.reuse ;  /* 0x0000003a74747220 */ /* 0x080fe20000410000 */
[----:B------:R-:W-:Y:S01]  /*84a0*/  F2FP.F16.F32.PACK_AB R166, R50, R41 ;  /* 0x0000002932a6723e */ /* 0x000fe200000000ff */
[-C--:B------:R-:W-:Y:S01]  /*84b0*/  FMUL.FTZ R117, R117, R58.reuse ;  /* 0x0000003a75757220 */ /* 0x080fe20000410000 */
[----:B------:R-:W-:Y:S01]  /*84c0*/  F2FP.F16.F32.PACK_AB R160, R68, R43 ;  /* 0x0000002b44a0723e */ /* 0x000fe200000000ff */
[-C--:B------:R-:W-:Y:S01]  /*84d0*/  FMUL.FTZ R120, R120, R58.reuse ;  /* 0x0000003a78787220 */ /* 0x080fe20000410000 */
[----:B------:R-:W1:Y:S01]  /*84e0*/  MUFU.EX2 R24, R24 ;  /* 0x0000001800187308 */ /* 0x000e620000000800 */
[----:B---3--:R-:W-:Y:S01]  /*84f0*/  FADD.FTZ R3, R175, R4 ;  /* 0x00000004af037221 */ /* 0x008fe20000010000 */
[----:B------:R-:W-:Y:S01]  /*8500*/  F2FP.F16.F32.PACK_AB R162, R70, R45 ;  /* 0x0000002d46a2723e */ /* 0x000fe200000000ff */
[-C--:B------:R-:W-:Y:S01]  /*8510*/  FMUL.FTZ R121, R121, R58.reuse ;  /* 0x0000003a79797220 */ /* 0x080fe20000410000 */
[----:B------:R-:W-:Y:S01]  /*8520*/  F2FP.F16.F32.PACK_AB R158, R60, R49 ;  /* 0x000000313c9e723e */ /* 0x000fe200000000ff */
        /* <DEDUP_REMOVED lines=17> */
[----:B------:R-:W-:Y:S01]  /*8640*/  FMUL.FTZ R149, R149, R58 ;  /* 0x0000003a95957220 */ /* 0x000fe20000410000 */
[----:B------:R-:W-:Y:S01]  /*8650*/  F2FP.F16.F32.PACK_AB R181, R181, R62 ;  /* 0x0000003eb5b5723e */ /* 0x000fe200000000ff */
[----:B------:R-:W1:Y:S01]  /*8660*/  MUFU.EX2 R12, R12 ;  /* 0x0000000c000c7308 */ /* 0x000e620000000800 */
[C---:B---3--:R-:W-:Y:S01]  /*8670*/  FADD.FTZ R32, R56.reuse, R13 ;  /* 0x0000000d38207221 */ /* 0x048fe20000010000 */
[----:B------:R-:W-:Y:S01]  /*8680*/  F2FP.F16.F32.PACK_AB R152, R56, R51 ;  /* 0x000000333898723e */ /* 0x000fe200000000ff */
[----:B------:R-:W-:Y:S01]  /*8690*/  VIADD R6, R6, 0xffffffff ;  /* 0xffffffff06067836 */ /* 0x000fe20000000000 */
[----:B------:R-:W-:Y:S01]  /*86a0*/  F2FP.F16.F32.PACK_AB R183, R66, R183 ;  /* 0x000000b742b7723e */ /* 0x000fe200000000ff */
[----:B------:R-:W-:Y:S01]  /*86b0*/  FADD.FTZ R13, R53, R32 ;  /* 0x00000020350d7221 */ /* 0x000fe20000010000 */
[----:B------:R-:W-:Y:S01]  /*86c0*/  F2FP.F16.F32.PACK_AB R177, R14, R177 ;  /* 0x000000b10eb1723e */ /* 0x000fe200000000ff */
[----:B------:R-:W-:Y:S01]  /*86d0*/  IMAD.MOV.U32 R7, RZ, RZ, R34 ;  /* 0x000000ffff077224 */ /* 0x000fe200078e0022 */
[----:B------:R-:W3:Y:S01]  /*86e0*/  MUFU.EX2 R171, R171 ;  /* 0x000000ab00ab7308 */ /* 0x000ee20000000800 */
[----:B--2---:R-:W-:Y:S01]  /*86f0*/  FADD.FTZ R3, R169, R4 ;  /* 0x00000004a9037221 */ /* 0x004fe20000010000 */
[----:B------:R-:W-:-:S02]  /*8700*/  F2FP.F16.F32.PACK_AB R179, R20, R179 ;  /* 0x000000b314b3723e */ /* 0x000fc400000000ff */
[----:B------:R-:W-:Y:S02]  /*8710*/  F2FP.F16.F32.PACK_AB R173, R26, R173 ;  /* 0x000000ad1aad723e */ /* 0x000fe400000000ff */
[----:B------:R-:W-:Y:S02]  /*8720*/  F2FP.F16.F32.PACK_AB R175, R24, R175 ;  /* 0x000000af18af723e */ /* 0x000fe400000000ff */
[----:B------:R-:W2:Y:S01]  /*8730*/  MUFU.EX2 R8, R194 ;  /* 0x000000c200087308 */ /* 0x000ea20000000800 */
[C---:B-1----:R-:W-:Y:S01]  /*8740*/  FADD.FTZ R32, R12.reuse, R3 ;  /* 0x000000030c207221 */ /* 0x042fe20000010000 */
[----:B------:R-:W-:-:S06]  /*8750*/  F2FP.F16.F32.PACK_AB R169, R12, R169 ;  /* 0x000000a90ca9723e */ /* 0x000fcc00000000ff */
[----:B------:R-:W1:Y:S01]  /*8760*/  MUFU.EX2 R165, R165 ;  /* 0x000000a500a57308 */ /* 0x000e620000000800 */
[----:B---3--:R-:W-:-:S07]  /*8770*/  FADD.FTZ R3, R171, R32 ;  /* 0x00000020ab037221 */ /* 0x008fce0000010000 */
[----:B------:R-:W3:Y:S01]  /*8780*/  MUFU.EX2 R28, R28 ;  /* 0x0000001c001c7308 */ /* 0x000ee20000000800 */
[C---:B--2---:R-:W-:Y:S01]  /*8790*/  FADD.FTZ R32, R8.reuse, R3 ;  /* 0x0000000308207221 */ /* 0x044fe20000010000 */
[----:B------:R-:W-:Y:S01]  /*87a0*/  F2FP.F16.F32.PACK_AB R171, R8, R171 ;  /* 0x000000ab08ab723e */ /* 0x000fe200000000ff */
[----:B------:R-:W-:-:S05]  /*87b0*/  IMAD.MOV.U32 R8, RZ, RZ, R54 ;  /* 0x000000ffff087224 */ /* 0x000fca00078e0036 */
[----:B------:R-:W2:Y:S01]  /*87c0*/  MUFU.EX2 R38, R38 ;  /* 0x0000002600267308 */ /* 0x000ea20000000800 */
[----:B-1----:R-:W-:-:S07]  /*87d0*/  FADD.FTZ R3, R165, R32 ;  /* 0x00000020a5037221 */ /* 0x002fce0000010000 */
[----:B------:R1:W4:Y:S01]  /*87e0*/  MUFU.EX2 R167, R156 ;  /* 0x0000009c00a77308 */ /* 0x0003220000000800 */
[C---:B---3--:R-:W-:Y:S01]  /*87f0*/  FADD.FTZ R3, R28.reuse, R3 ;  /* 0x000000031c037221 */ /* 0x048fe20000010000 */
[----:B------:R-:W-:-:S06]  /*8800*/  F2FP.F16.F32.PACK_AB R165, R28, R165 ;  /* 0x000000a51ca5723e */ /* 0x000fcc00000000ff */
[----:B------:R-:W3:Y:S01]  /*8810*/  MUFU.EX2 R42, R42 ;  /* 0x0000002a002a7308 */ /* 0x000ee20000000800 */
[----:B--2---:R-:W-:Y:S01]  /*8820*/  FADD.FTZ R3, R38, R3 ;  /* 0x0000000326037221 */ /* 0x004fe20000010000 */
[----:B-1----:R-:W-:-:S06]  /*8830*/  F2FP.F16.F32.PACK_AB R156, R64, R47 ;  /* 0x0000002f409c723e */ /* 0x002fcc00000000ff */
[----:B------:R-:W1:Y:S01]  /*8840*/  MUFU.EX2 R40, R40 ;  /* 0x0000002800287308 */ /* 0x000e620000000800 */
[C---:B----4-:R-:W-:Y:S01]  /*8850*/  FADD.FTZ R3, R167.reuse, R3 ;  /* 0x00000003a7037221 */ /* 0x050fe20000010000 */
[----:B------:R-:W-:-:S06]  /*8860*/  F2FP.F16.F32.PACK_AB R167, R167, R38 ;  /* 0x00000026a7a7723e */ /* 0x000fcc00000000ff */
[----:B------:R-:W2:Y:S01]  /*8870*/  MUFU.EX2 R36, R154 ;  /* 0x0000009a00247308 */ /* 0x000ea20000000800 */
[----:B---3--:R-:W-:-:S07]  /*8880*/  FADD.FTZ R3, R42, R3 ;  /* 0x000000032a037221 */ /* 0x008fce0000010000 */
[----:B------:R-:W3:Y:S01]  /*8890*/  MUFU.EX2 R27, R27 ;  /* 0x0000001b001b7308 */ /* 0x000ee20000000800 */
[C---:B-1----:R-:W-:Y:S01]  /*88a0*/  FADD.FTZ R3, R40.reuse, R3 ;  /* 0x0000000328037221 */ /* 0x042fe20000010000 */
[----:B------:R-:W-:-:S06]  /*88b0*/  F2FP.F16.F32.PACK_AB R161, R40, R42 ;  /* 0x0000002a28a1723e */ /* 0x000fcc00000000ff */
        /* <DEDUP_REMOVED lines=8> */
[C---:B--2---:R-:W-:Y:S01]  /*8940*/  FADD.FTZ R3, R86.reuse, R3 ;  /* 0x0000000356037221 */ /* 0x044fe20000010000 */
        /* <DEDUP_REMOVED lines=12> */
[----:B-1----:R-:W-:Y:S01]  /*8a10*/  FADD.FTZ R3, R84, R3 ;  /* 0x0000000354037221 */ /* 0x002fe20000010000 */
[C---:B--2---:R-:W-:Y:S01]  /*8a20*/  FADD.FTZ R4, R52.reuse, R13 ;  /* 0x0000000d34047221 */ /* 0x044fe20000010000 */
[----:B------:R-:W-:Y:S02]  /*8a30*/  F2FP.F16.F32.PACK_AB R154, R52, R53 ;  /* 0x00000035349a723e */ /* 0x000fe400000000ff */
[C---:B---3--:R-:W-:Y:S01]  /*8a40*/  FADD.FTZ R3, R35.reuse, R3 ;  /* 0x0000000323037221 */ /* 0x048fe20000010000 */
[----:B------:R-:W-:Y:S01]  /*8a50*/  F2FP.F16.F32.PACK_AB R155, R35, R84 ;  /* 0x00000054239b723e */ /* 0x000fe200000000ff */
[----:B------:R-:W-:Y:S06]  /*8a60*/  @P3 BRA `(.L_x_913) ;  /* 0xffffffc800143947 */ /* 0x000fec000383ffff */
[----:B------:R-:W-:Y:S01]  /*8a70*/  IMAD.MOV.U32 R8, RZ, RZ, R54 ;  /* 0x000000ffff087224 */ /* 0x000fe200078e0036 */
[----:B------:R-:W-:Y:S01]  /*8a80*/  UMOV UR37, UR61 ;  /* 0x0000003d00257c82 */ /* 0x000fe20008000000 */
[----:B------:R-:W-:Y:S01]  /*8a90*/  IMAD.MOV.U32 R7, RZ, RZ, R34 ;  /* 0x000000ffff077224 */ /* 0x000fe200078e0022 */
[----:B------:R-:W-:-:S06]  /*8aa0*/  UMOV UR36, UR60 ;  /* 0x0000003c00247c82 */ /* 0x000fcc0008000000 */
.L_x_896:
[----:B------:R-:W-:Y:S01]  /*8ab0*/  ULDC UR15, c[0x0][0x9e4] ;  /* 0x00027900000f7ab9 */ /* 0x000fe20000000800 */
[----:B------:R-:W-:Y:S01]  /*8ac0*/  ULDC UR14, c[0x0][0x9dc] ;  /* 0x00027700000e7ab9 */ /* 0x000fe20000000800 */
[----:B------:R-:W-:Y:S02]  /*8ad0*/  UISETP.GE.AND UP0, UPT, UR15, 0x1, UPT ;  /* 0x000000010f00788c */ /* 0x000fe4000bf06270 */
[----:B------:R-:W-:-:S04]  /*8ae0*/  UIADD3 UR14, UR53, -UR14, URZ ;  /* 0x8000000e350e7290 */ /* 0x000fc8000fffe03f */
[----:B------:R-:W-:-:S13]  /*8af0*/  PLOP3.LUT P6, PT, PT, PT, UP0, 0x80, 0x0 ;  /* 0x000000000000781c */ /* 0x000fda0003fcf008 */
[----:B------:R-:W-:Y:S05]  /*8b00*/  @!P6 BRA `(.L_x_914) ;  /* 0x000000000044e947 */ /* 0x000fea0003800000 */
        /* <DEDUP_REMOVED lines=10> */
.L_x_915:
[----:B------:R-:W-:-:S11]  /*8bb0*/  UISETP.NE.AND UP0, UPT, UR15, 0x1, UPT ;  /* 0x000000010f00788c */ /* 0x000fd6000bf05270 */
[----:B------:R-:W-:Y:S02]  /*8bc0*/  @UP0 ULDC.64 UR6, c[0x0][0x9e8] ;  /* 0x00027a0000060ab9 */ /* 0x000fe40000000a00 */
[----:B------:R-:W-:-:S04]  /*8bd0*/  UIMAD.WIDE.U32 UR10, UR53, UR6, URZ ;  /* 0x00000006350a72a5 */ /* 0x000fc8000f8e003f */
[----:B------:R-:W-:-:S12]  /*8be0*/  @UP0 USHF.R.U32.HI UR53, URZ, UR7, UR11 ;  /* 0x000000073f350299 */ /* 0x000fd8000801160b */
.L_x_916:
[----:B------:R-:W-:-:S04]  /*8bf0*/  UIMAD UR53, UR53, UR15, URZ ;  /* 0x0000000f353572a4 */ /* 0x000fc8000f8e023f */
[----:B------:R-:W-:-:S04]  /*8c00*/  UISETP.LT.AND UP0, UPT, UR14, UR53, UPT ;  /* 0x000000350e00728c */ /* 0x000fc8000bf01270 */
[----:B------:R-:W-:-:S12]  /*8c10*/  USEL UR14, UR14, UR53, !UP0 ;  /* 0x000000350e0e7287 */ /* 0x000fd8000c000000 */
.L_x_914:
[----:B------:R-:W-:-:S04]  /*8c20*/  UIADD3 UR14, UR14, 0x7f, URZ ;  /* 0x0000007f0e0e7890 */ /* 0x000fc8000fffe03f */
[----:B------:R-:W-:-:S04]  /*8c30*/  USHF.R.S32.HI UR6, URZ, 0x1f, UR14 ;  /* 0x0000001f3f067899 */ /* 0x000fc8000801140e */
[----:B------:R-:W-:-:S04]  /*8c40*/  ULEA.HI UR6, UR6, UR14, URZ, 0x7 ;  /* 0x0000000e06067291 */ /* 0x000fc8000f8f383f */
[----:B------:R-:W-:-:S04]  /*8c50*/  USHF.R.S32.HI UR6, URZ, 0x7, UR6 ;  /* 0x000000073f067899 */ /* 0x000fc80008011406 */
[----:B------:R-:W-:-:S04]  /*8c60*/  UISETP.LT.AND UP0, UPT, UR40, UR6, UPT ;  /* 0x000000062800728c */ /* 0x000fc8000bf01270 */
[----:B------:R-:W-:-:S06]  /*8c70*/  USEL UR56, UR40, UR6, !UP0 ;  /* 0x0000000628387287 */ /* 0x000fcc000c000000 */
[----:B------:R-:W-:-:S13]  /*8c80*/  ISETP.GE.AND P2, PT, R6, UR56, PT ;  /* 0x0000003806007c0c */ /* 0x000fda000bf46270 */
[----:B------:R-:W-:Y:S05]  /*8c90*/  @!P2 BRA `(.L_x_917) ;  /* 0x0000002400f8a947 */ /* 0x000fea0003800000 */
[----:B------:R-:W-:Y:S01]  /*8ca0*/  IMAD.MOV.U32 R11, RZ, RZ, R8 ;  /* 0x000000ffff0b7224 */ /* 0x000fe200078e0008 */
[----:B------:R-:W-:Y:S01]  /*8cb0*/  UMOV UR58, UR36 ;  /* 0x00000024003a7c82 */ /* 0x000fe20008000000 */
[----:B------:R-:W-:Y:S01]  /*8cc0*/  IMAD.MOV.U32 R10, RZ, RZ, R7 ;  /* 0x000000ffff0a7224 */ /* 0x000fe200078e0007 */
[----:B------:R-:W-:Y:S01]  /*8cd0*/  UMOV UR57, UR37 ;  /* 0x0000002500397c82 */ /* 0x000fe20008000000 */
[----:B------:R-:W-:-:S05]  /*8ce0*/  ULDC UR53, c[0x0][0x9d8] ;  /* 0x0002760000357ab9 */ /* 0x000fca0000000800 */
.L_x_926:
        /* <DEDUP_REMOVED lines=9> */
.L_x_919:
[----:B------:R-:W-:Y:S01]  /*8d80*/  ULEA UR6, UR37, UR39, 0x3 ;  /* 0x0000002725067291 */ /* 0x000fe2000f8e183f */
[----:B------:R-:W-:-:S05]  /*8d90*/  IMAD.U32 R7, RZ, RZ, UR36 ;  /* 0x00000024ff077e24 */ /* 0x000fca000f8e00ff */
[----:B------:R-:W-:-:S04]  /*8da0*/  SHF.L.U32 R7, R7, 0x1f, RZ ;  /* 0x0000001f07077819 */ /* 0x000fc800000006ff */
[----:B------:R1:W2:Y:S01]  /*8db0*/  SYNCS.PHASECHK.TRANS64.TRYWAIT P2, [UR6+0x28830], R7 ;  /* 0x02883007ff0075a7 */ /* 0x0002a20008040146 */
[----:B------:R-:W-:Y:S05]  /*8dc0*/  @!P0 BRA `(.L_x_920) ;  /* 0x0000000000048947 */ /* 0x000fea0003800000 */
[----:B------:R-:W-:Y:S01]  /*8dd0*/  BPT.TRAP 0x1 ;  /* 0x000000040000795c */ /* 0x000fe20000300000 */
.L_x_920:
[----:B--2---:R-:W-:Y:S05]  /*8de0*/  @P2 BRA `(.L_x_918) ;  /* 0x0000000000082947 */ /* 0x004fea0003800000 */
[----:B------:R-:W2:Y:S02]  /*8df0*/  SYNCS.PHASECHK.TRANS64.TRYWAIT P2, [UR6+0x28830], R7 ;  /* 0x02883007ff0075a7 */ /* 0x000ea40008040146 */
[----:B--2---:R-:W-:Y:S05]  /*8e00*/  @!P2 BRA `(.L_x_921) ;  /* 0x000000ac0090a947 */ /* 0x004fea0003800000 */
.L_x_918:
        /* <DEDUP_REMOVED lines=45> */
.L_x_923:
[----:B------:R-:W-:Y:S01]  /*90e0*/  ULEA UR6, UR57, UR39, 0x3 ;  /* 0x0000002739067291 */ /* 0x000fe2000f8e183f */
[----:B------:R-:W-:-:S05]  /*90f0*/  IMAD.U32 R7, RZ, RZ, UR58 ;  /* 0x0000003aff077e24 */ /* 0x000fca000f8e00ff */
[----:B------:R-:W-:-:S04]  /*9100*/  SHF.L.U32 R7, R7, 0x1f, RZ ;  /* 0x0000001f07077819 */ /* 0x000fc800000006ff */
[----:B------:R1:W2:Y:S01]  /*9110*/  SYNCS.PHASECHK.TRANS64.TRYWAIT P2, [UR6+0x28850], R7 ;  /* 0x02885007ff0075a7 */ /* 0x0002a20008040146 */
[----:B------:R-:W-:Y:S05]  /*9120*/  @!P0 BRA `(.L_x_924) ;  /* 0x0000000000048947 */ /* 0x000fea0003800000 */
[----:B------:R-:W-:Y:S01]  /*9130*/  BPT.TRAP 0x1 ;  /* 0x000000040000795c */ /* 0x000fe20000300000 */
.L_x_924:
[----:B--2---:R-:W-:Y:S05]  /*9140*/  @P2 BRA `(.L_x_922) ;  /* 0x0000000000082947 */ /* 0x004fea0003800000 */
[----:B------:R-:W2:Y:S02]  /*9150*/  SYNCS.PHASECHK.TRANS64.TRYWAIT P2, [UR6+0x28850], R7 ;  /* 0x02885007ff0075a7 */ /* 0x000ea40008040146 */
[----:B--2---:R-:W-:Y:S05]  /*9160*/  @!P2 BRA `(.L_x_925) ;  /* 0x000000a800d0a947 */ /* 0x004fea0003800000 */
.L_x_922:
[----:B------:R-:W-:Y:S01]  /*9170*/  UIADD3 UR6, UR39, 0x400, URZ ;  /* 0x0000040027067890 */ /* 0x000fe2000fffe03f */
[----:B------:R-:W-:Y:S01]  /*9180*/  WARPGROUP.ARRIVE ;  /* 0x00000000000079c5 */ /* 0x000fe20000000000 */
[----:B------:R-:W-:Y:S01]  /*9190*/  UMOV UR7, 0x40000040 ;  /* 0x4000004000077882 */ /* 0x000fe20000000000 */
[----:B--2---:R-:W-:Y:S01]  /*91a0*/  FMUL.FTZ R8, R24, UR53 ;  /* 0x0000003518087c20 */ /* 0x004fe20008410000 */
        /* <DEDUP_REMOVED lines=12> */
[----:B------:R-:W-:Y:S01]  /*9270*/  ULEA UR10, UR57, UR6, 0xb ;  /* 0x00000006390a7291 */ /* 0x000fe2000f8e583f */
        /* <DEDUP_REMOVED lines=34> */
[----:B------:R-:W-:Y:S01]  /*94a0*/  MUFU.TANH R194, R194 ;  /* 0x000000c200c27308 */ /* 0x000fe20000002400 */
[----:B-1----:R-:W-:Y:S01]  /*94b0*/  FMNMX.FTZ R7, R28, R7, !PT ;  /* 0x000000071c077209 */ /* 0x002fe20007810000 */
[----:B------:R-:W-:Y:S01]  /*94c0*/  FMUL.FTZ R80, R80, UR53 ;  /* 0x0000003550507c20 */ /* 0x000fe20008410000 */
[----:B------:R-:W-:Y:S01]  /*94d0*/  FMUL.FTZ R44, R46, UR53 ;  /* 0x000000352e2c7c20 */ /* 0x000fe20008410000 */
[----:B------:R-:W-:Y:S01]  /*94e0*/  FMUL.FTZ R228, R81, UR53 ;  /* 0x0000003551e47c20 */ /* 0x000fe20008410000 */
[----:B------:R-:W-:Y:S01]  /*94f0*/  FMUL.FTZ R46, R47, UR53 ;  /* 0x000000352f2e7c20 */ /* 0x000fe20008410000 */
[----:B------:R-:W-:Y:S01]  /*9500*/  FMUL.FTZ R230, R84, UR53 ;  /* 0x0000003554e67c20 */ /* 0x000fe20008410000 */
[----:B------:R-:W-:Y:S01]  /*9510*/  FMUL.FTZ R84, R85, UR53 ;  /* 0x0000003555547c20 */ /* 0x000fe20008410000 */
[----:B------:R-:W-:Y:S01]  /*9520*/  MUFU.TANH R192, R192 ;  /* 0x000000c000c07308 */ /* 0x000fe20000002400 */
[----:B--2---:R-:W-:Y:S01]  /*9530*/  FMNMX.FTZ R7, R32, R7, !PT ;  /* 0x0000000720077209 */ /* 0x004fe20007810000 */
[----:B------:R-:W-:Y:S01]  /*9540*/  FMUL.FTZ R52, R54, UR53 ;  /* 0x0000003536347c20 */ /* 0x000fe20008410000 */
[----:B------:R-:W-:Y:S01]  /*9550*/  FMUL.FTZ R54, R55, UR53 ;  /* 0x0000003537367c20 */ /* 0x000fe20008410000 */
[----:B------:R-:W-:Y:S01]  /*9560*/  FMUL.FTZ R56, R58, UR53 ;  /* 0x000000353a387c20 */ /* 0x000fe20008410000 */
[----:B------:R-:W-:Y:S01]  /*9570*/  FMUL.FTZ R58, R59, UR53 ;  /* 0x000000353b3a7c20 */ /* 0x000fe20008410000 */
[----:B------:R-:W-:Y:S01]  /*9580*/  FMUL.FTZ R60, R62, UR53 ;  /* 0x000000353e3c7c20 */ /* 0x000fe20008410000 */
[----:B------:R-:W-:Y:S01]  /*9590*/  FMUL.FTZ R62, R63, UR53 ;  /* 0x000000353f3e7c20 */ /* 0x000fe20008410000 */
[----:B------:R-:W-:Y:S01]  /*95a0*/  MUFU.TANH R196, R196 ;  /* 0x000000c400c47308 */ /* 0x000fe20000002400 */
[----:B------:R-:W-:Y:S01]  /*95b0*/  FMUL.FTZ R68, R70, UR53 ;  /* 0x0000003546447c20 */ /* 0x000fe20008410000 */
[----:B------:R-:W-:Y:S01]  /*95c0*/  FMUL.FTZ R70, R71, UR53 ;  /* 0x0000003547467c20 */ /* 0x000fe20008410000 */
[----:B------:R-:W-:Y:S01]  /*95d0*/  FMUL.FTZ R72, R74, UR53 ;  /* 0x000000354a487c20 */ /* 0x000fe20008410000 */
[----:B------:R-:W-:Y:S01]  /*95e0*/  FMUL.FTZ R74, R75, UR53 ;  /* 0x000000354b4a7c20 */ /* 0x000fe20008410000 */
[----:B------:R-:W-:Y:S01]  /*95f0*/  FMUL.FTZ R82, R82, UR53 ;  /* 0x0000003552527c20 */ /* 0x000fe20008410000 */
[----:B------:R-:W1:Y:S01]  /*9600*/  LDC R9, c[0x0][0x988] ;  /* 0x00026200ff097b82 */ /* 0x000e620000000800 */
[----:B------:R-:W-:Y:S01]  /*9610*/  FMUL.FTZ R86, R86, UR53 ;  /* 0x0000003556567c20 */ /* 0x000fe20008410000 */
[----:B------:R-:W-:Y:S01]  /*9620*/  MUFU.TANH R198, R198 ;  /* 0x000000c600c67308 */ /* 0x000fe20000002400 */
[C---:B------:R-:W-:Y:S01]  /*9630*/  ISETP.GT.AND P2, PT, R6.reuse, UR56, PT ;  /* 0x0000003806007c0c */ /* 0x040fe2000bf44270 */
[----:B------:R-:W-:Y:S01]  /*9640*/  UMOV UR58, UR36 ;  /* 0x00000024003a7c82 */ /* 0x000fe20008000000 */
[----:B------:R-:W-:-:S05]  /*9650*/  VIADD R6, R6, 0xffffffff ;  /* 0xffffffff06067836 */ /* 0x000fca0000000000 */
[----:B------:R-:W-:Y:S08]  /*9660*/  MUFU.TANH R200, R200 ;  /* 0x000000c800c87308 */ /* 0x000ff00000002400 */
[----:B------:R-:W-:Y:S08]  /*9670*/  MUFU.TANH R202, R202 ;  /* 0x000000ca00ca7308 */ /* 0x000ff00000002400 */
[----:B------:R-:W-:Y:S08]  /*9680*/  MUFU.TANH R204, R204 ;  /* 0x000000cc00cc7308 */ /* 0x000ff00000002400 */
[----:B------:R-:W-:Y:S08]  /*9690*/  MUFU.TANH R206, R206 ;  /* 0x000000ce00ce7308 */ /* 0x000ff00000002400 */
[----:B------:R-:W-:Y:S08]  /*96a0*/  MUFU.TANH R208, R208 ;  /* 0x000000d000d07308 */ /* 0x000ff00000002400 */
[----:B------:R-:W-:Y:S08]  /*96b0*/  MUFU.TANH R210, R210 ;  /* 0x000000d200d27308 */ /* 0x000ff00000002400 */
[----:B------:R-:W-:Y:S08]  /*96c0*/  MUFU.TANH R212, R212 ;  /* 0x000000d400d47308 */ /* 0x000ff00000002400 */
[----:B------:R-:W2:Y:S08]  /*96d0*/  MUFU.TANH R14, R14 ;  /* 0x0000000e000e7308 */ /* 0x000eb00000002400 */
[----:B------:R-:W-:Y:S08]  /*96e0*/  MUFU.TANH R214, R214 ;  /* 0x000000d600d67308 */ /* 0x000ff00000002400 */
[----:B------:R-:W3:Y:S01]  /*96f0*/  MUFU.TANH R20, R20 ;  /* 0x0000001400147308 */ /* 0x000ee20000002400 */
[----:B--2---:R-:W-:-:S07]  /*9700*/  FMNMX.FTZ R25, R14, R11, !PT ;  /* 0x0000000b0e197209 */ /* 0x004fce0007810000 */
[----:B------:R-:W2:Y:S01]  /*9710*/  MUFU.TANH R26, R26 ;  /* 0x0000001a001a7308 */ /* 0x000ea20000002400 */
[----:B------:R-:W-:Y:S02]  /*9720*/  WARPGROUP.DEPBAR.LE gsb0, 0x0 ;  /* 0x00008000000079c5 */ /* 0x000fe40000010000 */
[----:B------:R-:W-:Y:S01]  /*9730*/  WARPGROUP.ARRIVE ;  /* 0x00000000000079c5 */ /* 0x000fe20000000000 */
[----:B------:R-:W-:-:S04]  /*9740*/  FMUL.FTZ R180, R33, UR53 ;  /* 0x0000003521b47c20 */ /* 0x000fc80008410000 */
[----:B------:R-:W4:Y:S01]  /*9750*/  MUFU.TANH R30, R30 ;  /* 0x0000001e001e7308 */ /* 0x000f220000002400 */
[----:B------:R-:W-:Y:S01]  /*9760*/  FMUL.FTZ R182, R35, UR53 ;  /* 0x0000003523b67c20 */ /* 0x000fe20008410000 */
[----:B---3--:R-:W-:Y:S01]  /*9770*/  FMNMX.FTZ R25, R20, R25, !PT ;  /* 0x0000001914197209 */ /* 0x008fe20007810000 */
[----:B------:R-:W-:Y:S01]  /*9780*/  HGMMA.64x128x16.F32 R88, R176, gdesc[UR4].tnspB, R88, gsb0 ;  /* 0x41e00004b0587df0 */ /* 0x000fe20008000858 */
[----:B------:R-:W-:Y:S01]  /*9790*/  UIADD3 UR6, UR10, 0x100, URZ ;  /* 0x000001000a067890 */ /* 0x000fe2000fffe03f */
[----:B------:R-:W-:-:S03]  /*97a0*/  UMOV UR7, 0x40000040 ;  /* 0x4000004000077882 */ /* 0x000fc60000000000 */
[----:B------:R-:W3:Y:S01]  /*97b0*/  MUFU.TANH R180, R180 ;  /* 0x000000b400b47308 */ /* 0x000ee20000002400 */
[----:B--2---:R-:W-:-:S07]  /*97c0*/  FMNMX.FTZ R25, R26, R25, !PT ;  /* 0x000000191a197209 */ /* 0x004fce0007810000 */
[----:B------:R-:W-:Y:S01]  /*97d0*/  MUFU.TANH R216, R216 ;  /* 0x000000d800d87308 */ /* 0x000fe20000002400 */
[----:B----4-:R-:W-:-:S07]  /*97e0*/  FMNMX.FTZ R25, R30, R25, !PT ;  /* 0x000000191e197209 */ /* 0x010fce0007810000 */
[----:B------:R-:W2:Y:S01]  /*97f0*/  MUFU.TANH R34, R34 ;  /* 0x0000002200227308 */ /* 0x000ea20000002400 */
[----:B---3--:R-:W-:-:S04]  /*9800*/  FMNMX.FTZ R7, R180, R7, !PT ;  /* 0x00000007b4077209 */ /* 0x008fc80007810000 */
[----:B------:R-:W-:-:S03]  /*9810*/  FMNMX.FTZ R7, R194, R7, !PT ;  /* 0x00000007c2077209 */ /* 0x000fc60007810000 */
[----:B------:R-:W-:Y:S01]  /*9820*/  MUFU.TANH R218, R218 ;  /* 0x000000da00da7308 */ /* 0x000fe20000002400 */
[----:B------:R-:W-:-:S04]  /*9830*/  FMNMX.FTZ R7, R192, R7, !PT ;  /* 0x00000007c0077209 */ /* 0x000fc80007810000 */
[----:B------:R-:W-:-:S03]  /*9840*/  FMNMX.FTZ R7, R196, R7, !PT ;  /* 0x00000007c4077209 */ /* 0x000fc60007810000 */
[----:B------:R-:W3:Y:S01]  /*9850*/  MUFU.TANH R182, R182 ;  /* 0x000000b600b67308 */ /* 0x000ee20000002400 */
[----:B------:R-:W-:Y:S02]  /*9860*/  FMNMX.FTZ R7, R198, R7, !PT ;  /* 0x00000007c6077209 */ /* 0x000fe40007810000 */
[----:B--2---:R-:W-:Y:S02]  /*9870*/  FMNMX.FTZ R25, R34, R25, !PT ;  /* 0x0000001922197209 */ /* 0x004fe40007810000 */
[----:B------:R-:W-:-:S03]  /*9880*/  FMNMX.FTZ R7, R200, R7, !PT ;  /* 0x00000007c8077209 */ /* 0x000fc60007810000 */
[----:B------:R-:W-:Y:S08]  /*9890*/  MUFU.TANH R220, R220 ;  /* 0x000000dc00dc7308 */ /* 0x000ff00000002400 */
[----:B------:R-:W2:Y:S01]  /*98a0*/  MUFU.TANH R36, R36 ;  /* 0x0000002400247308 */ /* 0x000ea20000002400 */
[----:B---3--:R-:W-:-:S07]  /*98b0*/  FMNMX.FTZ R29, R182, R25, !PT ;  /* 0x00000019b61d7209 */ /* 0x008fce0007810000 */
[----:B------:R-:W-:Y:S08]  /*98c0*/  MUFU.TANH R222, R222 ;  /* 0x000000de00de7308 */ /* 0x000ff00000002400 */
[----:B------:R-:W3:Y:S01]  /*98d0*/  MUFU.TANH R38, R38 ;  /* 0x0000002600267308 */ /* 0x000ee20000002400 */
[----:B--2---:R-:W-:-:S07]  /*98e0*/  FMNMX.FTZ R29, R36, R29, !PT ;  /* 0x0000001d241d7209 */ /* 0x004fce0007810000 */
        /* <DEDUP_REMOVED lines=12> */
[----:B------:R-:W-:Y:S01]  /*99b0*/  MUFU.TANH R230, R230 ;  /* 0x000000e600e67308 */ /* 0x000fe20000002400 */
[----:B------:R-:W-:Y:S02]  /*99c0*/  WARPGROUP.DEPBAR.LE gsb0, 0x0 ;  /* 0x00008000000079c5 */ /* 0x000fe40000010000 */
[----:B------:R-:W-:Y:S01]  /*99d0*/  WARPGROUP.ARRIVE ;  /* 0x00000000000079c5 */ /* 0x000fe20000000000 */
[----:B------:R-:W-:Y:S01]  /*99e0*/  FMUL.FTZ R176, R45, UR53 ;  /* 0x000000352db07c20 */ /* 0x000fe20008410000 */
[----:B------:R-:W-:Y:S01]  /*99f0*/  FMUL.FTZ R178, R48, UR53 ;  /* 0x0000003530b27c20 */ /* 0x000fe20008410000 */
[----:B------:R-:W-:Y:S01]  /*9a00*/  FMUL.FTZ R48, R50, UR53 ;  /* 0x0000003532307c20 */ /* 0x000fe20008410000 */
[----:B------:R-:W-:Y:S01]  /*9a10*/  FMUL.FTZ R50, R51, UR53 ;  /* 0x0000003533327c20 */ /* 0x000fe20008410000 */
[----:B------:R-:W-:Y:S01]  /*9a20*/  MUFU.TANH R84, R84 ;  /* 0x0000005400547308 */ /* 0x000fe20000002400 */
[----:B------:R-:W-:Y:S01]  /*9a30*/  HGMMA.64x128x16.F32 R88, R172, gdesc[UR4].tnspB, R88, gsb0 ;  /* 0x41e00004ac587df0 */ /* 0x000fe20008000858 */
[----:B------:R-:W-:Y:S01]  /*9a40*/  UIADD3 UR6, UR10, 0x180, URZ ;  /* 0x000001800a067890 */ /* 0x000fe2000fffe03f */
[----:B---3--:R-:W-:Y:S01]  /*9a50*/  FMNMX.FTZ R31, R46, R31, !PT ;  /* 0x0000001f2e1f7209 */ /* 0x008fe20007810000 */
[----:B------:R-:W-:-:S04]  /*9a60*/  UMOV UR7, 0x40000040 ;  /* 0x4000004000077882 */ /* 0x000fc80000000000 */
[----:B------:R-:W2:Y:S08]  /*9a70*/  MUFU.TANH R176, R176 ;  /* 0x000000b000b07308 */ /* 0x000eb00000002400 */
[----:B------:R-:W3:Y:S08]  /*9a80*/  MUFU.TANH R178, R178 ;  /* 0x000000b200b27308 */ /* 0x000ef00000002400 */
[----:B------:R-:W4:Y:S01]  /*9a90*/  MUFU.TANH R48, R48 ;  /* 0x0000003000307308 */ /* 0x000f220000002400 */
[----:B--2---:R-:W-:-:S07]  /*9aa0*/  FMNMX.FTZ R7, R176, R7, !PT ;  /* 0x00000007b0077209 */ /* 0x004fce0007810000 */
[----:B------:R-:W2:Y:S01]  /*9ab0*/  MUFU.TANH R50, R50 ;  /* 0x0000003200327308 */ /* 0x000ea20000002400 */
[----:B---3--:R-:W-:-:S04]  /*9ac0*/  FMNMX.FTZ R7, R178, R7, !PT ;  /* 0x00000007b2077209 */ /* 0x008fc80007810000 */
[----:B------:R-:W-:-:S03]  /*9ad0*/  FMNMX.FTZ R7, R202, R7, !PT ;  /* 0x00000007ca077209 */ /* 0x000fc60007810000 */
[----:B------:R-:W3:Y:S01]  /*9ae0*/  MUFU.TANH R52, R52 ;  /* 0x0000003400347308 */ /* 0x000ee20000002400 */
[----:B------:R-:W-:Y:S02]  /*9af0*/  FMNMX.FTZ R7, R204, R7, !PT ;  /* 0x00000007cc077209 */ /* 0x000fe40007810000 */
[----:B----4-:R-:W-:Y:S02]  /*9b00*/  FMNMX.FTZ R31, R48, R31, !PT ;  /* 0x0000001f301f7209 */ /* 0x010fe40007810000 */
[----:B------:R-:W-:-:S03]  /*9b10*/  FMNMX.FTZ R7, R206, R7, !PT ;  /* 0x00000007ce077209 */ /* 0x000fc60007810000 */
[----:B------:R-:W4:Y:S01]  /*9b20*/  MUFU.TANH R54, R54 ;  /* 0x0000003600367308 */ /* 0x000f220000002400 */
[----:B------:R-:W-:Y:S02]  /*9b30*/  FMNMX.FTZ R7, R208, R7, !PT ;  /* 0x00000007d0077209 */ /* 0x000fe40007810000 */
[----:B--2---:R-:W-:Y:S02]  /*9b40*/  FMNMX.FTZ R33, R50, R31, !PT ;  /* 0x0000001f32217209 */ /* 0x004fe40007810000 */
[----:B------:R-:W-:-:S03]  /*9b50*/  FMNMX.FTZ R7, R210, R7, !PT ;  /* 0x00000007d2077209 */ /* 0x000fc60007810000 */
[----:B------:R-:W2:Y:S01]  /*9b60*/  MUFU.TANH R56, R56 ;  /* 0x0000003800387308 */ /* 0x000ea20000002400 */
[----:B------:R-:W-:Y:S02]  /*9b70*/  FMNMX.FTZ R7, R212, R7, !PT ;  /* 0x00000007d4077209 */ /* 0x000fe40007810000 */
[----:B---3--:R-:W-:Y:S02]  /*9b80*/  FMNMX.FTZ R33, R52, R33, !PT ;  /* 0x0000002134217209 */ /* 0x008fe40007810000 */
[----:B------:R-:W-:-:S03]  /*9b90*/  FMNMX.FTZ R7, R214, R7, !PT ;  /* 0x00000007d6077209 */ /* 0x000fc60007810000 */
[----:B------:R-:W3:Y:S01]  /*9ba0*/  MUFU.TANH R58, R58 ;  /* 0x0000003a003a7308 */ /* 0x000ee20000002400 */
[----:B----4-:R-:W-:-:S07]  /*9bb0*/  FMNMX.FTZ R33, R54, R33, !PT ;  /* 0x0000002136217209 */ /* 0x010fce0007810000 */
[----:B------:R-:W4:Y:S01]  /*9bc0*/  MUFU.TANH R60, R60 ;  /* 0x0000003c003c7308 */ /* 0x000f220000002400 */
[----:B--2---:R-:W-:-:S07]  /*9bd0*/  FMNMX.FTZ R33, R56, R33, !PT ;  /* 0x0000002138217209 */ /* 0x004fce0007810000 */
[----:B------:R-:W2:Y:S01]  /*9be0*/  MUFU.TANH R62, R62 ;  /* 0x0000003e003e7308 */ /* 0x000ea20000002400 */
[----:B---3--:R-:W-:-:S07]  /*9bf0*/  FMNMX.FTZ R37, R58, R33, !PT ;  /* 0x000000213a257209 */ /* 0x008fce0007810000 */
[----:B------:R-:W-:Y:S01]  /*9c00*/  MUFU.TANH R68, R68 ;  /* 0x0000004400447308 */ /* 0x000fe20000002400 */
[----:B----4-:R-:W-:-:S07]  /*9c10*/  FMNMX.FTZ R37, R60, R37, !PT ;  /* 0x000000253c257209 */ /* 0x010fce0007810000 */
[----:B------:R-:W-:Y:S01]  /*9c20*/  MUFU.TANH R70, R70 ;  /* 0x0000004600467308 */ /* 0x000fe20000002400 */
[----:B--2---:R-:W-:-:S07]  /*9c30*/  FMNMX.FTZ R37, R62, R37, !PT ;  /* 0x000000253e257209 */ /* 0x004fce0007810000 */
        /* <DEDUP_REMOVED lines=9> */
[----:B------:R-:W-:Y:S02]  /*9cd0*/  FMUL.FTZ R66, R67, UR53 ;  /* 0x0000003543427c20 */ /* 0x000fe40008410000 */
[----:B------:R-:W-:Y:S01]  /*9ce0*/  HGMMA.64x128x16.F32 R88, R168, gdesc[UR4].tnspB, R88, gsb0 ;  /* 0x41e00004a8587df0 */ /* 0x000fe20008000858 */
[----:B------:R-:W-:Y:S01]  /*9cf0*/  UIADD3 UR6, UR10, 0x200, URZ ;  /* 0x000002000a067890 */ /* 0x000fe2000fffe03f */
[----:B------:R-:W2:Y:S01]  /*9d00*/  MUFU.TANH R172, R172 ;  /* 0x000000ac00ac7308 */ /* 0x000ea20000002400 */
[----:B------:R-:W-:-:S07]  /*9d10*/  UMOV UR7, 0x40000040 ;  /* 0x4000004000077882 */ /* 0x000fce0000000000 */
[----:B------:R-:W3:Y:S08]  /*9d20*/  MUFU.TANH R174, R174 ;  /* 0x000000ae00ae7308 */ /* 0x000ef00000002400 */
[----:B------:R-:W4:Y:S01]  /*9d30*/  MUFU.TANH R64, R64 ;  /* 0x0000004000407308 */ /* 0x000f220000002400 */
[----:B--2---:R-:W-:-:S07]  /*9d40*/  FMNMX.FTZ R7, R172, R7, !PT ;  /* 0x00000007ac077209 */ /* 0x004fce0007810000 */
[----:B------:R-:W2:Y:S01]  /*9d50*/  MUFU.TANH R66, R66 ;  /* 0x0000004200427308 */ /* 0x000ea20000002400 */
[----:B---3--:R-:W-:-:S04]  /*9d60*/  FMNMX.FTZ R7, R174, R7, !PT ;  /* 0x00000007ae077209 */ /* 0x008fc80007810000 */
[----:B------:R-:W-:-:S04]  /*9d70*/  FMNMX.FTZ R7, R216, R7, !PT ;  /* 0x00000007d8077209 */ /* 0x000fc80007810000 */
[----:B------:R-:W-:Y:S02]  /*9d80*/  FMNMX.FTZ R7, R218, R7, !PT ;  /* 0x00000007da077209 */ /* 0x000fe40007810000 */
[----:B----4-:R-:W-:Y:S02]  /*9d90*/  FMNMX.FTZ R37, R64, R37, !PT ;  /* 0x0000002540257209 */ /* 0x010fe40007810000 */
[----:B------:R-:W-:-:S04]  /*9da0*/  FMNMX.FTZ R7, R220, R7, !PT ;  /* 0x00000007dc077209 */ /* 0x000fc80007810000 */
[----:B------:R-:W-:Y:S02]  /*9db0*/  FMNMX.FTZ R7, R222, R7, !PT ;  /* 0x00000007de077209 */ /* 0x000fe40007810000 */
[----:B--2---:R-:W-:Y:S02]  /*9dc0*/  FMNMX.FTZ R39, R66, R37, !PT ;  /* 0x0000002542277209 */ /* 0x004fe40007810000 */
[----:B------:R-:W-:Y:S02]  /*9dd0*/  FMNMX.FTZ R7, R224, R7, !PT ;  /* 0x00000007e0077209 */ /* 0x000fe40007810000 */
[----:B------:R-:W-:Y:S02]  /*9de0*/  FMNMX.FTZ R39, R68, R39, !PT ;  /* 0x0000002744277209 */ /* 0x000fe40007810000 */
[----:B------:R-:W-:Y:S02]  /*9df0*/  FMNMX.FTZ R7, R226, R7, !PT ;  /* 0x00000007e2077209 */ /* 0x000fe40007810000 */
[----:B------:R-:W-:-:S02]  /*9e00*/  FMNMX.FTZ R39, R70, R39, !PT ;  /* 0x0000002746277209 */ /* 0x000fc40007810000 */
[----:B------:R-:W-:Y:S02]  /*9e10*/  FMNMX.FTZ R7, R80, R7, !PT ;  /* 0x0000000750077209 */ /* 0x000fe40007810000 */
[----:B------:R-:W-:Y:S02]  /*9e20*/  FMNMX.FTZ R39, R72, R39, !PT ;  /* 0x0000002748277209 */ /* 0x000fe40007810000 */
[----:B------:R-:W-:Y:S02]  /*9e30*/  FMNMX.FTZ R7, R228, R7, !PT ;  /* 0x00000007e4077209 */ /* 0x000fe40007810000 */
[----:B------:R-:W-:Y:S02]  /*9e40*/  FMNMX.FTZ R41, R74, R39, !PT ;  /* 0x000000274a297209 */ /* 0x000fe40007810000 */
[----:B------:R-:W-:-:S04]  /*9e50*/  FMNMX.FTZ R7, R230, R7, !PT ;  /* 0x00000007e6077209 */ /* 0x000fc80007810000 */
[----:B------:R-:W-:-:S05]  /*9e60*/  FMNMX.FTZ R7, R84, R7, !PT ;  /* 0x0000000754077209 */ /* 0x000fca0007810000 */
[----:B------:R-:W2:Y:S02]  /*9e70*/  SHFL.BFLY PT, R76, R7, 0x2, 0x1f ;  /* 0x0c401f00074c7f89 */ /* 0x000ea400000e0000 */
[----:B--2---:R-:W-:Y:S01]  /*9e80*/  FMNMX.FTZ R13, R7, R76, !PT ;  /* 0x0000004c070d7209 */ /* 0x004fe20007810000 */
[----:B------:R-:W-:Y:S01]  /*9e90*/  FMUL.FTZ R76, R78, UR53 ;  /* 0x000000354e4c7c20 */ /* 0x000fe20008410000 */
[----:B------:R-:W-:-:S03]  /*9ea0*/  FMUL.FTZ R78, R79, UR53 ;  /* 0x000000354f4e7c20 */ /* 0x000fc60008410000 */
[----:B------:R-:W2:Y:S02]  /*9eb0*/  SHFL.BFLY PT, R232, R13, 0x1, 0x1f ;  /* 0x0c201f000de87f89 */ /* 0x000ea400000e0000 */
[----:B------:R-:W3:Y:S08]  /*9ec0*/  MUFU.TANH R76, R76 ;  /* 0x0000004c004c7308 */ /* 0x000ef00000002400 */
[----:B------:R-:W4:Y:S01]  /*9ed0*/  MUFU.TANH R78, R78 ;  /* 0x0000004e004e7308 */ /* 0x000f220000002400 */
[----:B---3--:R-:W-:-:S02]  /*9ee0*/  FMNMX.FTZ R41, R76, R41, !PT ;  /* 0x000000294c297209 */ /* 0x008fc40007810000 */
[----:B--2---:R-:W-:Y:S02]  /*9ef0*/  FMNMX.FTZ R7, R13, R232, !PT ;  /* 0x000000e80d077209 */ /* 0x004fe40007810000 */
[----:B----4-:R-:W-:-:S03]  /*9f00*/  FMNMX.FTZ R41, R78, R41, !PT ;  /* 0x000000294e297209 */ /* 0x010fc60007810000 */
[C---:B------:R-:W-:Y:S01]  /*9f10*/  FADD.FTZ R10, -R7.reuse, R10 ;  /* 0x0000000a070a7221 */ /* 0x040fe20000010100 */
[----:B-1----:R-:W-:Y:S01]  /*9f20*/  FMUL.FTZ R35, R7, R9 ;  /* 0x0000000907237220 */ /* 0x002fe20000410000 */
[----:B------:R-:W-:Y:S02]  /*9f30*/  FMNMX.FTZ R41, R82, R41, !PT ;  /* 0x0000002952297209 */ /* 0x000fe40007810000 */
[-C--:B------:R-:W-:Y:S01]  /*9f40*/  FMUL.FTZ R13, R10, R9.reuse ;  /* 0x000000090a0d7220 */ /* 0x080fe20000410000 */
[-CC-:B------:R-:W-:Y:S01]  /*9f50*/  FFMA.FTZ R10, R8, R9.reuse, -R35.reuse ;  /* 0x00000009080a7223 */ /* 0x180fe20000010823 */
[-CC-:B------:R-:W-:Y:S01]  /*9f60*/  FFMA.FTZ R194, R194, R9.reuse, -R35.reuse ;  /* 0x00000009c2c27223 */ /* 0x180fe20000010823 */
[-CC-:B------:R-:W-:Y:S01]  /*9f70*/  FFMA.FTZ R196, R196, R9.reuse, -R35.reuse ;  /* 0x00000009c4c47223 */ /* 0x180fe20000010823 */
[-CC-:B------:R-:W-:Y:S01]  /*9f80*/  FFMA.FTZ R200, R200, R9.reuse, -R35.reuse ;  /* 0x00000009c8c87223 */ /* 0x180fe20000010823 */
[-CC-:B------:R-:W-:Y:S01]  /*9f90*/  FFMA.FTZ R15, R12, R9.reuse, -R35.reuse ;  /* 0x000000090c0f7223 */ /* 0x180fe20000010823 */
[-CC-:B------:R-:W-:Y:S01]  /*9fa0*/  FFMA.FTZ R12, R24, R9.reuse, -R35.reuse ;  /* 0x00000009180c7223 */ /* 0x180fe20000010823 */
[----:B------:R-:W-:Y:S01]  /*9fb0*/  FFMA.FTZ R21, R28, R9, -R35 ;  /* 0x000000091c157223 */ /* 0x000fe20000010823 */
[----:B------:R-:W-:-:S02]  /*9fc0*/  WARPGROUP.DEPBAR.LE gsb0, 0x0 ;  /* 0x00008000000079c5 */ /* 0x000fc40000010000 */
[----:B------:R-:W-:Y:S01]  /*9fd0*/  WARPGROUP.ARRIVE ;  /* 0x00000000000079c5 */ /* 0x000fe20000000000 */
[----:B------:R-:W-:Y:S01]  /*9fe0*/  FMUL.FTZ R168, R83, UR53 ;  /* 0x0000003553a87c20 */ /* 0x000fe20008410000 */
[----:B------:R-:W-:Y:S01]  /*9ff0*/  FMUL.FTZ R170, R87, UR53 ;  /* 0x0000003557aa7c20 */ /* 0x000fe20008410000 */
[-CC-:B------:R-:W-:Y:S01]  /*a000*/  FFMA.FTZ R24, R32, R9.reuse, -R35.reuse ;  /* 0x0000000920187223 */ /* 0x180fe20000010823 */
[----:B------:R1:W-:Y:S01]  /*a010*/  MUFU.EX2 R25, R194 ;  /* 0x000000c200197308 */ /* 0x0003e20000000800 */
[-CC-:B------:R-:W-:Y:S01]  /*a020*/  FFMA.FTZ R28, R192, R9.reuse, -R35.reuse ;  /* 0x00000009c01c7223 */ /* 0x180fe20000010823 */
[----:B------:R-:W-:Y:S01]  /*a030*/  HGMMA.64x128x16.F32 R88, R164, gdesc[UR4].tnspB, R88, gsb0 ;  /* 0x41e00004a4587df0 */ /* 0x000fe20008000858 */
[----:B------:R-:W-:Y:S01]  /*a040*/  UIADD3 UR6, UR10, 0x280, URZ ;  /* 0x000002800a067890 */ /* 0x000fe2000fffe03f */
[-CC-:B------:R-:W-:Y:S01]  /*a050*/  FFMA.FTZ R32, R198, R9.reuse, -R35.reuse ;  /* 0x00000009c6207223 */ /* 0x180fe20000010823 */
[----:B------:R-:W-:Y:S01]  /*a060*/  UMOV UR7, 0x40000040 ;  /* 0x4000004000077882 */ /* 0x000fe20000000000 */
[-CC-:B------:R-:W-:Y:S01]  /*a070*/  FFMA.FTZ R51, R80, R9.reuse, -R35.reuse ;  /* 0x0000000950337223 */ /* 0x180fe20000010823 */
[-CC-:B------:R-:W-:Y:S01]  /*a080*/  FFMA.FTZ R27, R180, R9.reuse, -R35.reuse ;  /* 0x00000009b41b7223 */ /* 0x180fe20000010823 */
[----:B------:R-:W2:Y:S01]  /*a090*/  MUFU.TANH R168, R168 ;  /* 0x000000a800a87308 */ /* 0x000ea20000002400 */
[-CC-:B------:R-:W-:Y:S01]  /*a0a0*/  FFMA.FTZ R178, R178, R9.reuse, -R35.reuse ;  /* 0x00000009b2b27223 */ /* 0x180fe20000010823 */
[-CC-:B------:R-:W-:Y:S01]  /*a0b0*/  FFMA.FTZ R204, R204, R9.reuse, -R35.reuse ;  /* 0x00000009cccc7223 */ /* 0x180fe20000010823 */
[-CC-:B------:R-:W-:Y:S01]  /*a0c0*/  FFMA.FTZ R208, R208, R9.reuse, -R35.reuse ;  /* 0x00000009d0d07223 */ /* 0x180fe20000010823 */
[-CC-:B------:R-:W-:Y:S01]  /*a0d0*/  FFMA.FTZ R212, R212, R9.reuse, -R35.reuse ;  /* 0x00000009d4d47223 */ /* 0x180fe20000010823 */
[-CC-:B------:R-:W-:Y:S01]  /*a0e0*/  FFMA.FTZ R192, R214, R9.reuse, -R35.reuse ;  /* 0x00000009d6c07223 */ /* 0x180fe20000010823 */
[-CC-:B-1----:R-:W-:Y:S01]  /*a0f0*/  FFMA.FTZ R194, R174, R9.reuse, -R35.reuse ;  /* 0x00000009aec27223 */ /* 0x182fe20000010823 */
[-CC-:B------:R-:W-:Y:S01]  /*a100*/  FFMA.FTZ R45, R216, R9.reuse, -R35.reuse ;  /* 0x00000009d82d7223 */ /* 0x180fe20000010823 */
[----:B------:R-:W1:Y:S01]  /*a110*/  MUFU.TANH R170, R170 ;  /* 0x000000aa00aa7308 */ /* 0x000e620000002400 */
[-CC-:B------:R-:W-:Y:S01]  /*a120*/  FFMA.FTZ R47, R220, R9.reuse, -R35.reuse ;  /* 0x00000009dc2f7223 */ /* 0x180fe20000010823 */
[-CC-:B------:R-:W-:Y:S01]  /*a130*/  FFMA.FTZ R198, R222, R9.reuse, -R35.reuse ;  /* 0x00000009dec67223 */ /* 0x180fe20000010823 */
[-CC-:B------:R-:W-:Y:S01]  /*a140*/  FFMA.FTZ R80, R228, R9.reuse, -R35.reuse ;  /* 0x00000009e4507223 */ /* 0x180fe20000010823 */
[-CC-:B------:R-:W-:Y:S01]  /*a150*/  FFMA.FTZ R230, R230, R9.reuse, -R35.reuse ;  /* 0x00000009e6e67223 */ /* 0x180fe20000010823 */
[----:B------:R-:W-:-:S03]  /*a160*/  FFMA.FTZ R84, R84, R9, -R35 ;  /* 0x0000000954547223 */ /* 0x000fc60000010823 */
[----:B------:R3:W-:Y:S01]  /*a170*/  MUFU.EX2 R29, R196 ;  /* 0x000000c4001d7308 */ /* 0x0007e20000000800 */
[----:B--2---:R-:W-:-:S04]  /*a180*/  FMNMX.FTZ R43, R168, R41, !PT ;  /* 0x00000029a82b7209 */ /* 0x004fc80007810000 */
[----:B------:R-:W-:-:S03]  /*a190*/  FMNMX.FTZ R43, R86, R43, !PT ;  /* 0x0000002b562b7209 */ /* 0x000fc60007810000 */
[----:B------:R2:W-:Y:S01]  /*a1a0*/  MUFU.EX2 R31, R200 ;  /* 0x000000c8001f7308 */ /* 0x0005e20000000800 */
[----:B-1----:R-:W-:Y:S01]  /*a1b0*/  FMNMX.FTZ R8, R170, R43, !PT ;  /* 0x0000002baa087209 */ /* 0x002fe20007810000 */
[-CC-:B------:R-:W-:Y:S01]  /*a1c0*/  FFMA.FTZ R43, R172, R9.reuse, -R35.reuse ;  /* 0x00000009ac2b7223 */ /* 0x180fe20000010823 */
[----:B---3--:R-:W-:-:S03]  /*a1d0*/  FFMA.FTZ R196, R218, R9, -R35 ;  /* 0x00000009dac47223 */ /* 0x008fc60000010823 */
[----:B------:R-:W1:Y:S02]  /*a1e0*/  SHFL.BFLY PT, R49, R8, 0x2, 0x1f ;  /* 0x0c401f0008317f89 */ /* 0x000e6400000e0000 */
[----:B------:R-:W-:Y:S01]  /*a1f0*/  MUFU.EX2 R13, R13 ;  /* 0x0000000d000d7308 */ /* 0x000fe20000000800 */
[----:B--2---:R-:W-:-:S07]  /*a200*/  FFMA.FTZ R200, R226, R9, -R35 ;  /* 0x00000009e2c87223 */ /* 0x004fce0000010823 */
[----:B------:R-:W2:Y:S08]  /*a210*/  MUFU.EX2 R10, R10 ;  /* 0x0000000a000a7308 */ /* 0x000eb00000000800 */
[----:B------:R-:W3:Y:S01]  /*a220*/  MUFU.EX2 R15, R15 ;  /* 0x0000000f000f7308 */ /* 0x000ee20000000800 */
[----:B-1----:R-:W-:Y:S01]  /*a230*/  FMNMX.FTZ R53, R8, R49, !PT ;  /* 0x0000003108357209 */ /* 0x002fe20007810000 */
[----:B------:R-:W-:-:S06]  /*a240*/  FFMA.FTZ R49, R224, R9, -R35 ;  /* 0x00000009e0317223 */ /* 0x000fcc0000010823 */
[----:B------:R-:W-:Y:S01]  /*a250*/  MUFU.EX2 R12, R12 ;  /* 0x0000000c000c7308 */ /* 0x000fe20000000800 */
[----:B--2---:R-:W-:Y:S01]  /*a260*/  FFMA.FTZ R4, R13, R4, R10 ;  /* 0x000000040d047223 */ /* 0x004fe2000001000a */
[----:B------:R-:W1:Y:S06]  /*a270*/  SHFL.BFLY PT, R8, R53, 0x1, 0x1f ;  /* 0x0c201f0035087f89 */ /* 0x000e6c00000e0000 */
[----:B------:R-:W-:Y:S01]  /*a280*/  MUFU.EX2 R21, R21 ;  /* 0x0000001500157308 */ /* 0x000fe20000000800 */
[----:B---3--:R-:W-:-:S07]  /*a290*/  F2FP.F16.F32.PACK_AB R180, R15, R10 ;  /* 0x0000000a0fb4723e */ /* 0x008fce00000000ff */
[----:B------:R-:W-:Y:S08]  /*a2a0*/  MUFU.EX2 R24, R24 ;  /* 0x0000001800187308 */ /* 0x000ff00000000800 */
[----:B------:R-:W-:Y:S01]  /*a2b0*/  MUFU.EX2 R27, R27 ;  /* 0x0000001b001b7308 */ /* 0x000fe20000000800 */
[----:B-1----:R-:W-:-:S07]  /*a2c0*/  FMNMX.FTZ R8, R53, R8, !PT ;  /* 0x0000000835087209 */ /* 0x002fce0007810000 */
[----:B------:R-:W1:Y:S08]  /*a2d0*/  MUFU.EX2 R28, R28 ;  /* 0x0000001c001c7308 */ /* 0x000e700000000800 */
[----:B------:R-:W2:Y:S08]  /*a2e0*/  MUFU.EX2 R32, R32 ;  /* 0x0000002000207308 */ /* 0x000eb00000000800 */
[----:B------:R1:W-:Y:S08]  /*a2f0*/  MUFU.EX2 R33, R178 ;  /* 0x000000b200217308 */ /* 0x0003f00000000800 */
[----:B------:R-:W-:Y:S01]  /*a300*/  MUFU.EX2 R37, R204 ;  /* 0x000000cc00257308 */ /* 0x000fe20000000800 */
[----:B-1----:R-:W-:-:S02]  /*a310*/  F2FP.F16.F32.PACK_AB R178, R28, R25 ;  /* 0x000000191cb2723e */ /* 0x002fc400000000ff */
[----:B--2---:R-:W-:-:S05]  /*a320*/  F2FP.F16.F32.PACK_AB R172, R32, R29 ;  /* 0x0000001d20ac723e */ /* 0x004fca00000000ff */
[----:B------:R-:W-:Y:S08]  /*a330*/  MUFU.EX2 R39, R208 ;  /* 0x000000d000277308 */ /* 0x000ff00000000800 */
[----:B------:R-:W-:Y:S01]  /*a340*/  MUFU.EX2 R41, R212 ;  /* 0x000000d400297308 */ /* 0x000fe20000000800 */
[----:B------:R-:W-:Y:S02]  /*a350*/  WARPGROUP.DEPBAR.LE gsb0, 0x0 ;  /* 0x00008000000079c5 */ /* 0x000fe40000010000 */
[----:B------:R-:W-:Y:S01]  /*a360*/  WARPGROUP.ARRIVE ;  /* 0x00000000000079c5 */ /* 0x000fe20000000000 */
[-CC-:B------:R-:W-:Y:S01]  /*a370*/  FFMA.FTZ R164, R176, R9.reuse, -R35.reuse ;  /* 0x00000009b0a47223 */ /* 0x180fe20000010823 */
[----:B------:R-:W-:-:S03]  /*a380*/  FFMA.FTZ R166, R202, R9, -R35 ;  /* 0x00000009caa67223 */ /* 0x000fc60000010823 */
[----:B------:R-:W-:Y:S01]  /*a390*/  MUFU.EX2 R192, R192 ;  /* 0x000000c000c07308 */ /* 0x000fe20000000800 */
[----:B------:R-:W-:Y:S01]  /*a3a0*/  F2FP.F16.F32.PACK_AB R176, R27, R24 ;  /* 0x000000181bb0723e */ /* 0x000fe200000000ff */
[----:B------:R-:W-:Y:S01]  /*a3b0*/  HGMMA.64x128x16.F32 R88, R160, gdesc[UR4].tnspB, R88, gsb0 ;  /* 0x41e00004a0587df0 */ /* 0x000fe20008000858 */
[----:B------:R-:W-:Y:S01]  /*a3c0*/  UIADD3 UR6, UR10, 0x300, URZ ;  /* 0x000003000a067890 */ /* 0x000fe2000fffe03f */
[----:B------:R-:W-:-:S04]  /*a3d0*/  UMOV UR7, 0x40000040 ;  /* 0x4000004000077882 */ /* 0x000fc80000000000 */
[----:B------:R-:W1:Y:S08]  /*a3e0*/  MUFU.EX2 R164, R164 ;  /* 0x000000a400a47308 */ /* 0x000e700000000800 */
        /* <DEDUP_REMOVED lines=9> */
[----:B------:R-:W1:Y:S08]  /*a480*/  MUFU.EX2 R200, R200 ;  /* 0x000000c800c87308 */ /* 0x000e700000000800 */
[----:B------:R-:W-:Y:S08]  /*a490*/  MUFU.EX2 R51, R51 ;  /* 0x0000003300337308 */ /* 0x000ff00000000800 */
[----:B------:R-:W-:Y:S08]  /*a4a0*/  MUFU.EX2 R80, R80 ;  /* 0x0000005000507308 */ /* 0x000ff00000000800 */
[----:B------:R-:W-:Y:S08]  /*a4b0*/  MUFU.EX2 R53, R230 ;  /* 0x000000e600357308 */ /* 0x000ff00000000800 */
[----:B------:R-:W-:Y:S01]  /*a4c0*/  MUFU.EX2 R84, R84 ;  /* 0x0000005400547308 */ /* 0x000fe20000000800 */
[----:B------:R-:W-:-:S02]  /*a4d0*/  WARPGROUP.DEPBAR.LE gsb0, 0x0 ;  /* 0x00008000000079c5 */ /* 0x000fc40000010000 */
[----:B------:R-:W-:Y:S01]  /*a4e0*/  WARPGROUP.ARRIVE ;  /* 0x00000000000079c5 */ /* 0x000fe20000000000 */
[-CC-:B------:R-:W-:Y:S01]  /*a4f0*/  FFMA.FTZ R160, R206, R9.reuse, -R35.reuse ;  /* 0x00000009cea07223 */ /* 0x180fe20000010823 */
[----:B------:R-:W-:Y:S01]  /*a500*/  FFMA.FTZ R162, R210, R9, -R35 ;  /* 0x00000009d2a27223 */ /* 0x000fe20000010823 */
[----:B------:R-:W-:-:S03]  /*a510*/  IMAD.U32 R35, RZ, RZ, UR37 ;  /* 0x00000025ff237e24 */ /* 0x000fc6000f8e00ff */
[----:B------:R-:W-:Y:S01]  /*a520*/  HGMMA.64x128x16.F32 R88, R156, gdesc[UR4].tnspB, R88, gsb0 ;  /* 0x41e000049c587df0 */ /* 0x000fe20008000858 */
[----:B------:R-:W-:Y:S01]  /*a530*/  UIADD3 UR6, UR10, 0x380, URZ ;  /* 0x000003800a067890 */ /* 0x000fe2000fffe03f */
[----:B------:R-:W-:Y:S01]  /*a540*/  @!P1 LEA R35, R35, UR39, 0x3 ;  /* 0x0000002723239c11 */ /* 0x000fe2000f8e18ff */
[----:B------:R-:W-:Y:S01]  /*a550*/  UMOV UR7, 0x40000040 ;  /* 0x4000004000077882 */ /* 0x000fe20000000000 */
[----:B------:R-:W-:Y:S03]  /*a560*/  MUFU.EX2 R160, R160 ;  /* 0x000000a000a07308 */ /* 0x000fe60000000800 */
[----:B------:R-:W-:-:S05]  /*a570*/  @!P1 VIADD R35, R35, 0x28840 ;  /* 0x0002884023239836 */ /* 0x000fca0000000000 */
[----:B------:R-:W-:Y:S01]  /*a580*/  @!P1 PRMT R35, RZ, 0x654, R35 ;  /* 0x00000654ff239816 */ /* 0x000fe20000000023 */
[----:B------:R-:W-:Y:S01]  /*a590*/  MUFU.EX2 R162, R162 ;  /* 0x000000a200a27308 */ /* 0x000fe20000000800 */
[----:B------:R-:W-:Y:S02]  /*a5a0*/  WARPGROUP.DEPBAR.LE gsb0, 0x0 ;  /* 0x00008000000079c5 */ /* 0x000fe40000010000 */
[----:B------:R-:W-:Y:S01]  /*a5b0*/  WARPGROUP.ARRIVE ;  /* 0x00000000000079c5 */ /* 0x000fe20000000000 */
[C---:B------:R-:W-:Y:S01]  /*a5c0*/  FADD.FTZ R156, -R8.reuse, R11 ;  /* 0x0000000b089c7221 */ /* 0x040fe20000010100 */
[----:B------:R-:W-:Y:S01]  /*a5d0*/  FMUL.FTZ R11, R8, R9 ;  /* 0x00000009080b7220 */ /* 0x000fe20000410000 */
[----:B-1----:R-:W-:Y:S02]  /*a5e0*/  F2FP.F16.F32.PACK_AB R158, R200, R49 ;  /* 0x00000031c89e723e */ /* 0x002fe400000000ff */
[-C--:B------:R-:W-:Y:S01]  /*a5f0*/  FMUL.FTZ R156, R156, R9.reuse ;  /* 0x000000099c9c7220 */ /* 0x080fe20000410000 */
[----:B------:R-:W-:Y:S01]  /*a600*/  HGMMA.64x128x16.F32 R88, R152, gdesc[UR4].tnspB, R88, gsb0 ;  /* 0x41e0000498587df0 */ /* 0x000fe20008000858 */
[-CC-:B------:R-:W-:Y:S01]  /*a610*/  FFMA.FTZ R181, R14, R9.reuse, -R11.reuse ;  /* 0x000000090eb57223 */ /* 0x180fe2000001080b */
[-CC-:B------:R-:W-:Y:S01]  /*a620*/  FFMA.FTZ R14, R20, R9.reuse, -R11.reuse ;  /* 0x00000009140e7223 */ /* 0x180fe2000001080b */
[----:B------:R1:W-:Y:S01]  /*a630*/  MUFU.EX2 R202, R156 ;  /* 0x0000009c00ca7308 */ /* 0x0003e20000000800 */
[-CC-:B------:R-:W-:Y:S01]  /*a640*/  FFMA.FTZ R183, R26, R9.reuse, -R11.reuse ;  /* 0x000000091ab77223 */ /* 0x180fe2000001080b */
[-CC-:B------:R-:W-:Y:S01]  /*a650*/  FFMA.FTZ R20, R30, R9.reuse, -R11.reuse ;  /* 0x000000091e147223 */ /* 0x180fe2000001080b */
[-CC-:B------:R-:W-:Y:S01]  /*a660*/  FFMA.FTZ R177, R34, R9.reuse, -R11.reuse ;  /* 0x0000000922b17223 */ /* 0x180fe2000001080b */
[-CC-:B------:R-:W-:Y:S01]  /*a670*/  FFMA.FTZ R175, R44, R9.reuse, -R11.reuse ;  /* 0x000000092caf7223 */ /* 0x180fe2000001080b */
[----:B------:R-:W-:Y:S01]  /*a680*/  IADD3 R44, -R17, 0xb, RZ ;  /* 0x0000000b112c7810 */ /* 0x000fe20007ffe1ff */
[-CC-:B------:R-:W-:Y:S01]  /*a690*/  FFMA.FTZ R179, R36, R9.reuse, -R11.reuse ;  /* 0x0000000924b37223 */ /* 0x180fe2000001080b */
[-CC-:B------:R-:W-:Y:S01]  /*a6a0*/  FFMA.FTZ R26, R42, R9.reuse, -R11.reuse ;  /* 0x000000092a1a7223 */ /* 0x180fe2000001080b */
[----:B------:R-:W2:Y:S01]  /*a6b0*/  MUFU.EX2 R181, R181 ;  /* 0x000000b500b57308 */ /* 0x000ea20000000800 */
[-CC-:B-1----:R-:W-:Y:S01]  /*a6c0*/  FFMA.FTZ R156, R182, R9.reuse, -R11.reuse ;  /* 0x00000009b69c7223 */ /* 0x182fe2000001080b */
        /* <DEDUP_REMOVED lines=11> */
[----:B------:R-:W-:Y:S01]  /*a780*/  F2FP.F16.F32.PACK_AB R182, R21, R12 ;  /* 0x0000000c15b6723e */ /* 0x000fe200000000ff */
[-CC-:B------:R-:W-:Y:S01]  /*a790*/  FFMA.FTZ R64, R64, R9.reuse, -R11.reuse ;  /* 0x0000000940407223 */ /* 0x180fe2000001080b */
[----:B------:R-:W-:Y:S01]  /*a7a0*/  FFMA.FTZ R66, R66, R9, -R11 ;  /* 0x0000000942427223 */ /* 0x000fe2000001080b */
[----:B------:R-:W3:Y:S01]  /*a7b0*/  MUFU.EX2 R183, R183 ;  /* 0x000000b700b77308 */ /* 0x000ee20000000800 */
[----:B--2---:R-:W-:Y:S01]  /*a7c0*/  FFMA.FTZ R3, R202, R3, R181 ;  /* 0x00000003ca037223 */ /* 0x004fe200000100b5 */
[-CC-:B------:R-:W-:Y:S01]  /*a7d0*/  FFMA.FTZ R68, R68, R9.reuse, -R11.reuse ;  /* 0x0000000944447223 */ /* 0x180fe2000001080b */
[-CC-:B------:R-:W-:Y:S01]  /*a7e0*/  FFMA.FTZ R70, R70, R9.reuse, -R11.reuse ;  /* 0x0000000946467223 */ /* 0x180fe2000001080b */
[-CC-:B------:R-:W-:Y:S01]  /*a7f0*/  FFMA.FTZ R72, R72, R9.reuse, -R11.reuse ;  /* 0x0000000948487223 */ /* 0x180fe2000001080b */
[-CC-:B------:R-:W-:Y:S01]  /*a800*/  FFMA.FTZ R74, R74, R9.reuse, -R11.reuse ;  /* 0x000000094a4a7223 */ /* 0x180fe2000001080b */
[-CC-:B------:R-:W-:Y:S01]  /*a810*/  FFMA.FTZ R76, R76, R9.reuse, -R11.reuse ;  /* 0x000000094c4c7223 */ /* 0x180fe2000001080b */
[-C--:B------:R-:W-:Y:S01]  /*a820*/  FFMA.FTZ R78, R78, R9.reuse, -R11 ;  /* 0x000000094e4e7223 */ /* 0x080fe2000001080b */
[----:B------:R-:W2:Y:S01]  /*a830*/  MUFU.EX2 R20, R20 ;  /* 0x0000001400147308 */ /* 0x000ea20000000800 */
[----:B-1----:R-:W-:Y:S01]  /*a840*/  FADD.FTZ R42, R14, R3 ;  /* 0x000000030e2a7221 */ /* 0x002fe20000010000 */
[-CC-:B------:R-:W-:Y:S01]  /*a850*/  FFMA.FTZ R82, R82, R9.reuse, -R11.reuse ;  /* 0x0000000952527223 */ /* 0x180fe2000001080b */
[----:B------:R-:W-:Y:S01]  /*a860*/  FFMA.FTZ R86, R86, R9, -R11 ;  /* 0x0000000956567223 */ /* 0x000fe2000001080b */
[----:B------:R-:W-:Y:S01]  /*a870*/  IMAD.U32 R46, RZ, RZ, UR57 ;  /* 0x00000039ff2e7e24 */ /* 0x000fe2000f8e00ff */
[----:B------:R-:W-:Y:S01]  /*a880*/  UMOV UR57, UR37 ;  /* 0x0000002500397c82 */ /* 0x000fe20008000000 */
[----:B------:R-:W-:-:S02]  /*a890*/  F2FP.F16.F32.PACK_AB R181, R14, R181 ;  /* 0x000000b50eb5723e */ /* 0x000fc400000000ff */
[----:B------:R-:W1:Y:S01]  /*a8a0*/  MUFU.EX2 R177, R177 ;  /* 0x000000b100b17308 */ /* 0x000e620000000800 */
[----:B---3--:R-:W-:Y:S01]  /*a8b0*/  FADD.FTZ R3, R183, R42 ;  /* 0x0000002ab7037221 */ /* 0x008fe20000010000 */
[----:B------:R-:W-:-:S05]  /*a8c0*/  @!P1 LEA R46, R46, UR39, 0x3 ;  /* 0x000000272e2e9c11 */ /* 0x000fca000f8e18ff */
[----:B------:R-:W-:Y:S01]  /*a8d0*/  @!P1 VIADD R46, R46, 0x28860 ;  /* 0x000288602e2e9836 */ /* 0x000fe20000000000 */
[----:B------:R-:W3:Y:S01]  /*a8e0*/  MUFU.EX2 R156, R156 ;  /* 0x0000009c009c7308 */ /* 0x000ee20000000800 */
[C---:B--2---:R-:W-:Y:S01]  /*a8f0*/  FADD.FTZ R42, R20.reuse, R3 ;  /* 0x00000003142a7221 */ /* 0x044fe20000010000 */
[----:B------:R-:W-:Y:S02]  /*a900*/  F2FP.F16.F32.PACK_AB R183, R20, R183 ;  /* 0x000000b714b7723e */ /* 0x000fe400000000ff */
[----:B------:R-:W-:-:S04]  /*a910*/  @!P1 PRMT R46, RZ, 0x654, R46 ;  /* 0x00000654ff2e9816 */ /* 0x000fc8000000002e */
[----:B------:R-:W2:Y:S01]  /*a920*/  MUFU.EX2 R179, R179 ;  /* 0x000000b300b37308 */ /* 0x000ea20000000800 */
[----:B-1----:R-:W-:-:S07]  /*a930*/  FADD.FTZ R3, R177, R42 ;  /* 0x0000002ab1037221 */ /* 0x002fce0000010000 */
[----:B------:R-:W1:Y:S01]  /*a940*/  MUFU.EX2 R38, R38 ;  /* 0x0000002600267308 */ /* 0x000e620000000800 */
[C---:B---3--:R-:W-:Y:S01]  /*a950*/  FADD.FTZ R42, R156.reuse, R3 ;  /* 0x000000039c2a7221 */ /* 0x048fe20000010000 */
[----:B------:R-:W-:Y:S02]  /*a960*/  F2FP.F16.F32.PACK_AB R177, R156, R177 ;  /* 0x000000b19cb1723e */ /* 0x000fe400000000ff */
[----:B------:R-:W-:-:S04]  /*a970*/  F2FP.F16.F32.PACK_AB R156, R198, R47 ;  /* 0x0000002fc69c723e */ /* 0x000fc800000000ff */
[----:B------:R-:W3:Y:S08]  /*a980*/  MUFU.EX2 R173, R173 ;  /* 0x000000ad00ad7308 */ /* 0x000ef00000000800 */
[----:B------:R-:W4:Y:S08]  /*a990*/  MUFU.EX2 R26, R26 ;  /* 0x0000001a001a7308 */ /* 0x000f300000000800 */
[----:B------:R-:W5:Y:S08]  /*a9a0*/  MUFU.EX2 R175, R175 ;  /* 0x000000af00af7308 */ /* 0x000f700000000800 */
[----:B------:R-:W5:Y:S08]  /*a9b0*/  MUFU.EX2 R30, R30 ;  /* 0x0000001e001e7308 */ /* 0x000f700000000800 */
[----:B------:R-:W5:Y:S08]  /*a9c0*/  MUFU.EX2 R169, R169 ;  /* 0x000000a900a97308 */ /* 0x000f700000000800 */
[----:B------:R-:W5:Y:S08]  /*a9d0*/  MUFU.EX2 R34, R34 ;  /* 0x0000002200227308 */ /* 0x000f700000000800 */
[----:B------:R-:W5:Y:S08]  /*a9e0*/  MUFU.EX2 R171, R171 ;  /* 0x000000ab00ab7308 */ /* 0x000f700000000800 */
[----:B------:R-:W5:Y:S08]  /*a9f0*/  MUFU.EX2 R36, R36 ;  /* 0x0000002400247308 */ /* 0x000f700000000800 */
[----:B------:R-:W5:Y:S01]  /*aa00*/  MUFU.EX2 R165, R165 ;  /* 0x000000a500a57308 */ /* 0x000f620000000800 */
[----:B------:R-:W-:-:S02]  /*aa10*/  WARPGROUP.DEPBAR.LE gsb0, 0x0 ;  /* 0x00008000000079c5 */ /* 0x000fc40000010000 */
[----:B------:R2:W-:Y:S06]  /*aa20*/  BAR.ARV R44, 0x100 ;  /* 0x0004002c0000751d */ /* 0x0005ec0000002000 */
[----:B------:R1:W-:Y:S01]  /*aa30*/  @!P1 SYNCS.ARRIVE.TRANS64.RED.A1T0 RZ, [R35+URZ], RZ ;  /* 0x000000ff23ff99a7 */ /* 0x0003e2000810043f */
[----:B------:R-:W5:Y:S01]  /*aa40*/  MUFU.EX2 R40, R40 ;  /* 0x0000002800287308 */ /* 0x000f620000000800 */
[----:B------:R-:W-:Y:S01]  /*aa50*/  F2FP.F16.F32.PACK_AB R152, R80, R51 ;  /* 0x000000335098723e */ /* 0x000fe200000000ff */
[----:B------:R-:W-:Y:S01]  /*aa60*/  FMUL.FTZ R88, R88, R13 ;  /* 0x0000000d58587220 */ /* 0x000fe20000410000 */
[----:B------:R-:W-:Y:S01]  /*aa70*/  F2FP.F16.F32.PACK_AB R154, R84, R53 ;  /* 0x00000035549a723e */ /* 0x000fe200000000ff */
[-C--:B------:R-:W-:Y:S01]  /*aa80*/  FMUL.FTZ R89, R89, R13.reuse ;  /* 0x0000000d59597220 */ /* 0x080fe20000410000 */
[-C--:B------:R-:W-:Y:S01]  /*aa90*/  FMUL.FTZ R92, R92, R13.reuse ;  /* 0x0000000d5c5c7220 */ /* 0x080fe20000410000 */
[----:B------:R-:W-:Y:S01]  /*aaa0*/  FMUL.FTZ R93, R93, R13 ;  /* 0x0000000d5d5d7220 */ /* 0x000fe20000410000 */
[----:B-1----:R-:W-:Y:S01]  /*aab0*/  FADD.FTZ R35, R15, R4 ;  /* 0x000000040f237221 */ /* 0x002fe20000010000 */
[----:B------:R-:W-:Y:S01]  /*aac0*/  FFMA.FTZ R4, R62, R9, -R11 ;  /* 0x000000093e047223 */ /* 0x000fe2000001080b */
[----:B------:R-:W1:Y:S01]  /*aad0*/  MUFU.EX2 R167, R167 ;  /* 0x000000a700a77308 */ /* 0x000e620000000800 */
[----:B------:R1:W-:Y:S01]  /*aae0*/  @!P1 SYNCS.ARRIVE.TRANS64.RED.A1T0 RZ, [R46+URZ], RZ ;  /* 0x000000ff2eff99a7 */ /* 0x0003e2000810043f */
[----:B--2---:R-:W-:Y:S01]  /*aaf0*/  FADD.FTZ R44, R12, R35 ;  /* 0x000000230c2c7221 */ /* 0x004fe20000010000 */
[-C--:B------:R-:W-:Y:S01]  /*ab00*/  FMUL.FTZ R96, R96, R13.reuse ;  /* 0x0000000d60607220 */ /* 0x080fe20000410000 */
[-C--:B------:R-:W-:Y:S01]  /*ab10*/  FMUL.FTZ R97, R97, R13.reuse ;  /* 0x0000000d61617220 */ /* 0x080fe20000410000 */
[-C--:B------:R-:W-:Y:S01]  /*ab20*/  FMUL.FTZ R100, R100, R13.reuse ;  /* 0x0000000d64647220 */ /* 0x080fe20000410000 */
[----:B------:R-:W-:Y:S01]  /*ab30*/  FADD.FTZ R35, R21, R44 ;  /* 0x0000002c15237221 */ /* 0x000fe20000010000 */
[-C--:B------:R-:W-:Y:S01]  /*ab40*/  FMUL.FTZ R101, R101, R13.reuse ;  /* 0x0000000d65657220 */ /* 0x080fe20000410000 */
[----:B------:R-:W2:Y:S01]  /*ab50*/  MUFU.EX2 R4, R4 ;  /* 0x0000000400047308 */ /* 0x000ea20000000800 */
[----:B------:R-:W-:Y:S01]  /*ab60*/  FMUL.FTZ R104, R104, R13 ;  /* 0x0000000d68687220 */ /* 0x000fe20000410000 */
[----:B------:R-:W-:Y:S01]  /*ab70*/  FADD.FTZ R44, R24, R35 ;  /* 0x00000023182c7221 */ /* 0x000fe20000010000 */
[----:B------:R-:W-:Y:S01]  /*ab80*/  FADD.FTZ R35, R179, R42 ;  /* 0x0000002ab3237221 */ /* 0x000fe20000010000 */
[----:B------:R-:W-:Y:S01]  /*ab90*/  F2FP.F16.F32.PACK_AB R179, R38, R179 ;  /* 0x000000b326b3723e */ /* 0x000fe200000000ff */
[-C--:B------:R-:W-:Y:S01]  /*aba0*/  FMUL.FTZ R105, R105, R13.reuse ;  /* 0x0000000d69697220 */ /* 0x080fe20000410000 */
[----:B------:R-:W-:Y:S01]  /*abb0*/  FADD.FTZ R44, R27, R44 ;  /* 0x0000002c1b2c7221 */ /* 0x000fe20000010000 */
[-C--:B------:R-:W-:Y:S01]  /*abc0*/  FMUL.FTZ R108, R108, R13.reuse ;  /* 0x0000000d6c6c7220 */ /* 0x080fe20000410000 */
[----:B------:R-:W2:Y:S01]  /*abd0*/  MUFU.EX2 R64, R64 ;  /* 0x0000004000407308 */ /* 0x000ea20000000800 */
[-C--:B------:R-:W-:Y:S01]  /*abe0*/  FMUL.FTZ R109, R109, R13.reuse ;  /* 0x0000000d6d6d7220 */ /* 0x080fe20000410000 */
[----:B------:R-:W-:Y:S01]  /*abf0*/  FADD.FTZ R3, R25, R44 ;  /* 0x0000002c19037221 */ /* 0x000fe20000010000 */
[----:B------:R-:W-:Y:S01]  /*ac00*/  FADD.FTZ R44, R38, R35 ;  /* 0x00000023262c7221 */ /* 0x000fe20000010000 */
[-C--:B------:R-:W-:Y:S01]  /*ac10*/  FMUL.FTZ R112, R112, R13.reuse ;  /* 0x0000000d70707220 */ /* 0x080fe20000410000 */
[----:B------:R-:W-:Y:S01]  /*ac20*/  FMUL.FTZ R113, R113, R13 ;  /* 0x0000000d71717220 */ /* 0x000fe20000410000 */
[----:B------:R-:W-:Y:S01]  /*ac30*/  FADD.FTZ R42, R28, R3 ;  /* 0x000000031c2a7221 */ /* 0x000fe20000010000 */
[----:B---3--:R-:W-:Y:S01]  /*ac40*/  FADD.FTZ R35, R173, R44 ;  /* 0x0000002cad237221 */ /* 0x008fe20000010000 */
[----:B------:R-:W3:Y:S01]  /*ac50*/  MUFU.EX2 R66, R66 ;  /* 0x0000004200427308 */ /* 0x000ee20000000800 */
[C---:B----4-:R-:W-:Y:S01]  /*ac60*/  F2FP.F16.F32.PACK_AB R173, R26.reuse, R173 ;  /* 0x000000ad1aad723e */ /* 0x050fe200000000ff */
[----:B------:R-:W-:Y:S01]  /*ac70*/  FADD.FTZ R3, R29, R42 ;  /* 0x0000002a1d037221 */ /* 0x000fe20000010000 */
[----:B------:R-:W-:Y:S01]  /*ac80*/  FADD.FTZ R44, R26, R35 ;  /* 0x000000231a2c7221 */ /* 0x000fe20000010000 */
[-C--:B------:R-:W-:Y:S01]  /*ac90*/  FMUL.FTZ R116, R116, R13.reuse ;  /* 0x0000000d74747220 */ /* 0x080fe20000410000 */
[----:B------:R-:W-:Y:S01]  /*aca0*/  FMUL.FTZ R117, R117, R13 ;  /* 0x0000000d75757220 */ /* 0x000fe20000410000 */
[----:B------:R-:W-:Y:S01]  /*acb0*/  FADD.FTZ R42, R32, R3 ;  /* 0x00000003202a7221 */ /* 0x000fe20000010000 */
[----:B-----5:R-:W-:Y:S01]  /*acc0*/  FADD.FTZ R55, R175, R44 ;  /* 0x0000002caf377221 */ /* 0x020fe20000010000 */
[----:B------:R-:W4:Y:S01]  /*acd0*/  MUFU.EX2 R68, R68 ;  /* 0x0000004400447308 */ /* 0x000f220000000800 */
[-C--:B------:R-:W-:Y:S01]  /*ace0*/  FFMA.FTZ R3, R168, R9.reuse, -R11 ;  /* 0x00000009a8037223 */ /* 0x080fe2000001080b */
[----:B------:R-:W-:Y:S01]  /*acf0*/  FADD.FTZ R35, R31, R42 ;  /* 0x0000002a1f237221 */ /* 0x000fe20000010000 */
[----:B------:R-:W-:Y:S01]  /*ad00*/  FADD.FTZ R44, R30, R55 ;  /* 0x000000371e2c7221 */ /* 0x000fe20000010000 */
[----:B------:R-:W-:Y:S01]  /*ad10*/  FFMA.FTZ R11, R170, R9, -R11 ;  /* 0x00000009aa0b7223 */ /* 0x000fe2000001080b */
[----:B------:R-:W-:Y:S01]  /*ad20*/  F2FP.F16.F32.PACK_AB R168, R166, R33 ;  /* 0x00000021a6a8723e */ /* 0x000fe200000000ff */
[----:B------:R-:W-:Y:S01]  /*ad30*/  FADD.FTZ R42, R164, R35 ;  /* 0x00000023a42a7221 */ /* 0x000fe20000010000 */
[----:B------:R-:W-:Y:S01]  /*ad40*/  FADD.FTZ R15, R169, R44 ;  /* 0x0000002ca90f7221 */ /* 0x000fe20000010000 */
[----:B------:R-:W5:Y:S01]  /*ad50*/  MUFU.EX2 R70, R70 ;  /* 0x0000004600467308 */ /* 0x000f620000000800 */
[----:B------:R-:W-:Y:S01]  /*ad60*/  F2FP.F16.F32.PACK_AB R170, R160, R37 ;  /* 0x00000025a0aa723e */ /* 0x000fe200000000ff */
[----:B------:R-:W-:Y:S01]  /*ad70*/  FADD.FTZ R35, R33, R42 ;  /* 0x0000002a21237221 */ /* 0x000fe20000010000 */
[----:B------:R-:W-:Y:S01]  /*ad80*/  FADD.FTZ R12, R34, R15 ;  /* 0x0000000f220c7221 */ /* 0x000fe20000010000 */
[----:B------:R-:W-:Y:S01]  /*ad90*/  F2FP.F16.F32.PACK_AB R164, R162, R39 ;  /* 0x00000027a2a4723e */ /* 0x000fe200000000ff */
[----:B------:R-:W-:Y:S01]  /*ada0*/  FMUL.FTZ R120, R120, R13 ;  /* 0x0000000d78787220 */ /* 0x000fe20000410000 */
        /* <DEDUP_REMOVED lines=13> */
[C---:B------:R-:W-:Y:S01]  /*ae80*/  FADD.FTZ R12, R40.reuse, R21 ;  /* 0x00000015280c7221 */ /* 0x040fe20000010000 */
[----:B------:R-:W-:Y:S01]  /*ae90*/  F2FP.F16.F32.PACK_AB R165, R40, R165 ;  /* 0x000000a528a5723e */ /* 0x000fe200000000ff */
[----:B------:R-:W-:Y:S01]  /*aea0*/  FMUL.FTZ R124, R124, R13 ;  /* 0x0000000d7c7c7220 */ /* 0x000fe20000410000 */
[----:B------:R-:W-:Y:S01]  /*aeb0*/  FADD.FTZ R10, R162, R15 ;  /* 0x0000000fa20a7221 */ /* 0x000fe20000010000 */
[----:B-1----:R-:W-:Y:S01]  /*aec0*/  FADD.FTZ R21, R167, R12 ;  /* 0x0000000ca7157221 */ /* 0x002fe20000010000 */
[----:B------:R-:W-:Y:S01]  /*aed0*/  MUFU.EX2 R76, R76 ;  /* 0x0000004c004c7308 */ /* 0x000fe20000000800 */
[C---:B--2---:R-:W-:Y:S01]  /*aee0*/  F2FP.F16.F32.PACK_AB R167, R4.reuse, R167 ;  /* 0x000000a704a7723e */ /* 0x044fe200000000ff */
[----:B------:R-:W-:Y:S01]  /*aef0*/  FADD.FTZ R15, R41, R10 ;  /* 0x0000000a290f7221 */ /* 0x000fe20000010000 */
[----:B------:R-:W-:Y:S01]  /*af00*/  FADD.FTZ R21, R4, R21 ;  /* 0x0000001504157221 */ /* 0x000fe20000010000 */
[C---:B------:R-:W-:Y:S01]  /*af10*/  F2FP.F16.F32.PACK_AB R166, R192.reuse, R41 ;  /* 0x00000029c0a6723e */ /* 0x040fe200000000ff */
[----:B------:R-:W-:Y:S01]  /*af20*/  FMUL.FTZ R125, R125, R13 ;  /* 0x0000000d7d7d7220 */ /* 0x000fe20000410000 */
[----:B------:R-:W-:Y:S01]  /*af30*/  FADD.FTZ R10, R192, R15 ;  /* 0x0000000fc00a7221 */ /* 0x000fe20000010000 */
[----:B------:R-:W-:Y:S01]  /*af40*/  FADD.FTZ R21, R64, R21 ;  /* 0x0000001540157221 */ /* 0x000fe20000010000 */
[----:B------:R-:W1:Y:S01]  /*af50*/  MUFU.EX2 R78, R78 ;  /* 0x0000004e004e7308 */ /* 0x000e620000000800 */
[----:B------:R-:W-:Y:S01]  /*af60*/  F2FP.F16.F32.PACK_AB R160, R194, R43 ;  /* 0x0000002bc2a0723e */ /* 0x000fe200000000ff */
[----:B------:R-:W-:Y:S01]  /*af70*/  FADD.FTZ R15, R43, R10 ;  /* 0x0000000a2b0f7221 */ /* 0x000fe20000010000 */
[C---:B---3--:R-:W-:Y:S01]  /*af80*/  FADD.FTZ R21, R66.reuse, R21 ;  /* 0x0000001542157221 */ /* 0x048fe20000010000 */
[----:B------:R-:W-:Y:S01]  /*af90*/  F2FP.F16.F32.PACK_AB R161, R66, R64 ;  /* 0x0000004042a1723e */ /* 0x000fe200000000ff */
[----:B------:R-:W-:Y:S01]  /*afa0*/  FMUL.FTZ R128, R128, R13 ;  /* 0x0000000d80807220 */ /* 0x000fe20000410000 */
[----:B------:R-:W-:Y:S01]  /*afb0*/  FADD.FTZ R10, R194, R15 ;  /* 0x0000000fc20a7221 */ /* 0x000fe20000010000 */
[----:B----4-:R-:W-:Y:S01]  /*afc0*/  FADD.FTZ R21, R68, R21 ;  /* 0x0000001544157221 */ /* 0x010fe20000010000 */
[----:B------:R-:W2:Y:S01]  /*afd0*/  MUFU.EX2 R82, R82 ;  /* 0x0000005200527308 */ /* 0x000ea20000000800 */
[----:B------:R-:W-:Y:S01]  /*afe0*/  F2FP.F16.F32.PACK_AB R162, R196, R45 ;  /* 0x0000002dc4a2723e */ /* 0x000fe200000000ff */
[----:B------:R-:W-:Y:S01]  /*aff0*/  FADD.FTZ R15, R45, R10 ;  /* 0x0000000a2d0f7221 */ /* 0x000fe20000010000 */
[C---:B-----5:R-:W-:Y:S01]  /*b000*/  FADD.FTZ R21, R70.reuse, R21 ;  /* 0x0000001546157221 */ /* 0x060fe20000010000 */
[----:B------:R-:W-:Y:S01]  /*b010*/  F2FP.F16.F32.PACK_AB R163, R70, R68 ;  /* 0x0000004446a3723e */ /* 0x000fe200000000ff */
[-C--:B------:R-:W-:Y:S01]  /*b020*/  FMUL.FTZ R129, R129, R13.reuse ;  /* 0x0000000d81817220 */ /* 0x080fe20000410000 */
[----:B------:R-:W-:Y:S01]  /*b030*/  FADD.FTZ R10, R196, R15 ;  /* 0x0000000fc40a7221 */ /* 0x000fe20000010000 */
[----:B------:R-:W-:Y:S01]  /*b040*/  FADD.FTZ R21, R72, R21 ;  /* 0x0000001548157221 */ /* 0x000fe20000010000 */
[----:B------:R3:W4:Y:S01]  /*b050*/  MUFU.EX2 R153, R3 ;  /* 0x0000000300997308 */ /* 0x0007220000000800 */
[C---:B------:R-:W-:Y:S01]  /*b060*/  F2FP.F16.F32.PACK_AB R157, R74.reuse, R72 ;  /* 0x000000484a9d723e */ /* 0x040fe200000000ff */
[----:B------:R-:W-:Y:S01]  /*b070*/  FADD.FTZ R15, R47, R10 ;  /* 0x0000000a2f0f7221 */ /* 0x000fe20000010000 */
[----:B------:R-:W-:Y:S01]  /*b080*/  FADD.FTZ R21, R74, R21 ;  /* 0x000000154a157221 */ /* 0x000fe20000010000 */
[----:B-1----:R-:W-:Y:S01]  /*b090*/  F2FP.F16.F32.PACK_AB R159, R78, R76 ;  /* 0x0000004c4e9f723e */ /* 0x002fe200000000ff */
[-C--:B------:R-:W-:Y:S01]  /*b0a0*/  FMUL.FTZ R132, R132, R13.reuse ;  /* 0x0000000d84847220 */ /* 0x080fe20000410000 */
[----:B------:R-:W-:Y:S01]  /*b0b0*/  FADD.FTZ R4, R198, R15 ;  /* 0x0000000fc6047221 */ /* 0x000fe20000010000 */
[----:B------:R-:W-:Y:S01]  /*b0c0*/  FADD.FTZ R21, R76, R21 ;  /* 0x000000154c157221 */ /* 0x000fe20000010000 */
[----:B------:R-:W1:Y:S01]  /*b0d0*/  MUFU.EX2 R86, R86 ;  /* 0x0000005600567308 */ /* 0x000e620000000800 */
[-C--:B------:R-:W-:Y:S01]  /*b0e0*/  FMUL.FTZ R133, R133, R13.reuse ;  /* 0x0000000d85857220 */ /* 0x080fe20000410000 */
[----:B---3--:R-:W-:Y:S01]  /*b0f0*/  FADD.FTZ R3, R49, R4 ;  /* 0x0000000431037221 */ /* 0x008fe20000010000 */
[----:B------:R-:W-:Y:S01]  /*b100*/  FADD.FTZ R21, R78, R21 ;  /* 0x000000154e157221 */ /* 0x000fe20000010000 */
[-C--:B------:R-:W-:Y:S01]  /*b110*/  FMUL.FTZ R136, R136, R13.reuse ;  /* 0x0000000d88887220 */ /* 0x080fe20000410000 */
[-C--:B------:R-:W-:Y:S01]  /*b120*/  FMUL.FTZ R137, R137, R13.reuse ;  /* 0x0000000d89897220 */ /* 0x080fe20000410000 */
[----:B------:R-:W-:Y:S01]  /*b130*/  FADD.FTZ R4, R200, R3 ;  /* 0x00000003c8047221 */ /* 0x000fe20000010000 */
[----:B--2---:R-:W-:Y:S01]  /*b140*/  FADD.FTZ R21, R82, R21 ;  /* 0x0000001552157221 */ /* 0x004fe20000010000 */
[----:B------:R-:W2:Y:S01]  /*b150*/  MUFU.EX2 R11, R11 ;  /* 0x0000000b000b7308 */ /* 0x000ea20000000800 */
[-C--:B------:R-:W-:Y:S01]  /*b160*/  FMUL.FTZ R140, R140, R13.reuse ;  /* 0x0000000d8c8c7220 */ /* 0x080fe20000410000 */
[----:B------:R-:W-:Y:S01]  /*b170*/  FADD.FTZ R3, R51, R4 ;  /* 0x0000000433037221 */ /* 0x000fe20000010000 */
[C---:B----4-:R-:W-:Y:S01]  /*b180*/  FADD.FTZ R21, R153.reuse, R21 ;  /* 0x0000001599157221 */ /* 0x050fe20000010000 */
[----:B------:R-:W-:Y:S01]  /*b190*/  F2FP.F16.F32.PACK_AB R153, R153, R82 ;  /* 0x000000529999723e */ /* 0x000fe200000000ff */
[-C--:B------:R-:W-:Y:S01]  /*b1a0*/  FMUL.FTZ R141, R141, R13.reuse ;  /* 0x0000000d8d8d7220 */ /* 0x080fe20000410000 */
[----:B------:R-:W-:Y:S01]  /*b1b0*/  FADD.FTZ R4, R80, R3 ;  /* 0x0000000350047221 */ /* 0x000fe20000010000 */
[-C--:B------:R-:W-:Y:S01]  /*b1c0*/  FMUL.FTZ R144, R144, R13.reuse ;  /* 0x0000000d90907220 */ /* 0x080fe20000410000 */
[-C--:B------:R-:W-:Y:S01]  /*b1d0*/  FMUL.FTZ R145, R145, R13.reuse ;  /* 0x0000000d91917220 */ /* 0x080fe20000410000 */
[----:B-1----:R-:W-:Y:S01]  /*b1e0*/  FADD.FTZ R21, R86, R21 ;  /* 0x0000001556157221 */ /* 0x002fe20000010000 */
[----:B------:R-:W-:Y:S01]  /*b1f0*/  FADD.FTZ R3, R53, R4 ;  /* 0x0000000435037221 */ /* 0x000fe20000010000 */
[-C--:B------:R-:W-:Y:S01]  /*b200*/  FMUL.FTZ R148, R148, R13.reuse ;  /* 0x0000000d94947220 */ /* 0x080fe20000410000 */
[----:B------:R-:W-:Y:S01]  /*b210*/  FMUL.FTZ R149, R149, R13 ;  /* 0x0000000d95957220 */ /* 0x000fe20000410000 */
[-C--:B------:R-:W-:Y:S01]  /*b220*/  FMUL.FTZ R90, R90, R202.reuse ;  /* 0x000000ca5a5a7220 */ /* 0x080fe20000410000 */
[----:B------:R-:W-:Y:S01]  /*b230*/  FADD.FTZ R4, R84, R3 ;  /* 0x0000000354047221 */ /* 0x000fe20000010000 */
[-C--:B------:R-:W-:Y:S01]  /*b240*/  FMUL.FTZ R91, R91, R202.reuse ;  /* 0x000000ca5b5b7220 */ /* 0x080fe20000410000 */
[----:B------:R-:W-:Y:S01]  /*b250*/  FMUL.FTZ R94, R94, R202 ;  /* 0x000000ca5e5e7220 */ /* 0x000fe20000410000 */
[C---:B--2---:R-:W-:Y:S01]  /*b260*/  FADD.FTZ R3, R11.reuse, R21 ;  /* 0x000000150b037221 */ /* 0x044fe20000010000 */
        /* <DEDUP_REMOVED lines=30> */
[----:B------:R-:W-:-:S02]  /*b450*/  IMAD.MOV.U32 R11, RZ, RZ, R8 ;  /* 0x000000ffff0b7224 */ /* 0x000fc400078e0008 */
[----:B------:R-:W-:Y:S01]  /*b460*/  IMAD.MOV.U32 R10, RZ, RZ, R7 ;  /* 0x000000ffff0a7224 */ /* 0x000fe200078e0007 */
[----:B------:R-:W-:Y:S06]  /*b470*/  @P2 BRA `(.L_x_926) ;  /* 0xffffffd8001c2947 */ /* 0x000fec000383ffff */
.L_x_917:
[----:B------:R-:W-:-:S13]  /*b480*/  ISETP.GE.AND P2, PT, R6, UR40, PT ;  /* 0x0000002806007c0c */ /* 0x000fda000bf46270 */
[----:B------:R-:W-:Y:S05]  /*b490*/  @!P2 BRA `(.L_x_927) ;  /* 0x000000380010a947 */ /* 0x000fea0003800000 */
[----:B------:R-:W-:Y:S01]  /*b4a0*/  IMAD.MOV.U32 R12, RZ, RZ, R8 ;  /* 0x000000ffff0c7224 */ /* 0x000fe200078e0008 */
[----:B------:R-:W-:Y:S01]  /*b4b0*/  UMOV UR60, UR36 ;  /* 0x00000024003c7c82 */ /* 0x000fe20008000000 */
[----:B------:R-:W-:Y:S01]  /*b4c0*/  IMAD.MOV.U32 R11, RZ, RZ, R7 ;  /* 0x000000ffff0b7224 */ /* 0x000fe200078e0007 */
[----:B------:R-:W-:Y:S01]  /*b4d0*/  UMOV UR59, UR37 ;  /* 0x00000025003b7c82 */ /* 0x000fe20008000000 */
[----:B------:R-:W-:Y:S01]  /*b4e0*/  IMAD.IADD R10, R0, 0x1, R5 ;  /* 0x00000001000a7824 */ /* 0x000fe200078e0205 */
[----:B------:R-:W-:Y:S01]  /*b4f0*/  ULDC UR53, c[0x0][0x9e4] ;  /* 0x0002790000357ab9 */ /* 0x000fe20000000800 */
[----:B------:R-:W-:Y:S01]  /*b500*/  ULDC UR57, c[0x0][0x288] ;  /* 0x0000a20000397ab9 */ /* 0x000fe20000000800 */
[----:B------:R-:W-:Y:S01]  /*b510*/  ULDC UR58, c[0x0][0x9d8] ;  /* 0x00027600003a7ab9 */ /* 0x000fe20000000800 */
[----:B------:R-:W-:-:S05]  /*b520*/  ULDC UR56, c[0x0][0x9e0] ;  /* 0x0002780000387ab9 */ /* 0x000fca0000000800 */
.L_x_944:
        /* <DEDUP_REMOVED lines=9> */
.L_x_929:
[----:B------:R-:W-:Y:S01]  /*b5c0*/  ULEA UR6, UR37, UR39, 0x3 ;  /* 0x0000002725067291 */ /* 0x000fe2000f8e183f */
[----:B------:R-:W-:-:S05]  /*b5d0*/  IMAD.U32 R7, RZ, RZ, UR36 ;  /* 0x00000024ff077e24 */ /* 0x000fca000f8e00ff */
[----:B------:R-:W-:-:S04]  /*b5e0*/  SHF.L.U32 R7, R7, 0x1f, RZ ;  /* 0x0000001f07077819 */ /* 0x000fc800000006ff */
[----:B------:R1:W2:Y:S01]  /*b5f0*/  SYNCS.PHASECHK.TRANS64.TRYWAIT P2, [UR6+0x28830], R7 ;  /* 0x02883007ff0075a7 */ /* 0x0002a20008040146 */
[----:B------:R-:W-:Y:S05]  /*b600*/  @!P0 BRA `(.L_x_930) ;  /* 0x0000000000048947 */ /* 0x000fea0003800000 */
[----:B------:R-:W-:Y:S01]  /*b610*/  BPT.TRAP 0x1 ;  /* 0x000000040000795c */ /* 0x000fe20000300000 */
.L_x_930:
[----:B--2---:R-:W-:Y:S05]  /*b620*/  @P2 BRA `(.L_x_928) ;  /* 0x0000000000082947 */ /* 0x004fea0003800000 */
[----:B------:R-:W2:Y:S02]  /*b630*/  SYNCS.PHASECHK.TRANS64.TRYWAIT P2, [UR6+0x28830], R7 ;  /* 0x02883007ff0075a7 */ /* 0x000ea40008040146 */
[----:B--2---:R-:W-:Y:S05]  /*b640*/  @!P2 BRA `(.L_x_931) ;  /* 0x0000008400b0a947 */ /* 0x004fea0003800000 */
.L_x_928:
        /* <DEDUP_REMOVED lines=45> */
.L_x_933:
[----:B------:R-:W-:Y:S01]  /*b920*/  ULEA UR6, UR59, UR39, 0x3 ;  /* 0x000000273b067291 */ /* 0x000fe2000f8e183f */
[----:B------:R-:W-:-:S05]  /*b930*/  IMAD.U32 R7, RZ, RZ, UR60 ;  /* 0x0000003cff077e24 */ /* 0x000fca000f8e00ff */
[----:B------:R-:W-:-:S04]  /*b940*/  SHF.L.U32 R7, R7, 0x1f, RZ ;  /* 0x0000001f07077819 */ /* 0x000fc800000006ff */
[----:B------:R1:W2:Y:S01]  /*b950*/  SYNCS.PHASECHK.TRANS64.TRYWAIT P2, [UR6+0x28850], R7 ;  /* 0x02885007ff0075a7 */ /* 0x0002a20008040146 */
[----:B------:R-:W-:Y:S05]  /*b960*/  @!P0 BRA `(.L_x_934) ;  /* 0x0000000000048947 */ /* 0x000fea0003800000 */
[----:B------:R-:W-:Y:S01]  /*b970*/  BPT.TRAP 0x1 ;  /* 0x000000040000795c */ /* 0x000fe20000300000 */
.L_x_934:
[----:B--2---:R-:W-:Y:S05]  /*b980*/  @P2 BRA `(.L_x_932) ;  /* 0x0000000000082947 */ /* 0x004fea0003800000 */
[----:B------:R-:W2:Y:S02]  /*b990*/  SYNCS.PHASECHK.TRANS64.TRYWAIT P2, [UR6+0x28850], R7 ;  /* 0x02885007ff0075a7 */ /* 0x000ea40008040146 */
[----:B--2---:R-:W-:Y:S05]  /*b9a0*/  @!P2 BRA `(.L_x_935) ;  /* 0x0000008000f0a947 */ /* 0x004fea0003800000 */
.L_x_932:
        /* <DEDUP_REMOVED lines=9> */
[----:B------:R-:W-:Y:S01]  /*ba40*/  FMUL.FTZ R57, R60, UR58 ;  /* 0x0000003a3c397c20 */ /* 0x000fe20008410000 */
[----:B------:R-:W-:-:S02]  /*ba50*/  IMAD.U32 R60, RZ, RZ, UR37 ;  /* 0x00000025ff3c7e24 */ /* 0x000fc4000f8e00ff */
[----:B------:R-:W-:Y:S01]  /*ba60*/  FMUL.FTZ R15, R30, UR58 ;  /* 0x0000003a1e0f7c20 */ /* 0x000fe20008410000 */
[----:B------:R-:W-:Y:S01]  /*ba70*/  ULOP3.LUT UR6, UR6, 0x4000000, URZ, 0xfc, !UPT ;  /* 0x0400000006067892 */ /* 0x000fe2000f8efc3f */
[----:B------:R-:W-:Y:S01]  /*ba80*/  FMUL.FTZ R30, R54, UR58 ;  /* 0x0000003a361e7c20 */ /* 0x000fe20008410000 */
[----:B------:R-:W-:Y:S01]  /*ba90*/  FMUL.FTZ R21, R34, UR58 ;  /* 0x0000003a22157c20 */ /* 0x000fe20008410000 */
[----:B------:R-:W-:Y:S01]  /*baa0*/  @!P1 LEA R60, R60, UR39, 0x3 ;  /* 0x000000273c3c9c11 */ /* 0x000fe2000f8e18ff */
[----:B------:R-:W-:Y:S01]  /*bab0*/  ULEA UR10, UR59, UR6, 0xb ;  /* 0x000000063b0a7291 */ /* 0x000fe2000f8e583f */
[----:B--2---:R-:W-:Y:S01]  /*bac0*/  FMUL.FTZ R8, R26, UR58 ;  /* 0x0000003a1a087c20 */ /* 0x004fe20008410000 */
[----:B------:R-:W-:Y:S01]  /*bad0*/  FMUL.FTZ R34, R59, UR58 ;  /* 0x0000003a3b227c20 */ /* 0x000fe20008410000 */
[----:B------:R-:W-:Y:S01]  /*bae0*/  FMUL.FTZ R26, R51, UR58 ;  /* 0x0000003a331a7c20 */ /* 0x000fe20008410000 */
[----:B------:R-:W-:Y:S01]  /*baf0*/  FMUL.FTZ R59, R64, UR58 ;  /* 0x0000003a403b7c20 */ /* 0x000fe20008410000 */
[----:B-1----:R-:W-:Y:S01]  /*bb00*/  FMUL.FTZ R7, R24, UR58 ;  /* 0x0000003a18077c20 */ /* 0x002fe20008410000 */
        /* <DEDUP_REMOVED lines=14> */
[----:B------:R-:W-:Y:S01]  /*bbf0*/  IADD3 R69, -R17, 0xb, RZ ;  /* 0x0000000b11457810 */ /* 0x000fe20007ffe1ff */
        /* <DEDUP_REMOVED lines=60> */
[----:B------:R-:W1:Y:S01]  /*bfc0*/  MUFU.TANH R53, R53 ;  /* 0x0000003500357308 */ /* 0x000e620000002400 */
[----:B------:R-:W-:Y:S02]  /*bfd0*/  WARPGROUP.DEPBAR.LE gsb0, 0x0 ;  /* 0x00008000000079c5 */ /* 0x000fe40000010000 */
[----:B------:R-:W-:-:S06]  /*bfe0*/  WARPGROUP.ARRIVE ;  /* 0x00000000000079c5 */ /* 0x000fcc0000000000 */
[----:B------:R-:W-:Y:S01]  /*bff0*/  HGMMA.64x128x16.F32 R88, R168, gdesc[UR4].tnspB, R88, gsb0 ;  /* 0x41e00004a8587df0 */ /* 0x000fe20008000858 */
[----:B------:R-:W-:Y:S01]  /*c000*/  UIADD3 UR6, UR10, 0x200, URZ ;  /* 0x000002000a067890 */ /* 0x000fe2000fffe03f */
[----:B------:R-:W-:Y:S01]  /*c010*/  UMOV UR7, 0x40000040 ;  /* 0x4000004000077882 */ /* 0x000fe20000000000 */
[----:B------:R-:W-:Y:S02]  /*c020*/  WARPGROUP.DEPBAR.LE gsb0, 0x0 ;  /* 0x00008000000079c5 */ /* 0x000fe40000010000 */
[----:B------:R-:W-:Y:S01]  /*c030*/  WARPGROUP.ARRIVE ;  /* 0x00000000000079c5 */ /* 0x000fe20000000000 */
[----:B------:R-:W-:Y:S01]  /*c040*/  FMUL.FTZ R168, R36, UR58 ;  /* 0x0000003a24a87c20 */ /* 0x000fe20008410000 */
[----:B------:R-:W-:Y:S02]  /*c050*/  FMUL.FTZ R36, R71, UR58 ;  /* 0x0000003a47247c20 */ /* 0x000fe40008410000 */
[----:B------:R1:W1:Y:S03]  /*c060*/  MUFU.TANH R71, R76 ;  /* 0x0000004c00477308 */ /* 0x0002660000002400 */
[----:B------:R-:W-:Y:S01]  /*c070*/  HGMMA.64x128x16.F32 R88, R164, gdesc[UR4].tnspB, R88, gsb0 ;  /* 0x41e00004a4587df0 */ /* 0x000fe20008000858 */
[----:B------:R-:W-:Y:S01]  /*c080*/  UIADD3 UR6, UR10, 0x280, URZ ;  /* 0x000002800a067890 */ /* 0x000fe2000fffe03f */
[----:B------:R-:W-:-:S03]  /*c090*/  UMOV UR7, 0x40000040 ;  /* 0x4000004000077882 */ /* 0x000fc60000000000 */
[----:B------:R-:W1:Y:S08]  /*c0a0*/  MUFU.TANH R168, R168 ;  /* 0x000000a800a87308 */ /* 0x000e700000002400 */
[----:B------:R-:W1:Y:S01]  /*c0b0*/  MUFU.TANH R36, R36 ;  /* 0x0000002400247308 */ /* 0x000e620000002400 */
[----:B------:R-:W-:Y:S02]  /*c0c0*/  WARPGROUP.DEPBAR.LE gsb0, 0x0 ;  /* 0x00008000000079c5 */ /* 0x000fe40000010000 */
        /* <DEDUP_REMOVED lines=11> */
[----:B------:R-:W-:Y:S01]  /*c180*/  FMUL.FTZ R46, R79, UR58 ;  /* 0x0000003a4f2e7c20 */ /* 0x000fe20008410000 */
[----:B------:R-:W-:-:S02]  /*c190*/  IMAD.SHL.U32 R79, R6, 0x80, RZ ;  /* 0x00000080064f7824 */ /* 0x000fc400078e00ff */
[----:B------:R-:W-:Y:S01]  /*c1a0*/  FMUL.FTZ R164, R28, UR58 ;  /* 0x0000003a1ca47c20 */ /* 0x000fe20008410000 */
[----:B------:R-:W-:Y:S01]  /*c1b0*/  FMUL.FTZ R28, R39, UR58 ;  /* 0x0000003a271c7c20 */ /* 0x000fe20008410000 */
[----:B------:R-:W-:Y:S01]  /*c1c0*/  FMUL.FTZ R39, R58, UR58 ;  /* 0x0000003a3a277c20 */ /* 0x000fe20008410000 */
[----:B------:R-:W-:Y:S01]  /*c1d0*/  FMUL.FTZ R58, R61, UR58 ;  /* 0x0000003a3d3a7c20 */ /* 0x000fe20008410000 */
[----:B------:R-:W-:Y:S01]  /*c1e0*/  IADD3 R54, -R79, 0x1, RZ ;  /* 0x000000014f367810 */ /* 0x000fe20007ffe1ff */
[----:B------:R-:W-:Y:S02]  /*c1f0*/  @!P1 VIADD R61, R60, 0x28840 ;  /* 0x000288403c3d9836 */ /* 0x000fe40000000000 */
[----:B------:R-:W-:Y:S01]  /*c200*/  FMUL.FTZ R166, R32, UR58 ;  /* 0x0000003a20a67c20 */ /* 0x000fe20008410000 */
[----:B------:R-:W-:Y:S01]  /*c210*/  FMUL.FTZ R32, R42, UR58 ;  /* 0x0000003a2a207c20 */ /* 0x000fe20008410000 */
[----:B------:R-:W-:Y:S01]  /*c220*/  FMUL.FTZ R42, R66, UR58 ;  /* 0x0000003a422a7c20 */ /* 0x000fe20008410000 */
[----:B------:R-:W1:Y:S01]  /*c230*/  MUFU.TANH R164, R164 ;  /* 0x000000a400a47308 */ /* 0x000e620000002400 */
[----:B------:R-:W-:-:S07]  /*c240*/  @!P1 PRMT R61, RZ, 0x654, R61 ;  /* 0x00000654ff3d9816 */ /* 0x000fce000000003d */
[----:B------:R1:W1:Y:S01]  /*c250*/  MUFU.TANH R66, R73 ;  /* 0x0000004900427308 */ /* 0x0002620000002400 */
[----:B-----5:R-:W-:Y:S02]  /*c260*/  IMAD R60, R65, UR45, R54 ;  /* 0x0000002d413c7c24 */ /* 0x020fe4000f8e0236 */
[----:B------:R-:W-:-:S05]  /*c270*/  FMUL.FTZ R54, R87, UR58 ;  /* 0x0000003a57367c20 */ /* 0x000fca0008410000 */
        /* <DEDUP_REMOVED lines=36> */
[----:B------:R-:W1:Y:S01]  /*c4c0*/  MUFU.TANH R54, R54 ;  /* 0x0000003600367308 */ /* 0x000e620000002400 */
[----:B------:R-:W-:-:S02]  /*c4d0*/  WARPGROUP.DEPBAR.LE gsb0, 0x0 ;  /* 0x00008000000079c5 */ /* 0x000fc40000010000 */
[----:B------:R-:W-:-:S06]  /*c4e0*/  WARPGROUP.ARRIVE ;  /* 0x00000000000079c5 */ /* 0x000fcc0000000000 */
[----:B------:R-:W-:Y:S03]  /*c4f0*/  HGMMA.64x128x16.F32 R88, R152, gdesc[UR4].tnspB, R88, gsb0 ;  /* 0x41e0000498587df0 */ /* 0x000fe60008000858 */
[----:B------:R-:W-:Y:S02]  /*c500*/  WARPGROUP.DEPBAR.LE gsb0, 0x0 ;  /* 0x00008000000079c5 */ /* 0x000fe40000010000 */
[----:B------:R1:W-:Y:S06]  /*c510*/  BAR.ARV R69, 0x100 ;  /* 0x000400450000751d */ /* 0x0003ec0000002000 */
[----:B------:R5:W-:Y:S02]  /*c520*/  @!P1 SYNCS.ARRIVE.TRANS64.RED.A1T0 RZ, [R61+URZ], RZ ;  /* 0x000000ff3dff99a7 */ /* 0x000be4000810043f */
[----:B-----5:R-:W-:-:S04]  /*c530*/  VIADD R61, R60, -UR57 ;  /* 0x800000393c3d7c36 */ /* 0x020fc80008000000 */
[----:B------:R-:W-:-:S04]  /*c540*/  IMAD R61, R16, -0x2, R61 ;  /* 0xfffffffe103d7824 */ /* 0x000fc800078e023d */
[C---:B------:R-:W-:Y:S02]  /*c550*/  VIADD R83, R61.reuse, UR56 ;  /* 0x000000383d537c36 */ /* 0x040fe40008000000 */
[----:B------:R-:W-:Y:S02]  /*c560*/  VIADD R87, R61, UR52 ;  /* 0x000000343d577c36 */ /* 0x000fe40008000000 */
[C---:B------:R-:W-:Y:S02]  /*c570*/  IMAD.IADD R65, R0.reuse, 0x1, R83 ;  /* 0x0000000100417824 */ /* 0x040fe400078e0253 */
[----:B------:R-:W-:Y:S01]  /*c580*/  IMAD.IADD R67, R0, 0x1, R87 ;  /* 0x0000000100437824 */ /* 0x000fe200078e0257 */
[----:B-1234-:R-:W-:Y:S06]  /*c590*/  @!P6 BRA `(.L_x_936) ;  /* 0x00000000005ce947 */ /* 0x01efec0003800000 */
[----:B------:R-:W-:Y:S01]  /*c5a0*/  ISETP.GT.AND P2, PT, R10, -0x1, PT ;  /* 0xffffffff0a00780c */ /* 0x000fe20003f44270 */
[----:B------:R-:W-:-:S12]  /*c5b0*/  BSSY B0, `(.L_x_937) ;  /* 0x0000011000007945 */ /* 0x000fd80003800000 */
        /* <DEDUP_REMOVED lines=9> */
.L_x_938:
[----:B------:R-:W-:-:S05]  /*c650*/  IMAD.U32 R70, RZ, RZ, UR53 ;  /* 0x00000035ff467e24 */ /* 0x000fca000f8e00ff */
[----:B------:R-:W-:-:S13]  /*c660*/  ISETP.NE.AND P2, PT, R70, 0x1, PT ;  /* 0x000000014600780c */ /* 0x000fda0003f45270 */
[----:B------:R-:W1:Y:S01]  /*c670*/  @P2 LDC.64 R60, c[0x0][0x9e8] ;  /* 0x00027a00ff3c2b82 */ /* 0x000e620000000a00 */
[----:B------:R-:W-:-:S04]  /*c680*/  @P2 IMAD.IADD R69, R0, 0x1, R5 ;  /* 0x0000000100452824 */ /* 0x000fc800078e0205 */
[----:B-1----:R-:W-:-:S04]  /*c690*/  @P2 IMAD.HI.U32 R72, R69, R60, RZ ;  /* 0x0000003c45482227 */ /* 0x002fc800078e00ff */
[----:B------:R-:W-:Y:S01]  /*c6a0*/  IMAD.MOV.U32 R60, RZ, RZ, R10 ;  /* 0x000000ffff3c7224 */ /* 0x000fe200078e000a */
[----:B------:R-:W-:-:S07]  /*c6b0*/  @P2 SHF.R.U32.HI R60, RZ, R61, R72 ;  /* 0x0000003dff3c2219 */ /* 0x000fce0000011648 */
.L_x_939:
[----:B------:R-:W-:Y:S05]  /*c6c0*/  BSYNC B0 ;  /* 0x0000000000007941 */ /* 0x000fea0003800000 */
.L_x_937:
[----:B------:R-:W-:-:S04]  /*c6d0*/  IMAD R61, R60, R70, -R79 ;  /* 0x000000463c3d7224 */ /* 0x000fc800078e0a4f */
[----:B------:R-:W-:-:S05]  /*c6e0*/  IMAD R60, R16, -0x2, R61 ;  /* 0xfffffffe103c7824 */ /* 0x000fca00078e023d */
[----:B------:R-:W-:Y:S02]  /*c6f0*/  VIADDMNMX R65, R60, R70, R65, PT ;  /* 0x000000463c417246 */ /* 0x000fe40003800141 */
[----:B------:R-:W-:-:S07]  /*c700*/  VIMNMX R67, R67, R60, !PT ;  /* 0x0000003c43437248 */ /* 0x000fce0007fe0100 */
.L_x_936:
[----:B------:R-:W-:-:S04]  /*c710*/  ISETP.GT.AND P2, PT, R6, -0x1, PT ;  /* 0xffffffff0600780c */ /* 0x000fc80003f44270 */
[C---:B------:R-:W-:Y:S02]  /*c720*/  ISETP.GT.AND P4, PT, R67.reuse, RZ, P2 ;  /* 0x000000ff4300720c */ /* 0x040fe40001784270 */
[----:B------:R-:W-:Y:S02]  /*c730*/  ISETP.GT.AND P5, PT, R67, 0x1, P2 ;  /* 0x000000014300780c */ /* 0x000fe400017a4270 */
[C---:B------:R-:W-:Y:S02]  /*c740*/  ISETP.LT.OR P4, PT, R65.reuse, 0x1, P4 ;  /* 0x000000014100780c */ /* 0x040fe40002781670 */
[----:B------:R-:W-:Y:S02]  /*c750*/  ISETP.LT.OR P5, PT, R65, 0x2, P5 ;  /* 0x000000024100780c */ /* 0x000fe40002fa1670 */
        /* <DEDUP_REMOVED lines=38> */
[----:B------:R-:W-:Y:S01]  /*c9c0*/  IMAD.IADD R49, R2, 0x1, R83 ;  /* 0x0000000102317824 */ /* 0x000fe200078e0253 */
[----:B------:R-:W-:-:S02]  /*c9d0*/  ISETP.GT.AND P3, PT, R67, 0x38, P2 ;  /* 0x000000384300780c */ /* 0x000fc40001764270 */
[C---:B------:R-:W-:Y:S02]  /*c9e0*/  ISETP.GT.AND P4, PT, R67.reuse, 0x39, P2 ;  /* 0x000000394300780c */ /* 0x040fe40001784270 */
[----:B------:R-:W-:Y:S02]  /*c9f0*/  ISETP.GT.AND P5, PT, R67, 0x40, P2 ;  /* 0x000000404300780c */ /* 0x000fe400017a4270 */
[C---:B------:R-:W-:Y:S02]  /*ca00*/  ISETP.LT.OR P3, PT, R65.reuse, 0x39, P3 ;  /* 0x000000394100780c */ /* 0x040fe40001f61670 */
[C---:B------:R-:W-:Y:S02]  /*ca10*/  ISETP.LT.OR P4, PT, R65.reuse, 0x3a, P4 ;  /* 0x0000003a4100780c */ /* 0x040fe40002781670 */
[----:B------:R-:W-:Y:S02]  /*ca20*/  ISETP.LT.OR P5, PT, R65, 0x41, P5 ;  /* 0x000000414100780c */ /* 0x000fe40002fa1670 */
[----:B------:R-:W-:Y:S01]  /*ca30*/  FSEL R152, R51, -INF , !P3 ;  /* 0xff80000033987808 */ /* 0x000fe20005800000 */
[----:B------:R-:W-:Y:S01]  /*ca40*/  IMAD.IADD R51, R2, 0x1, R87 ;  /* 0x0000000102337824 */ /* 0x000fe200078e0257 */
[----:B------:R-:W-:-:S02]  /*ca50*/  FSEL R86, R52, -INF , !P4 ;  /* 0xff80000034567808 */ /* 0x000fc40006000000 */
[----:B------:R-:W-:Y:S02]  /*ca60*/  FSEL R84, R55, -INF , !P5 ;  /* 0xff80000037547808 */ /* 0x000fe40006800000 */
[C---:B------:R-:W-:Y:S02]  /*ca70*/  ISETP.GT.AND P3, PT, R67.reuse, 0x41, P2 ;  /* 0x000000414300780c */ /* 0x040fe40001764270 */
[C---:B------:R-:W-:Y:S02]  /*ca80*/  ISETP.GT.AND P4, PT, R67.reuse, 0x48, P2 ;  /* 0x000000484300780c */ /* 0x040fe40001784270 */
[----:B------:R-:W-:Y:S02]  /*ca90*/  ISETP.GT.AND P5, PT, R67, 0x49, P2 ;  /* 0x000000494300780c */ /* 0x000fe400017a4270 */
[C---:B------:R-:W-:Y:S02]  /*caa0*/  ISETP.LT.OR P3, PT, R65.reuse, 0x42, P3 ;  /* 0x000000424100780c */ /* 0x040fe40001f61670 */
[----:B------:R-:W-:-:S02]  /*cab0*/  ISETP.LT.OR P4, PT, R65, 0x49, P4 ;  /* 0x000000494100780c */ /* 0x000fc40002781670 */
[----:B------:R-:W-:Y:S02]  /*cac0*/  ISETP.LT.OR P5, PT, R65, 0x4a, P5 ;  /* 0x0000004a4100780c */ /* 0x000fe40002fa1670 */
[----:B------:R-:W-:Y:S02]  /*cad0*/  FSEL R82, R56, -INF , !P3 ;  /* 0xff80000038527808 */ /* 0x000fe40005800000 */
[----:B------:R-:W-:Y:S02]  /*cae0*/  FSEL R80, R57, -INF , !P4 ;  /* 0xff80000039507808 */ /* 0x000fe40006000000 */
[----:B------:R-:W-:Y:S02]  /*caf0*/  FSEL R74, R58, -INF , !P5 ;  /* 0xff8000003a4a7808 */ /* 0x000fe40006800000 */
[C---:B------:R-:W-:Y:S02]  /*cb00*/  ISETP.GT.AND P3, PT, R67.reuse, 0x50, P2 ;  /* 0x000000504300780c */ /* 0x040fe40001764270 */
[----:B------:R-:W-:-:S02]  /*cb10*/  ISETP.GT.AND P4, PT, R67, 0x51, P2 ;  /* 0x000000514300780c */ /* 0x000fc40001784270 */
[----:B------:R-:W-:Y:S02]  /*cb20*/  ISETP.GT.AND P5, PT, R67, 0x58, P2 ;  /* 0x000000584300780c */ /* 0x000fe400017a4270 */
[C---:B------:R-:W-:Y:S02]  /*cb30*/  ISETP.LT.OR P3, PT, R65.reuse, 0x51, P3 ;  /* 0x000000514100780c */ /* 0x040fe40001f61670 */
[C---:B------:R-:W-:Y:S02]  /*cb40*/  ISETP.LT.OR P4, PT, R65.reuse, 0x52, P4 ;  /* 0x000000524100780c */ /* 0x040fe40002781670 */
[----:B------:R-:W-:Y:S02]  /*cb50*/  ISETP.LT.OR P5, PT, R65, 0x59, P5 ;  /* 0x000000594100780c */ /* 0x000fe40002fa1670 */
[----:B------:R-:W-:Y:S02]  /*cb60*/  FSEL R70, R59, -INF , !P3 ;  /* 0xff8000003b467808 */ /* 0x000fe40005800000 */
        /* <DEDUP_REMOVED lines=42> */
.L_x_942:
[----:B------:R-:W-:-:S05]  /*ce10*/  IMAD.U32 R160, RZ, RZ, UR53 ;  /* 0x00000035ffa07e24 */ /* 0x000fca000f8e00ff */
[----:B------:R-:W-:-:S13]  /*ce20*/  ISETP.NE.AND P3, PT, R160, 0x1, PT ;  /* 0x00000001a000780c */ /* 0x000fda0003f65270 */
[----:B------:R-:W1:Y:S02]  /*ce30*/  @P3 LDC.64 R40, c[0x0][0x9e8] ;  /* 0x00027a00ff283b82 */ /* 0x000e640000000a00 */
[----:B-1----:R-:W-:-:S05]  /*ce40*/  @P3 IMAD.HI.U32 R40, R7, R40, RZ ;  /* 0x0000002807283227 */ /* 0x002fca00078e00ff */
[----:B------:R-:W-:-:S07]  /*ce50*/  @P3 SHF.R.U32.HI R7, RZ, R41, R40 ;  /* 0x00000029ff073219 */ /* 0x000fce0000011628 */
.L_x_943:
[----:B------:R-:W-:Y:S05]  /*ce60*/  BSYNC B0 ;  /* 0x0000000000007941 */ /* 0x000fea0003800000 */
.L_x_941:
[----:B------:R-:W-:-:S04]  /*ce70*/  IMAD R7, R7, R160, -R79 ;  /* 0x000000a007077224 */ /* 0x000fc800078e0a4f */
[----:B------:R-:W-:-:S05]  /*ce80*/  IMAD R40, R16, -0x2, R7 ;  /* 0xfffffffe10287824 */ /* 0x000fca00078e0207 */
[----:B------:R-:W-:Y:S02]  /*ce90*/  VIADDMNMX R49, R40, R160, R49, PT ;  /* 0x000000a028317246 */ /* 0x000fe40003800131 */
[----:B------:R-:W-:-:S07]  /*cea0*/  VIMNMX R51, R51, R40, !PT ;  /* 0x0000002833337248 */ /* 0x000fce0007fe0100 */
.L_x_940:
[----:B------:R-:W-:Y:S01]  /*ceb0*/  FMNMX.FTZ R7, R180, R11, !PT ;  /* 0x0000000bb4077209 */ /* 0x000fe20007810000 */
[----:B------:R-:W1:Y:S01]  /*cec0*/  LDC R9, c[0x0][0x988] ;  /* 0x00026200ff097b82 */ /* 0x000e620000000800 */
[----:B------:R-:W-:Y:S01]  /*ced0*/  ISETP.GT.AND P4, PT, R51, 0x8, P2 ;  /* 0x000000083300780c */ /* 0x000fe20001784270 */
[----:B------:R-:W-:Y:S01]  /*cee0*/  UMOV UR60, UR36 ;  /* 0x00000024003c7c82 */ /* 0x000fe20008000000 */
[----:B------:R-:W-:Y:S02]  /*cef0*/  FMNMX.FTZ R7, R170, R7, !PT ;  /* 0x00000007aa077209 */ /* 0x000fe40007810000 */
[----:B------:R-:W-:Y:S02]  /*cf00*/  ISETP.LT.OR P4, PT, R49, 0x9, P4 ;  /* 0x000000093100780c */ /* 0x000fe40002781670 */
[----:B------:R-:W-:Y:S02]  /*cf10*/  FMNMX.FTZ R7, R172, R7, !PT ;  /* 0x00000007ac077209 */ /* 0x000fe40007810000 */
[----:B------:R-:W-:-:S02]  /*cf20*/  ISETP.GT.AND P5, PT, R51, 0x1, P2 ;  /* 0x000000013300780c */ /* 0x000fc400017a4270 */
[----:B------:R-:W-:Y:S02]  /*cf30*/  FMNMX.FTZ R7, R192, R7, !PT ;  /* 0x00000007c0077209 */ /* 0x000fe40007810000 */
[----:B------:R-:W-:Y:S02]  /*cf40*/  ISETP.LT.OR P5, PT, R49, 0x2, P5 ;  /* 0x000000023100780c */ /* 0x000fe40002fa1670 */
[----:B------:R-:W-:Y:S02]  /*cf50*/  FMNMX.FTZ R7, R176, R7, !PT ;  /* 0x00000007b0077209 */ /* 0x000fe40007810000 */
[----:B------:R-:W-:Y:S02]  /*cf60*/  ISETP.GT.AND P3, PT, R51, 0x9, P2 ;  /* 0x000000093300780c */ /* 0x000fe40001764270 */
[----:B------:R-:W-:Y:S02]  /*cf70*/  FMNMX.FTZ R7, R196, R7, !PT ;  /* 0x00000007c4077209 */ /* 0x000fe40007810000 */
[----:B------:R-:W-:-:S02]  /*cf80*/  FSEL R164, R13, -INF , !P5 ;  /* 0xff8000000da47808 */ /* 0x000fc40006800000 */
[----:B------:R-:W-:Y:S02]  /*cf90*/  FMNMX.FTZ R7, R178, R7, !PT ;  /* 0x00000007b2077209 */ /* 0x000fe40007810000 */
[----:B------:R-:W-:Y:S02]  /*cfa0*/  ISETP.GT.AND P5, PT, R51, 0x10, P2 ;  /* 0x000000103300780c */ /* 0x000fe400017a4270 */
[----:B------:R-:W-:Y:S02]  /*cfb0*/  FMNMX.FTZ R7, R194, R7, !PT ;  /* 0x00000007c2077209 */ /* 0x000fe40007810000 */
[C---:B------:R-:W-:Y:S02]  /*cfc0*/  ISETP.LT.OR P3, PT, R49.reuse, 0xa, P3 ;  /* 0x0000000a3100780c */ /* 0x040fe40001f61670 */
[----:B------:R-:W-:Y:S02]  /*cfd0*/  FMNMX.FTZ R7, R174, R7, !PT ;  /* 0x00000007ae077209 */ /* 0x000fe40007810000 */
[----:B------:R-:W-:-:S02]  /*cfe0*/  ISETP.LT.OR P5, PT, R49, 0x11, P5 ;  /* 0x000000113100780c */ /* 0x000fc40002fa1670 */
        /* <DEDUP_REMOVED lines=22> */
[----:B------:R-:W-:-:S05]  /*d150*/  FMNMX.FTZ R40, R52, R7, !PT ;  /* 0x0000000734287209 */ /* 0x000fca0007810000 */
[----:B------:R-:W2:Y:S02]  /*d160*/  SHFL.BFLY PT, R7, R40, 0x2, 0x1f ;  /* 0x0c401f0028077f89 */ /* 0x000ea400000e0000 */
[----:B--2---:R-:W-:Y:S02]  /*d170*/  FMNMX.FTZ R41, R40, R7, !PT ;  /* 0x0000000728297209 */ /* 0x004fe40007810000 */
[----:B------:R-:W-:Y:S02]  /*d180*/  FSEL R40, R15, -INF , !P4 ;  /* 0xff8000000f287808 */ /* 0x000fe40006000000 */
[----:B------:R-:W-:Y:S01]  /*d190*/  ISETP.GT.AND P4, PT, R51, 0x11, P2 ;  /* 0x000000113300780c */ /* 0x000fe20001784270 */
[----:B------:R-:W2:Y:S03]  /*d1a0*/  SHFL.BFLY PT, R160, R41, 0x1, 0x1f ;  /* 0x0c201f0029a07f89 */ /* 0x000ea600000e0000 */
[----:B------:R-:W-:-:S04]  /*d1b0*/  ISETP.LT.OR P4, PT, R49, 0x12, P4 ;  /* 0x000000123100780c */ /* 0x000fc80002781670 */
[----:B------:R-:W-:Y:S02]  /*d1c0*/  FSEL R20, R20, -INF , !P4 ;  /* 0xff80000014147808 */ /* 0x000fe40006000000 */
[----:B------:R-:W-:-:S04]  /*d1d0*/  ISETP.GT.AND P4, PT, R51, 0x19, P2 ;  /* 0x000000193300780c */ /* 0x000fc80001784270 */
[----:B------:R-:W-:-:S04]  /*d1e0*/  ISETP.LT.OR P4, PT, R49, 0x1a, P4 ;  /* 0x0000001a3100780c */ /* 0x000fc80002781670 */
[----:B------:R-:W-:Y:S02]  /*d1f0*/  FSEL R28, R28, -INF , !P4 ;  /* 0xff8000001c1c7808 */ /* 0x000fe40006000000 */
[----:B------:R-:W-:-:S04]  /*d200*/  ISETP.GT.AND P4, PT, R51, 0x21, P2 ;  /* 0x000000213300780c */ /* 0x000fc80001784270 */
[----:B------:R-:W-:Y:S02]  /*d210*/  ISETP.LT.OR P4, PT, R49, 0x22, P4 ;  /* 0x000000223100780c */ /* 0x000fe40002781670 */
[----:B--2---:R-:W-:Y:S02]  /*d220*/  FMNMX.FTZ R7, R41, R160, !PT ;  /* 0x000000a029077209 */ /* 0x004fe40007810000 */
[----:B------:R-:W-:Y:S02]  /*d230*/  FSEL R160, R14, -INF , !P3 ;  /* 0xff8000000ea07808 */ /* 0x000fe40005800000 */
[----:B------:R-:W-:Y:S01]  /*d240*/  FSEL R14, R21, -INF , !P5 ;  /* 0xff800000150e7808 */ /* 0x000fe20006800000 */
[C---:B-1----:R-:W-:Y:S01]  /*d250*/  FMUL.FTZ R41, R7.reuse, R9 ;  /* 0x0000000907297220 */ /* 0x042fe20000410000 */
[----:B------:R-:W-:Y:S02]  /*d260*/  FSETP.NEU.FTZ.AND P5, PT, R7, -INF , PT ;  /* 0xff8000000700780b */ /* 0x000fe40003fbd000 */
[----:B------:R-:W-:-:S02]  /*d270*/  ISETP.GT.AND P3, PT, R51, 0x18, P2 ;  /* 0x000000183300780c */ /* 0x000fc40001764270 */
[----:B------:R-:W-:Y:S02]  /*d280*/  FSEL R41, R41, RZ, P5 ;  /* 0x000000ff29297208 */ /* 0x000fe40002800000 */
[----:B------:R-:W-:-:S03]  /*d290*/  ISETP.LT.OR P3, PT, R49, 0x19, P3 ;  /* 0x000000193100780c */ /* 0x000fc60001f61670 */
[-CC-:B------:R-:W-:Y:S01]  /*d2a0*/  FFMA.FTZ R13, R180, R9.reuse, -R41.reuse ;  /* 0x00000009b40d7223 */ /* 0x180fe20000010829 */
[-CC-:B------:R-:W-:Y:S01]  /*d2b0*/  FFMA.FTZ R180, R170, R9.reuse, -R41.reuse ;  /* 0x00000009aab47223 */ /* 0x180fe20000010829 */
[----:B------:R-:W-:Y:S01]  /*d2c0*/  FSEL R170, R27, -INF , !P4 ;  /* 0xff8000001baa7808 */ /* 0x000fe20006000000 */
[-CC-:B------:R-:W-:Y:S01]  /*d2d0*/  FFMA.FTZ R182, R172, R9.reuse, -R41.reuse ;  /* 0x00000009acb67223 */ /* 0x180fe20000010829 */
[----:B------:R-:W-:Y:S01]  /*d2e0*/  ISETP.GT.AND P4, PT, R51, RZ, P2 ;  /* 0x000000ff3300720c */ /* 0x000fe20001784270 */
[-CC-:B------:R-:W-:Y:S01]  /*d2f0*/  FFMA.FTZ R15, R192, R9.reuse, -R41.reuse ;  /* 0x00000009c00f7223 */ /* 0x180fe20000010829 */
[----:B------:R-:W-:Y:S01]  /*d300*/  FSEL R168, R29, -INF , !P3 ;  /* 0xff8000001da87808 */ /* 0x000fe20005800000 */
[-CC-:B------:R-:W-:Y:S01]  /*d310*/  FFMA.FTZ R84, R84, R9.reuse, -R41.reuse ;  /* 0x0000000954547223 */ /* 0x180fe20000010829 */
[----:B------:R-:W-:Y:S01]  /*d320*/  ISETP.LT.OR P4, PT, R49, 0x1, P4 ;  /* 0x000000013100780c */ /* 0x000fe20002781670 */
[-CC-:B------:R-:W-:Y:S01]  /*d330*/  FFMA.FTZ R55, R56, R9.reuse, -R41.reuse ;  /* 0x0000000938377223 */ /* 0x180fe20000010829 */
[----:B------:R-:W-:Y:S01]  /*d340*/  ISETP.GT.AND P3, PT, R51, 0x20, P2 ;  /* 0x000000203300780c */ /* 0x000fe20001764270 */
[----:B------:R-:W-:Y:S01]  /*d350*/  MUFU.EX2 R13, R13 ;  /* 0x0000000d000d7308 */ /* 0x000fe20000000800 */
[----:B------:R-:W-:Y:S01]  /*d360*/  FSEL R29, R8, -INF , !P4 ;  /* 0xff800000081d7808 */ /* 0x000fe20006000000 */
[-CC-:B------:R-:W-:Y:S01]  /*d370*/  FFMA.FTZ R8, R196, R9.reuse, -R41.reuse ;  /* 0x00000009c4087223 */ /* 0x180fe20000010829 */
[----:B------:R-:W-:Y:S01]  /*d380*/  ISETP.LT.OR P3, PT, R49, 0x21, P3 ;  /* 0x000000213100780c */ /* 0x000fe20001f61670 */
[-CC-:B------:R-:W-:Y:S01]  /*d390*/  FFMA.FTZ R176, R176, R9.reuse, -R41.reuse ;  /* 0x00000009b0b07223 */ /* 0x180fe20000010829 */
[----:B------:R-:W-:Y:S01]  /*d3a0*/  FMNMX.FTZ R21, R29, R12, !PT ;  /* 0x0000000c1d157209 */ /* 0x000fe20007810000 */
[--C-:B------:R-:W-:Y:S01]  /*d3b0*/  FFMA.FTZ R178, R178, R9, -R41.reuse ;  /* 0x00000009b2b27223 */ /* 0x100fe20000010829 */
[----:B------:R-:W-:Y:S01]  /*d3c0*/  FSEL R32, R32, -INF , !P3 ;  /* 0xff80000020207808 */ /* 0x000fe20005800000 */
[----:B------:R-:W-:Y:S01]  /*d3d0*/  MUFU.EX2 R180, R180 ;  /* 0x000000b400b47308 */ /* 0x000fe20000000800 */
[----:B------:R-:W-:Y:S01]  /*d3e0*/  FMNMX.FTZ R21, R164, R21, !PT ;  /* 0x00000015a4157209 */ /* 0x000fe20007810000 */
[-CC-:B------:R-:W-:Y:S01]  /*d3f0*/  FFMA.FTZ R86, R86, R9.reuse, -R41.reuse ;  /* 0x0000000956567223 */ /* 0x180fe20000010829 */
[----:B------:R-:W-:Y:S01]  /*d400*/  ISETP.GT.AND P3, PT, R51, 0x28, P2 ;  /* 0x000000283300780c */ /* 0x000fe20001764270 */
[--C-:B------:R-:W-:Y:S01]  /*d410*/  FFMA.FTZ R66, R66, R9, -R41.reuse ;  /* 0x0000000942427223 */ /* 0x100fe20000010829 */
[----:B------:R-:W-:Y:S01]  /*d420*/  FMNMX.FTZ R21, R40, R21, !PT ;  /* 0x0000001528157209 */ /* 0x000fe20007810000 */
[--C-:B------:R-:W-:Y:S01]  /*d430*/  FFMA.FTZ R62, R62, R9, -R41.reuse ;  /* 0x000000093e3e7223 */ /* 0x100fe20000010829 */
[----:B------:R-:W-:Y:S01]  /*d440*/  ISETP.LT.OR P3, PT, R49, 0x29, P3 ;  /* 0x000000293100780c */ /* 0x000fe20001f61670 */
[----:B------:R-:W-:Y:S01]  /*d450*/  MUFU.EX2 R182, R182 ;  /* 0x000000b600b67308 */ /* 0x000fe20000000800 */
[----:B------:R-:W-:Y:S01]  /*d460*/  FMNMX.FTZ R27, R160, R21, !PT ;  /* 0x00000015a01b7209 */ /* 0x000fe20007810000 */
[----:B------:R-:W-:Y:S01]  /*d470*/  FFMA.FTZ R52, R52, R9, -R41 ;  /* 0x0000000934347223 */ /* 0x000fe20000010829 */
[----:B------:R-:W-:-:S02]  /*d480*/  FSEL R172, R33, -INF , !P3 ;  /* 0xff80000021ac7808 */ /* 0x000fc40005800000 */
[----:B------:R-:W-:Y:S02]  /*d490*/  FMNMX.FTZ R27, R14, R27, !PT ;  /* 0x0000001b0e1b7209 */ /* 0x000fe40007810000 */
[C---:B------:R-:W-:Y:S01]  /*d4a0*/  ISETP.GT.AND P3, PT, R51.reuse, 0x29, P2 ;  /* 0x000000293300780c */ /* 0x040fe20001764270 */
[----:B------:R1:W-:Y:S01]  /*d4b0*/  MUFU.EX2 R21, R8 ;  /* 0x0000000800157308 */ /* 0x0003e20000000800 */
[----:B------:R-:W-:Y:S02]  /*d4c0*/  FMNMX.FTZ R27, R20, R27, !PT ;  /* 0x0000001b141b7209 */ /* 0x000fe40007810000 */
[----:B------:R-:W-:Y:S02]  /*d4d0*/  ISETP.GT.AND P4, PT, R51, 0x30, P2 ;  /* 0x000000303300780c */ /* 0x000fe40001784270 */
[----:B------:R-:W-:Y:S02]  /*d4e0*/  FMNMX.FTZ R27, R168, R27, !PT ;  /* 0x0000001ba81b7209 */ /* 0x000fe40007810000 */
[C---:B------:R-:W-:Y:S01]  /*d4f0*/  ISETP.LT.OR P3, PT, R49.reuse, 0x2a, P3 ;  /* 0x0000002a3100780c */ /* 0x040fe20001f61670 */
[----:B------:R-:W-:Y:S01]  /*d500*/  MUFU.EX2 R15, R15 ;  /* 0x0000000f000f7308 */ /* 0x000fe20000000800 */
[----:B------:R-:W-:Y:S01]  /*d510*/  FMNMX.FTZ R27, R28, R27, !PT ;  /* 0x0000001b1c1b7209 */ /* 0x000fe20007810000 */
[----:B-1----:R-:W-:Y:S01]  /*d520*/  FFMA.FTZ R8, R174, R9, -R41 ;  /* 0x00000009ae087223 */ /* 0x002fe20000010829 */
[----:B------:R-:W-:-:S02]  /*d530*/  ISETP.LT.OR P4, PT, R49, 0x31, P4 ;  /* 0x000000313100780c */ /* 0x000fc40002781670 */
[----:B------:R-:W-:Y:S02]  /*d540*/  FSEL R24, R24, -INF , !P3 ;  /* 0xff80000018187808 */ /* 0x000fe40005800000 */
[----:B------:R-:W-:Y:S01]  /*d550*/  ISETP.GT.AND P3, PT, R51, 0x31, P2 ;  /* 0x000000313300780c */ /* 0x000fe20001764270 */
[----:B------:R-:W-:Y:S01]  /*d560*/  MUFU.EX2 R176, R176 ;  /* 0x000000b000b07308 */ /* 0x000fe20000000800 */
[----:B------:R-:W-:Y:S02]  /*d570*/  FMNMX.FTZ R27, R32, R27, !PT ;  /* 0x0000001b201b7209 */ /* 0x000fe40007810000 */
[----:B------:R-:W-:Y:S02]  /*d580*/  FSEL R192, R31, -INF , !P4 ;  /* 0xff8000001fc07808 */ /* 0x000fe40006000000 */
[----:B------:R-:W-:Y:S02]  /*d590*/  ISETP.GT.AND P4, PT, R51, 0x38, P2 ;  /* 0x000000383300780c */ /* 0x000fe40001784270 */
[----:B------:R-:W-:Y:S01]  /*d5a0*/  ISETP.LT.OR P3, PT, R49, 0x32, P3 ;  /* 0x000000323100780c */ /* 0x000fe20001f61670 */
[----:B------:R-:W-:Y:S01]  /*d5b0*/  MUFU.EX2 R178, R178 ;  /* 0x000000b200b27308 */ /* 0x000fe20000000800 */
[----:B------:R-:W-:-:S02]  /*d5c0*/  FMNMX.FTZ R31, R170, R27, !PT ;  /* 0x0000001baa1f7209 */ /* 0x000fc40007810000 */
[----:B------:R-:W-:Y:S02]  /*d5d0*/  ISETP.LT.OR P4, PT, R49, 0x39, P4 ;  /* 0x000000393100780c */ /* 0x000fe40002781670 */
[----:B------:R-:W-:Y:S02]  /*d5e0*/  FSEL R26, R26, -INF , !P3 ;  /* 0xff8000001a1a7808 */ /* 0x000fe40005800000 */
[----:B------:R-:W-:Y:S01]  /*d5f0*/  FMNMX.FTZ R31, R172, R31, !PT ;  /* 0x0000001fac1f7209 */ /* 0x000fe20007810000 */
[----:B------:R1:W-:Y:S01]  /*d600*/  MUFU.EX2 R27, R8 ;  /* 0x00000008001b7308 */ /* 0x0003e20000000800 */
[----:B------:R-:W-:Y:S02]  /*d610*/  ISETP.GT.AND P3, PT, R51, 0x39, P2 ;  /* 0x000000393300780c */ /* 0x000fe40001764270 */
[----:B------:R-:W-:Y:S02]  /*d620*/  FSEL R30, R30, -INF , !P4 ;  /* 0xff8000001e1e7808 */ /* 0x000fe40006000000 */
[----:B------:R-:W-:-:S02]  /*d630*/  FMNMX.FTZ R31, R24, R31, !PT ;  /* 0x0000001f181f7209 */ /* 0x000fc40007810000 */
[----:B------:R-:W-:Y:S01]  /*d640*/  ISETP.GT.AND P4, PT, R51, 0x40, P2 ;  /* 0x000000403300780c */ /* 0x000fe20001784270 */
[----:B------:R-:W-:Y:S01]  /*d650*/  MUFU.EX2 R86, R86 ;  /* 0x0000005600567308 */ /* 0x000fe20000000800 */
[C---:B------:R-:W-:Y:S01]  /*d660*/  ISETP.LT.OR P3, PT, R49.reuse, 0x3a, P3 ;  /* 0x0000003a3100780c */ /* 0x040fe20001f61670 */
[--C-:B-1----:R-:W-:Y:S01]  /*d670*/  FFMA.FTZ R8, R158, R9, -R41.reuse ;  /* 0x000000099e087223 */ /* 0x102fe20000010829 */
[----:B------:R-:W-:Y:S02]  /*d680*/  FMNMX.FTZ R31, R192, R31, !PT ;  /* 0x0000001fc01f7209 */ /* 0x000fe40007810000 */
[----:B------:R-:W-:Y:S02]  /*d690*/  ISETP.LT.OR P4, PT, R49, 0x41, P4 ;  /* 0x000000413100780c */ /* 0x000fe40002781670 */
[----:B------:R-:W-:Y:S01]  /*d6a0*/  FSEL R196, R25, -INF , !P3 ;  /* 0xff80000019c47808 */ /* 0x000fe20005800000 */
[----:B------:R-:W-:Y:S01]  /*d6b0*/  FFMA.FTZ R25, R194, R9, -R41 ;  /* 0x00000009c2197223 */ /* 0x000fe20000010829 */
[----:B------:R-:W-:Y:S01]  /*d6c0*/  ISETP.GT.AND P3, PT, R51, 0x41, P2 ;  /* 0x000000413300780c */ /* 0x000fe20001764270 */
[----:B------:R-:W-:Y:S01]  /*d6d0*/  MUFU.EX2 R66, R66 ;  /* 0x0000004200427308 */ /* 0x000fe20000000800 */
[----:B------:R-:W-:-:S02]  /*d6e0*/  FMNMX.FTZ R33, R26, R31, !PT ;  /* 0x0000001f1a217209 */ /* 0x000fc40007810000 */
[----:B------:R-:W-:Y:S02]  /*d6f0*/  FSEL R194, R39, -INF , !P4 ;  /* 0xff80000027c27808 */ /* 0x000fe40006000000 */
[----:B------:R-:W-:Y:S02]  /*d700*/  ISETP.GT.AND P4, PT, R51, 0x48, P2 ;  /* 0x000000483300780c */ /* 0x000fe40001784270 */
[C---:B------:R-:W-:Y:S01]  /*d710*/  ISETP.LT.OR P3, PT, R49.reuse, 0x42, P3 ;  /* 0x000000423100780c */ /* 0x040fe20001f61670 */
[----:B------:R1:W-:Y:S01]  /*d720*/  MUFU.EX2 R31, R8 ;  /* 0x00000008001f7308 */ /* 0x0003e20000000800 */
[----:B------:R-:W-:Y:S02]  /*d730*/  FMNMX.FTZ R33, R30, R33, !PT ;  /* 0x000000211e217209 */ /* 0x000fe40007810000 */
[----:B------:R-:W-:Y:S02]  /*d740*/  ISETP.LT.OR P4, PT, R49, 0x49, P4 ;  /* 0x000000493100780c */ /* 0x000fe40002781670 */
[----:B------:R-:W-:Y:S01]  /*d750*/  FSEL R174, R34, -INF , !P3 ;  /* 0xff80000022ae7808 */ /* 0x000fe20005800000 */
[--C-:B------:R-:W-:Y:S01]  /*d760*/  FFMA.FTZ R34, R166, R9, -R41.reuse ;  /* 0x00000009a6227223 */ /* 0x100fe20000010829 */
[----:B------:R-:W-:Y:S01]  /*d770*/  ISETP.GT.AND P3, PT, R51, 0x49, P2 ;  /* 0x000000493300780c */ /* 0x000fe20001764270 */
[----:B------:R-:W-:Y:S01]  /*d780*/  MUFU.EX2 R25, R25 ;  /* 0x0000001900197308 */ /* 0x000fe20000000800 */
[----:B------:R-:W-:Y:S01]  /*d790*/  FMNMX.FTZ R33, R196, R33, !PT ;  /* 0x00000021c4217209 */ /* 0x000fe20007810000 */
[----:B-1----:R-:W-:Y:S01]  /*d7a0*/  FFMA.FTZ R8, R156, R9, -R41 ;  /* 0x000000099c087223 */ /* 0x002fe20000010829 */
[----:B------:R-:W-:-:S02]  /*d7b0*/  FSEL R38, R38, -INF , !P4 ;  /* 0xff80000026267808 */ /* 0x000fc40006000000 */
[----:B------:R-:W-:Y:S02]  /*d7c0*/  ISETP.GT.AND P4, PT, R51, 0x50, P2 ;  /* 0x000000503300780c */ /* 0x000fe40001784270 */
[C---:B------:R-:W-:Y:S01]  /*d7d0*/  ISETP.LT.OR P3, PT, R49.reuse, 0x4a, P3 ;  /* 0x0000004a3100780c */ /* 0x040fe20001f61670 */
[----:B------:R-:W-:Y:S01]  /*d7e0*/  MUFU.EX2 R34, R34 ;  /* 0x0000002200227308 */ /* 0x000fe20000000800 */
[----:B------:R-:W-:Y:S02]  /*d7f0*/  FMNMX.FTZ R33, R194, R33, !PT ;  /* 0x00000021c2217209 */ /* 0x000fe40007810000 */
[----:B------:R-:W-:Y:S02]  /*d800*/  ISETP.LT.OR P4, PT, R49, 0x51, P4 ;  /* 0x000000513100780c */ /* 0x000fe40002781670 */
[----:B------:R-:W-:Y:S02]  /*d810*/  FSEL R166, R35, -INF , !P3 ;  /* 0xff80000023a67808 */ /* 0x000fe40005800000 */
[----:B------:R-:W-:Y:S01]  /*d820*/  ISETP.GT.AND P3, PT, R51, 0x51, P2 ;  /* 0x000000513300780c */ /* 0x000fe20001764270 */
[----:B------:R-:W-:Y:S01]  /*d830*/  MUFU.EX2 R62, R62 ;  /* 0x0000003e003e7308 */ /* 0x000fe20000000800 */
[----:B------:R-:W-:-:S02]  /*d840*/  FMNMX.FTZ R35, R174, R33, !PT ;  /* 0x00000021ae237209 */ /* 0x000fc40007810000 */
[----:B------:R-:W-:Y:S01]  /*d850*/  FSEL R158, R42, -INF , !P4 ;  /* 0xff8000002a9e7808 */ /* 0x000fe20006000000 */
[----:B------:R-:W-:Y:S01]  /*d860*/  FFMA.FTZ R42, R162, R9, -R41 ;  /* 0x00000009a22a7223 */ /* 0x000fe20000010829 */
[----:B------:R-:W-:Y:S02]  /*d870*/  ISETP.GT.AND P4, PT, R51, 0x58, P2 ;  /* 0x000000583300780c */ /* 0x000fe40001784270 */
[C---:B------:R-:W-:Y:S01]  /*d880*/  ISETP.LT.OR P3, PT, R49.reuse, 0x52, P3 ;  /* 0x000000523100780c */ /* 0x040fe20001f61670 */
[----:B------:R1:W-:Y:S01]  /*d890*/  MUFU.EX2 R33, R8 ;  /* 0x0000000800217308 */ /* 0x0003e20000000800 */
[----:B------:R-:W-:Y:S02]  /*d8a0*/  FMNMX.FTZ R35, R38, R35, !PT ;  /* 0x0000002326237209 */ /* 0x000fe40007810000 */
[----:B------:R-:W-:Y:S02]  /*d8b0*/  ISETP.LT.OR P4, PT, R49, 0x59, P4 ;  /* 0x000000593100780c */ /* 0x000fe40002781670 */
[----:B------:R-:W-:-:S02]  /*d8c0*/  FSEL R162, R37, -INF , !P3 ;  /* 0xff80000025a27808 */ /* 0x000fc40005800000 */
[----:B------:R-:W-:Y:S01]  /*d8d0*/  FMNMX.FTZ R35, R166, R35, !PT ;  /* 0x00000023a6237209 */ /* 0x000fe20007810000 */
[----:B------:R-:W-:Y:S01]  /*d8e0*/  MUFU.EX2 R42, R42 ;  /* 0x0000002a002a7308 */ /* 0x000fe20000000800 */
[----:B------:R-:W-:Y:S01]  /*d8f0*/  ISETP.GT.AND P3, PT, R51, 0x59, P2 ;  /* 0x000000593300780c */ /* 0x000fe20001764270 */
[----:B-1----:R-:W-:Y:S01]  /*d900*/  FFMA.FTZ R8, R152, R9, -R41 ;  /* 0x0000000998087223 */ /* 0x002fe20000010829 */
[----:B------:R-:W-:Y:S02]  /*d910*/  FSEL R198, R43, -INF , !P4 ;  /* 0xff8000002bc67808 */ /* 0x000fe40006000000 */
[----:B------:R-:W-:Y:S02]  /*d920*/  FMNMX.FTZ R35, R158, R35, !PT ;  /* 0x000000239e237209 */ /* 0x000fe40007810000 */
[----:B------:R-:W-:Y:S01]  /*d930*/  ISETP.GT.AND P4, PT, R51, 0x60, P2 ;  /* 0x000000603300780c */ /* 0x000fe20001784270 */
[----:B------:R-:W-:Y:S01]  /*d940*/  MUFU.EX2 R52, R52 ;  /* 0x0000003400347308 */ /* 0x000fe20000000800 */
[----:B------:R-:W-:-:S02]  /*d950*/  ISETP.LT.OR P3, PT, R49, 0x5a, P3 ;  /* 0x0000005a3100780c */ /* 0x000fc40001f61670 */
[----:B------:R-:W-:Y:S02]  /*d960*/  FMNMX.FTZ R37, R162, R35, !PT ;  /* 0x00000023a2257209 */ /* 0x000fe40007810000 */
[----:B------:R-:W-:Y:S02]  /*d970*/  ISETP.LT.OR P4, PT, R49, 0x61, P4 ;  /* 0x000000613100780c */ /* 0x000fe40002781670 */
[----:B------:R-:W-:Y:S01]  /*d980*/  FSEL R156, R36, -INF , !P3 ;  /* 0xff800000249c7808 */ /* 0x000fe20005800000 */
[----:B------:R-:W-:Y:S01]  /*d990*/  FFMA.FTZ R36, R154, R9, -R41 ;  /* 0x000000099a247223 */ /* 0x000fe20000010829 */
[----:B------:R-:W-:Y:S01]  /*d9a0*/  ISETP.GT.AND P3, PT, R51, 0x61, P2 ;  /* 0x000000613300780c */ /* 0x000fe20001764270 */
[----:B------:R-:W-:Y:S01]  /*d9b0*/  MUFU.EX2 R35, R8 ;  /* 0x0000000800237308 */ /* 0x000fe20000000800 */
[----:B------:R-:W-:Y:S02]  /*d9c0*/  FMNMX.FTZ R37, R198, R37, !PT ;  /* 0x00000025c6257209 */ /* 0x000fe40007810000 */
[----:B------:R-:W-:-:S02]  /*d9d0*/  FSEL R44, R44, -INF , !P4 ;  /* 0xff8000002c2c7808 */ /* 0x000fc40006000000 */
[----:B------:R-:W-:Y:S02]  /*d9e0*/  ISETP.GT.AND P4, PT, R51, 0x68, P2 ;  /* 0x000000683300780c */ /* 0x000fe40001784270 */
[C---:B------:R-:W-:Y:S01]  /*d9f0*/  ISETP.LT.OR P3, PT, R49.reuse, 0x62, P3 ;  /* 0x000000623100780c */ /* 0x040fe20001f61670 */
[----:B------:R-:W-:Y:S01]  /*da00*/  MUFU.EX2 R36, R36 ;  /* 0x0000002400247308 */ /* 0x000fe20000000800 */
[----:B------:R-:W-:Y:S02]  /*da10*/  FMNMX.FTZ R37, R156, R37, !PT ;  /* 0x000000259c257209 */ /* 0x000fe40007810000 */
[----:B------:R-:W-:Y:S02]  /*da20*/  ISETP.LT.OR P4, PT, R49, 0x69, P4 ;  /* 0x000000693100780c */ /* 0x000fe40002781670 */
[----:B------:R-:W-:Y:S01]  /*da30*/  FSEL R152, R45, -INF , !P3 ;  /* 0xff8000002d987808 */ /* 0x000fe20005800000 */
[----:B------:R-:W-:Y:S01]  /*da40*/  FFMA.FTZ R45, R82, R9, -R41 ;  /* 0x00000009522d7223 */ /* 0x000fe20000010829 */
[----:B------:R-:W-:-:S02]  /*da50*/  ISETP.GT.AND P3, PT, R51, 0x69, P2 ;  /* 0x000000693300780c */ /* 0x000fc40001764270 */
[----:B------:R-:W-:Y:S02]  /*da60*/  FMNMX.FTZ R37, R44, R37, !PT ;  /* 0x000000252c257209 */ /* 0x000fe40007810000 */
[----:B------:R-:W-:Y:S01]  /*da70*/  FSEL R154, R47, -INF , !P4 ;  /* 0xff8000002f9a7808 */ /* 0x000fe20006000000 */
[----:B------:R-:W-:Y:S01]  /*da80*/  FFMA.FTZ R47, R80, R9, -R41 ;  /* 0x00000009502f7223 */ /* 0x000fe20000010829 */
[----:B------:R-:W-:Y:S02]  /*da90*/  ISETP.GT.AND P4, PT, R51, 0x70, P2 ;  /* 0x000000703300780c */ /* 0x000fe40001784270 */
[C---:B------:R-:W-:Y:S02]  /*daa0*/  ISETP.LT.OR P3, PT, R49.reuse, 0x6a, P3 ;  /* 0x0000006a3100780c */ /* 0x040fe40001f61670 */
[----:B------:R-:W-:Y:S02]  /*dab0*/  FMNMX.FTZ R39, R152, R37, !PT ;  /* 0x0000002598277209 */ /* 0x000fe40007810000 */
[----:B------:R-:W-:Y:S01]  /*dac0*/  ISETP.LT.OR P4, PT, R49, 0x71, P4 ;  /* 0x000000713100780c */ /* 0x000fe20002781670 */
[----:B------:R1:W-:Y:S01]  /*dad0*/  MUFU.EX2 R37, R84 ;  /* 0x0000005400257308 */ /* 0x0003e20000000800 */
[----:B------:R-:W-:-:S02]  /*dae0*/  FSEL R46, R46, -INF , !P3 ;  /* 0xff8000002e2e7808 */ /* 0x000fc40005800000 */
[C---:B------:R-:W-:Y:S02]  /*daf0*/  ISETP.GT.AND P3, PT, R51.reuse, 0x71, P2 ;  /* 0x000000713300780c */ /* 0x040fe40001764270 */
[----:B------:R-:W-:Y:S02]  /*db00*/  FMNMX.FTZ R39, R154, R39, !PT ;  /* 0x000000279a277209 */ /* 0x000fe40007810000 */
[----:B------:R-:W-:Y:S02]  /*db10*/  FSEL R50, R50, -INF , !P4 ;  /* 0xff80000032327808 */ /* 0x000fe40006000000 */
[----:B------:R-:W-:Y:S02]  /*db20*/  ISETP.GT.AND P4, PT, R51, 0x78, P2 ;  /* 0x000000783300780c */ /* 0x000fe40001784270 */
[----:B------:R-:W-:Y:S02]  /*db30*/  ISETP.LT.OR P3, PT, R49, 0x72, P3 ;  /* 0x000000723100780c */ /* 0x000fe40001f61670 */
[----:B------:R-:W-:-:S02]  /*db40*/  FMNMX.FTZ R39, R46, R39, !PT ;  /* 0x000000272e277209 */ /* 0x000fc40007810000 */
[----:B------:R-:W-:Y:S01]  /*db50*/  ISETP.GT.AND P2, PT, R51, 0x79, P2 ;  /* 0x000000793300780c */ /* 0x000fe20001744270 */
[-CC-:B------:R-:W-:Y:S01]  /*db60*/  FFMA.FTZ R51, R58, R9.reuse, -R41.reuse ;  /* 0x000000093a337223 */ /* 0x180fe20000010829 */
[C---:B------:R-:W-:Y:S01]  /*db70*/  ISETP.LT.OR P4, PT, R49.reuse, 0x79, P4 ;  /* 0x000000793100780c */ /* 0x040fe20002781670 */
[----:B------:R-:W-:Y:S01]  /*db80*/  FFMA.FTZ R58, R60, R9, -R41 ;  /* 0x000000093c3a7223 */ /* 0x000fe20000010829 */
[----:B------:R-:W-:Y:S02]  /*db90*/  FSEL R82, R48, -INF , !P3 ;  /* 0xff80000030527808 */ /* 0x000fe40005800000 */
[----:B------:R-:W-:Y:S01]  /*dba0*/  FMNMX.FTZ R39, R50, R39, !PT ;  /* 0x0000002732277209 */ /* 0x000fe20007810000 */
[----:B------:R2:W-:Y:S01]  /*dbb0*/  MUFU.EX2 R48, R45 ;  /* 0x0000002d00307308 */ /* 0x0005e20000000800 */
[----:B------:R-:W-:Y:S02]  /*dbc0*/  ISETP.LT.OR P2, PT, R49, 0x7a, P2 ;  /* 0x0000007a3100780c */ /* 0x000fe40001741670 */
[----:B-1----:R-:W-:-:S02]  /*dbd0*/  FSEL R84, R53, -INF , !P4 ;  /* 0xff80000035547808 */ /* 0x002fc40006000000 */
[----:B------:R-:W-:Y:S02]  /*dbe0*/  FMNMX.FTZ R43, R82, R39, !PT ;  /* 0x00000027522b7209 */ /* 0x000fe40007810000 */
[----:B------:R-:W-:Y:S01]  /*dbf0*/  FSEL R80, R54, -INF , !P2 ;  /* 0xff80000036507808 */ /* 0x000fe20005000000 */
[----:B------:R1:W-:Y:S01]  /*dc00*/  MUFU.EX2 R39, R47 ;  /* 0x0000002f00277308 */ /* 0x0003e20000000800 */
[----:B------:R-:W-:Y:S01]  /*dc10*/  FMNMX.FTZ R43, R84, R43, !PT ;  /* 0x0000002b542b7209 */ /* 0x000fe20007810000 */
[-CC-:B--2---:R-:W-:Y:S01]  /*dc20*/  FFMA.FTZ R45, R72, R9.reuse, -R41.reuse ;  /* 0x00000009482d7223 */ /* 0x184fe20000010829 */
[----:B------:R-:W-:Y:S01]  /*dc30*/  FSEL R60, R7, RZ, P5 ;  /* 0x000000ff073c7208 */ /* 0x000fe20002800000 */
[--C-:B------:R-:W-:Y:S01]  /*dc40*/  FFMA.FTZ R54, R74, R9, -R41.reuse ;  /* 0x000000094a367223 */ /* 0x100fe20000010829 */
[----:B------:R-:W-:Y:S01]  /*dc50*/  FMNMX.FTZ R8, R80, R43, !PT ;  /* 0x0000002b50087209 */ /* 0x000fe20007810000 */
[-CC-:B------:R-:W-:Y:S01]  /*dc60*/  FFMA.FTZ R43, R70, R9.reuse, -R41.reuse ;  /* 0x00000009462b7223 */ /* 0x180fe20000010829 */
[-C--:B------:R-:W-:Y:S01]  /*dc70*/  FFMA.FTZ R70, R78, R9.reuse, -R41 ;  /* 0x000000094e467223 */ /* 0x080fe20000010829 */
[----:B------:R-:W-:Y:S01]  /*dc80*/  FADD.FTZ R60, -R60, R11 ;  /* 0x0000000b3c3c7221 */ /* 0x000fe20000010100 */
[-CC-:B------:R-:W-:Y:S01]  /*dc90*/  FFMA.FTZ R72, R76, R9.reuse, -R41.reuse ;  /* 0x000000094c487223 */ /* 0x180fe20000010829 */
[----:B------:R-:W2:Y:S01]  /*dca0*/  SHFL.BFLY PT, R49, R8, 0x2, 0x1f ;  /* 0x0c401f0008317f89 */ /* 0x000ea200000e0000 */
[-CC-:B-1----:R-:W-:Y:S01]  /*dcb0*/  FFMA.FTZ R47, R68, R9.reuse, -R41.reuse ;  /* 0x00000009442f7223 */ /* 0x182fe20000010829 */
[----:B------:R-:W-:Y:S01]  /*dcc0*/  FMUL.FTZ R56, R60, R9 ;  /* 0x000000093c387220 */ /* 0x000fe20000410000 */
[----:B------:R-:W-:Y:S08]  /*dcd0*/  MUFU.EX2 R54, R54 ;  /* 0x0000003600367308 */ /* 0x000ff00000000800 */
[----:B------:R-:W1:Y:S08]  /*dce0*/  MUFU.EX2 R56, R56 ;  /* 0x0000003800387308 */ /* 0x000e700000000800 */
[----:B------:R-:W-:Y:S01]  /*dcf0*/  MUFU.EX2 R43, R43 ;  /* 0x0000002b002b7308 */ /* 0x000fe20000000800 */
[----:B--2---:R-:W-:Y:S01]  /*dd00*/  FMNMX.FTZ R53, R8, R49, !PT ;  /* 0x0000003108357209 */ /* 0x004fe20007810000 */
[----:B------:R-:W-:-:S06]  /*dd10*/  FFMA.FTZ R49, R64, R9, -R41 ;  /* 0x0000000940317223 */ /* 0x000fcc0000010829 */
[----:B------:R-:W-:Y:S01]  /*dd20*/  MUFU.EX2 R70, R70 ;  /* 0x0000004600467308 */ /* 0x000fe20000000800 */
[-C--:B-1----:R-:W-:Y:S01]  /*dd30*/  FMUL.FTZ R88, R88, R56.reuse ;  /* 0x0000003858587220 */ /* 0x082fe20000410000 */
[----:B------:R-:W1:Y:S01]  /*dd40*/  SHFL.BFLY PT, R8, R53, 0x1, 0x1f ;  /* 0x0c201f0035087f89 */ /* 0x000e6200000e0000 */
[-C--:B------:R-:W-:Y:S01]  /*dd50*/  FMUL.FTZ R89, R89, R56.reuse ;  /* 0x0000003859597220 */ /* 0x080fe20000410000 */
[-C--:B------:R-:W-:Y:S01]  /*dd60*/  FMUL.FTZ R92, R92, R56.reuse ;  /* 0x000000385c5c7220 */ /* 0x080fe20000410000 */
[-C--:B------:R-:W-:Y:S01]  /*dd70*/  FMUL.FTZ R93, R93, R56.reuse ;  /* 0x000000385d5d7220 */ /* 0x080fe20000410000 */
[-C--:B------:R-:W-:Y:S01]  /*dd80*/  FMUL.FTZ R96, R96, R56.reuse ;  /* 0x0000003860607220 */ /* 0x080fe20000410000 */
[-C--:B------:R-:W-:Y:S01]  /*dd90*/  FMUL.FTZ R97, R97, R56.reuse ;  /* 0x0000003861617220 */ /* 0x080fe20000410000 */
[----:B------:R-:W-:Y:S01]  /*dda0*/  MUFU.EX2 R45, R45 ;  /* 0x0000002d002d7308 */ /* 0x000fe20000000800 */
[-C--:B------:R-:W-:Y:S01]  /*ddb0*/  FMUL.FTZ R100, R100, R56.reuse ;  /* 0x0000003864647220 */ /* 0x080fe20000410000 */
[-C--:B------:R-:W-:Y:S01]  /*ddc0*/  FMUL.FTZ R101, R101, R56.reuse ;  /* 0x0000003865657220 */ /* 0x080fe20000410000 */
        /* <DEDUP_REMOVED lines=14> */
[----:B------:R-:W-:Y:S01]  /*deb0*/  FMUL.FTZ R128, R128, R56 ;  /* 0x0000003880807220 */ /* 0x000fe20000410000 */
[----:B-1----:R-:W-:Y:S01]  /*dec0*/  FMNMX.FTZ R8, R53, R8, !PT ;  /* 0x0000000835087209 */ /* 0x002fe20007810000 */
[-C--:B------:R-:W-:Y:S01]  /*ded0*/  FMUL.FTZ R129, R129, R56.reuse ;  /* 0x0000003881817220 */ /* 0x080fe20000410000 */
[-C--:B------:R-:W-:Y:S01]  /*dee0*/  FMUL.FTZ R132, R132, R56.reuse ;  /* 0x0000003884847220 */ /* 0x080fe20000410000 */
[-C--:B------:R-:W-:Y:S01]  /*def0*/  FMUL.FTZ R133, R133, R56.reuse ;  /* 0x0000003885857220 */ /* 0x080fe20000410000 */
[C---:B------:R-:W-:Y:S01]  /*df00*/  FSETP.NEU.FTZ.AND P2, PT, R8.reuse, -INF , PT ;  /* 0xff8000000800780b */ /* 0x040fe20003f5d000 */
[-C--:B------:R-:W-:Y:S01]  /*df10*/  FMUL.FTZ R11, R8, R9.reuse ;  /* 0x00000009080b7220 */ /* 0x080fe20000410000 */
[----:B------:R1:W-:Y:S01]  /*df20*/  MUFU.EX2 R53, R55 ;  /* 0x0000003700357308 */ /* 0x0003e20000000800 */
[-C--:B------:R-:W-:Y:S01]  /*df30*/  FMUL.FTZ R136, R136, R56.reuse ;  /* 0x0000003888887220 */ /* 0x080fe20000410000 */
[-C--:B------:R-:W-:Y:S01]  /*df40*/  FMUL.FTZ R137, R137, R56.reuse ;  /* 0x0000003889897220 */ /* 0x080fe20000410000 */
[----:B------:R-:W-:Y:S01]  /*df50*/  FMUL.FTZ R140, R140, R56 ;  /* 0x000000388c8c7220 */ /* 0x000fe20000410000 */
[----:B------:R-:W-:Y:S01]  /*df60*/  FSEL R41, R11, RZ, P2 ;  /* 0x000000ff0b297208 */ /* 0x000fe20001000000 */
[----:B------:R-:W-:Y:S01]  /*df70*/  FFMA.FTZ R11, R56, R4, R13 ;  /* 0x00000004380b7223 */ /* 0x000fe2000001000d */
[-C--:B------:R-:W-:Y:S01]  /*df80*/  FMUL.FTZ R141, R141, R56.reuse ;  /* 0x000000388d8d7220 */ /* 0x080fe20000410000 */
[----:B------:R-:W-:Y:S01]  /*df90*/  FMUL.FTZ R144, R144, R56 ;  /* 0x0000003890907220 */ /* 0x000fe20000410000 */
[----:B------:R-:W-:Y:S01]  /*dfa0*/  MUFU.EX2 R49, R49 ;  /* 0x0000003100317308 */ /* 0x000fe20000000800 */
[----:B------:R-:W-:Y:S01]  /*dfb0*/  FADD.FTZ R11, R180, R11 ;  /* 0x0000000bb40b7221 */ /* 0x000fe20000010000 */
[----:B------:R-:W-:Y:S01]  /*dfc0*/  FFMA.FTZ R173, R32, R9, -R41 ;  /* 0x0000000920ad7223 */ /* 0x000fe20000010829 */
[----:B------:R-:W-:-:S02]  /*dfd0*/  IMAD.U32 R32, RZ, RZ, UR59 ;  /* 0x0000003bff207e24 */ /* 0x000fc4000f8e00ff */
[-C--:B------:R-:W-:Y:S01]  /*dfe0*/  FFMA.FTZ R60, R29, R9.reuse, -R41 ;  /* 0x000000091d3c7223 */ /* 0x080fe20000010829 */
[----:B------:R-:W-:Y:S01]  /*dff0*/  FADD.FTZ R4, R182, R11 ;  /* 0x0000000bb6047221 */ /* 0x000fe20000010000 */
[-CC-:B------:R-:W-:Y:S01]  /*e000*/  FFMA.FTZ R171, R30, R9.reuse, -R41.reuse ;  /* 0x000000091eab7223 */ /* 0x180fe20000010829 */
[-CC-:B------:R-:W-:Y:S01]  /*e010*/  FFMA.FTZ R181, R164, R9.reuse, -R41.reuse ;  /* 0x00000009a4b57223 */ /* 0x180fe20000010829 */
[----:B------:R-:W-:Y:S01]  /*e020*/  @!P1 LEA R32, R32, UR39, 0x3 ;  /* 0x0000002720209c11 */ /* 0x000fe2000f8e18ff */
[----:B------:R-:W-:Y:S01]  /*e030*/  FADD.FTZ R11, R15, R4 ;  /* 0x000000040f0b7221 */ /* 0x000fe20000010000 */
[----:B------:R-:W-:Y:S01]  /*e040*/  MUFU.EX2 R60, R60 ;  /* 0x0000003c003c7308 */ /* 0x000fe20000000800 */
[-CC-:B------:R-:W-:Y:S01]  /*e050*/  FFMA.FTZ R183, R40, R9.reuse, -R41.reuse ;  /* 0x0000000928b77223 */ /* 0x180fe20000010829 */
[-C--:B------:R-:W-:Y:S01]  /*e060*/  FFMA.FTZ R40, R160, R9.reuse, -R41 ;  /* 0x00000009a0287223 */ /* 0x080fe20000010829 */
[----:B------:R-:W-:Y:S01]  /*e070*/  FADD.FTZ R4, R176, R11 ;  /* 0x0000000bb0047221 */ /* 0x000fe20000010000 */
[-CC-:B------:R-:W-:Y:S01]  /*e080*/  FFMA.FTZ R177, R14, R9.reuse, -R41.reuse ;  /* 0x000000090eb17223 */ /* 0x180fe20000010829 */
[-CC-:B------:R-:W-:Y:S01]  /*e090*/  FFMA.FTZ R14, R20, R9.reuse, -R41.reuse ;  /* 0x00000009140e7223 */ /* 0x180fe20000010829 */
[-CC-:B------:R-:W-:Y:S01]  /*e0a0*/  FFMA.FTZ R179, R168, R9.reuse, -R41.reuse ;  /* 0x00000009a8b37223 */ /* 0x180fe20000010829 */
[----:B------:R-:W-:Y:S01]  /*e0b0*/  FADD.FTZ R11, R21, R4 ;  /* 0x00000004150b7221 */ /* 0x000fe20000010000 */
[----:B------:R-:W-:Y:S01]  /*e0c0*/  MUFU.EX2 R181, R181 ;  /* 0x000000b500b57308 */ /* 0x000fe20000000800 */
[-CC-:B------:R-:W-:Y:S01]  /*e0d0*/  FFMA.FTZ R20, R28, R9.reuse, -R41.reuse ;  /* 0x000000091c147223 */ /* 0x180fe20000010829 */
[-C--:B------:R-:W-:Y:S01]  /*e0e0*/  FFMA.FTZ R28, R170, R9.reuse, -R41 ;  /* 0x00000009aa1c7223 */ /* 0x080fe20000010829 */
[----:B------:R-:W-:Y:S01]  /*e0f0*/  FADD.FTZ R4, R178, R11 ;  /* 0x0000000bb2047221 */ /* 0x000fe20000010000 */
[-CC-:B------:R-:W-:Y:S01]  /*e100*/  FFMA.FTZ R175, R172, R9.reuse, -R41.reuse ;  /* 0x00000009acaf7223 */ /* 0x180fe20000010829 */
[--C-:B------:R-:W-:Y:S01]  /*e110*/  FFMA.FTZ R38, R38, R9, -R41.reuse ;  /* 0x0000000926267223 */ /* 0x100fe20000010829 */
[----:B------:R-:W-:Y:S01]  /*e120*/  F2FP.F16.F32.PACK_AB R180, R180, R13 ;  /* 0x0000000db4b4723e */ /* 0x000fe200000000ff */
[----:B------:R-:W-:Y:S01]  /*e130*/  FADD.FTZ R4, R25, R4 ;  /* 0x0000000419047221 */ /* 0x000fe20000010000 */
[----:B------:R-:W-:Y:S01]  /*e140*/  MUFU.EX2 R183, R183 ;  /* 0x000000b700b77308 */ /* 0x000fe20000000800 */
[-CC-:B------:R-:W-:Y:S01]  /*e150*/  FFMA.FTZ R24, R24, R9.reuse, -R41.reuse ;  /* 0x0000000918187223 */ /* 0x180fe20000010829 */
[-CC-:B------:R-:W-:Y:S01]  /*e160*/  FFMA.FTZ R169, R192, R9.reuse, -R41.reuse ;  /* 0x00000009c0a97223 */ /* 0x180fe20000010829 */
[----:B------:R-:W-:Y:S01]  /*e170*/  FADD.FTZ R11, R27, R4 ;  /* 0x000000041b0b7221 */ /* 0x000fe20000010000 */
[--C-:B------:R-:W-:Y:S01]  /*e180*/  FFMA.FTZ R26, R26, R9, -R41.reuse ;  /* 0x000000091a1a7223 */ /* 0x100fe20000010829 */
[----:B------:R-:W-:Y:S01]  /*e190*/  F2FP.F16.F32.PACK_AB R172, R34, R27 ;  /* 0x0000001b22ac723e */ /* 0x000fe200000000ff */
[-C--:B------:R-:W-:Y:S01]  /*e1a0*/  FFMA.FTZ R196, R196, R9.reuse, -R41 ;  /* 0x00000009c4c47223 */ /* 0x080fe20000010829 */
[----:B------:R-:W-:Y:S01]  /*e1b0*/  FADD.FTZ R4, R34, R11 ;  /* 0x0000000b22047221 */ /* 0x000fe20000010000 */
[----:B------:R-:W-:Y:S01]  /*e1c0*/  FSEL R11, R8, RZ, P2 ;  /* 0x000000ff080b7208 */ /* 0x000fe20001000000 */
[----:B------:R-:W-:Y:S01]  /*e1d0*/  MUFU.EX2 R40, R40 ;  /* 0x0000002800287308 */ /* 0x000fe20000000800 */
[-CC-:B------:R-:W-:Y:S01]  /*e1e0*/  FFMA.FTZ R165, R194, R9.reuse, -R41.reuse ;  /* 0x00000009c2a57223 */ /* 0x180fe20000010829 */
[----:B------:R-:W-:Y:S01]  /*e1f0*/  FADD.FTZ R29, R31, R4 ;  /* 0x000000041f1d7221 */ /* 0x000fe20000010000 */
[-CC-:B------:R-:W-:Y:S01]  /*e200*/  FFMA.FTZ R166, R166, R9.reuse, -R41.reuse ;  /* 0x00000009a6a67223 */ /* 0x180fe20000010829 */
[----:B------:R-:W-:Y:S01]  /*e210*/  FADD.FTZ R4, -R11, R12 ;  /* 0x0000000c0b047221 */ /* 0x000fe20000010100 */
[----:B------:R-:W-:Y:S01]  /*e220*/  FFMA.FTZ R158, R158, R9, -R41 ;  /* 0x000000099e9e7223 */ /* 0x000fe20000010829 */
[----:B------:R-:W-:Y:S01]  /*e230*/  FADD.FTZ R30, R42, R29 ;  /* 0x0000001d2a1e7221 */ /* 0x000fe20000010000 */
[----:B------:R-:W-:-:S02]  /*e240*/  @!P1 VIADD R29, R32, 0x28860 ;  /* 0x00028860201d9836 */ /* 0x000fc40000000000 */
[-C--:B------:R-:W-:Y:S01]  /*e250*/  FMUL.FTZ R4, R4, R9.reuse ;  /* 0x0000000904047220 */ /* 0x080fe20000410000 */
[----:B------:R-:W-:Y:S01]  /*e260*/  MUFU.EX2 R177, R177 ;  /* 0x000000b100b17308 */ /* 0x000fe20000000800 */
[----:B------:R-:W-:Y:S01]  /*e270*/  FADD.FTZ R11, R33, R30 ;  /* 0x0000001e210b7221 */ /* 0x000fe20000010000 */
[-C--:B------:R-:W-:Y:S01]  /*e280*/  FFMA.FTZ R162, R162, R9.reuse, -R41 ;  /* 0x00000009a2a27223 */ /* 0x080fe20000010829 */
[----:B------:R-:W-:Y:S01]  /*e290*/  @!P1 PRMT R29, RZ, 0x654, R29 ;  /* 0x00000654ff1d9816 */ /* 0x000fe2000000001d */
[-C--:B------:R-:W-:Y:S01]  /*e2a0*/  FFMA.FTZ R198, R198, R9.reuse, -R41 ;  /* 0x00000009c6c67223 */ /* 0x080fe20000010829 */
[----:B------:R-:W-:Y:S01]  /*e2b0*/  FADD.FTZ R30, R36, R11 ;  /* 0x0000000b241e7221 */ /* 0x000fe20000010000 */
[-CC-:B------:R-:W-:Y:S01]  /*e2c0*/  FFMA.FTZ R44, R44, R9.reuse, -R41.reuse ;  /* 0x000000092c2c7223 */ /* 0x180fe20000010829 */
[----:B------:R2:W-:Y:S01]  /*e2d0*/  @!P1 SYNCS.ARRIVE.TRANS64.RED.A1T0 RZ, [R29+URZ], RZ ;  /* 0x000000ff1dff99a7 */ /* 0x0005e2000810043f */
[----:B------:R-:W3:Y:S01]  /*e2e0*/  MUFU.EX2 R11, R4 ;  /* 0x00000004000b7308 */ /* 0x000ee20000000800 */
[-CC-:B------:R-:W-:Y:S01]  /*e2f0*/  FFMA.FTZ R46, R46, R9.reuse, -R41.reuse ;  /* 0x000000092e2e7223 */ /* 0x180fe20000010829 */
[-CC-:B------:R-:W-:Y:S01]  /*e300*/  FFMA.FTZ R50, R50, R9.reuse, -R41.reuse ;  /* 0x0000000932327223 */ /* 0x180fe20000010829 */
[-CC-:B------:R-:W-:Y:S01]  /*e310*/  FFMA.FTZ R82, R82, R9.reuse, -R41.reuse ;  /* 0x0000000952527223 */ /* 0x180fe20000010829 */
[-CC-:B------:R-:W-:Y:S01]  /*e320*/  FFMA.FTZ R84, R84, R9.reuse, -R41.reuse ;  /* 0x0000000954547223 */ /* 0x180fe20000010829 */
[----:B------:R-:W-:Y:S01]  /*e330*/  ISETP.GT.AND P2, PT, R6, UR40, PT ;  /* 0x0000002806007c0c */ /* 0x000fe2000bf44270 */
[----:B------:R-:W-:Y:S01]  /*e340*/  UMOV UR59, UR37 ;  /* 0x00000025003b7c82 */ /* 0x000fe20008000000 */
[----:B--2---:R-:W-:Y:S01]  /*e350*/  FADD.FTZ R29, R35, R30 ;  /* 0x0000001e231d7221 */ /* 0x004fe20000010000 */
[----:B------:R-:W2:Y:S01]  /*e360*/  MUFU.EX2 R14, R14 ;  /* 0x0000000e000e7308 */ /* 0x000ea20000000800 */
[-C--:B------:R-:W-:Y:S01]  /*e370*/  FFMA.FTZ R30, R174, R9.reuse, -R41 ;  /* 0x00000009ae1e7223 */ /* 0x080fe20000010829 */
[----:B------:R-:W-:Y:S01]  /*e380*/  F2FP.F16.F32.PACK_AB R182, R15, R182 ;  /* 0x000000b60fb6723e */ /* 0x000fe200000000ff */
[----:B------:R-:W-:Y:S01]  /*e390*/  FADD.FTZ R32, R86, R29 ;  /* 0x0000001d56207221 */ /* 0x000fe20000010000 */
[-CC-:B------:R-:W-:Y:S01]  /*e3a0*/  FFMA.FTZ R29, R156, R9.reuse, -R41.reuse ;  /* 0x000000099c1d7223 */ /* 0x180fe20000010829 */
[----:B------:R-:W-:Y:S01]  /*e3b0*/  F2FP.F16.F32.PACK_AB R176, R21, R176 ;  /* 0x000000b015b0723e */ /* 0x000fe200000000ff */
[----:B------:R-:W-:Y:S01]  /*e3c0*/  FMUL.FTZ R145, R145, R56 ;  /* 0x0000003891917220 */ /* 0x000fe20000410000 */
[----:B-1----:R-:W-:Y:S01]  /*e3d0*/  FADD.FTZ R55, R37, R32 ;  /* 0x0000002025377221 */ /* 0x002fe20000010000 */
[----:B------:R-:W1:Y:S01]  /*e3e0*/  MUFU.EX2 R179, R179 ;  /* 0x000000b300b37308 */ /* 0x000e620000000800 */
[----:B------:R-:W-:Y:S01]  /*e3f0*/  FFMA.FTZ R32, R152, R9, -R41 ;  /* 0x0000000998207223 */ /* 0x000fe20000010829 */
[----:B---3--:R-:W-:Y:S01]  /*e400*/  FMUL.FTZ R90, R90, R11 ;  /* 0x0000000b5a5a7220 */ /* 0x008fe20000410000 */
[----:B------:R-:W-:Y:S01]  /*e410*/  FADD.FTZ R4, R48, R55 ;  /* 0x0000003730047221 */ /* 0x000fe20000010000 */
[-CC-:B------:R-:W-:Y:S01]  /*e420*/  FFMA.FTZ R55, R154, R9.reuse, -R41.reuse ;  /* 0x000000099a377223 */ /* 0x180fe20000010829 */
[----:B------:R-:W-:Y:S01]  /*e430*/  FFMA.FTZ R41, R80, R9, -R41 ;  /* 0x0000000950297223 */ /* 0x000fe20000010829 */
[----:B------:R-:W-:Y:S01]  /*e440*/  FMUL.FTZ R91, R91, R11 ;  /* 0x0000000b5b5b7220 */ /* 0x000fe20000410000 */
[----:B------:R-:W-:Y:S01]  /*e450*/  FADD.FTZ R57, R39, R4 ;  /* 0x0000000427397221 */ /* 0x000fe20000010000 */
[----:B------:R-:W-:Y:S01]  /*e460*/  FFMA.FTZ R4, R11, R3, R60 ;  /* 0x000000030b047223 */ /* 0x000fe2000001003c */
[----:B------:R-:W3:Y:S01]  /*e470*/  MUFU.EX2 R20, R20 ;  /* 0x0000001400147308 */ /* 0x000ee20000000800 */
[-C--:B------:R-:W-:Y:S01]  /*e480*/  FMUL.FTZ R94, R94, R11.reuse ;  /* 0x0000000b5e5e7220 */ /* 0x080fe20000410000 */
[----:B------:R-:W-:Y:S01]  /*e490*/  FADD.FTZ R64, R54, R57 ;  /* 0x0000003936407221 */ /* 0x000fe20000010000 */
[----:B------:R-:W-:Y:S01]  /*e4a0*/  FADD.FTZ R4, R181, R4 ;  /* 0x00000004b5047221 */ /* 0x000fe20000010000 */
[-C--:B------:R-:W-:Y:S01]  /*e4b0*/  FMUL.FTZ R95, R95, R11.reuse ;  /* 0x0000000b5f5f7220 */ /* 0x080fe20000410000 */
[-C--:B------:R-:W-:Y:S01]  /*e4c0*/  FMUL.FTZ R98, R98, R11.reuse ;  /* 0x0000000b62627220 */ /* 0x080fe20000410000 */
[----:B------:R-:W-:Y:S01]  /*e4d0*/  FADD.FTZ R57, R43, R64 ;  /* 0x000000402b397221 */ /* 0x000fe20000010000 */
[----:B------:R-:W-:Y:S01]  /*e4e0*/  FADD.FTZ R3, R183, R4 ;  /* 0x00000004b7037221 */ /* 0x000fe20000010000 */
[----:B------:R-:W4:Y:S01]  /*e4f0*/  MUFU.EX2 R173, R173 ;  /* 0x000000ad00ad7308 */ /* 0x000f220000000800 */
[-C--:B------:R-:W-:Y:S01]  /*e500*/  FMUL.FTZ R99, R99, R11.reuse ;  /* 0x0000000b63637220 */ /* 0x080fe20000410000 */
[----:B------:R-:W-:Y:S01]  /*e510*/  FADD.FTZ R64, R70, R57 ;  /* 0x0000003946407221 */ /* 0x000fe20000010000 */
[----:B------:R-:W-:Y:S01]  /*e520*/  FADD.FTZ R4, R40, R3 ;  /* 0x0000000328047221 */ /* 0x000fe20000010000 */
[-C--:B------:R-:W-:Y:S01]  /*e530*/  FMUL.FTZ R102, R102, R11.reuse ;  /* 0x0000000b66667220 */ /* 0x080fe20000410000 */
[-C--:B------:R-:W-:Y:S01]  /*e540*/  FMUL.FTZ R103, R103, R11.reuse ;  /* 0x0000000b67677220 */ /* 0x080fe20000410000 */
[----:B------:R-:W-:Y:S01]  /*e550*/  FADD.FTZ R13, R45, R64 ;  /* 0x000000402d0d7221 */ /* 0x000fe20000010000 */
[----:B------:R-:W-:Y:S01]  /*e560*/  FADD.FTZ R3, R177, R4 ;  /* 0x00000004b1037221 */ /* 0x000fe20000010000 */
[----:B------:R-:W5:Y:S01]  /*e570*/  MUFU.EX2 R28, R28 ;  /* 0x0000001c001c7308 */ /* 0x000f620000000800 */
[-C--:B------:R-:W-:Y:S01]  /*e580*/  FMUL.FTZ R106, R106, R11.reuse ;  /* 0x0000000b6a6a7220 */ /* 0x080fe20000410000 */
[-C--:B------:R-:W-:Y:S01]  /*e590*/  FMUL.FTZ R107, R107, R11.reuse ;  /* 0x0000000b6b6b7220 */ /* 0x080fe20000410000 */
[----:B--2---:R-:W-:Y:S01]  /*e5a0*/  FADD.FTZ R4, R14, R3 ;  /* 0x000000030e047221 */ /* 0x004fe20000010000 */
[-C--:B------:R-:W-:Y:S01]  /*e5b0*/  FMUL.FTZ R110, R110, R11.reuse ;  /* 0x0000000b6e6e7220 */ /* 0x080fe20000410000 */
[-C--:B------:R-:W-:Y:S01]  /*e5c0*/  FMUL.FTZ R111, R111, R11.reuse ;  /* 0x0000000b6f6f7220 */ /* 0x080fe20000410000 */
[-C--:B------:R-:W-:Y:S01]  /*e5d0*/  FMUL.FTZ R114, R114, R11.reuse ;  /* 0x0000000b72727220 */ /* 0x080fe20000410000 */
[----:B-1----:R-:W-:Y:S01]  /*e5e0*/  FADD.FTZ R3, R179, R4 ;  /* 0x00000004b3037221 */ /* 0x002fe20000010000 */
[----:B------:R1:W-:Y:S01]  /*e5f0*/  MUFU.EX2 R68, R38 ;  /* 0x0000002600447308 */ /* 0x0003e20000000800 */
[-C--:B------:R-:W-:Y:S01]  /*e600*/  FMUL.FTZ R115, R115, R11.reuse ;  /* 0x0000000b73737220 */ /* 0x080fe20000410000 */
[-C--:B------:R-:W-:Y:S01]  /*e610*/  FMUL.FTZ R118, R118, R11.reuse ;  /* 0x0000000b76767220 */ /* 0x080fe20000410000 */
[----:B---3--:R-:W-:Y:S01]  /*e620*/  FADD.FTZ R4, R20, R3 ;  /* 0x0000000314047221 */ /* 0x008fe20000010000 */
[-C--:B------:R-:W-:Y:S01]  /*e630*/  FMUL.FTZ R119, R119, R11.reuse ;  /* 0x0000000b77777220 */ /* 0x080fe20000410000 */
[-C--:B------:R-:W-:Y:S01]  /*e640*/  FMUL.FTZ R122, R122, R11.reuse ;  /* 0x0000000b7a7a7220 */ /* 0x080fe20000410000 */
[-C--:B------:R-:W-:Y:S01]  /*e650*/  FMUL.FTZ R123, R123, R11.reuse ;  /* 0x0000000b7b7b7220 */ /* 0x080fe20000410000 */
[----:B----4-:R-:W-:Y:S01]  /*e660*/  FADD.FTZ R3, R173, R4 ;  /* 0x00000004ad037221 */ /* 0x010fe20000010000 */
[----:B------:R-:W2:Y:S01]  /*e670*/  MUFU.EX2 R175, R175 ;  /* 0x000000af00af7308 */ /* 0x000ea20000000800 */
[----:B-1----:R-:W-:Y:S01]  /*e680*/  FADD.FTZ R38, R72, R13 ;  /* 0x0000000d48267221 */ /* 0x002fe20000010000 */
[-C--:B------:R-:W-:Y:S01]  /*e690*/  FMUL.FTZ R126, R126, R11.reuse ;  /* 0x0000000b7e7e7220 */ /* 0x080fe20000410000 */
[----:B-----5:R-:W-:Y:S01]  /*e6a0*/  FADD.FTZ R4, R28, R3 ;  /* 0x000000031c047221 */ /* 0x020fe20000010000 */
[-C--:B------:R-:W-:Y:S01]  /*e6b0*/  FMUL.FTZ R127, R127, R11.reuse ;  /* 0x0000000b7f7f7220 */ /* 0x080fe20000410000 */
[----:B------:R-:W-:Y:S01]  /*e6c0*/  FADD.FTZ R13, R47, R38 ;  /* 0x000000262f0d7221 */ /* 0x000fe20000010000 */
[-C--:B------:R-:W-:Y:S01]  /*e6d0*/  FMUL.FTZ R130, R130, R11.reuse ;  /* 0x0000000b82827220 */ /* 0x080fe20000410000 */
[-C--:B------:R-:W-:Y:S01]  /*e6e0*/  FMUL.FTZ R131, R131, R11.reuse ;  /* 0x0000000b83837220 */ /* 0x080fe20000410000 */
[----:B------:R-:W1:Y:S01]  /*e6f0*/  MUFU.EX2 R51, R51 ;  /* 0x0000003300337308 */ /* 0x000e620000000800 */
[----:B------:R-:W-:Y:S01]  /*e700*/  FADD.FTZ R34, R66, R13 ;  /* 0x0000000d42227221 */ /* 0x000fe20000010000 */
[-C--:B------:R-:W-:Y:S01]  /*e710*/  FMUL.FTZ R134, R134, R11.reuse ;  /* 0x0000000b86867220 */ /* 0x080fe20000410000 */
[-C--:B------:R-:W-:Y:S01]  /*e720*/  FMUL.FTZ R135, R135, R11.reuse ;  /* 0x0000000b87877220 */ /* 0x080fe20000410000 */
[-C--:B------:R-:W-:Y:S01]  /*e730*/  FMUL.FTZ R138, R138, R11.reuse ;  /* 0x0000000b8a8a7220 */ /* 0x080fe20000410000 */
[----:B------:R-:W-:Y:S01]  /*e740*/  FADD.FTZ R13, R49, R34 ;  /* 0x00000022310d7221 */ /* 0x000fe20000010000 */
[-C--:B------:R-:W-:Y:S01]  /*e750*/  FMUL.FTZ R139, R139, R11.reuse ;  /* 0x0000000b8b8b7220 */ /* 0x080fe20000410000 */
[-C--:B------:R-:W-:Y:S01]  /*e760*/  FMUL.FTZ R142, R142, R11.reuse ;  /* 0x0000000b8e8e7220 */ /* 0x080fe20000410000 */
[----:B------:R-:W3:Y:S01]  /*e770*/  MUFU.EX2 R24, R24 ;  /* 0x0000001800187308 */ /* 0x000ee20000000800 */
[----:B------:R-:W-:Y:S01]  /*e780*/  FADD.FTZ R34, R62, R13 ;  /* 0x0000000d3e227221 */ /* 0x000fe20000010000 */
[----:B--2---:R-:W-:Y:S01]  /*e790*/  FADD.FTZ R3, R175, R4 ;  /* 0x00000004af037221 */ /* 0x004fe20000010000 */
[-C--:B------:R-:W-:Y:S01]  /*e7a0*/  FMUL.FTZ R143, R143, R11.reuse ;  /* 0x0000000b8f8f7220 */ /* 0x080fe20000410000 */
[-C--:B------:R-:W-:Y:S01]  /*e7b0*/  FMUL.FTZ R146, R146, R11.reuse ;  /* 0x0000000b92927220 */ /* 0x080fe20000410000 */
[-C--:B------:R-:W-:Y:S01]  /*e7c0*/  FMUL.FTZ R147, R147, R11.reuse ;  /* 0x0000000b93937220 */ /* 0x080fe20000410000 */
[-C--:B------:R-:W-:Y:S01]  /*e7d0*/  FMUL.FTZ R150, R150, R11.reuse ;  /* 0x0000000b96967220 */ /* 0x080fe20000410000 */
[----:B------:R-:W-:Y:S01]  /*e7e0*/  FMUL.FTZ R151, R151, R11 ;  /* 0x0000000b97977220 */ /* 0x000fe20000410000 */
[----:B------:R-:W2:Y:S01]  /*e7f0*/  MUFU.EX2 R58, R58 ;  /* 0x0000003a003a7308 */ /* 0x000ea20000000800 */
[----:B-1----:R-:W-:Y:S01]  /*e800*/  FADD.FTZ R13, R51, R34 ;  /* 0x00000022330d7221 */ /* 0x002fe20000010000 */
[----:B------:R-:W-:Y:S01]  /*e810*/  F2FP.F16.F32.PACK_AB R178, R25, R178 ;  /* 0x000000b219b2723e */ /* 0x000fe200000000ff */
[-C--:B------:R-:W-:Y:S01]  /*e820*/  FMUL.FTZ R148, R148, R56.reuse ;  /* 0x0000003894947220 */ /* 0x080fe20000410000 */
[----:B------:R-:W-:Y:S01]  /*e830*/  F2FP.F16.F32.PACK_AB R174, R42, R31 ;  /* 0x0000001f2aae723e */ /* 0x000fe200000000ff */
[----:B------:R-:W-:Y:S01]  /*e840*/  FMUL.FTZ R149, R149, R56 ;  /* 0x0000003895957220 */ /* 0x000fe20000410000 */
[----:B------:R-:W-:Y:S01]  /*e850*/  F2FP.F16.F32.PACK_AB R168, R36, R33 ;  /* 0x0000002124a8723e */ /* 0x000fe200000000ff */
[----:B------:R-:W-:Y:S01]  /*e860*/  VIADD R6, R6, 0xffffffff ;  /* 0xffffffff06067836 */ /* 0x000fe20000000000 */
[----:B------:R-:W1:Y:S01]  /*e870*/  MUFU.EX2 R169, R169 ;  /* 0x000000a900a97308 */ /* 0x000e620000000800 */
[----:B---3--:R-:W-:Y:S01]  /*e880*/  FADD.FTZ R4, R24, R3 ;  /* 0x0000000318047221 */ /* 0x008fe20000010000 */
[----:B------:R-:W-:Y:S01]  /*e890*/  F2FP.F16.F32.PACK_AB R170, R86, R35 ;  /* 0x0000002356aa723e */ /* 0x000fe200000000ff */
[----:B------:R-:W-:Y:S01]  /*e8a0*/  IMAD.MOV.U32 R11, RZ, RZ, R7 ;  /* 0x000000ffff0b7224 */ /* 0x000fe200078e0007 */
[----:B------:R-:W-:-:S02]  /*e8b0*/  F2FP.F16.F32.PACK_AB R164, R48, R37 ;  /* 0x0000002530a4723e */ /* 0x000fc400000000ff */
[----:B------:R-:W-:Y:S02]  /*e8c0*/  F2FP.F16.F32.PACK_AB R160, R70, R43 ;  /* 0x0000002b46a0723e */ /* 0x000fe400000000ff */
[----:B------:R-:W3:Y:S01]  /*e8d0*/  MUFU.EX2 R26, R26 ;  /* 0x0000001a001a7308 */ /* 0x000ee20000000800 */
[----:B--2---:R-:W-:Y:S01]  /*e8e0*/  FADD.FTZ R34, R58, R13 ;  /* 0x0000000d3a227221 */ /* 0x004fe20000010000 */
[----:B------:R-:W-:Y:S02]  /*e8f0*/  F2FP.F16.F32.PACK_AB R156, R66, R47 ;  /* 0x0000002f429c723e */ /* 0x000fe400000000ff */
[----:B------:R-:W-:Y:S01]  /*e900*/  F2FP.F16.F32.PACK_AB R152, R58, R51 ;  /* 0x000000333a98723e */ /* 0x000fe200000000ff */
[----:B------:R-:W-:Y:S01]  /*e910*/  FADD.FTZ R13, R53, R34 ;  /* 0x00000022350d7221 */ /* 0x000fe20000010000 */
[C---:B------:R-:W-:Y:S02]  /*e920*/  F2FP.F16.F32.PACK_AB R154, R52.reuse, R53 ;  /* 0x00000035349a723e */ /* 0x040fe400000000ff */
[----:B------:R-:W2:Y:S01]  /*e930*/  MUFU.EX2 R171, R171 ;  /* 0x000000ab00ab7308 */ /* 0x000ea20000000800 */
[----:B-1----:R-:W-:Y:S01]  /*e940*/  FADD.FTZ R3, R169, R4 ;  /* 0x00000004a9037221 */ /* 0x002fe20000010000 */
[----:B------:R-:W-:Y:S01]  /*e950*/  FADD.FTZ R4, R52, R13 ;  /* 0x0000000d34047221 */ /* 0x000fe20000010000 */
[----:B------:R-:W-:-:S02]  /*e960*/  F2FP.F16.F32.PACK_AB R181, R181, R60 ;  /* 0x0000003cb5b5723e */ /* 0x000fc400000000ff */
[----:B------:R-:W-:Y:S02]  /*e970*/  F2FP.F16.F32.PACK_AB R183, R40, R183 ;  /* 0x000000b728b7723e */ /* 0x000fe400000000ff */
[----:B------:R-:W-:Y:S01]  /*e980*/  F2FP.F16.F32.PACK_AB R177, R14, R177 ;  /* 0x000000b10eb1723e */ /* 0x000fe200000000ff */
[----:B------:R-:W1:Y:S01]  /*e990*/  MUFU.EX2 R12, R196 ;  /* 0x000000c4000c7308 */ /* 0x000e620000000800 */
[----:B---3--:R-:W-:Y:S01]  /*e9a0*/  FADD.FTZ R34, R26, R3 ;  /* 0x000000031a227221 */ /* 0x008fe20000010000 */
[----:B------:R-:W-:Y:S02]  /*e9b0*/  F2FP.F16.F32.PACK_AB R179, R20, R179 ;  /* 0x000000b314b3723e */ /* 0x000fe400000000ff */
[----:B------:R-:W-:Y:S02]  /*e9c0*/  F2FP.F16.F32.PACK_AB R173, R28, R173 ;  /* 0x000000ad1cad723e */ /* 0x000fe400000000ff */
[----:B------:R-:W-:Y:S02]  /*e9d0*/  F2FP.F16.F32.PACK_AB R175, R24, R175 ;  /* 0x000000af18af723e */ /* 0x000fe400000000ff */
[----:B------:R-:W3:Y:S01]  /*e9e0*/  MUFU.EX2 R165, R165 ;  /* 0x000000a500a57308 */ /* 0x000ee20000000800 */
[----:B--2---:R-:W-:Y:S01]  /*e9f0*/  FADD.FTZ R3, R171, R34 ;  /* 0x00000022ab037221 */ /* 0x004fe20000010000 */
[----:B------:R-:W-:-:S06]  /*ea00*/  F2FP.F16.F32.PACK_AB R169, R26, R169 ;  /* 0x000000a91aa9723e */ /* 0x000fcc00000000ff */
[----:B------:R-:W2:Y:S01]  /*ea10*/  MUFU.EX2 R30, R30 ;  /* 0x0000001e001e7308 */ /* 0x000ea20000000800 */
[C---:B-1----:R-:W-:Y:S01]  /*ea20*/  FADD.FTZ R34, R12.reuse, R3 ;  /* 0x000000030c227221 */ /* 0x042fe20000010000 */
[----:B------:R-:W-:Y:S01]  /*ea30*/  F2FP.F16.F32.PACK_AB R171, R12, R171 ;  /* 0x000000ab0cab723e */ /* 0x000fe200000000ff */
[----:B------:R-:W-:-:S05]  /*ea40*/  IMAD.MOV.U32 R12, RZ, RZ, R8 ;  /* 0x000000ffff0c7224 */ /* 0x000fca00078e0008 */
[----:B------:R1:W4:Y:S01]  /*ea50*/  MUFU.EX2 R167, R166 ;  /* 0x000000a600a77308 */ /* 0x0003220000000800 */
[----:B---3--:R-:W-:-:S07]  /*ea60*/  FADD.FTZ R3, R165, R34 ;  /* 0x00000022a5037221 */ /* 0x008fce0000010000 */
[----:B------:R3:W5:Y:S01]  /*ea70*/  MUFU.EX2 R64, R158 ;  /* 0x0000009e00407308 */ /* 0x0007620000000800 */
[----:B--2---:R-:W-:Y:S01]  /*ea80*/  FADD.FTZ R3, R30, R3 ;  /* 0x000000031e037221 */ /* 0x004fe20000010000 */
[----:B-1----:R-:W-:Y:S02]  /*ea90*/  F2FP.F16.F32.PACK_AB R166, R54, R39 ;  /* 0x0000002736a6723e */ /* 0x002fe400000000ff */
[----:B------:R-:W-:Y:S01]  /*eaa0*/  F2FP.F16.F32.PACK_AB R165, R30, R165 ;  /* 0x000000a51ea5723e */ /* 0x000fe200000000ff */
[----:B------:R-:W-:-:S03]  /*eab0*/  FADD.FTZ R3, R68, R3 ;  /* 0x0000000344037221 */ /* 0x000fc60000010000 */
[----:B------:R1:W2:Y:S01]  /*eac0*/  MUFU.EX2 R161, R162 ;  /* 0x000000a200a17308 */ /* 0x0002a20000000800 */
[C---:B----4-:R-:W-:Y:S01]  /*ead0*/  FADD.FTZ R3, R167.reuse, R3 ;  /* 0x00000003a7037221 */ /* 0x050fe20000010000 */
[----:B---3--:R-:W-:Y:S02]  /*eae0*/  F2FP.F16.F32.PACK_AB R158, R62, R49 ;  /* 0x000000313e9e723e */ /* 0x008fe400000000ff */
[----:B------:R-:W-:-:S04]  /*eaf0*/  F2FP.F16.F32.PACK_AB R167, R167, R68 ;  /* 0x00000044a7a7723e */ /* 0x000fc800000000ff */
[----:B------:R-:W3:Y:S01]  /*eb00*/  MUFU.EX2 R198, R198 ;  /* 0x000000c600c67308 */ /* 0x000ee20000000800 */
[----:B-----5:R-:W-:Y:S01]  /*eb10*/  FADD.FTZ R3, R64, R3 ;  /* 0x0000000340037221 */ /* 0x020fe20000010000 */
[----:B-1----:R-:W-:-:S06]  /*eb20*/  F2FP.F16.F32.PACK_AB R162, R72, R45 ;  /* 0x0000002d48a2723e */ /* 0x002fcc00000000ff */
        /* <DEDUP_REMOVED lines=22> */
[----:B------:R-:W-:-:S03]  /*ec90*/  F2FP.F16.F32.PACK_AB R153, R82, R50 ;  /* 0x000000325299723e */ /* 0x000fc600000000ff */
[----:B--2---:R-:W-:-:S04]  /*eca0*/  FADD.FTZ R3, R84, R3 ;  /* 0x0000000354037221 */ /* 0x004fc80000010000 */
[C---:B---3--:R-:W-:Y:S01]  /*ecb0*/  FADD.FTZ R3, R41.reuse, R3 ;  /* 0x0000000329037221 */ /* 0x048fe20000010000 */
[----:B------:R-:W-:Y:S01]  /*ecc0*/  F2FP.F16.F32.PACK_AB R155, R41, R84 ;  /* 0x00000054299b723e */ /* 0x000fe200000000ff */
[----:B------:R-:W-:Y:S06]  /*ecd0*/  @P2 BRA `(.L_x_944) ;  /* 0xffffffc800142947 */ /* 0x000fec000383ffff */
.L_x_927:
[----:B------:R-:W-:Y:S06]  /*ece0*/  BAR.ARV 0x8, 0x120 ;  /* 0x0204800000007b1d */ /* 0x000fec0000002000 */
[----:B------:R-:W-:Y:S05]  /*ecf0*/  @!P0 BRA `(.L_x_945) ;  /* 0x0000000000048947 */ /* 0x000fea0003800000 */
[----:B------:R-:W-:Y:S01]  /*ed00*/  BPT.TRAP 0x1 ;  /* 0x000000040000795c */ /* 0x000fe20000300000 */
.L_x_945:
[----:B------:R-:W-:Y:S01]  /*ed10*/  ULEA UR5, UR37, UR39, 0x3 ;  /* 0x0000002725057291 */ /* 0x000fe2000f8e183f */
[----:B------:R-:W-:-:S05]  /*ed20*/  IMAD.U32 R0, RZ, RZ, UR36 ;  /* 0x00000024ff007e24 */ /* 0x000fca000f8e00ff */
[----:B------:R-:W-:-:S04]  /*ed30*/  SHF.L.U32 R0, R0, 0x1f, RZ ;  /* 0x0000001f00007819 */ /* 0x000fc800000006ff */
[----:B------:R1:W2:Y:S01]  /*ed40*/  SYNCS.PHASECHK.TRANS64.TRYWAIT P2, [UR5+0x28850], R0 ;  /* 0x02885000ff0075a7 */ /* 0x0002a20008040145 */
[----:B------:R-:W-:Y:S05]  /*ed50*/  @!P0 BRA `(.L_x_946) ;  /* 0x0000000000048947 */ /* 0x000fea0003800000 */
[----:B------:R-:W-:Y:S01]  /*ed60*/  BPT.TRAP 0x1 ;  /* 0x000000040000795c */ /* 0x000fe20000300000 */
.L_x_946:
[----:B--2---:R-:W-:Y:S05]  /*ed70*/  @P2 BRA `(.L_x_947) ;  /* 0x0000000000082947 */ /* 0x004fea0003800000 */
[----:B------:R-:W2:Y:S02]  /*ed80*/  SYNCS.PHASECHK.TRANS64.TRYWAIT P0, [UR5+0x28850], R0 ;  /* 0x02885000ff0075a7 */ /* 0x000ea40008000145 */
[----:B--2---:R-:W-:Y:S05]  /*ed90*/  @!P0 BRA `(.L_x_948) ;  /* 0x00000050000c8947 */ /* 0x004fea0003800000 */
.L_x_947:
[----:B------:R-:W-:Y:S01]  /*eda0*/  UIADD3 UR39, UR39, 0x400, URZ ;  /* 0x0000040027277890 */ /* 0x000fe2000fffe03f */
[----:B------:R-:W-:Y:S01]  /*edb0*/  WARPGROUP.ARRIVE ;  /* 0x00000000000079c5 */ /* 0x000fe20000000000 */
[----:B------:R-:W-:Y:S01]  /*edc0*/  UMOV UR7, 0x40000040 ;  /* 0x4000004000077882 */ /* 0x000fe20000000000 */
[----:B--2---:R-:W2:Y:S01]  /*edd0*/  SHFL.BFLY PT, R5, R4, 0x2, 0x1f ;  /* 0x0c401f0004057f89 */ /* 0x004ea200000e0000 */
[----:B------:R-:W-:Y:S01]  /*ede0*/  USHF.R.U32.HI UR39, URZ, 0x4, UR39 ;  /* 0x000000043f277899 */ /* 0x000fe20008011627 */
[----:B------:R-:W-:Y:S01]  /*edf0*/  IMAD.U32 R15, RZ, RZ, UR5 ;  /* 0x00000005ff0f7e24 */ /* 0x000fe2000f8e00ff */
[----:B------:R-:W-:Y:S01]  /*ee00*/  UIADD3 UR46, UR46, 0x1, URZ ;  /* 0x000000012e2e7890 */ /* 0x000fe2000fffe03f */
[----:B-1----:R-:W1:Y:S01]  /*ee10*/  SHFL.BFLY PT, R0, R3, 0x2, 0x1f ;  /* 0x0c401f0003007f89 */ /* 0x002e6200000e0000 */
[----:B------:R-:W-:-:S04]  /*ee20*/  ULOP3.LUT UR39, UR39, 0x3fff, URZ, 0xc0, !UPT ;  /* 0x00003fff27277892 */ /* 0x000fc8000f8ec03f */
[----:B------:R-:W-:-:S04]  /*ee30*/  ULOP3.LUT UR4, UR39, 0x4000000, URZ, 0xfc, !UPT ;  /* 0x0400000027047892 */ /* 0x000fc8000f8efc3f */
[----:B------:R-:W-:Y:S02]  /*ee40*/  ULEA UR4, UR37, UR4, 0xb ;  /* 0x0000000425047291 */ /* 0x000fe4000f8e583f */
[----:B------:R-:W-:-:S04]  /*ee50*/  UIADD3 UR37, UR37, 0x1, URZ ;  /* 0x0000000125257890 */ /* 0x000fc8000fffe03f */
[----:B------:R-:W-:Y:S01]  /*ee60*/  UISETP.NE.AND UP0, UPT, UR37, 0x2, UPT ;  /* 0x000000022500788c */ /* 0x000fe2000bf05270 */
[----:B------:R-:W-:Y:S02]  /*ee70*/  UMOV UR6, UR4 ;  /* 0x0000000400067c82 */ /* 0x000fe40008000000 */
[----:B------:R-:W-:Y:S01]  /*ee80*/  HGMMA.64x128x16.F32 R88, R180, gdesc[UR4].tnspB, R88, gsb0 ;  /* 0x41e00004b4587df0 */ /* 0x000fe20008000858 */
[----:B------:R-:W-:Y:S01]  /*ee90*/  UIADD3 UR6, UR4, 0x80, URZ ;  /* 0x0000008004067890 */ /* 0x000fe2000fffe03f */
[----:B--2---:R-:W-:Y:S01]  /*eea0*/  FADD.FTZ R5, R5, R4 ;  /* 0x0000000405057221 */ /* 0x004fe20000010000 */
[----:B------:R-:W-:Y:S01]  /*eeb0*/  UMOV UR7, 0x40000040 ;  /* 0x4000004000077882 */ /* 0x000fe20000000000 */
[----:B------:R-:W-:Y:S02]  /*eec0*/  IMAD.MOV.U32 R4, RZ, RZ, RZ ;  /* 0x000000ffff047224 */ /* 0x000fe400078e00ff */
[----:B-1----:R-:W-:Y:S01]  /*eed0*/  FADD.FTZ R2, R0, R3 ;  /* 0x0000000300027221 */ /* 0x002fe20000010000 */
[----:B------:R-:W-:Y:S01]  /*eee0*/  USEL UR37, UR37, URZ, UP0 ;  /* 0x0000003f25257287 */ /* 0x000fe20008000000 */
[----:B------:R-:W1:Y:S04]  /*eef0*/  SHFL.BFLY PT, R0, R5, 0x1, 0x1f ;  /* 0x0c201f0005007f89 */ /* 0x000e6800000e0000 */
[----:B------:R-:W2:Y:S01]  /*ef00*/  SHFL.BFLY PT, R11, R2, 0x1, 0x1f ;  /* 0x0c201f00020b7f89 */ /* 0x000ea200000e0000 */
[----:B-1----:R-:W-:Y:S01]  /*ef10*/  FADD.FTZ R13, R5, R0 ;  /* 0x00000000050d7221 */ /* 0x002fe20000010000 */
[----:B------:R-:W-:-:S02]  /*ef20*/  IMAD.MOV.U32 R0, RZ, RZ, -0x800000 ;  /* 0xff800000ff007424 */ /* 0x000fc400078e00ff */
[----:B--2---:R-:W-:Y:S02]  /*ef30*/  FADD.FTZ R14, R2, R11 ;  /* 0x0000000b020e7221 */ /* 0x004fe40000010000 */
[----:B------:R-:W-:Y:S01]  /*ef40*/  FSETP.NE.FTZ.AND P0, PT, R13, RZ, PT ;  /* 0x000000ff0d00720b */ /* 0x000fe20003f15000 */
[----:B------:R-:W-:Y:S02]  /*ef50*/  IMAD.MOV.U32 R11, RZ, RZ, RZ ;  /* 0x000000ffff0b7224 */ /* 0x000fe400078e00ff */
[----:B------:R-:W-:Y:S01]  /*ef60*/  IMAD.MOV.U32 R2, RZ, RZ, -0x800000 ;  /* 0xff800000ff027424 */ /* 0x000fe200078e00ff */
[----:B------:R-:W-:-:S09]  /*ef70*/  FSETP.NE.FTZ.AND P2, PT, R14, RZ, PT ;  /* 0x000000ff0e00720b */ /* 0x000fd20003f55000 */
[C---:B------:R-:W-:Y:S01]  /*ef80*/  @P0 FMUL.FTZ R6, R9.reuse, 0.69314718246459960938 ;  /* 0x3f31721809060820 */ /* 0x040fe20000410000 */
[----:B------:R-:W1:Y:S03]  /*ef90*/  @P0 MUFU.LG2 R10, R13 ;  /* 0x0000000d000a0308 */ /* 0x000e660000000c00 */
[----:B------:R-:W-:Y:S01]  /*efa0*/  @P2 FMUL.FTZ R20, R9, 0.69314718246459960938 ;  /* 0x3f31721809142820 */ /* 0x000fe20000410000 */
[----:B------:R-:W-:-:S04]  /*efb0*/  @!P1 VIADD R9, R15, 0x28860 ;  /* 0x000288600f099836 */ /* 0x000fc80000000000 */
[----:B------:R-:W2:Y:S01]  /*efc0*/  @P2 MUFU.LG2 R12, R14 ;  /* 0x0000000e000c2308 */ /* 0x000ea20000000c00 */
[----:B------:R-:W-:-:S07]  /*efd0*/  @!P1 PRMT R9, RZ, 0x654, R9 ;  /* 0x00000654ff099816 */ /* 0x000fce0000000009 */
[----:B------:R-:W3:Y:S01]  /*efe0*/  @P0 MUFU.RCP R4, R13 ;  /* 0x0000000d00040308 */ /* 0x000ee20000001000 */
[----:B-1----:R-:W-:-:S04]  /*eff0*/  @P0 FMUL.FTZ R3, R10, 0.69314718246459960938 ;  /* 0x3f3172180a030820 */ /* 0x002fc80000410000 */
[----:B------:R-:W-:Y:S01]  /*f000*/  @P0 FFMA.FTZ R2, R6, R7, R3 ;  /* 0x0000000706020223 */ /* 0x000fe20000010003 */
[----:B------:R-:W-:Y:S02]  /*f010*/  PLOP3.LUT P0, PT, PT, PT, PT, 0x8, 0x0 ;  /* 0x000000000000781c */ /* 0x000fe40003f0e170 */
[----:B------:R-:W1:Y:S01]  /*f020*/  @P2 MUFU.RCP R11, R14 ;  /* 0x0000000e000b2308 */ /* 0x000e620000001000 */
        /* <DEDUP_REMOVED lines=33> */
[----:B------:R-:W-:-:S04]  /*f240*/  USEL UR4, URZ, 0x1, UP0 ;  /* 0x000000013f047887 */ /* 0x000fc80008000000 */
[----:B------:R-:W-:Y:S01]  /*f250*/  ULOP3.LUT UR36, UR36, UR4, URZ, 0x3c, !UPT ;  /* 0x0000000424247292 */ /* 0x000fe2000f8e3c3f */
[----:B------:R-:W-:Y:S02]  /*f260*/  WARPGROUP.DEPBAR.LE gsb0, 0x0 ;  /* 0x00008000000079c5 */ /* 0x000fe40000010000 */
[----:B------:R-:W-:-:S06]  /*f270*/  WARPGROUP.ARRIVE ;  /* 0x00000000000079c5 */ /* 0x000fcc0000000000 */
[----:B------:R-:W-:Y:S03]  /*f280*/  HGMMA.64x128x16.F32 R88, R152, gdesc[UR4].tnspB, R88, gsb0 ;  /* 0x41e0000498587df0 */ /* 0x000fe60008000858 */
[----:B------:R-:W-:Y:S02]  /*f290*/  WARPGROUP.DEPBAR.LE gsb0, 0x0 ;  /* 0x00008000000079c5 */ /* 0x000fe40000010000 */
[----:B------:R2:W-:Y:S01]  /*f2a0*/  @!P1 SYNCS.ARRIVE.TRANS64.RED.A1T0 RZ, [R9+URZ], RZ ;  /* 0x000000ff09ff99a7 */ /* 0x0005e2000810043f */
[-C--:B---3--:R-:W-:Y:S01]  /*f2b0*/  FMUL.FTZ R8, R88, R4.reuse ;  /* 0x0000000458087220 */ /* 0x088fe20000410000 */
        /* <DEDUP_REMOVED lines=62> */
[----:B--2---:R-:W-:-:S07]  /*f6a0*/  FMUL.FTZ R151, R151, R11 ;  /* 0x0000000b97977220 */ /* 0x004fce0000410000 */
.L_x_878:
[----:B------:R-:W1:Y:S08]  /*f6b0*/  S2UR UR4, SR_CgaCtaId ;  /* 0x00000000000479c3 */ /* 0x000e700000008800 */
[----:B------:R-:W-:Y:S06]  /*f6c0*/  BAR.SYNC.DEFER_BLOCKING 0x5, 0x120 ;  /* 0x0144800000007b1d */ /* 0x000fec0000010000 */
[----:B------:R-:W-:-:S02]  /*f6d0*/  UMOV UR39, 0x400 ;  /* 0x0000040000277882 */ /* 0x000fc40000000000 */
[----:B-1----:R-:W-:-:S09]  /*f6e0*/  ULEA UR39, UR4, UR39, 0x18 ;  /* 0x0000002704277291 */ /* 0x002fd2000f8ec03f */
[----:B------:R-:W1:Y:S02]  /*f6f0*/  LDS R4, [UR39+0x288d0] ;  /* 0x0288d027ff047984 */ /* 0x000e640008000800 */
[----:B-1----:R-:W-:Y:S01]  /*f700*/  R2UR UR4, R4 ;  /* 0x00000000040472ca */ /* 0x002fe200000e0000 */
[----:B------:R-:W-:Y:S06]  /*f710*/  BAR.ARV 0x4, 0x120 ;  /* 0x0104800000007b1d */ /* 0x000fec0000002000 */
[----:B------:R-:W-:Y:S08]  /*f720*/  @P0 BRA `(.L_x_949) ;  /* 0x0000000800500947 */ /* 0x000ff00003800000 */
[C---:B------:R-:W-:Y:S01]  /*f730*/  IADD3 R27, P2, R18.reuse, 0x20, RZ ;  /* 0x00000020121b7810 */ /* 0x040fe20007f5e0ff */
[----:B------:R-:W-:Y:S01]  /*f740*/  VIADD R31, R187, UR42 ;  /* 0x0000002abb1f7c36 */ /* 0x000fe20008000000 */
[C---:B------:R-:W-:Y:S01]  /*f750*/  IADD3 R25, P6, R18.reuse, 0x40, RZ ;  /* 0x0000004012197810 */ /* 0x040fe20007fde0ff */
[----:B------:R-:W-:Y:S01]  /*f760*/  BAR.SYNC.DEFER_BLOCKING 0x1, 0x100 ;  /* 0x0044000000007b1d */ /* 0x000fe20000010000 */
[----:B------:R-:W-:Y:S01]  /*f770*/  LOP3.LUT R26, R27, 0x380, RZ, 0xc0, !PT ;  /* 0x000003801b1a7812 */ /* 0x000fe200078ec0ff */
[----:B------:R-:W-:Y:S01]  /*f780*/  VIADD R4, R31, 0x8 ;  /* 0x000000081f047836 */ /* 0x000fe20000000000 */
[C---:B------:R-:W-:Y:S01]  /*f790*/  IADD3 R15, P4, R18.reuse, 0x4000, RZ ;  /* 0x00004000120f7810 */ /* 0x040fe20007f9e0ff */
[----:B------:R-:W-:Y:S01]  /*f7a0*/  USHF.R.S32.HI UR5, URZ, 0x1f, UR43 ;  /* 0x0000001f3f057899 */ /* 0x000fe2000801142b */
[----:B------:R-:W-:-:S03]  /*f7b0*/  LOP3.LUT R5, R18, 0x380, RZ, 0xc0, !PT ;  /* 0x0000038012057812 */ /* 0x000fc600078ec0ff */
[----:B------:R-:W1:Y:S01]  /*f7c0*/  LDC.64 R32, c[0x0][0xb78] ;  /* 0x0002de00ff207b82 */ /* 0x000e620000000a00 */
[----:B------:R-:W-:Y:S01]  /*f7d0*/  SHF.R.U64 R26, R26, 0x3, RZ ;  /* 0x000000031a1a7819 */ /* 0x000fe200000012ff */
[----:B------:R-:W-:Y:S01]  /*f7e0*/  ULDC UR10, c[0x0][0xa88] ;  /* 0x0002a200000a7ab9 */ /* 0x000fe20000000800 */
[----:B------:R-:W-:Y:S01]  /*f7f0*/  LOP3.LUT R24, R25, 0x380, RZ, 0xc0, !PT ;  /* 0x0000038019187812 */ /* 0x000fe200078ec0ff */
[----:B------:R-:W-:Y:S01]  /*f800*/  ULDC.64 UR8, c[0x0][0xb70] ;  /* 0x0002dc0000087ab9 */ /* 0x000fe20000000a00 */
[----:B------:R-:W-:Y:S01]  /*f810*/  LOP3.LUT P0, RZ, R186, 0x3, RZ, 0xc0, !PT ;  /* 0x00000003baff7812 */ /* 0x000fe2000780c0ff */
[----:B------:R-:W-:Y:S01]  /*f820*/  UIMAD UR5, UR5, UR8, URZ ;  /* 0x00000008050572a4 */ /* 0x000fe2000f8e023f */
[----:B------:R-:W-:Y:S01]  /*f830*/  LOP3.LUT R14, R15, 0x380, RZ, 0xc0, !PT ;  /* 0x000003800f0e7812 */ /* 0x000fe200078ec0ff */
[----:B------:R-:W-:Y:S01]  /*f840*/  UIMAD.WIDE.U32 UR6, UR43, UR8, URZ ;  /* 0x000000082b0672a5 */ /* 0x000fe2000f8e003f */
[----:B------:R-:W-:Y:S01]  /*f850*/  SHF.R.U64 R5, R5, 0x3, RZ ;  /* 0x0000000305057819 */ /* 0x000fe200000012ff */
[----:B------:R-:W-:Y:S01]  /*f860*/  UIMAD UR5, UR43, UR9, UR5 ;  /* 0x000000092b0572a4 */ /* 0x000fe2000f8e0205 */
[----:B------:R-:W-:Y:S01]  /*f870*/  LOP3.LUT R26, R26, R27, RZ, 0x3c, !PT ;  /* 0x0000001b1a1a7212 */ /* 0x000fe200078e3cff */
[----:B------:R-:W-:Y:S01]  /*f880*/  IMAD.X R27, RZ, RZ, R19, P2 ;  /* 0x000000ffff1b7224 */ /* 0x000fe200010e0613 */
[----:B------:R-:W-:Y:S01]  /*f890*/  SHF.R.U64 R24, R24, 0x3, RZ ;  /* 0x0000000318187819 */ /* 0x000fe200000012ff */
[----:B------:R-:W-:Y:S01]  /*f8a0*/  USHF.R.S32.HI UR8, URZ, 0x1f, UR44 ;  /* 0x0000001f3f087899 */ /* 0x000fe2000801142c */
[----:B------:R-:W-:Y:S01]  /*f8b0*/  IADD3 R11, P2, R18, 0x4040, RZ ;  /* 0x00004040120b7810 */ /* 0x000fe20007f5e0ff */
[----:B------:R-:W-:Y:S01]  /*f8c0*/  UIADD3 UR5, UR7, UR5, URZ ;  /* 0x0000000507057290 */ /* 0x000fe2000fffe03f */
[----:B------:R-:W-:-:S02]  /*f8d0*/  ISETP.GE.OR P1, PT, R4, UR10, P0 ;  /* 0x0000000a04007c0c */ /* 0x000fc40008726670 */
[----:B------:R-:W-:Y:S02]  /*f8e0*/  SHF.R.U64 R14, R14, 0x3, RZ ;  /* 0x000000030e0e7819 */ /* 0x000fe400000012ff */
[----:B------:R-:W-:Y:S02]  /*f8f0*/  IADD3 R21, P5, R18, 0x60, RZ ;  /* 0x0000006012157810 */ /* 0x000fe40007fbe0ff */
[----:B------:R-:W-:Y:S01]  /*f900*/  LOP3.LUT R4, R5, R18, RZ, 0x3c, !PT ;  /* 0x0000001205047212 */ /* 0x000fe200078e3cff */
[--C-:B------:R-:W-:Y:S01]  /*f910*/  IMAD.MOV.U32 R5, RZ, RZ, R19.reuse ;  /* 0x000000ffff057224 */ /* 0x100fe200078e0013 */
[----:B------:R-:W-:Y:S01]  /*f920*/  LOP3.LUT R24, R24, R25, RZ, 0x3c, !PT ;  /* 0x0000001918187212 */ /* 0x000fe200078e3cff */
[----:B------:R-:W-:Y:S01]  /*f930*/  IMAD.X R25, RZ, RZ, R19, P6 ;  /* 0x000000ffff197224 */ /* 0x000fe200030e0613 */
[----:B------:R-:W-:Y:S02]  /*f940*/  LOP3.LUT R10, R11, 0x380, RZ, 0xc0, !PT ;  /* 0x000003800b0a7812 */ /* 0x000fe400078ec0ff */
[----:B------:R-:W-:-:S02]  /*f950*/  LOP3.LUT R14, R14, R15, RZ, 0x3c, !PT ;  /* 0x0000000f0e0e7212 */ /* 0x000fc400078e3cff */
[----:B------:R-:W-:Y:S02]  /*f960*/  LOP3.LUT R20, R21, 0x380, RZ, 0xc0, !PT ;  /* 0x0000038015147812 */ /* 0x000fe400078ec0ff */
[C---:B------:R-:W-:Y:S02]  /*f970*/  IADD3 R13, P3, R18.reuse, 0x4020, RZ ;  /* 0x00004020120d7810 */ /* 0x040fe40007f7e0ff */
[----:B------:R-:W-:Y:S02]  /*f980*/  IADD3 R15, P6, R18, 0x4060, RZ ;  /* 0x00004060120f7810 */ /* 0x000fe40007fde0ff */
[----:B------:R-:W-:Y:S02]  /*f990*/  MOV R9, R4 ;  /* 0x0000000400097202 */ /* 0x000fe40000000f00 */
[----:B------:R-:W-:Y:S02]  /*f9a0*/  SHF.R.U64 R10, R10, 0x3, RZ ;  /* 0x000000030a0a7819 */ /* 0x000fe400000012ff */
[----:B------:R-:W-:-:S02]  /*f9b0*/  F2FP.F16.F32.PACK_AB R4, R89, R8 ;  /* 0x000000085904723e */ /* 0x000fc400000000ff */
[----:B------:R-:W-:Y:S02]  /*f9c0*/  SHF.R.U64 R20, R20, 0x3, RZ ;  /* 0x0000000314147819 */ /* 0x000fe400000012ff */
[----:B------:R-:W-:Y:S02]  /*f9d0*/  LOP3.LUT R12, R13, 0x380, RZ, 0xc0, !PT ;  /* 0x000003800d0c7812 */ /* 0x000fe400078ec0ff */
[----:B------:R-:W-:Y:S02]  /*f9e0*/  LOP3.LUT R8, R15, 0x380, RZ, 0xc0, !PT ;  /* 0x000003800f087812 */ /* 0x000fe400078ec0ff */
[----:B------:R-:W-:Y:S02]  /*f9f0*/  F2FP.F16.F32.PACK_AB R5, R91, R90 ;  /* 0x0000005a5b05723e */ /* 0x000fe400000000ff */
[----:B------:R-:W-:Y:S02]  /*fa00*/  F2FP.F16.F32.PACK_AB R6, R6, R3 ;  /* 0x000000030606723e */ /* 0x000fe400000000ff */
[----:B------:R-:W-:-:S02]  /*fa10*/  F2FP.F16.F32.PACK_AB R7, R7, R94 ;  /* 0x0000005e0707723e */ /* 0x000fc400000000ff */
[----:B------:R-:W-:Y:S01]  /*fa20*/  LOP3.LUT R10, R10, R11, RZ, 0x3c, !PT ;  /* 0x0000000b0a0a7212 */ /* 0x000fe200078e3cff */
[--C-:B------:R-:W-:Y:S01]  /*fa30*/  IMAD.X R11, RZ, RZ, R19.reuse, P2 ;  /* 0x000000ffff0b7224 */ /* 0x100fe200010e0613 */
[----:B------:R-:W-:Y:S01]  /*fa40*/  LOP3.LUT R20, R20, R21, RZ, 0x3c, !PT ;  /* 0x0000001514147212 */ /* 0x000fe200078e3cff */
[--C-:B------:R-:W-:Y:S01]  /*fa50*/  IMAD.X R21, RZ, RZ, R19.reuse, P5 ;  /* 0x000000ffff157224 */ /* 0x100fe200028e0613 */
[----:B------:R-:W-:Y:S01]  /*fa60*/  SHF.R.U64 R12, R12, 0x3, RZ ;  /* 0x000000030c0c7819 */ /* 0x000fe200000012ff */
[----:B------:R2:W-:Y:S01]  /*fa70*/  STSM.16.M88.4 [R9], R4 ;  /* 0x0000000409007844 */ /* 0x0005e20000000200 */
[----:B------:R-:W-:Y:S02]  /*fa80*/  SHF.R.U64 R8, R8, 0x3, RZ ;  /* 0x0000000308087819 */ /* 0x000fe400000012ff */
[----:B------:R-:W-:Y:S02]  /*fa90*/  MOV R28, R24 ;  /* 0x00000018001c7202 */ /* 0x000fe40000000f00 */
[----:B------:R-:W-:Y:S01]  /*faa0*/  LOP3.LUT R12, R12, R13, RZ, 0x3c, !PT ;  /* 0x0000000d0c0c7212 */ /* 0x000fe200078e3cff */
[--C-:B------:R-:W-:Y:S01]  /*fab0*/  IMAD.X R13, RZ, RZ, R19.reuse, P3 ;  /* 0x000000ffff0d7224 */ /* 0x100fe200018e0613 */
[----:B------:R-:W-:Y:S01]  /*fac0*/  LOP3.LUT R8, R8, R15, RZ, 0x3c, !PT ;  /* 0x0000000f08087212 */ /* 0x000fe200078e3cff */
[----:B------:R-:W-:Y:S01]  /*fad0*/  IMAD.X R15, RZ, RZ, R19, P4 ;  /* 0x000000ffff0f7224 */ /* 0x000fe200020e0613 */
[----:B------:R-:W-:Y:S01]  /*fae0*/  MOV R24, R10 ;  /* 0x0000000a00187202 */ /* 0x000fe20000000f00 */
[----:B-1----:R-:W-:Y:S01]  /*faf0*/  IMAD R10, R32, UR8, RZ ;  /* 0x00000008200a7c24 */ /* 0x002fe2000f8e02ff */
[----:B------:R-:W-:-:S02]  /*fb00*/  MOV R29, R26 ;  /* 0x0000001a001d7202 */ /* 0x000fc40000000f00 */
[----:B------:R-:W-:Y:S01]  /*fb10*/  MOV R27, R20 ;  /* 0x00000014001b7202 */ /* 0x000fe20000000f00 */
[----:B------:R-:W-:Y:S01]  /*fb20*/  IMAD.U32 R21, RZ, RZ, UR7 ;  /* 0x00000007ff157e24 */ /* 0x000fe2000f8e00ff */
[----:B------:R-:W-:Y:S01]  /*fb30*/  MOV R26, R14 ;  /* 0x0000000e001a7202 */ /* 0x000fe20000000f00 */
[----:B--2---:R-:W-:Y:S01]  /*fb40*/  IMAD.X R9, RZ, RZ, R19, P6 ;  /* 0x000000ffff097224 */ /* 0x004fe200030e0613 */
[----:B------:R-:W-:Y:S01]  /*fb50*/  F2FP.F16.F32.PACK_AB R4, R97, R96 ;  /* 0x000000606104723e */ /* 0x000fe200000000ff */
[----:B------:R-:W-:Y:S01]  /*fb60*/  IMAD.U32 R20, RZ, RZ, UR6 ;  /* 0x00000006ff147e24 */ /* 0x000fe2000f8e00ff */
[----:B------:R-:W-:Y:S01]  /*fb70*/  F2FP.F16.F32.PACK_AB R5, R99, R98 ;  /* 0x000000626305723e */ /* 0x000fe200000000ff */
[----:B------:R-:W-:Y:S01]  /*fb80*/  IMAD.U32 R21, RZ, RZ, UR5 ;  /* 0x00000005ff157e24 */ /* 0x000fe2000f8e00ff */
[----:B------:R-:W-:Y:S01]  /*fb90*/  F2FP.F16.F32.PACK_AB R6, R101, R100 ;  /* 0x000000646506723e */ /* 0x000fe200000000ff */
[----:B------:R-:W-:Y:S01]  /*fba0*/  IMAD R30, R33, UR44, R10 ;  /* 0x0000002c211e7c24 */ /* 0x000fe2000f8e020a */
[----:B------:R-:W-:Y:S01]  /*fbb0*/  F2FP.F16.F32.PACK_AB R7, R103, R102 ;  /* 0x000000666707723e */ /* 0x000fe200000000ff */
[----:B------:R-:W-:Y:S01]  /*fbc0*/  IMAD.WIDE.U32 R20, R32, UR44, R20 ;  /* 0x0000002c20147c25 */ /* 0x000fe2000f8e0014 */
[----:B------:R-:W-:Y:S01]  /*fbd0*/  MOV R3, R8 ;  /* 0x0000000800037202 */ /* 0x000fe20000000f00 */
[----:B------:R-:W-:Y:S01]  /*fbe0*/  ULDC.64 UR6, c[0x0][0xb40] ;  /* 0x0002d00000067ab9 */ /* 0x000fe20000000a00 */
[----:B------:R-:W-:Y:S01]  /*fbf0*/  MOV R25, R12 ;  /* 0x0000000c00197202 */ /* 0x000fe20000000f00 */
[----:B------:R1:W-:Y:S01]  /*fc00*/  STSM.16.M88.4 [R29], R4 ;  /* 0x000000041d007844 */ /* 0x0003e20000000200 */
[----:B------:R-:W-:-:S02]  /*fc10*/  F2FP.F16.F32.PACK_AB R8, R105, R104 ;  /* 0x000000686908723e */ /* 0x000fc400000000ff */
[----:B------:R-:W-:Y:S02]  /*fc20*/  F2FP.F16.F32.PACK_AB R9, R107, R106 ;  /* 0x0000006a6b09723e */ /* 0x000fe400000000ff */
[----:B------:R-:W-:Y:S02]  /*fc30*/  F2FP.F16.F32.PACK_AB R10, R109, R108 ;  /* 0x0000006c6d0a723e */ /* 0x000fe400000000ff */
[----:B------:R-:W-:Y:S02]  /*fc40*/  F2FP.F16.F32.PACK_AB R11, R111, R110 ;  /* 0x0000006e6f0b723e */ /* 0x000fe400000000ff */
[----:B------:R-:W-:Y:S02]  /*fc50*/  F2FP.F16.F32.PACK_AB R120, R121, R120 ;  /* 0x000000787978723e */ /* 0x000fe400000000ff */
[----:B------:R-:W-:Y:S01]  /*fc60*/  F2FP.F16.F32.PACK_AB R12, R113, R112 ;  /* 0x00000070710c723e */ /* 0x000fe200000000ff */
[----:B------:R-:W-:Y:S01]  /*fc70*/  STSM.16.M88.4 [R28], R8 ;  /* 0x000000081c007844 */ /* 0x000fe20000000200 */
[----:B------:R-:W-:-:S02]  /*fc80*/  F2FP.F16.F32.PACK_AB R13, R115, R114 ;  /* 0x00000072730d723e */ /* 0x000fc400000000ff */
[----:B------:R-:W-:Y:S02]  /*fc90*/  F2FP.F16.F32.PACK_AB R14, R117, R116 ;  /* 0x00000074750e723e */ /* 0x000fe400000000ff */
[----:B------:R-:W-:Y:S02]  /*fca0*/  F2FP.F16.F32.PACK_AB R15, R119, R118 ;  /* 0x00000076770f723e */ /* 0x000fe400000000ff */
[----:B------:R-:W-:Y:S02]  /*fcb0*/  F2FP.F16.F32.PACK_AB R121, R123, R122 ;  /* 0x0000007a7b79723e */ /* 0x000fe400000000ff */
[----:B------:R-:W-:Y:S01]  /*fcc0*/  F2FP.F16.F32.PACK_AB R128, R129, R128 ;  /* 0x000000808180723e */ /* 0x000fe200000000ff */
[----:B------:R-:W-:Y:S01]  /*fcd0*/  STSM.16.M88.4 [R27], R12 ;  /* 0x0000000c1b007844 */ /* 0x000fe20000000200 */
[----:B------:R-:W-:Y:S02]  /*fce0*/  F2FP.F16.F32.PACK_AB R122, R125, R124 ;  /* 0x0000007c7d7a723e */ /* 0x000fe400000000ff */
[----:B------:R-:W-:-:S02]  /*fcf0*/  F2FP.F16.F32.PACK_AB R123, R127, R126 ;  /* 0x0000007e7f7b723e */ /* 0x000fc400000000ff */
[----:B------:R-:W-:Y:S02]  /*fd00*/  F2FP.F16.F32.PACK_AB R129, R131, R130 ;  /* 0x000000828381723e */ /* 0x000fe400000000ff */
[----:B------:R-:W-:Y:S01]  /*fd10*/  F2FP.F16.F32.PACK_AB R136, R137, R136 ;  /* 0x000000888988723e */ /* 0x000fe200000000ff */
[----:B------:R-:W-:Y:S01]  /*fd20*/  STSM.16.M88.4 [R26], R120 ;  /* 0x000000781a007844 */ /* 0x000fe20000000200 */
        /* <DEDUP_REMOVED lines=10> */
[----:B------:R-:W-:Y:S02]  /*fdd0*/  F2FP.F16.F32.PACK_AB R147, R151, R150 ;  /* 0x000000969793723e */ /* 0x000fe400000000ff */
[----:B-1----:R-:W-:Y:S02]  /*fde0*/  SHF.R.S32.HI R5, RZ, 0x1f, R31 ;  /* 0x0000001fff057819 */ /* 0x002fe4000001141f */
[C---:B------:R-:W-:Y:S01]  /*fdf0*/  IADD3 R6, P2, R31.reuse, R20, RZ ;  /* 0x000000141f067210 */ /* 0x040fe20007f5e0ff */
[----:B------:R-:W-:Y:S01]  /*fe00*/  STSM.16.M88.4 [R3], R144 ;  /* 0x0000009003007844 */ /* 0x000fe20000000200 */
[----:B------:R-:W-:-:S02]  /*fe10*/  ISETP.GE.OR P0, PT, R31, UR10, P0 ;  /* 0x0000000a1f007c0c */ /* 0x000fc40008706670 */
[----:B------:R-:W-:Y:S01]  /*fe20*/  IADD3.X R5, R5, R21, R30, P2, !PT ;  /* 0x0000001505057210 */ /* 0x000fe200017fe41e */
[----:B------:R-:W-:Y:S01]  /*fe30*/  @!PT LDS RZ, [RZ] ;  /* 0x00000000fffff984 */ /* 0x000fe20000000800 */
[----:B------:R-:W-:Y:S01]  /*fe40*/  @!PT LDS RZ, [RZ] ;  /* 0x00000000fffff984 */ /* 0x000fe20000000800 */
[----:B------:R-:W-:Y:S01]  /*fe50*/  @!PT LDS RZ, [RZ] ;  /* 0x00000000fffff984 */ /* 0x000fe20000000800 */
[----:B------:R-:W-:Y:S01]  /*fe60*/  @!PT LDS RZ, [RZ] ;  /* 0x00000000fffff984 */ /* 0x000fe20000000800 */
[----:B------:R1:W-:Y:S06]  /*fe70*/  MEMBAR.ALL.CTA ;  /* 0x0000000000007992 */ /* 0x0003ec0000008000 */
[----:B-1----:R-:W1:Y:S02]  /*fe80*/  FENCE.VIEW.ASYNC.S ;  /* 0x00000000000073c6 */ /* 0x002e640000000000 */
[----:B-1----:R-:W-:Y:S06]  /*fe90*/  BAR.ARV 0x1, 0x120 ;  /* 0x0044800000007b1d */ /* 0x002fec0000002000 */
[----:B------:R-:W-:-:S04]  /*fea0*/  LEA R4, P2, R6, UR6, 0x2 ;  /* 0x0000000606047c11 */ /* 0x000fc8000f8410ff */
[----:B------:R-:W-:Y:S02]  /*feb0*/  LEA.HI.X R5, R6, UR7, R5, 0x2, P2 ;  /* 0x0000000706057c11 */ /* 0x000fe400090f1405 */
[----:B------:R-:W1:Y:S04]  /*fec0*/  SHFL.IDX PT, R6, R189, RZ, 0x1f ;  /* 0x00001fffbd067589 */ /* 0x000e6800000e0000 */
[----:B------:R2:W-:Y:S04]  /*fed0*/  @!P1 STG.E desc[UR50][R4.64+0x20], R0 ;  /* 0x0000200004009986 */ /* 0x0005e8000c101932 */
[----:B------:R2:W-:Y:S01]  /*fee0*/  @!P0 STG.E desc[UR50][R4.64], R2 ;  /* 0x0000000204008986 */ /* 0x0005e2000c101932 */
[----:B-1----:R-:W-:-:S13]  /*fef0*/  ISETP.NE.AND P0, PT, R6, 0x7, PT ;  /* 0x000000070600780c */ /* 0x002fda0003f05270 */
[----:B--2---:R-:W-:Y:S05]  /*ff00*/  @P0 BRA `(.L_x_950) ;  /* 0x0000000800740947 */ /* 0x004fea0003800000 */
[----:B------:R-:W-:Y:S01]  /*ff10*/  BAR.SYNC.DEFER_BLOCKING 0x1, 0x120 ;  /* 0x0044800000007b1d */ /* 0x000fe20000010000 */
[----:B------:R-:W-:-:S05]  /*ff20*/  ELECT P0, URZ, PT ;  /* 0x00000000003f782f */ /* 0x000fca0003800000 */
[----:B------:R-:W-:Y:S08]  /*ff30*/  BSSY B0, `(.L_x_951) ;  /* 0x0000012000007945 */ /* 0x000ff00003800000 */
[----:B------:R-:W-:Y:S05]  /*ff40*/  @!P0 BRA `(.L_x_952) ;  /* 0x0000000000408947 */ /* 0x000fea0003800000 */
[----:B------:R-:W-:Y:S02]  /*ff50*/  UIADD3 UR6, UP0, UR54, 0x9f0, URZ ;  /* 0x000009f036067890 */ /* 0x000fe4000ff1e03f */
[----:B------:R-:W-:Y:S02]  /*ff60*/  UIADD3 UR5, UR39, 0x4000, URZ ;  /* 0x0000400027057890 */ /* 0x000fe4000fffe03f */
[----:B------:R-:W-:Y:S01]  /*ff70*/  UIADD3.X UR7, URZ, UR55, URZ, UP0, !UPT ;  /* 0x000000373f077290 */ /* 0x000fe200087fe43f */
[----:B------:R-:W-:Y:S01]  /*ff80*/  UMOV UR41, URZ ;  /* 0x0000003f00297c82 */ /* 0x000fe20008000000 */
[----:B------:R-:W-:Y:S01]  /*ff90*/  UMOV UR45, URZ ;  /* 0x0000003f002d7c82 */ /* 0x000fe20008000000 */
[----:B------:R-:W-:Y:S01]  /*ffa0*/  UMOV UR40, UR39 ;  /* 0x0000002700287c82 */ /* 0x000fe20008000000 */
[----:B------:R-:W-:-:S05]  /*ffb0*/  UMOV UR8, 0x40 ;  /* 0x0000004000087882 */ /* 0x000fca0000000000 */
        /* <DEDUP_REMOVED lines=9> */
.L_x_952:
[----:B------:R-:W-:Y:S05]  /*10050*/  BSYNC B0 ;  /* 0x0000000000007941 */ /* 0x000fea0003800000 */
.L_x_951:
[----:B------:R-:W-:Y:S05]  /*10060*/  BRA `(.L_x_950) ;  /* 0x00000008001c7947 */ /* 0x000fea0003800000 */
.L_x_949:
[----:B------:R-:W1:Y:S01]  /*10070*/  LDC R12, c[0x0][0xdac] ;  /* 0x00036b00ff0c7b82 */ /* 0x000e620000000800 */
[----:B------:R-:W-:Y:S01]  /*10080*/  ISETP.GT.AND P0, PT, R190, 0x7f, PT ;  /* 0x0000007fbe00780c */ /* 0x000fe20003f04270 */
[----:B------:R-:W-:Y:S01]  /*10090*/  USHF.R.S32.HI UR6, URZ, 0x1f, UR43 ;  /* 0x0000001f3f067899 */ /* 0x000fe2000801142b */
[----:B------:R-:W-:Y:S01]  /*100a0*/  BSSY B0, `(.L_x_953) ;  /* 0x000001c000007945 */ /* 0x000fe20003800000 */
[----:B------:R-:W-:Y:S01]  /*100b0*/  USHF.R.S32.HI UR7, URZ, 0x1f, UR44 ;  /* 0x0000001f3f077899 */ /* 0x000fe2000801142c */
[----:B------:R-:W-:-:S03]  /*100c0*/  SHF.R.S32.HI R23, RZ, 0x1f, R22 ;  /* 0x0000001fff177819 */ /* 0x000fc60000011416 */
[----:B------:R-:W2:Y:S08]  /*100d0*/  LDC.64 R6, c[0x0][0xae0] ;  /* 0x0002b800ff067b82 */ /* 0x000eb00000000a00 */
[----:B------:R-:W3:Y:S01]  /*100e0*/  LDC.64 R8, c[0x0][0xae8] ;  /* 0x0002ba00ff087b82 */ /* 0x000ee20000000a00 */
[----:B------:R-:W-:Y:S05]  /*100f0*/  @P0 BRA `(.L_x_954) ;  /* 0x0000000000580947 */ /* 0x000fea0003800000 */
[----:B------:R-:W4:Y:S01]  /*10100*/  S2R R0, SR_TID.X ;  /* 0x0000000000007919 */ /* 0x000f220000002100 */
[----:B------:R-:W-:Y:S01]  /*10110*/  IMAD.U32 R2, RZ, RZ, UR42 ;  /* 0x0000002aff027e24 */ /* 0x000fe2000f8e00ff */
[----:B------:R-:W-:-:S04]  /*10120*/  ULDC UR5, c[0x0][0xa88] ;  /* 0x0002a20000057ab9 */ /* 0x000fc80000000800 */
[----:B----4-:R-:W-:-:S04]  /*10130*/  IADD3 R2, R2, -0x80, R0 ;  /* 0xffffff8002027810 */ /* 0x010fc80007ffe000 */
[----:B------:R-:W-:-:S13]  /*10140*/  ISETP.GE.AND P0, PT, R2, UR5, PT ;  /* 0x0000000502007c0c */ /* 0x000fda000bf06270 */
[----:B------:R-:W-:Y:S05]  /*10150*/  @P0 BRA `(.L_x_954) ;  /* 0x0000000000400947 */ /* 0x000fea0003800000 */
[----:B------:R-:W4:Y:S01]  /*10160*/  LDC.64 R4, c[0x0][0xb70] ;  /* 0x0002dc00ff047b82 */ /* 0x000f220000000a00 */
[----:B------:R-:W-:Y:S01]  /*10170*/  SHF.R.S32.HI R3, RZ, 0x1f, R2 ;  /* 0x0000001fff037819 */ /* 0x000fe20000011402 */
[----:B------:R-:W-:-:S06]  /*10180*/  ULDC.64 UR8, c[0x0][0xb40] ;  /* 0x0002d00000087ab9 */ /* 0x000fcc0000000a00 */
[----:B------:R-:W5:Y:S01]  /*10190*/  LDC.64 R10, c[0x0][0xb78] ;  /* 0x0002de00ff0a7b82 */ /* 0x000f620000000a00 */
[C---:B----4-:R-:W-:Y:S02]  /*101a0*/  IMAD R0, R4.reuse, UR6, RZ ;  /* 0x0000000604007c24 */ /* 0x050fe4000f8e02ff */
[----:B------:R-:W-:-:S04]  /*101b0*/  IMAD.WIDE.U32 R2, R4, UR43, R2 ;  /* 0x0000002b04027c25 */ /* 0x000fc8000f8e0002 */
[----:B------:R-:W-:Y:S02]  /*101c0*/  IMAD R5, R5, UR43, R0 ;  /* 0x0000002b05057c24 */ /* 0x000fe4000f8e0200 */
[C---:B-----5:R-:W-:Y:S02]  /*101d0*/  IMAD R0, R10.reuse, UR7, RZ ;  /* 0x000000070a007c24 */ /* 0x060fe4000f8e02ff */
[----:B------:R-:W-:Y:S02]  /*101e0*/  IMAD.IADD R3, R3, 0x1, R5 ;  /* 0x0000000103037824 */ /* 0x000fe400078e0205 */
[----:B------:R-:W-:Y:S02]  /*101f0*/  IMAD R5, R11, UR44, R0 ;  /* 0x0000002c0b057c24 */ /* 0x000fe4000f8e0200 */
[----:B------:R-:W-:-:S04]  /*10200*/  IMAD.WIDE.U32 R2, R10, UR44, R2 ;  /* 0x0000002c0a027c25 */ /* 0x000fc8000f8e0002 */
[----:B------:R-:W-:Y:S01]  /*10210*/  IMAD.IADD R3, R3, 0x1, R5 ;  /* 0x0000000103037824 */ /* 0x000fe200078e0205 */
[----:B------:R-:W-:-:S04]  /*10220*/  LEA R4, P0, R2, UR8, 0x2 ;  /* 0x0000000802047c11 */ /* 0x000fc8000f8010ff */
[----:B------:R-:W-:Y:S01]  /*10230*/  LEA.HI.X R5, R2, UR9, R3, 0x2, P0 ;  /* 0x0000000902057c11 */ /* 0x000fe200080f1403 */
[----:B------:R-:W-:-:S05]  /*10240*/  IMAD.MOV.U32 R3, RZ, RZ, -0x800000 ;  /* 0xff800000ff037424 */ /* 0x000fca00078e00ff */
[----:B------:R4:W-:Y:S03]  /*10250*/  STG.E desc[UR50][R4.64], R3 ;  /* 0x0000000304007986 */ /* 0x0009e6000c101932 */
.L_x_954:
[----:B------:R-:W-:Y:S05]  /*10260*/  BSYNC B0 ;  /* 0x0000000000007941 */ /* 0x000fea0003800000 */
.L_x_953:
[----:B------:R-:W-:Y:S01]  /*10270*/  ULDC UR5, c[0x0][0xa88] ;  /* 0x0002a20000057ab9 */ /* 0x000fe20000000800 */
[C---:B--2---:R-:W-:Y:S01]  /*10280*/  IMAD R0, R6.reuse, UR6, RZ ;  /* 0x0000000606007c24 */ /* 0x044fe2000f8e02ff */
[----:B------:R-:W-:Y:S01]  /*10290*/  UIADD3 UR42, -UR42, UR5, URZ ;  /* 0x000000052a2a7290 */ /* 0x000fe2000fffe13f */
[----:B----4-:R-:W-:Y:S01]  /*102a0*/  IMAD.WIDE.U32 R2, R6, UR43, R22 ;  /* 0x0000002b06027c25 */ /* 0x010fe2000f8e0016 */
[----:B------:R-:W-:Y:S01]  /*102b0*/  ULOP3.LUT UR48, URZ, UR48, URZ, 0x33, !UPT ;  /* 0x000000303f307292 */ /* 0x000fe2000f8e333f */
[----:B------:R-:W-:Y:S01]  /*102c0*/  SHF.R.S32.HI R185, RZ, 0x1f, R184 ;  /* 0x0000001fffb97819 */ /* 0x000fe200000114b8 */
[----:B------:R-:W-:Y:S01]  /*102d0*/  BSSY B0, `(.L_x_955) ;  /* 0x0000021000007945 */ /* 0x000fe20003800000 */
[----:B------:R-:W-:Y:S01]  /*102e0*/  IMAD R5, R7, UR43, R0 ;  /* 0x0000002b07057c24 */ /* 0x000fe2000f8e0200 */
[C---:B------:R-:W-:Y:S01]  /*102f0*/  ISETP.GE.AND P2, PT, R184.reuse, UR42, PT ;  /* 0x0000002ab8007c0c */ /* 0x040fe2000bf46270 */
[C---:B------:R-:W-:Y:S02]  /*10300*/  VIADD R0, R184.reuse, 0x40 ;  /* 0x00000040b8007836 */ /* 0x040fe40000000000 */
[----:B------:R-:W-:-:S02]  /*10310*/  VIADD R4, R184, 0x20 ;  /* 0x00000020b8047836 */ /* 0x000fc40000000000 */
[----:B------:R-:W-:Y:S01]  /*10320*/  IMAD.IADD R3, R3, 0x1, R5 ;  /* 0x0000000103037824 */ /* 0x000fe200078e0205 */
[----:B------:R-:W-:Y:S01]  /*10330*/  ISETP.GE.AND P0, PT, R0, UR42, PT ;  /* 0x0000002a00007c0c */ /* 0x000fe2000bf06270 */
[----:B---3--:R-:W-:Y:S01]  /*10340*/  IMAD R0, R8, UR7, RZ ;  /* 0x0000000708007c24 */ /* 0x008fe2000f8e02ff */
[----:B------:R-:W-:Y:S01]  /*10350*/  ISETP.GE.AND P4, PT, R4, UR42, PT ;  /* 0x0000002a04007c0c */ /* 0x000fe2000bf86270 */
[----:B------:R-:W-:Y:S02]  /*10360*/  VIADD R4, R184, 0x60 ;  /* 0x00000060b8047836 */ /* 0x000fe40000000000 */
[----:B------:R-:W-:Y:S02]  /*10370*/  IMAD R9, R9, UR44, R0 ;  /* 0x0000002c09097c24 */ /* 0x000fe4000f8e0200 */
[----:B-1----:R-:W-:Y:S01]  /*10380*/  VIADD R5, R12, UR48 ;  /* 0x000000300c057c36 */ /* 0x002fe20008000000 */
[----:B------:R-:W-:Y:S01]  /*10390*/  ISETP.GE.AND P1, PT, R4, UR42, PT ;  /* 0x0000002a04007c0c */ /* 0x000fe2000bf26270 */
[----:B------:R-:W-:-:S04]  /*103a0*/  IMAD.WIDE.U32 R6, R8, UR44, R2 ;  /* 0x0000002c08067c25 */ /* 0x000fc8000f8e0002 */
[----:B------:R-:W-:-:S04]  /*103b0*/  IMAD.WIDE R4, R5, 0x80, R184 ;  /* 0x0000008005047825 */ /* 0x000fc800078e02b8 */
[----:B------:R-:W-:Y:S01]  /*103c0*/  IMAD.IADD R11, R7, 0x1, R9 ;  /* 0x00000001070b7824 */ /* 0x000fe200078e0209 */
[----:B------:R-:W-:Y:S06]  /*103d0*/  @P2 BRA `(.L_x_956) ;  /* 0x0000000000402947 */ /* 0x000fec0003800000 */
[----:B------:R-:W-:Y:S01]  /*103e0*/  ULDC.64 UR6, c[0x0][0xad8] ;  /* 0x0002b60000067ab9 */ /* 0x000fe20000000a00 */
[C---:B------:R-:W-:Y:S01]  /*103f0*/  VIADD R0, R22.reuse, 0x40 ;  /* 0x0000004016007836 */ /* 0x040fe20000000000 */
[----:B------:R-:W-:Y:S01]  /*10400*/  ULDC UR5, c[0x0][0xa8c] ;  /* 0x0002a30000057ab9 */ /* 0x000fe20000000800 */
[----:B------:R-:W-:Y:S01]  /*10410*/  IMAD R9, R5, UR6, RZ ;  /* 0x0000000605097c24 */ /* 0x000fe2000f8e02ff */
[----:B------:R-:W-:Y:S01]  /*10420*/  ISETP.GE.AND P2, PT, R22, UR5, PT ;  /* 0x0000000516007c0c */ /* 0x000fe2000bf46270 */
[----:B------:R-:W-:Y:S01]  /*10430*/  IMAD.MOV.U32 R2, RZ, RZ, R6 ;  /* 0x000000ffff027224 */ /* 0x000fe200078e0006 */
[----:B------:R-:W-:Y:S01]  /*10440*/  ISETP.GE.AND P3, PT, R0, UR5, PT ;  /* 0x0000000500007c0c */ /* 0x000fe2000bf66270 */
[----:B------:R-:W-:Y:S02]  /*10450*/  IMAD.MOV.U32 R3, RZ, RZ, R11 ;  /* 0x000000ffff037224 */ /* 0x000fe400078e000b */
[C---:B------:R-:W-:Y:S02]  /*10460*/  IMAD R9, R4.reuse, UR7, R9 ;  /* 0x0000000704097c24 */ /* 0x040fe4000f8e0209 */
[----:B------:R-:W-:Y:S01]  /*10470*/  IMAD.WIDE.U32 R2, R4, UR6, R2 ;  /* 0x0000000604027c25 */ /* 0x000fe2000f8e0002 */
[----:B------:R-:W-:-:S03]  /*10480*/  ULDC.64 UR6, c[0x0][0xa80] ;  /* 0x0002a00000067ab9 */ /* 0x000fc60000000a00 */
[----:B------:R-:W-:Y:S01]  /*10490*/  IMAD.IADD R3, R3, 0x1, R9 ;  /* 0x0000000103037824 */ /* 0x000fe200078e0209 */
[----:B------:R-:W-:-:S04]  /*104a0*/  LEA R8, P5, R2, UR6, 0x1 ;  /* 0x0000000602087c11 */ /* 0x000fc8000f8a08ff */
[----:B------:R-:W-:-:S05]  /*104b0*/  LEA.HI.X R9, R2, UR7, R3, 0x1, P5 ;  /* 0x0000000702097c11 */ /* 0x000fca000a8f0c03 */
[----:B------:R1:W-:Y:S04]  /*104c0*/  @!P2 STG.E.128 desc[UR50][R8.64], RZ ;  /* 0x000000ff0800a986 */ /* 0x0003e8000c101d32 */
[----:B------:R1:W-:Y:S02]  /*104d0*/  @!P3 STG.E.128 desc[UR50][R8.64+0x80], RZ ;  /* 0x000080ff0800b986 */ /* 0x0003e4000c101d32 */
.L_x_956:
[----:B------:R-:W-:Y:S05]  /*104e0*/  BSYNC B0 ;  /* 0x0000000000007941 */ /* 0x000fea0003800000 */
.L_x_955:
[----:B------:R-:W-:Y:S04]  /*104f0*/  BSSY B0, `(.L_x_957) ;  /* 0x0000014000007945 */ /* 0x000fe80003800000 */
[----:B------:R-:W-:Y:S05]  /*10500*/  @P4 BRA `(.L_x_958) ;  /* 0x0000000000484947 */ /* 0x000fea0003800000 */
[----:B-1----:R-:W-:Y:S01]  /*10510*/  IADD3 R9, P2, R4, 0x20, RZ ;  /* 0x0000002004097810 */ /* 0x002fe20007f5e0ff */
[----:B------:R-:W-:Y:S01]  /*10520*/  ULDC.64 UR6, c[0x0][0xad8] ;  /* 0x0002b60000067ab9 */ /* 0x000fe20000000a00 */
[----:B------:R-:W-:Y:S01]  /*10530*/  IMAD.MOV.U32 R2, RZ, RZ, R6 ;  /* 0x000000ffff027224 */ /* 0x000fe200078e0006 */
[----:B------:R-:W-:Y:S01]  /*10540*/  ULDC UR5, c[0x0][0xa8c] ;  /* 0x0002a30000057ab9 */ /* 0x000fe20000000800 */
[----:B------:R-:W-:Y:S01]  /*10550*/  IMAD.MOV.U32 R3, RZ, RZ, R11 ;  /* 0x000000ffff037224 */ /* 0x000fe200078e000b */
[C---:B------:R-:W-:Y:S01]  /*10560*/  ISETP.GE.AND P3, PT, R22.reuse, UR5, PT ;  /* 0x0000000516007c0c */ /* 0x040fe2000bf66270 */
[----:B------:R-:W-:Y:S02]  /*10570*/  IMAD.X R0, RZ, RZ, R5, P2 ;  /* 0x000000ffff007224 */ /* 0x000fe400010e0605 */
[----:B------:R-:W-:Y:S02]  /*10580*/  VIADD R8, R22, 0x40 ;  /* 0x0000004016087836 */ /* 0x000fe40000000000 */
[----:B------:R-:W-:-:S02]  /*10590*/  IMAD R0, R0, UR6, RZ ;  /* 0x0000000600007c24 */ /* 0x000fc4000f8e02ff */
[----:B------:R-:W-:Y:S01]  /*105a0*/  IMAD.WIDE.U32 R2, R9, UR6, R2 ;  /* 0x0000000609027c25 */ /* 0x000fe2000f8e0002 */
[----:B------:R-:W-:-:S03]  /*105b0*/  ISETP.GE.AND P4, PT, R8, UR5, PT ;  /* 0x0000000508007c0c */ /* 0x000fc6000bf86270 */
[----:B------:R-:W-:Y:S01]  /*105c0*/  IMAD R9, R9, UR7, R0 ;  /* 0x0000000709097c24 */ /* 0x000fe2000f8e0200 */
[----:B------:R-:W-:Y:S02]  /*105d0*/  ULDC.64 UR6, c[0x0][0xa80] ;  /* 0x0002a00000067ab9 */ /* 0x000fe40000000a00 */
[----:B------:R-:W-:Y:S01]  /*105e0*/  LEA R8, P2, R2, UR6, 0x1 ;  /* 0x0000000602087c11 */ /* 0x000fe2000f8408ff */
[----:B------:R-:W-:-:S05]  /*105f0*/  IMAD.IADD R3, R3, 0x1, R9 ;  /* 0x0000000103037824 */ /* 0x000fca00078e0209 */
[----:B------:R-:W-:-:S05]  /*10600*/  LEA.HI.X R9, R2, UR7, R3, 0x1, P2 ;  /* 0x0000000702097c11 */ /* 0x000fca00090f0c03 */
[----:B------:R2:W-:Y:S04]  /*10610*/  @!P3 STG.E.128 desc[UR50][R8.64], RZ ;  /* 0x000000ff0800b986 */ /* 0x0005e8000c101d32 */
[----:B------:R2:W-:Y:S02]  /*10620*/  @!P4 STG.E.128 desc[UR50][R8.64+0x80], RZ ;  /* 0x000080ff0800c986 */ /* 0x0005e4000c101d32 */
.L_x_958:
[----:B------:R-:W-:Y:S05]  /*10630*/  BSYNC B0 ;  /* 0x0000000000007941 */ /* 0x000fea0003800000 */
.L_x_957:
[----:B------:R-:W-:Y:S04]  /*10640*/  BSSY B0, `(.L_x_959) ;  /* 0x0000014000007945 */ /* 0x000fe80003800000 */
[----:B------:R-:W-:Y:S05]  /*10650*/  @P0 BRA `(.L_x_960) ;  /* 0x0000000000480947 */ /* 0x000fea0003800000 */
[----:B-12---:R-:W-:Y:S01]  /*10660*/  IADD3 R9, P0, R4, 0x40, RZ ;  /* 0x0000004004097810 */ /* 0x006fe20007f1e0ff */
        /* <DEDUP_REMOVED lines=17> */
.L_x_960:
[----:B------:R-:W-:Y:S05]  /*10780*/  BSYNC B0 ;  /* 0x0000000000007941 */ /* 0x000fea0003800000 */
.L_x_959:
[----:B------:R-:W-:Y:S04]  /*10790*/  BSSY B0, `(.L_x_950) ;  /* 0x0000014000007945 */ /* 0x000fe80003800000 */
[----:B------:R-:W-:Y:S05]  /*107a0*/  @P1 BRA `(.L_x_961) ;  /* 0x0000000000481947 */ /* 0x000fea0003800000 */
[----:B------:R-:W-:Y:S01]  /*107b0*/  IADD3 R7, P0, R4, 0x60, RZ ;  /* 0x0000006004077810 */ /* 0x000fe20007f1e0ff */
        /* <DEDUP_REMOVED lines=17> */
.L_x_961:
[----:B------:R-:W-:Y:S05]  /*108d0*/  BSYNC B0 ;  /* 0x0000000000007941 */ /* 0x000fea0003800000 */
.L_x_950:
[----:B------:R-:W5:Y:S02]  /*108e0*/  LDC R0, c[0x0][0xda8] ;  /* 0x00036a00ff007b82 */ /* 0x000f640000000800 */
[----:B-----5:R-:W-:-:S13]  /*108f0*/  ISETP.LE.AND P0, PT, R0, UR4, PT ;  /* 0x0000000400007c0c */ /* 0x020fda000bf03270 */
[----:B------:R-:W-:Y:S05]  /*10900*/  @!P0 BRA `(.L_x_962) ;  /* 0xffffff04002c8947 */ /* 0x000fea000383ffff */
[----:B------:R-:W-:Y:S05]  /*10910*/  EXIT ;  /* 0x000000000000794d */ /* 0x000fea0003800000 */
.L_x_868:
[----:B------:R-:W-:-:S08]  /*10920*/  NOP ;  /* 0x0000000000007918 */ /* 0x000fd00000000000 */
[----:B------:R-:W1:-:S00]  /*10930*/  USETMAXREG.DEALLOC.CTAPOOL 0x18 ;  /* 0x00000018000079c8 */ /* 0x000e4000080e0500 */
[----:B-1----:R-:W-:-:S06]  /*10940*/  LOP3.LUT R0, R0, 0x3, RZ, 0xc0, !PT ;  /* 0x0000000300007812 */ /* 0x002fcc00078ec0ff */
[----:B------:R-:W1:Y:S02]  /*10950*/  SHFL.IDX PT, R0, R0, RZ, 0x1f ;  /* 0x00001fff00007589 */ /* 0x000e6400000e0000 */
[----:B-1----:R-:W-:-:S13]  /*10960*/  ISETP.NE.AND P0, PT, R0, RZ, PT ;  /* 0x000000ff0000720c */ /* 0x002fda0003f05270 */
[----:B------:R-:W-:Y:S05]  /*10970*/  @P0 EXIT ;  /* 0x000000000000094d */ /* 0x000fea0003800000 */
[----:B------:R-:W1:Y:S01]  /*10980*/  S2UR UR4, SR_CTAID.X ;  /* 0x00000000000479c3 */ /* 0x000e620000002500 */
[----:B------:R-:W-:Y:S01]  /*10990*/  UMOV UR47, URZ ;  /* 0x0000003f002f7c82 */ /* 0x000fe20008000000 */
[----:B------:R-:W-:Y:S02]  /*109a0*/  IMAD.MOV.U32 R16, RZ, RZ, RZ ;  /* 0x000000ffff107224 */ /* 0x000fe400078e00ff */
[----:B------:R-:W-:-:S04]  /*109b0*/  IMAD.MOV.U32 R17, RZ, RZ, 0x1 ;  /* 0x00000001ff117424 */ /* 0x000fc800078e00ff */
[----:B------:R-:W1:Y:S02]  /*109c0*/  LDC R0, c[0x0][0xda8] ;  /* 0x00036a00ff007b82 */ /* 0x000e640000000800 */
[----:B-1----:R-:W-:-:S13]  /*109d0*/  ISETP.LE.AND P0, PT, R0, UR4, PT ;  /* 0x0000000400007c0c */ /* 0x002fda000bf03270 */
[----:B------:R-:W-:Y:S05]  /*109e0*/  @P0 BRA `(.L_x_963) ;  /* 0x0000002c006c0947 */ /* 0x000fea0003800000 */
[----:B------:R-:W-:Y:S01]  /*109f0*/  IMAD.U32 R19, RZ, RZ, UR4 ;  /* 0x00000004ff137e24 */ /* 0x000fe2000f8e00ff */
[----:B------:R-:W-:Y:S01]  /*10a00*/  ULDC UR46, c[0x0][0xc] ;  /* 0x00000300002e7ab9 */ /* 0x000fe20000000800 */
[----:B------:R-:W-:Y:S01]  /*10a10*/  IMAD.MOV.U32 R17, RZ, RZ, 0x1 ;  /* 0x00000001ff117424 */ /* 0x000fe200078e00ff */
[----:B------:R-:W-:Y:S01]  /*10a20*/  ULDC.64 UR48, c[0x0][0x198] ;  /* 0x0000660000307ab9 */ /* 0x000fe20000000a00 */
[----:B------:R-:W-:Y:S01]  /*10a30*/  IMAD.MOV.U32 R16, RZ, RZ, RZ ;  /* 0x000000ffff107224 */ /* 0x000fe200078e00ff */
[----:B------:R-:W-:-:S06]  /*10a40*/  UMOV UR47, URZ ;  /* 0x0000003f002f7c82 */ /* 0x000fcc0008000000 */
.L_x_1017:
[----:B------:R-:W-:Y:S01]  /*10a50*/  ULDC UR8, c[0x0][0xdd0] ;  /* 0x0003740000087ab9 */ /* 0x000fe20000000800 */
[----:B-1----:R-:W1:Y:S01]  /*10a60*/  LDC R0, c[0x0][0xde8] ;  /* 0x00037a00ff007b82 */ /* 0x002e620000000800 */
[C---:B------:R-:W-:Y:S01]  /*10a70*/  R2UR UR6, R19.reuse ;  /* 0x00000000130672ca */ /* 0x040fe200000e0000 */
[----:B------:R-:W-:Y:S01]  /*10a80*/  UISETP.NE.AND UP0, UPT, UR8, 0x1, UPT ;  /* 0x000000010800788c */ /* 0x000fe2000bf05270 */
[----:B------:R-:W-:-:S10]  /*10a90*/  R2UR UR7, R19 ;  /* 0x00000000130772ca */ /* 0x000fd400000e0000 */
[----:B------:R-:W-:Y:S01]  /*10aa0*/  @UP0 ULDC UR4, c[0x0][0xdd4] ;  /* 0x0003750000040ab9 */ /* 0x000fe20000000800 */
[----:B------:R-:W-:Y:S01]  /*10ab0*/  @UP0 ULDC UR9, c[0x0][0xdd8] ;  /* 0x0003760000090ab9 */ /* 0x000fe20000000800 */
[----:B------:R-:W-:-:S04]  /*10ac0*/  UIMAD.WIDE.U32 UR4, UR6, UR4, URZ ;  /* 0x00000004060472a5 */ /* 0x000fc8000f8e003f */
[----:B------:R-:W-:-:S04]  /*10ad0*/  @UP0 USHF.R.U32.HI UR6, URZ, UR9, UR5 ;  /* 0x000000093f060299 */ /* 0x000fc80008011605 */
[----:B------:R-:W-:Y:S02]  /*10ae0*/  UIADD3 UR4, -UR6, URZ, URZ ;  /* 0x0000003f06047290 */ /* 0x000fe4000fffe13f */
[----:B-1----:R-:W-:Y:S02]  /*10af0*/  ISETP.LE.AND P0, PT, R0, UR6, PT ;  /* 0x0000000600007c0c */ /* 0x002fe4000bf03270 */
[----:B------:R-:W-:-:S11]  /*10b00*/  UIMAD UR8, UR8, UR4, UR7 ;  /* 0x00000004080872a4 */ /* 0x000fd6000f8e0207 */
[----:B------:R-:W-:Y:S05]  /*10b10*/  @!P0 BRA `(.L_x_964) ;  /* 0x0000000000208947 */ /* 0x000fea0003800000 */
        /* <DEDUP_REMOVED lines=8> */
.L_x_964:
[----:B------:R-:W-:Y:S01]  /*10ba0*/  ULDC UR9, c[0x0][0xdc4] ;  /* 0x0003710000097ab9 */ /* 0x000fe20000000800 */
[----:B------:R-:W-:Y:S01]  /*10bb0*/  UMOV UR7, UR8 ;  /* 0x0000000800077c82 */ /* 0x000fe20008000000 */
[----:B------:R-:W-:-:S11]  /*10bc0*/  UISETP.NE.AND UP0, UPT, UR9, 0x1, UPT ;  /* 0x000000010900788c */ /* 0x000fd6000bf05270 */
[----:B------:R-:W-:Y:S02]  /*10bd0*/  @UP0 ULDC.64 UR10, c[0x0][0xdc8] ;  /* 0x00037200000a0ab9 */ /* 0x000fe40000000a00 */
[----:B------:R-:W-:-:S04]  /*10be0*/  UIMAD.WIDE.U32 UR4, UR8, UR10, URZ ;  /* 0x0000000a080472a5 */ /* 0x000fc8000f8e003f */
[----:B------:R-:W-:-:S04]  /*10bf0*/  @UP0 USHF.R.U32.HI UR7, URZ, UR11, UR5 ;  /* 0x0000000b3f070299 */ /* 0x000fc80008011605 */
[----:B------:R-:W-:-:S12]  /*10c00*/  UIMAD UR4, UR7, UR9, URZ ;  /* 0x00000009070472a4 */ /* 0x000fd8000f8e023f */
.L_x_965:
[----:B------:R-:W-:Y:S01]  /*10c10*/  ULDC.64 UR10, c[0x0][0x3f8] ;  /* 0x0000fe00000a7ab9 */ /* 0x000fe20000000a00 */
[----:B------:R-:W-:Y:S02]  /*10c20*/  UIADD3 UR8, UR8, -UR4, URZ ;  /* 0x8000000408087290 */ /* 0x000fe4000fffe03f */
[----:B------:R-:W-:Y:S02]  /*10c30*/  UISETP.NE.U32.AND UP0, UPT, UR10, URZ, UPT ;  /* 0x0000003f0a00728c */ /* 0x000fe4000bf05070 */
[----:B------:R-:W-:Y:S01]  /*10c40*/  ULOP3.LUT UR7, URZ, UR7, URZ, 0x33, !UPT ;  /* 0x000000073f077292 */ /* 0x000fe2000f8e333f */
[----:B------:R-:W-:Y:S01]  /*10c50*/  ULDC UR10, c[0x0][0xdb8] ;  /* 0x00036e00000a7ab9 */ /* 0x000fe20000000800 */
[----:B------:R-:W-:Y:S01]  /*10c60*/  ULDC.64 UR4, c[0x0][0x9e0] ;  /* 0x0002780000047ab9 */ /* 0x000fe20000000a00 */
[----:B------:R-:W-:Y:S01]  /*10c70*/  UISETP.NE.AND UP1, UPT, UR10, 0x1, UPT ;  /* 0x000000010a00788c */ /* 0x000fe2000bf25270 */
[----:B------:R-:W-:Y:S01]  /*10c80*/  ULDC UR9, c[0x0][0xdc4] ;  /* 0x0003710000097ab9 */ /* 0x000fe20000000800 */
[----:B------:R-:W-:Y:S01]  /*10c90*/  ULDC UR41, c[0x0][0xdac] ;  /* 0x00036b0000297ab9 */ /* 0x000fe20000000800 */
[----:B------:R-:W-:-:S02]  /*10ca0*/  UISETP.GE.AND UP2, UPT, UR5, 0x1, UPT ;  /* 0x000000010500788c */ /* 0x000fc4000bf46270 */
[----:B------:R-:W-:Y:S02]  /*10cb0*/  UIMAD UR9, UR6, UR9, UR8 ;  /* 0x00000009060972a4 */ /* 0x000fe4000f8e0208 */
[----:B------:R-:W-:Y:S02]  /*10cc0*/  UIADD3 UR41, UR7, UR41, URZ ;  /* 0x0000002907297290 */ /* 0x000fe4000fffe03f */
[----:B------:R-:W-:Y:S01]  /*10cd0*/  UISETP.NE.AND.EX UP0, UPT, UR11, URZ, UPT, UP0 ;  /* 0x0000003f0b00728c */ /* 0x000fe2000bf05300 */
[----:B------:R-:W-:Y:S01]  /*10ce0*/  PLOP3.LUT P1, PT, PT, PT, UP2, 0x80, 0x0 ;  /* 0x000000000000781c */ /* 0x000fe20003f2f028 */
[----:B------:R-:W-:Y:S01]  /*10cf0*/  @UP1 ULDC UR6, c[0x0][0xdbc] ;  /* 0x00036f0000061ab9 */ /* 0x000fe20000000800 */
[----:B------:R-:W-:Y:S02]  /*10d00*/  USHF.L.U32 UR41, UR41, 0x7, URZ ;  /* 0x0000000729297899 */ /* 0x000fe4000800063f */
[----:B------:R-:W-:Y:S01]  /*10d10*/  UIMAD.WIDE.U32 UR6, UR9, UR6, URZ ;  /* 0x00000006090672a5 */ /* 0x000fe2000f8e003f */
[----:B------:R-:W-:Y:S01]  /*10d20*/  ULDC UR11, c[0x0][0x404] ;  /* 0x00010100000b7ab9 */ /* 0x000fe20000000800 */
[----:B------:R-:W-:Y:S01]  /*10d30*/  ULDC UR12, c[0x0][0x288] ;  /* 0x0000a200000c7ab9 */ /* 0x000fe20000000800 */
[----:B------:R-:W-:Y:S01]  /*10d40*/  @UP1 ULDC UR14, c[0x0][0xdc0] ;  /* 0x00037000000e1ab9 */ /* 0x000fe20000000800 */
[----:B------:R-:W-:Y:S01]  /*10d50*/  UMOV UR43, UR9 ;  /* 0x00000009002b7c82 */ /* 0x000fe20008000000 */
[----:B------:R-:W-:-:S02]  /*10d60*/  USEL UR11, UR11, 0x1, UP0 ;  /* 0x000000010b0b7887 */ /* 0x000fc40008000000 */
[----:B------:R-:W-:Y:S02]  /*10d70*/  UIADD3 UR8, UR41, 0x80, -UR12 ;  /* 0x0000008029087890 */ /* 0x000fe4000fffe80c */
[----:B------:R-:W-:Y:S01]  /*10d80*/  @UP1 USHF.R.U32.HI UR43, URZ, UR14, UR7 ;  /* 0x0000000e3f2b1299 */ /* 0x000fe20008011607 */
[----:B------:R-:W-:Y:S02]  /*10d90*/  ULDC UR13, c[0x0][0x2e0] ;  /* 0x0000b800000d7ab9 */ /* 0x000fe40000000800 */
[----:B------:R-:W-:Y:S02]  /*10da0*/  UIMAD UR6, UR11, UR13, UR8 ;  /* 0x0000000d0b0672a4 */ /* 0x000fe4000f8e0208 */
[----:B------:R-:W-:Y:S02]  /*10db0*/  UIADD3 UR42, -UR43, URZ, URZ ;  /* 0x0000003f2b2a7290 */ /* 0x000fe4000fffe13f */
[----:B------:R-:W-:Y:S02]  /*10dc0*/  UIADD3 UR4, UR6, UR4, URZ ;  /* 0x0000000406047290 */ /* 0x000fe4000fffe03f */
[----:B------:R-:W-:Y:S01]  /*10dd0*/  UIMAD UR42, UR10, UR42, UR9 ;  /* 0x0000002a0a2a72a4 */ /* 0x000fe2000f8e0209 */
[----:B------:R-:W-:Y:S11]  /*10de0*/  @!P1 BRA `(.L_x_966) ;  /* 0x0000000000449947 */ /* 0x000ff60003800000 */
        /* <DEDUP_REMOVED lines=10> */
.L_x_967:
[----:B------:R-:W-:-:S11]  /*10e90*/  UISETP.NE.AND UP0, UPT, UR5, 0x1, UPT ;  /* 0x000000010500788c */ /* 0x000fd6000bf05270 */
[----:B------:R-:W-:Y:S02]  /*10ea0*/  @UP0 ULDC.64 UR14, c[0x0][0x9e8] ;  /* 0x00027a00000e0ab9 */ /* 0x000fe40000000a00 */
[----:B------:R-:W-:-:S04]  /*10eb0*/  UIMAD.WIDE.U32 UR6, UR8, UR14, URZ ;  /* 0x0000000e080672a5 */ /* 0x000fc8000f8e003f */
[----:B------:R-:W-:-:S12]  /*10ec0*/  @UP0 USHF.R.U32.HI UR8, URZ, UR15, UR7 ;  /* 0x0000000f3f080299 */ /* 0x000fd80008011607 */
.L_x_968:
[----:B------:R-:W-:-:S04]  /*10ed0*/  UIMAD UR8, UR8, UR5, UR5 ;  /* 0x00000005080872a4 */ /* 0x000fc8000f8e0205 */
[----:B------:R-:W-:-:S04]  /*10ee0*/  UISETP.LT.AND UP0, UPT, UR4, UR8, UPT ;  /* 0x000000080400728c */ /* 0x000fc8000bf01270 */
[----:B------:R-:W-:-:S12]  /*10ef0*/  USEL UR4, UR4, UR8, UP0 ;  /* 0x0000000804047287 */ /* 0x000fd80008000000 */
.L_x_966:
[----:B------:R-:W-:Y:S02]  /*10f00*/  UIMAD UR7, UR11, UR13, 0x7f ;  /* 0x0000007f0b0774a4 */ /* 0x000fe4000f8e020d */
[----:B------:R-:W-:Y:S02]  /*10f10*/  UIADD3 UR4, UR4, 0x7f, URZ ;  /* 0x0000007f04047890 */ /* 0x000fe4000fffe03f */
[----:B------:R-:W-:Y:S02]  /*10f20*/  USHF.R.S32.HI UR8, URZ, 0x1f, UR7 ;  /* 0x0000001f3f087899 */ /* 0x000fe40008011407 */
[----:B------:R-:W-:Y:S02]  /*10f30*/  USHF.R.S32.HI UR6, URZ, 0x1f, UR4 ;  /* 0x0000001f3f067899 */ /* 0x000fe40008011404 */
[----:B------:R-:W-:Y:S02]  /*10f40*/  ULEA.HI UR8, UR8, UR7, URZ, 0x7 ;  /* 0x0000000708087291 */ /* 0x000fe4000f8f383f */
[----:B------:R-:W-:-:S02]  /*10f50*/  ULEA.HI UR6, UR6, UR4, URZ, 0x7 ;  /* 0x0000000406067291 */ /* 0x000fc4000f8f383f */
[----:B------:R-:W-:Y:S02]  /*10f60*/  UIADD3 UR4, UR41, -UR12, URZ ;  /* 0x8000000c29047290 */ /* 0x000fe4000fffe03f */
[----:B------:R-:W-:Y:S02]  /*10f70*/  USHF.R.S32.HI UR45, URZ, 0x7, UR8 ;  /* 0x000000073f2d7899 */ /* 0x000fe40008011408 */
[----:B------:R-:W-:Y:S02]  /*10f80*/  USHF.R.S32.HI UR6, URZ, 0x7, UR6 ;  /* 0x000000073f067899 */ /* 0x000fe40008011406 */
[----:B------:R-:W-:Y:S02]  /*10f90*/  UIMAD UR4, UR11, UR13, UR4 ;  /* 0x0000000d0b0472a4 */ /* 0x000fe4000f8e0204 */
[----:B------:R-:W-:Y:S01]  /*10fa0*/  UISETP.LT.AND UP0, UPT, UR45, UR6, UPT ;  /* 0x000000062d00728c */ /* 0x000fe2000bf01270 */
[----:B------:R-:W-:Y:S02]  /*10fb0*/  ULDC UR8, c[0x0][0x9dc] ;  /* 0x0002770000087ab9 */ /* 0x000fe40000000800 */
[----:B------:R-:W-:-:S02]  /*10fc0*/  UIADD3 UR8, UR4, -UR8, URZ ;  /* 0x8000000804087290 */ /* 0x000fc4000fffe03f */
[----:B------:R-:W-:Y:S01]  /*10fd0*/  USEL UR45, UR45, UR6, UP0 ;  /* 0x000000062d2d7287 */ /* 0x000fe20008000000 */
[----:B------:R-:W-:Y:S11]  /*10fe0*/  @!P1 BRA `(.L_x_969) ;  /* 0x0000000000449947 */ /* 0x000ff60003800000 */
        /* <DEDUP_REMOVED lines=10> */
.L_x_970:
[----:B------:R-:W-:-:S11]  /*11090*/  UISETP.NE.AND UP0, UPT, UR5, 0x1, UPT ;  /* 0x000000010500788c */ /* 0x000fd6000bf05270 */
[----:B------:R-:W-:Y:S02]  /*110a0*/  @UP0 ULDC.64 UR10, c[0x0][0x9e8] ;  /* 0x00027a00000a0ab9 */ /* 0x000fe40000000a00 */
[----:B------:R-:W-:-:S04]  /*110b0*/  UIMAD.WIDE.U32 UR6, UR4, UR10, URZ ;  /* 0x0000000a040672a5 */ /* 0x000fc8000f8e003f */
[----:B------:R-:W-:-:S12]  /*110c0*/  @UP0 USHF.R.U32.HI UR4, URZ, UR11, UR7 ;  /* 0x0000000b3f040299 */ /* 0x000fd80008011607 */
.L_x_971:
[----:B------:R-:W-:-:S04]  /*110d0*/  UIMAD UR4, UR4, UR5, URZ ;  /* 0x00000005040472a4 */ /* 0x000fc8000f8e023f */
[----:B------:R-:W-:-:S04]  /*110e0*/  UISETP.LT.AND UP0, UPT, UR8, UR4, UPT ;  /* 0x000000040800728c */ /* 0x000fc8000bf01270 */
[----:B------:R-:W-:-:S12]  /*110f0*/  USEL UR8, UR8, UR4, !UP0 ;  /* 0x0000000408087287 */ /* 0x000fd8000c000000 */
.L_x_969:
[----:B------:R-:W-:Y:S01]  /*11100*/  USHF.R.S32.HI UR4, URZ, 0x1f, UR8 ;  /* 0x0000001f3f047899 */ /* 0x000fe20008011408 */
[----:B------:R-:W-:Y:S03]  /*11110*/  BSSY B6, `(.L_x_972) ;  /* 0x0000257000067945 */ /* 0x000fe60003800000 */
[----:B------:R-:W-:-:S04]  /*11120*/  ULEA.HI UR4, UR4, UR8, URZ, 0x7 ;  /* 0x0000000804047291 */ /* 0x000fc8000f8f383f */
[----:B------:R-:W-:-:S04]  /*11130*/  USHF.R.S32.HI UR4, URZ, 0x7, UR4 ;  /* 0x000000073f047899 */ /* 0x000fc80008011404 */
[----:B------:R-:W-:-:S04]  /*11140*/  UISETP.LT.AND UP0, UPT, URZ, UR4, UPT ;  /* 0x000000043f00728c */ /* 0x000fc8000bf01270 */
[----:B------:R-:W-:-:S04]  /*11150*/  USEL UR44, URZ, UR4, !UP0 ;  /* 0x000000043f2c7287 */ /* 0x000fc8000c000000 */
[----:B------:R-:W-:-:S06]  /*11160*/  UISETP.GT.AND UP0, UPT, UR45, UR44, UPT ;  /* 0x0000002c2d00728c */ /* 0x000fcc000bf04270 */
[----:B------:R-:W-:-:S13]  /*11170*/  PLOP3.LUT P0, PT, PT, PT, UP0, 0x80, 0x0 ;  /* 0x000000000000781c */ /* 0x000fda0003f0f008 */
[----:B------:R-:W-:Y:S05]  /*11180*/  @P0 BRA `(.L_x_973) ;  /* 0x0000000000480947 */ /* 0x000fea0003800000 */
[----:B------:R-:W1:Y:S01]  /*11190*/  S2R R0, SR_TID.X ;  /* 0x0000000000007919 */ /* 0x000e620000002100 */
[----:B------:R-:W-:Y:S01]  /*111a0*/  IMAD.MOV.U32 R13, RZ, RZ, R19 ;  /* 0x000000ffff0d7224 */ /* 0x000fe200078e0013 */
[----:B-1----:R-:W-:-:S04]  /*111b0*/  LOP3.LUT R0, R0, 0x1f, RZ, 0xc0, !PT ;  /* 0x0000001f00007812 */ /* 0x002fc800078ec0ff */
[----:B------:R-:W-:-:S13]  /*111c0*/  ISETP.NE.AND P0, PT, R0, RZ, PT ;  /* 0x000000ff0000720c */ /* 0x000fda0003f05270 */
[----:B------:R-:W-:Y:S05]  /*111d0*/  @P0 BRA `(.L_x_974) ;  /* 0x0000002400280947 */ /* 0x000fea0003800000 */
[----:B------:R-:W1:Y:S01]  /*111e0*/  S2R R5, SR_LANEID ;  /* 0x0000000000057919 */ /* 0x000e620000000000 */
[----:B------:R-:W-:Y:S01]  /*111f0*/  VOTEU.ANY UR4, UPT, PT ;  /* 0x0000000000047886 */ /* 0x000fe200038e0100 */
[----:B------:R-:W2:Y:S01]  /*11200*/  LDC.64 R2, c[0x0][0xdf0] ;  /* 0x00037c00ff027b82 */ /* 0x000ea20000000a00 */
[----:B------:R-:W1:Y:S02]  /*11210*/  FLO.U32 R0, UR4 ;  /* 0x0000000400007d00 */ /* 0x000e6400080e0000 */
[----:B-1----:R-:W-:-:S06]  /*11220*/  ISETP.EQ.U32.AND P0, PT, R0, R5, PT ;  /* 0x000000050000720c */ /* 0x002fcc0003f02070 */
[----:B------:R-:W2:Y:S07]  /*11230*/  POPC R5, UR4 ;  /* 0x0000000400057d09 */ /* 0x000eae0008000000 */
[----:B--2---:R-:W2:Y:S01]  /*11240*/  @P0 ATOMG.E.ADD.STRONG.GPU PT, R3, desc[UR50][R2.64], R5 ;  /* 0x00000005020309a8 */ /* 0x004ea200081ee1f2 */
[----:B------:R-:W1:Y:S02]  /*11250*/  S2R R4, SR_LTMASK ;  /* 0x0000000000047919 */ /* 0x000e640000003900 */
[----:B-1----:R-:W-:-:S04]  /*11260*/  LOP3.LUT R4, R4, UR4, RZ, 0xc0, !PT ;  /* 0x0000000404047c12 */ /* 0x002fc8000f8ec0ff */
[----:B------:R-:W1:Y:S01]  /*11270*/  POPC R13, R4 ;  /* 0x00000004000d7309 */ /* 0x000e620000000000 */
[----:B--2---:R-:W1:Y:S02]  /*11280*/  SHFL.IDX PT, R0, R3, R0, 0x1f ;  /* 0x00001f0003007589 */ /* 0x004e6400000e0000 */
[----:B-1----:R-:W-:Y:S01]  /*11290*/  IADD3 R13, R0, UR46, R13 ;  /* 0x0000002e000d7c10 */ /* 0x002fe2000fffe00d */
[----:B------:R-:W-:Y:S06]  /*112a0*/  BRA `(.L_x_974) ;  /* 0x0000002000f47947 */ /* 0x000fec0003800000 */
.L_x_973:
[----:B------:R-:W1:Y:S01]  /*112b0*/  S2UR UR4, SR_CgaCtaId ;  /* 0x00000000000479c3 */ /* 0x000e620000008800 */
[----:B------:R-:W-:Y:S02]  /*112c0*/  UMOV UR39, 0x400 ;  /* 0x0000040000277882 */ /* 0x000fe40000000000 */
[----:B-1----:R-:W-:-:S04]  /*112d0*/  ULEA UR39, UR4, UR39, 0x18 ;  /* 0x0000002704277291 */ /* 0x002fc8000f8ec03f */
[----:B------:R-:W-:-:S04]  /*112e0*/  UIADD3 UR4, UR39, 0x18400, URZ ;  /* 0x0001840027047890 */ /* 0x000fc8000fffe03f */
[----:B------:R-:W-:-:S06]  /*112f0*/  ULOP3.LUT UP0, URZ, UR4, 0x3ff, URZ, 0xc0, !UPT ;  /* 0x000003ff043f7892 */ /* 0x000fcc000f80c03f */
[----:B------:R-:W-:-:S13]  /*11300*/  PLOP3.LUT P0, PT, PT, PT, UP0, 0x80, 0x0 ;  /* 0x000000000000781c */ /* 0x000fda0003f0f008 */
[----:B------:R-:W-:Y:S05]  /*11310*/  @!P0 BRA `(.L_x_975) ;  /* 0x0000000000408947 */ /* 0x000fea0003800000 */
[----:B------:R-:W-:Y:S01]  /*11320*/  MOV R2, 0x0 ;  /* 0x0000000000027802 */ /* 0x000fe20000000f00 */
[----:B------:R-:W-:Y:S01]  /*11330*/  ULDC.64 UR6, c[0x4][0xa0] ;  /* 0x0100280000067ab9 */ /* 0x000fe20000000a00 */
[----:B------:R-:W-:Y:S01]  /*11340*/  ULDC.64 UR8, c[0x4][0xa8] ;  /* 0x01002a0000087ab9 */ /* 0x000fe20000000a00 */
[----:B------:R-:W-:Y:S01]  /*11350*/  ULDC.64 UR4, c[0x4][0x8] ;  /* 0x0100020000047ab9 */ /* 0x000fe20000000a00 */
[----:B------:R-:W-:Y:S02]  /*11360*/  IMAD.U32 R4, RZ, RZ, UR6 ;  /* 0x00000006ff047e24 */ /* 0x000fe4000f8e00ff */
[----:B------:R-:W1:Y:S01]  /*11370*/  LDC.64 R2, c[0x4][R2] ;  /* 0x0100000002027b82 */ /* 0x000e620000000a00 */
[----:B------:R-:W-:Y:S02]  /*11380*/  IMAD.U32 R5, RZ, RZ, UR7 ;  /* 0x00000007ff057e24 */ /* 0x000fe4000f8e00ff */
[----:B------:R-:W-:Y:S02]  /*11390*/  IMAD.U32 R6, RZ, RZ, UR8 ;  /* 0x00000008ff067e24 */ /* 0x000fe4000f8e00ff */
[----:B------:R-:W-:-:S02]  /*113a0*/  IMAD.U32 R7, RZ, RZ, UR9 ;  /* 0x00000009ff077e24 */ /* 0x000fc4000f8e00ff */
[----:B------:R-:W-:Y:S02]  /*113b0*/  IMAD.U32 R10, RZ, RZ, UR4 ;  /* 0x00000004ff0a7e24 */ /* 0x000fe4000f8e00ff */
[----:B------:R-:W-:Y:S02]  /*113c0*/  IMAD.U32 R11, RZ, RZ, UR5 ;  /* 0x00000005ff0b7e24 */ /* 0x000fe4000f8e00ff */
[----:B------:R-:W-:Y:S02]  /*113d0*/  IMAD.MOV.U32 R8, RZ, RZ, 0x70 ;  /* 0x00000070ff087424 */ /* 0x000fe400078e00ff */
[----:B------:R-:W-:Y:S02]  /*113e0*/  IMAD.MOV.U32 R12, RZ, RZ, 0x1 ;  /* 0x00000001ff0c7424 */ /* 0x000fe400078e00ff */
[----:B------:R-:W-:-:S07]  /*113f0*/  IMAD.MOV.U32 R13, RZ, RZ, RZ ;  /* 0x000000ffff0d7224 */ /* 0x000fce00078e00ff */
[----:B------:R-:W-:-:S07]  /*11400*/  LEPC R20, `(.L_x_975) ;  /* 0x000000001014794e */ /* 0x000fce0000000000 */
[----:B-1----:R-:W-:Y:S05]  /*11410*/  CALL.ABS.NOINC R2 ;  /* 0x0000000002007343 */ /* 0x002fea0003c00000 */
.L_x_975:
        /* <DEDUP_REMOVED lines=8> */
[----:B------:R1:W2:Y:S01]  /*114a0*/  LDC.64 R2, c[0x4][R18] ;  /* 0x0100000012027b82 */ /* 0x0002a20000000a00 */
[----:B------:R-:W-:Y:S02]  /*114b0*/  IMAD.U32 R4, RZ, RZ, UR6 ;  /* 0x00000006ff047e24 */ /* 0x000fe4000f8e00ff */
[----:B------:R-:W-:Y:S02]  /*114c0*/  IMAD.U32 R5, RZ, RZ, UR7 ;  /* 0x00000007ff057e24 */ /* 0x000fe4000f8e00ff */
[----:B------:R-:W-:Y:S02]  /*114d0*/  IMAD.U32 R6, RZ, RZ, UR8 ;  /* 0x00000008ff067e24 */ /* 0x000fe4000f8e00ff */
[----:B------:R-:W-:-:S02]  /*114e0*/  IMAD.U32 R7, RZ, RZ, UR9 ;  /* 0x00000009ff077e24 */ /* 0x000fc4000f8e00ff */
[----:B------:R-:W-:Y:S02]  /*114f0*/  IMAD.U32 R10, RZ, RZ, UR4 ;  /* 0x00000004ff0a7e24 */ /* 0x000fe4000f8e00ff */
[----:B------:R-:W-:Y:S02]  /*11500*/  IMAD.U32 R11, RZ, RZ, UR5 ;  /* 0x00000005ff0b7e24 */ /* 0x000fe4000f8e00ff */
[----:B------:R-:W-:Y:S02]  /*11510*/  IMAD.MOV.U32 R8, RZ, RZ, 0x70 ;  /* 0x00000070ff087424 */ /* 0x000fe400078e00ff */
[----:B------:R-:W-:Y:S02]  /*11520*/  IMAD.MOV.U32 R12, RZ, RZ, 0x1 ;  /* 0x00000001ff0c7424 */ /* 0x000fe400078e00ff */
[----:B-1----:R-:W-:-:S07]  /*11530*/  IMAD.MOV.U32 R13, RZ, RZ, RZ ;  /* 0x000000ffff0d7224 */ /* 0x002fce00078e00ff */
[----:B------:R-:W-:-:S07]  /*11540*/  LEPC R20, `(.L_x_977) ;  /* 0x000000001014794e */ /* 0x000fce0000000000 */
[----:B--2---:R-:W-:Y:S05]  /*11550*/  CALL.ABS.NOINC R2 ;  /* 0x0000000002007343 */ /* 0x004fea0003c00000 */
.L_x_977:
[----:B------:R1:W2:Y:S01]  /*11560*/  LDC.64 R2, c[0x4][R18] ;  /* 0x0100000012027b82 */ /* 0x0002a20000000a00 */
[----:B------:R-:W-:Y:S01]  /*11570*/  ULDC.64 UR6, c[0x4][0xa0] ;  /* 0x0100280000067ab9 */ /* 0x000fe20000000a00 */
[----:B------:R-:W-:Y:S01]  /*11580*/  ULDC.64 UR8, c[0x4][0xa8] ;  /* 0x01002a0000087ab9 */ /* 0x000fe20000000a00 */
[----:B------:R-:W-:Y:S01]  /*11590*/  ULDC.64 UR4, c[0x4][0x18] ;  /* 0x0100060000047ab9 */ /* 0x000fe20000000a00 */
        /* <DEDUP_REMOVED lines=11> */
.L_x_976:
[----:B------:R-:W-:Y:S01]  /*11650*/  ULDC.64 UR4, c[0x0][0x9f8] ;  /* 0x00027e0000047ab9 */ /* 0x000fe20000000a00 */
[----:B------:R-:W-:Y:S01]  /*11660*/  IMAD.U32 R5, RZ, RZ, UR43 ;  /* 0x0000002bff057e24 */ /* 0x000fe2000f8e00ff */
[----:B------:R-:W-:Y:S01]  /*11670*/  ISETP.NE.U32.AND P0, PT, RZ, UR4, PT ;  /* 0x00000004ff007c0c */ /* 0x000fe2000bf05070 */
[----:B------:R-:W-:Y:S01]  /*11680*/  IMAD.U32 R0, RZ, RZ, UR43 ;  /* 0x0000002bff007e24 */ /* 0x000fe2000f8e00ff */
[----:B------:R-:W1:Y:S01]  /*11690*/  LDC R4, c[0x0][0x428] ;  /* 0x00010a00ff047b82 */ /* 0x000e620000000800 */
[----:B------:R-:W2:Y:S01]  /*116a0*/  S2R R18, SR_TID.X ;  /* 0x0000000000127919 */ /* 0x000ea20000002100 */
[----:B------:R-:W-:-:S13]  /*116b0*/  ISETP.NE.AND.EX P0, PT, RZ, UR5, PT, P0 ;  /* 0x00000005ff007c0c */ /* 0x000fda000bf05300 */
[----:B------:R-:W3:Y:S02]  /*116c0*/  @P0 LDC.64 R2, c[0x0][0x9f8] ;  /* 0x00027e00ff020b82 */ /* 0x000ee40000000a00 */
[----:B---3--:R-:W-:-:S05]  /*116d0*/  @P0 IMAD.WIDE R2, R5, 0x4, R2 ;  /* 0x0000000405020825 */ /* 0x008fca00078e0202 */
[----:B------:R3:W4:Y:S01]  /*116e0*/  @P0 LDG.E R0, desc[UR50][R2.64] ;  /* 0x0000003202000981 */ /* 0x000722000c1e1900 */
[----:B-1----:R-:W-:Y:S01]  /*116f0*/  ISETP.NE.AND P0, PT, R4, 0x1, PT ;  /* 0x000000010400780c */ /* 0x002fe20003f05270 */
[----:B------:R-:W-:Y:S01]  /*11700*/  IMAD.U32 R4, RZ, RZ, UR42 ;  /* 0x0000002aff047e24 */ /* 0x000fe2000f8e00ff */
[----:B--2---:R-:W-:Y:S01]  /*11710*/  LOP3.LUT R18, R18, 0x1f, RZ, 0xc0, !PT ;  /* 0x0000001f12127812 */ /* 0x004fe200078ec0ff */
[----:B------:R-:W-:Y:S01]  /*11720*/  UMOV UR40, URZ ;  /* 0x0000003f00287c82 */ /* 0x000fe20008000000 */
[----:B------:R-:W-:Y:S01]  /*11730*/  UMOV UR8, 0x40 ;  /* 0x0000004000087882 */ /* 0x000fe20000000000 */
[----:B------:R-:W-:Y:S01]  /*11740*/  UMOV UR9, UR41 ;  /* 0x0000002900097c82 */ /* 0x000fe20008000000 */
[----:B------:R-:W-:Y:S01]  /*11750*/  ISETP.NE.AND P1, PT, R18, RZ, PT ;  /* 0x000000ff1200720c */ /* 0x000fe20003f25270 */
[----:B------:R-:W-:Y:S01]  /*11760*/  UMOV UR10, UR42 ;  /* 0x0000002a000a7c82 */ /* 0x000fe20008000000 */
[----:B------:R-:W-:Y:S01]  /*11770*/  UMOV UR11, UR43 ;  /* 0x0000002b000b7c82 */ /* 0x000fe20008000000 */
[----:B---3--:R-:W1:Y:S01]  /*11780*/  LDC.64 R2, c[0x0][0x3f8] ;  /* 0x0000fe00ff027b82 */ /* 0x008e620000000a00 */
[----:B------:R-:W-:-:S07]  /*11790*/  UMOV UR6, 0xffffffff ;  /* 0xffffffff00067882 */ /* 0x000fce0000000000 */
[----:B------:R-:W2:Y:S02]  /*117a0*/  @P0 LDC R5, c[0x0][0x42c] ;  /* 0x00010b00ff050b82 */ /* 0x000ea40000000800 */
[----:B------:R-:W-:-:S05]  /*117b0*/  VOTEU.ALL UP1, P1 ;  /* 0x00000000003f7886 */ /* 0x000fca0000820000 */
[----:B------:R-:W-:Y:S01]  /*117c0*/  @!UP1 UIADD3 UR4, UP0, UR48, 0x270, URZ ;  /* 0x0000027030049890 */ /* 0x000fe2000ff1e03f */
[----:B------:R-:W3:Y:S03]  /*117d0*/  @P0 LDC R6, c[0x0][0x430] ;  /* 0x00010c00ff060b82 */ /* 0x000ee60000000800 */
[----:B------:R-:W-:-:S09]  /*117e0*/  @!UP1 UIADD3.X UR5, URZ, UR49, URZ, UP0, !UPT ;  /* 0x000000313f059290 */ /* 0x000fd200087fe43f */
[----:B------:R1:W-:Y:S01]  /*117f0*/  @!UP1 UTMAPF.L2.4D [UR40], [UR4] ;  /* 0x00000028040095b8 */ /* 0x0003e20008018000 */
[----:B--2---:R-:W-:Y:S01]  /*11800*/  @P0 IMAD.HI.U32 R5, R5, UR42, RZ ;  /* 0x0000002a05050c27 */ /* 0x004fe2000f8e00ff */
[----:B------:R2:W-:Y:S04]  /*11810*/  @!UP1 UTMAPF.L2.4D [UR8], [UR4] ;  /* 0x00000008040095b8 */ /* 0x0005e80008018000 */
[----:B---3--:R-:W-:Y:S01]  /*11820*/  @P0 SHF.R.U32.HI R4, RZ, R6, R5 ;  /* 0x00000006ff040219 */ /* 0x008fe20000011605 */
[----:B------:R-:W-:Y:S01]  /*11830*/  IMAD.U32 R5, RZ, RZ, UR45 ;  /* 0x0000002dff057e24 */ /* 0x000fe2000f8e00ff */
[----:B-1----:R-:W-:-:S03]  /*11840*/  ISETP.NE.U32.AND P0, PT, R2, RZ, PT ;  /* 0x000000ff0200720c */ /* 0x002fc60003f05070 */
[----:B------:R-:W-:Y:S01]  /*11850*/  VIADD R5, R5, 0xffffffff ;  /* 0xffffffff05057836 */ /* 0x000fe20000000000 */
[----:B------:R-:W-:-:S04]  /*11860*/  ISETP.NE.AND.EX P0, PT, R3, RZ, PT, P0 ;  /* 0x000000ff0300720c */ /* 0x000fc80003f05300 */
[----:B----4-:R-:W-:Y:S01]  /*11870*/  SEL R6, R0, RZ, !P0 ;  /* 0x000000ff00067207 */ /* 0x010fe20004000000 */
[----:B--2---:R-:W-:Y:S08]  /*11880*/  BRA.DIV UR6, `(.L_x_978) ;  /* 0x0000002606687947 */ /* 0x004ff0000b800000 */
.L_x_1029:
[----:B------:R-:W-:Y:S01]  /*11890*/  UMOV UR4, 0xffffffff ;  /* 0xffffffff00047882 */ /* 0x000fe20000000000 */
[----:B------:R-:W-:Y:S02]  /*118a0*/  SHF.R.S32.HI R18, RZ, 0x1f, R0 ;  /* 0x0000001fff127819 */ /* 0x000fe40000011400 */
[----:B------:R-:W-:Y:S05]  /*118b0*/  BRA.DIV UR4, `(.L_x_979) ;  /* 0x0000002604887947 */ /* 0x000fea000b800000 */
[----:B------:R-:W-:-:S13]  /*118c0*/  ELECT P6, URZ, PT ;  /* 0x00000000003f782f */ /* 0x000fda00038c0000 */
.L_x_1032:
[----:B------:R-:W-:Y:S05]  /*118d0*/  @!P6 BRA `(.L_x_980) ;  /* 0x0000000000e0e947 */ /* 0x000fea0003800000 */
[----:B------:R-:W-:Y:S01]  /*118e0*/  IMAD.MOV.U32 R6, RZ, RZ, R0 ;  /* 0x000000ffff067224 */ /* 0x000fe200078e0000 */
[----:B------:R-:W-:Y:S06]  /*118f0*/  @!P0 BRA `(.L_x_981) ;  /* 0x0000000000488947 */ /* 0x000fec0003800000 */
[----:B------:R-:W1:Y:S01]  /*11900*/  LDC R10, c[0x0][0x41c] ;  /* 0x00010700ff0a7b82 */ /* 0x000e620000000800 */
[----:B------:R-:W-:Y:S01]  /*11910*/  IMAD.MOV.U32 R11, RZ, RZ, R5 ;  /* 0x000000ffff0b7224 */ /* 0x000fe200078e0005 */
[----:B------:R-:W-:Y:S02]  /*11920*/  ULDC.64 UR4, c[0x0][0x408] ;  /* 0x0001020000047ab9 */ /* 0x000fe40000000a00 */
[----:B------:R-:W-:-:S04]  /*11930*/  IMAD R9, R18, UR4, RZ ;  /* 0x0000000412097c24 */ /* 0x000fc8000f8e02ff */
[----:B------:R-:W-:Y:S01]  /*11940*/  IMAD R9, R0, UR5, R9 ;  /* 0x0000000500097c24 */ /* 0x000fe2000f8e0209 */
[----:B-1----:R-:W-:-:S13]  /*11950*/  ISETP.NE.AND P2, PT, R10, 0x1, PT ;  /* 0x000000010a00780c */ /* 0x002fda0003f45270 */
[----:B------:R-:W1:Y:S02]  /*11960*/  @P2 LDC.64 R6, c[0x0][0x420] ;  /* 0x00010800ff062b82 */ /* 0x000e640000000a00 */
[----:B-1----:R-:W-:-:S05]  /*11970*/  @P2 IMAD.HI.U32 R6, R5, R6, RZ ;  /* 0x0000000605062227 */ /* 0x002fca00078e00ff */
[----:B------:R-:W-:-:S04]  /*11980*/  @P2 SHF.R.U32.HI R11, RZ, R7, R6 ;  /* 0x00000007ff0b2219 */ /* 0x000fc80000011606 */
[--C-:B------:R-:W-:Y:S01]  /*11990*/  SHF.R.S32.HI R7, RZ, 0x1f, R11.reuse ;  /* 0x0000001fff077819 */ /* 0x100fe2000001140b */
[----:B------:R-:W-:-:S04]  /*119a0*/  IMAD.MOV.U32 R6, RZ, RZ, R11 ;  /* 0x000000ffff067224 */ /* 0x000fc800078e000b */
[----:B------:R-:W-:-:S04]  /*119b0*/  IMAD.WIDE.U32 R6, R0, UR4, R6 ;  /* 0x0000000400067c25 */ /* 0x000fc8000f8e0006 */
[----:B------:R-:W-:Y:S01]  /*119c0*/  IMAD.IADD R7, R7, 0x1, R9 ;  /* 0x0000000107077824 */ /* 0x000fe200078e0209 */
[----:B------:R-:W-:-:S04]  /*119d0*/  LEA R8, P2, R6, R2, 0x2 ;  /* 0x0000000206087211 */ /* 0x000fc800078410ff */
[----:B------:R-:W-:-:S05]  /*119e0*/  LEA.HI.X R9, R6, R3, R7, 0x2, P2 ;  /* 0x0000000306097211 */ /* 0x000fca00010f1407 */
[----:B------:R1:W5:Y:S01]  /*119f0*/  LDG.E R6, desc[UR50][R8.64] ;  /* 0x0000003208067981 */ /* 0x000362000c1e1900 */
[----:B------:R-:W-:-:S04]  /*11a00*/  IMAD.MOV R7, RZ, RZ, -R11 ;  /* 0x000000ffff077224 */ /* 0x000fc800078e0a0b */
[----:B------:R-:W-:-:S07]  /*11a10*/  IMAD R5, R10, R7, R5 ;  /* 0x000000070a057224 */ /* 0x000fce00078e0205 */
.L_x_981:
[----:B------:R-:W2:Y:S01]  /*11a20*/  S2R R7, SR_TID.X ;  /* 0x0000000000077919 */ /* 0x000ea20000002100 */
[----:B-1----:R-:W-:Y:S02]  /*11a30*/  LEA R8, R16, UR39, 0x3 ;  /* 0x0000002710087c11 */ /* 0x002fe4000f8e18ff */
[----:B--2---:R-:W-:Y:S02]  /*11a40*/  LOP3.LUT R9, R7, 0x7f, RZ, 0xc0, !PT ;  /* 0x0000007f07097812 */ /* 0x004fe400078ec0ff */
[----:B------:R-:W-:Y:S02]  /*11a50*/  SHF.L.U32 R7, R17, 0x1f, RZ ;  /* 0x0000001f11077819 */ /* 0x000fe400000006ff */
[----:B------:R-:W-:Y:S02]  /*11a60*/  ISETP.NE.AND P3, PT, R9, RZ, PT ;  /* 0x000000ff0900720c */ /* 0x000fe40003f65270 */
[----:B------:R-:W1:Y:S02]  /*11a70*/  SYNCS.PHASECHK.TRANS64.TRYWAIT P2, [R8+URZ+0x28840], R7 ;  /* 0x02884007080075a7 */ /* 0x000e64000804017f */
[----:B-1----:R-:W-:Y:S09]  /*11a80*/  @!P2 BRA `(.L_x_982) ;  /* 0x000000240034a947 */ /* 0x002ff20003800000 */
.L_x_1033:
        /* <DEDUP_REMOVED lines=8> */
.L_x_983:
        /* <DEDUP_REMOVED lines=9> */
[----:B------:R-:W-:-:S04]  /*11ba0*/  UMOV UR15, 0x40 ;  /* 0x00000040000f7882 */ /* 0x000fc80000000000 */
[----:B------:R-:W-:Y:S02]  /*11bb0*/  ULEA UR6, UR6, UR39, 0xf ;  /* 0x0000002706067291 */ /* 0x000fe4000f8e783f */
[----:B------:R-:W-:Y:S02]  /*11bc0*/  UIADD3 UR9, UR9, 0x28830, URZ ;  /* 0x0002883009097890 */ /* 0x000fe4000fffe03f */
[----:B------:R-:W-:Y:S02]  /*11bd0*/  USHF.L.U32 UR11, UR11, 0x7, URZ ;  /* 0x000000070b0b7899 */ /* 0x000fe4000800063f */
        /* <DEDUP_REMOVED lines=8> */
.L_x_980:
[----:B------:R-:W-:Y:S05]  /*11c60*/  WARPSYNC.ALL ;  /* 0x0000000000007948 */ /* 0x000fea0003800000 */
[----:B------:R-:W-:Y:S01]  /*11c70*/  BAR.SYNC.DEFER_BLOCKING 0x8, 0x120 ;  /* 0x0204800000007b1d */ /* 0x000fe20000010000 */
[----:B------:R-:W-:Y:S01]  /*11c80*/  ELECT P2, URZ, PT ;  /* 0x00000000003f782f */ /* 0x000fe20003840000 */
[----:B------:R-:W-:Y:S02]  /*11c90*/  UIADD3 UR47, UR47, 0x1, URZ ;  /* 0x000000012f2f7890 */ /* 0x000fe4000fffe03f */
[----:B------:R-:W-:Y:S02]  /*11ca0*/  UIADD3 UR6, UP0, UR48, 0x270, URZ ;  /* 0x0000027030067890 */ /* 0x000fe4000ff1e03f */
[----:B------:R-:W-:-:S02]  /*11cb0*/  ULEA.HI UR4, UR47, UR47, URZ, 0x1 ;  /* 0x0000002f2f047291 */ /* 0x000fc4000f8f083f */
[----:B------:R-:W-:Y:S02]  /*11cc0*/  UIADD3 UR8, UR39, 0x10400, URZ ;  /* 0x0001040027087890 */ /* 0x000fe4000fffe03f */
[----:B------:R-:W-:Y:S02]  /*11cd0*/  ULOP3.LUT UR4, UR4, 0xfffffffe, URZ, 0xc0, !UPT ;  /* 0xfffffffe04047892 */ /* 0x000fe4000f8ec03f */
[----:B------:R-:W-:Y:S02]  /*11ce0*/  UIADD3 UR9, UR39, 0x28800, URZ ;  /* 0x0002880027097890 */ /* 0x000fe4000fffe03f */
[----:B-1----:R-:W-:Y:S01]  /*11cf0*/  @P2 IMAD.MOV.U32 R7, RZ, RZ, 0x8000 ;  /* 0x00008000ff072424 */ /* 0x002fe200078e00ff */
[----:B------:R-:W-:Y:S02]  /*11d00*/  UIADD3 UR4, UR47, -UR4, URZ ;  /* 0x800000042f047290 */ /* 0x000fe4000fffe03f */
[----:B------:R-:W-:Y:S02]  /*11d10*/  UIADD3.X UR7, URZ, UR49, URZ, UP0, !UPT ;  /* 0x000000313f077290 */ /* 0x000fe400087fe43f */
[----:B------:R-:W-:Y:S01]  /*11d20*/  UIADD3 UR16, UR39, 0x14400, URZ ;  /* 0x0001440027107890 */ /* 0x000fe2000fffe03f */
[----:B------:R-:W-:Y:S01]  /*11d30*/  UMOV UR11, UR41 ;  /* 0x00000029000b7c82 */ /* 0x000fe20008000000 */
[----:B------:R-:W-:Y:S01]  /*11d40*/  UMOV UR12, UR42 ;  /* 0x0000002a000c7c82 */ /* 0x000fe20008000000 */
[----:B------:R-:W-:Y:S01]  /*11d50*/  UMOV UR13, UR43 ;  /* 0x0000002b000d7c82 */ /* 0x000fe20008000000 */
[----:B------:R1:W-:Y:S01]  /*11d60*/  @P2 SYNCS.ARRIVE.TRANS64 RZ, [UR39+0x28800], R7 ;  /* 0x02880007ffff29a7 */ /* 0x0003e20008000027 */
[----:B------:R-:W-:Y:S01]  /*11d70*/  UMOV UR14, 0x0 ;  /* 0x00000000000e7882 */ /* 0x000fe20000000000 */
[----:B------:R-:W-:Y:S01]  /*11d80*/  UMOV UR15, 0x12f00000 ;  /* 0x12f00000000f7882 */ /* 0x000fe20000000000 */
[----:B------:R-:W-:Y:S01]  /*11d90*/  UMOV UR10, URZ ;  /* 0x0000003f000a7c82 */ /* 0x000fe20008000000 */
[----:B------:R-:W-:Y:S01]  /*11da0*/  UMOV UR19, UR41 ;  /* 0x0000002900137c82 */ /* 0x000fe20008000000 */
[----:B------:R-:W-:Y:S01]  /*11db0*/  UMOV UR20, UR42 ;  /* 0x0000002a00147c82 */ /* 0x000fe20008000000 */
[----:B------:R-:W-:Y:S01]  /*11dc0*/  UMOV UR21, UR43 ;  /* 0x0000002b00157c82 */ /* 0x000fe20008000000 */
[----:B------:R-:W-:Y:S01]  /*11dd0*/  UMOV UR18, 0x40 ;  /* 0x0000004000127882 */ /* 0x000fe20000000000 */
[----:B-1----:R-:W-:Y:S01]  /*11de0*/  IMAD.U32 R7, RZ, RZ, UR4 ;  /* 0x00000004ff077e24 */ /* 0x002fe2000f8e00ff */
[----:B------:R-:W-:Y:S01]  /*11df0*/  UMOV UR17, UR9 ;  /* 0x0000000900117c82 */ /* 0x000fe20008000000 */
[----:B------:R1:W-:Y:S03]  /*11e00*/  UTMALDG.4D [UR8], [UR6], desc[UR14] ;  /* 0x00000e08060075b4 */ /* 0x0003e60008019000 */
[----:B------:R-:W-:Y:S01]  /*11e10*/  SHF.L.U32 R7, R7, 0x1f, RZ ;  /* 0x0000001f07077819 */ /* 0x000fe200000006ff */
[----:B------:R1:W-:Y:S03]  /*11e20*/  UTMALDG.4D [UR16], [UR6], desc[UR14] ;  /* 0x00000e10060075b4 */ /* 0x0003e60008019000 */
[----:B------:R-:W2:Y:S02]  /*11e30*/  SYNCS.PHASECHK.TRANS64.TRYWAIT P2, [UR39+0x28820], R7 ;  /* 0x02882007ff0075a7 */ /* 0x000ea40008040167 */
[----:B-12---:R-:W-:Y:S05]  /*11e40*/  @!P2 BRA `(.L_x_984) ;  /* 0x000000200058a947 */ /* 0x006fea0003800000 */
.L_x_1034:
[----:B------:R-:W-:-:S04]  /*11e50*/  UIADD3 UR4, UR45, -0x2, URZ ;  /* 0xfffffffe2d047890 */ /* 0x000fc8000fffe03f */
[----:B------:R-:W-:-:S06]  /*11e60*/  UISETP.GE.AND UP0, UPT, UR4, UR44, UPT ;  /* 0x0000002c0400728c */ /* 0x000fcc000bf06270 */
[----:B------:R-:W-:-:S13]  /*11e70*/  PLOP3.LUT P2, PT, PT, PT, UP0, 0x80, 0x0 ;  /* 0x000000000000781c */ /* 0x000fda0003f4f008 */
[----:B------:R-:W-:Y:S05]  /*11e80*/  @!P2 BRA `(.L_x_985) ;  /* 0x00000014000ca947 */ /* 0x000fea0003800000 */
[----:B-1----:R-:W-:Y:S01]  /*11e90*/  IMAD R8, RZ, RZ, -UR45 ;  /* 0x8000002dff087e24 */ /* 0x002fe2000f8e02ff */
[----:B------:R-:W-:Y:S01]  /*11ea0*/  LOP3.LUT R11, RZ, UR44, RZ, 0x33, !PT ;  /* 0x0000002cff0b7c12 */ /* 0x000fe2000f8e33ff */
[----:B------:R-:W-:-:S03]  /*11eb0*/  ULDC.64 UR36, c[0x0][0x408] ;  /* 0x0001020000247ab9 */ /* 0x000fc60000000a00 */
[----:B------:R-:W-:-:S05]  /*11ec0*/  VIADDMNMX R11, R8, 0x1, R11, !PT ;  /* 0x00000001080b7846 */ /* 0x000fca000780010b */
[----:B------:R-:W-:-:S05]  /*11ed0*/  VIADD R7, R11, UR45 ;  /* 0x0000002d0b077c36 */ /* 0x000fca0008000000 */
[----:B------:R-:W-:-:S04]  /*11ee0*/  LOP3.LUT R7, R7, 0x1, RZ, 0xc0, !PT ;  /* 0x0000000107077812 */ /* 0x000fc800078ec0ff */
[----:B------:R-:W-:Y:S01]  /*11ef0*/  ISETP.NE.U32.AND P2, PT, R7, 0x1, PT ;  /* 0x000000010700780c */ /* 0x000fe20003f45070 */
[----:B------:R-:W-:-:S12]  /*11f00*/  IMAD.U32 R7, RZ, RZ, UR4 ;  /* 0x00000004ff077e24 */ /* 0x000fd8000f8e00ff */
        /* <DEDUP_REMOVED lines=11> */
[----:B------:R-:W-:Y:S02]  /*11fc0*/  ULDC.64 UR4, c[0x0][0x408] ;  /* 0x0001020000047ab9 */ /* 0x000fe40000000a00 */
        /* <DEDUP_REMOVED lines=9> */
[----:B------:R-:W-:-:S03]  /*12060*/  SHF.R.S32.HI R9, RZ, 0x1f, R8 ;  /* 0x0000001fff097819 */ /* 0x000fc60000011408 */
[----:B------:R-:W-:-:S04]  /*12070*/  IMAD.WIDE.U32 R8, R0, UR4, R8 ;  /* 0x0000000400087c25 */ /* 0x000fc8000f8e0008 */
[----:B------:R-:W-:Y:S01]  /*12080*/  IMAD.IADD R13, R13, 0x1, R9 ;  /* 0x000000010d0d7824 */ /* 0x000fe200078e0209 */
[----:B------:R-:W-:-:S04]  /*12090*/  LEA R2, P2, R8, R2, 0x2 ;  /* 0x0000000208027211 */ /* 0x000fc800078410ff */
[----:B------:R-:W-:-:S05]  /*120a0*/  LEA.HI.X R3, R8, R3, R13, 0x2, P2 ;  /* 0x0000000308037211 */ /* 0x000fca00010f140d */
[----:B------:R1:W5:Y:S04]  /*120b0*/  LDG.E R8, desc[UR50][R2.64] ;  /* 0x0000003202087981 */ /* 0x000368000c1e1900 */
.L_x_989:
[----:B-1----:R-:W1:Y:S01]  /*120c0*/  S2R R2, SR_TID.X ;  /* 0x0000000000027919 */ /* 0x002e620000002100 */
[----:B------:R-:W-:Y:S02]  /*120d0*/  LEA R3, R10, UR39, 0x3 ;  /* 0x000000270a037c11 */ /* 0x000fe4000f8e18ff */
[----:B-1----:R-:W-:Y:S02]  /*120e0*/  LOP3.LUT R9, R2, 0x7f, RZ, 0xc0, !PT ;  /* 0x0000007f02097812 */ /* 0x002fe400078ec0ff */
[----:B------:R-:W-:Y:S02]  /*120f0*/  SHF.L.U32 R2, R12, 0x1f, RZ ;  /* 0x0000001f0c027819 */ /* 0x000fe400000006ff */
[----:B------:R-:W-:Y:S02]  /*12100*/  ISETP.NE.AND P2, PT, R9, RZ, PT ;  /* 0x000000ff0900720c */ /* 0x000fe40003f45270 */
[----:B------:R-:W1:Y:S02]  /*12110*/  SYNCS.PHASECHK.TRANS64.TRYWAIT P3, [R3+URZ+0x28840], R2 ;  /* 0x02884002030075a7 */ /* 0x000e64000806017f */
[----:B-1----:R-:W-:Y:S09]  /*12120*/  @!P3 BRA `(.L_x_990) ;  /* 0x0000001c00b8b947 */ /* 0x002ff20003800000 */
.L_x_1035:
        /* <DEDUP_REMOVED lines=8> */
.L_x_991:
[----:B------:R-:W-:Y:S01]  /*121b0*/  R2UR UR8, R10 ;  /* 0x000000000a0872ca */ /* 0x000fe200000e0000 */
[----:B------:R-:W-:Y:S01]  /*121c0*/  UIADD3 UR4, UP0, UR48, 0x370, URZ ;  /* 0x0000037030047890 */ /* 0x000fe2000ff1e03f */
[----:B------:R-:W-:Y:S01]  /*121d0*/  R2UR UR9, R3 ;  /* 0x00000000030972ca */ /* 0x000fe200000e0000 */
[----:B------:R-:W-:Y:S01]  /*121e0*/  UIADD3 UR17, UR39, 0x28800, URZ ;  /* 0x0002880027117890 */ /* 0x000fe2000fffe03f */
[----:B------:R-:W-:Y:S01]  /*121f0*/  R2UR UR11, R7 ;  /* 0x00000000070b72ca */ /* 0x000fe200000e0000 */
[----:B------:R-:W-:Y:S01]  /*12200*/  UIADD3.X UR5, URZ, UR49, URZ, UP0, !UPT ;  /* 0x000000313f057290 */ /* 0x000fe200087fe43f */
[----:B------:R-:W-:Y:S01]  /*12210*/  R2UR UR12, R4 ;  /* 0x00000000040c72ca */ /* 0x000fe200000e0000 */
[----:B------:R-:W-:Y:S01]  /*12220*/  UMOV UR10, URZ ;  /* 0x0000003f000a7c82 */ /* 0x000fe20008000000 */
[----:B-----5:R-:W-:Y:S01]  /*12230*/  R2UR UR13, R8 ;  /* 0x00000000080d72ca */ /* 0x020fe200000e0000 */
[----:B------:R-:W-:Y:S01]  /*12240*/  UMOV UR6, 0x0 ;  /* 0x0000000000067882 */ /* 0x000fe20000000000 */
[----:B------:R-:W-:Y:S01]  /*12250*/  UMOV UR7, 0x14f00000 ;  /* 0x14f0000000077882 */ /* 0x000fe20000000000 */
[----:B------:R-:W-:Y:S01]  /*12260*/  UMOV UR16, 0x40 ;  /* 0x0000004000107882 */ /* 0x000fe20000000000 */
[----:B-1----:R-:W-:Y:S01]  /*12270*/  SHF.L.U32 R3, R17, 0x1f, RZ ;  /* 0x0000001f11037819 */ /* 0x002fe200000006ff */
[----:B------:R-:W-:Y:S01]  /*12280*/  ULEA UR8, UR8, UR39, 0xf ;  /* 0x0000002708087291 */ /* 0x000fe2000f8e783f */
[----:B------:R-:W-:Y:S01]  /*12290*/  LEA R2, R16, UR17, 0x3 ;  /* 0x0000001110027c11 */ /* 0x000fe2000f8e18ff */
[----:B------:R-:W-:-:S02]  /*122a0*/  UIADD3 UR9, UR9, 0x28830, URZ ;  /* 0x0002883009097890 */ /* 0x000fc4000fffe03f */
[----:B------:R-:W-:Y:S02]  /*122b0*/  USHF.L.U32 UR11, UR11, 0x7, URZ ;  /* 0x000000070b0b7899 */ /* 0x000fe4000800063f */
        /* <DEDUP_REMOVED lines=9> */
.L_x_1036:
[----:B------:R-:W-:Y:S05]  /*12350*/  @P2 BRA `(.L_x_993) ;  /* 0x0000000000202947 */ /* 0x000fea0003800000 */
[----:B------:R-:W2:Y:S01]  /*12360*/  S2R R9, SR_TID.X ;  /* 0x0000000000097919 */ /* 0x000ea20000002100 */
[----:B-1----:R-:W-:Y:S01]  /*12370*/  LEA R2, R16, UR39, 0x3 ;  /* 0x0000002710027c11 */ /* 0x002fe2000f8e18ff */
[----:B------:R-:W-:-:S04]  /*12380*/  IMAD.MOV.U32 R3, RZ, RZ, 0x8000 ;  /* 0x00008000ff037424 */ /* 0x000fc800078e00ff */
[----:B------:R3:W-:Y:S01]  /*12390*/  SYNCS.ARRIVE.TRANS64 RZ, [R2+URZ+0x28850], R3 ;  /* 0x0288500302ff79a7 */ /* 0x0007e2000800003f */
[----:B--2---:R-:W-:-:S04]  /*123a0*/  LOP3.LUT R9, R9, 0x1f, RZ, 0xc0, !PT ;  /* 0x0000001f09097812 */ /* 0x004fc800078ec0ff */
[----:B------:R-:W-:-:S13]  /*123b0*/  ISETP.NE.AND P2, PT, R9, RZ, PT ;  /* 0x000000ff0900720c */ /* 0x000fda0003f45270 */
[----:B---3--:R-:W-:Y:S05]  /*123c0*/  @!P2 BRA `(.L_x_993) ;  /* 0x000000000004a947 */ /* 0x008fea0003800000 */
[----:B------:R-:W-:Y:S01]  /*123d0*/  BPT.TRAP 0x1 ;  /* 0x000000040000795c */ /* 0x000fe20000300000 */
.L_x_993:
        /* <DEDUP_REMOVED lines=10> */
[----:B------:R-:W-:-:S02]  /*12480*/  IMAD.MOV.U32 R6, RZ, RZ, R8 ;  /* 0x000000ffff067224 */ /* 0x000fc400078e0008 */
[----:B------:R-:W-:Y:S01]  /*12490*/  IMAD.MOV.U32 R5, RZ, RZ, R7 ;  /* 0x000000ffff057224 */ /* 0x000fe200078e0007 */
[----:B------:R-:W-:Y:S02]  /*124a0*/  ULEA UR14, UR9, UR39, 0xf ;  /* 0x00000027090e7291 */ /* 0x000fe4000f8e783f */
[----:B------:R-:W-:Y:S02]  /*124b0*/  ULEA UR9, UR9, UR39, 0x3 ;  /* 0x0000002709097291 */ /* 0x000fe4000f8e183f */
[----:B------:R-:W-:Y:S02]  /*124c0*/  USHF.L.U32 UR11, UR11, 0x7, URZ ;  /* 0x000000070b0b7899 */ /* 0x000fe4000800063f */
        /* <DEDUP_REMOVED lines=8> */
.L_x_988:
[----:B------:R-:W-:Y:S05]  /*12550*/  BSYNC B0 ;  /* 0x0000000000007941 */ /* 0x000fea0003800000 */
.L_x_987:
[----:B------:R-:W-:Y:S01]  /*12560*/  UIADD3 UR4, UR45, -0x3, URZ ;  /* 0xfffffffd2d047890 */ /* 0x000fe2000fffe03f */
[----:B------:R-:W-:Y:S02]  /*12570*/  IMAD.MOV.U32 R16, RZ, RZ, R10 ;  /* 0x000000ffff107224 */ /* 0x000fe400078e000a */
[----:B------:R-:W-:-:S03]  /*12580*/  IMAD.MOV.U32 R17, RZ, RZ, R12 ;  /* 0x000000ffff117224 */ /* 0x000fc600078e000c */
[----:B------:R-:W-:-:S07]  /*12590*/  IMAD.U32 R7, RZ, RZ, UR4 ;  /* 0x00000004ff077e24 */ /* 0x000fce000f8e00ff */
.L_x_986:
[----:B------:R-:W-:Y:S01]  /*125a0*/  ULOP3.LUT UR4, URZ, UR45, URZ, 0x33, !UPT ;  /* 0x0000002d3f047292 */ /* 0x000fe2000f8e333f */
[----:B------:R-:W-:Y:S01]  /*125b0*/  VIADD R11, R11, 0xfffffffe ;  /* 0xfffffffe0b0b7836 */ /* 0x000fe20000000000 */
[----:B------:R-:W-:Y:S04]  /*125c0*/  BSSY B0, `(.L_x_985) ;  /* 0x00000cf000007945 */ /* 0x000fe80003800000 */
[----:B------:R-:W-:-:S13]  /*125d0*/  ISETP.NE.AND P2, PT, R11, UR4, PT ;  /* 0x000000040b007c0c */ /* 0x000fda000bf45270 */
[----:B------:R-:W-:Y:S05]  /*125e0*/  @!P2 BRA `(.L_x_994) ;  /* 0x0000000c0030a947 */ /* 0x000fea0003800000 */
[----:B------:R-:W-:-:S07]  /*125f0*/  IMAD.MOV.U32 R8, RZ, RZ, R6 ;  /* 0x000000ffff087224 */ /* 0x000fce00078e0006 */
.L_x_1009:
[----:B------:R-:W-:Y:S01]  /*12600*/  VIADD R10, R16, 0x1 ;  /* 0x00000001100a7836 */ /* 0x000fe20000000000 */
[----:B------:R-:W-:Y:S05]  /*12610*/  YIELD ;  /* 0x0000000000007946 */ /* 0x000fea0003800000 */
[----:B------:R-:W-:Y:S01]  /*12620*/  ISETP.NE.AND P2, PT, R10, 0x2, PT ;  /* 0x000000020a00780c */ /* 0x000fe20003f45270 */
[----:B------:R-:W-:Y:S03]  /*12630*/  BSSY B1, `(.L_x_995) ;  /* 0x0000060000017945 */ /* 0x000fe60003800000 */
[----:B-1----:R-:W-:-:S02]  /*12640*/  SEL R2, RZ, 0x1, P2 ;  /* 0x00000001ff027807 */ /* 0x002fc40001000000 */
[----:B------:R-:W-:Y:S02]  /*12650*/  SEL R10, R10, RZ, P2 ;  /* 0x000000ff0a0a7207 */ /* 0x000fe40001000000 */
[----:B------:R-:W-:Y:S01]  /*12660*/  LOP3.LUT R11, R17, R2, RZ, 0x3c, !PT ;  /* 0x00000002110b7212 */ /* 0x000fe200078e3cff */
[----:B------:R-:W-:Y:S06]  /*12670*/  @!P6 BRA `(.L_x_996) ;  /* 0x00000004006ce947 */ /* 0x000fec0003800000 */
[----:B------:R-:W-:Y:S01]  /*12680*/  IMAD.MOV.U32 R12, RZ, RZ, R7 ;  /* 0x000000ffff0c7224 */ /* 0x000fe200078e0007 */
[----:B------:R-:W-:Y:S06]  /*12690*/  @!P0 BRA `(.L_x_997) ;  /* 0x0000000000448947 */ /* 0x000fec0003800000 */
[----:B------:R-:W1:Y:S01]  /*126a0*/  LDC R9, c[0x0][0x41c] ;  /* 0x00010700ff097b82 */ /* 0x000e620000000800 */
        /* <DEDUP_REMOVED lines=16> */
.L_x_997:
[----:B------:R-:W1:Y:S01]  /*127b0*/  S2R R2, SR_TID.X ;  /* 0x0000000000027919 */ /* 0x000e620000002100 */
[----:B------:R-:W-:Y:S02]  /*127c0*/  LEA R3, R10, UR39, 0x3 ;  /* 0x000000270a037c11 */ /* 0x000fe4000f8e18ff */
[----:B-1----:R-:W-:Y:S02]  /*127d0*/  LOP3.LUT R9, R2, 0x7f, RZ, 0xc0, !PT ;  /* 0x0000007f02097812 */ /* 0x002fe400078ec0ff */
[----:B------:R-:W-:Y:S02]  /*127e0*/  SHF.L.U32 R2, R11, 0x1f, RZ ;  /* 0x0000001f0b027819 */ /* 0x000fe400000006ff */
[----:B------:R-:W-:Y:S02]  /*127f0*/  ISETP.NE.AND P2, PT, R9, RZ, PT ;  /* 0x000000ff0900720c */ /* 0x000fe40003f45270 */
[----:B------:R-:W1:Y:S02]  /*12800*/  SYNCS.PHASECHK.TRANS64.TRYWAIT P3, [R3+URZ+0x28840], R2 ;  /* 0x02884002030075a7 */ /* 0x000e64000806017f */
[----:B-1----:R-:W-:Y:S09]  /*12810*/  @!P3 BRA `(.L_x_998) ;  /* 0x000000180024b947 */ /* 0x002ff20003800000 */
.L_x_1037:
        /* <DEDUP_REMOVED lines=8> */
.L_x_999:
        /* <DEDUP_REMOVED lines=12> */
[----:B------:R-:W-:Y:S01]  /*12960*/  SHF.L.U32 R17, R17, 0x1f, RZ ;  /* 0x0000001f11117819 */ /* 0x000fe200000006ff */
[----:B------:R-:W-:Y:S01]  /*12970*/  ULEA UR8, UR8, UR39, 0xf ;  /* 0x0000002708087291 */ /* 0x000fe2000f8e783f */
[----:B-1----:R-:W-:Y:S01]  /*12980*/  LEA R2, R16, UR17, 0x3 ;  /* 0x0000001110027c11 */ /* 0x002fe2000f8e18ff */
        /* <DEDUP_REMOVED lines=11> */
.L_x_1038:
[----:B------:R-:W-:Y:S05]  /*12a40*/  @P2 BRA `(.L_x_1001) ;  /* 0x00000000001c2947 */ /* 0x000fea0003800000 */
[----:B------:R-:W2:Y:S02]  /*12a50*/  S2R R3, SR_TID.X ;  /* 0x0000000000037919 */ /* 0x000ea40000002100 */
[----:B--2---:R-:W-:Y:S01]  /*12a60*/  LOP3.LUT R9, R3, 0x1f, RZ, 0xc0, !PT ;  /* 0x0000001f03097812 */ /* 0x004fe200078ec0ff */
[----:B------:R-:W-:-:S03]  /*12a70*/  IMAD.MOV.U32 R3, RZ, RZ, 0x8000 ;  /* 0x00008000ff037424 */ /* 0x000fc600078e00ff */
[----:B------:R-:W-:Y:S01]  /*12a80*/  ISETP.NE.AND P2, PT, R9, RZ, PT ;  /* 0x000000ff0900720c */ /* 0x000fe20003f45270 */
[----:B------:R2:W-:-:S12]  /*12a90*/  SYNCS.ARRIVE.TRANS64 RZ, [R2+URZ+0x50], R3 ;  /* 0x0000500302ff79a7 */ /* 0x0005d8000800003f */
[----:B--2---:R-:W-:Y:S05]  /*12aa0*/  @!P2 BRA `(.L_x_1001) ;  /* 0x000000000004a947 */ /* 0x004fea0003800000 */
[----:B------:R-:W-:Y:S01]  /*12ab0*/  BPT.TRAP 0x1 ;  /* 0x000000040000795c */ /* 0x000fe20000300000 */
.L_x_1001:
        /* <DEDUP_REMOVED lines=11> */
[----:B------:R-:W-:Y:S01]  /*12b70*/  IMAD.MOV.U32 R6, RZ, RZ, R8 ;  /* 0x000000ffff067224 */ /* 0x000fe200078e0008 */
[----:B------:R-:W-:Y:S02]  /*12b80*/  ULEA UR6, UR6, UR39, 0xf ;  /* 0x0000002706067291 */ /* 0x000fe4000f8e783f */
[----:B------:R-:W-:Y:S02]  /*12b90*/  USHF.L.U32 UR11, UR11, 0x7, URZ ;  /* 0x000000070b0b7899 */ /* 0x000fe4000800063f */
[----:B------:R-:W-:Y:S02]  /*12ba0*/  UIADD3 UR9, UR9, 0x50, URZ ;  /* 0x0000005009097890 */ /* 0x000fe4000fffe03f */
        /* <DEDUP_REMOVED lines=8> */
.L_x_996:
[----:B------:R-:W-:Y:S05]  /*12c30*/  BSYNC B1 ;  /* 0x0000000000017941 */ /* 0x000fea0003800000 */
.L_x_995:
[----:B------:R-:W-:Y:S01]  /*12c40*/  VIADD R16, R10, 0x1 ;  /* 0x000000010a107836 */ /* 0x000fe20000000000 */
[----:B------:R-:W-:Y:S01]  /*12c50*/  BSSY B1, `(.L_x_1002) ;  /* 0x0000062000017945 */ /* 0x000fe20003800000 */
[----:B------:R-:W-:-:S03]  /*12c60*/  VIADD R12, R7, 0xffffffff ;  /* 0xffffffff070c7836 */ /* 0x000fc60000000000 */
[----:B------:R-:W-:-:S04]  /*12c70*/  ISETP.NE.AND P2, PT, R16, 0x2, PT ;  /* 0x000000021000780c */ /* 0x000fc80003f45270 */
[----:B-1----:R-:W-:Y:S02]  /*12c80*/  SEL R2, RZ, 0x1, P2 ;  /* 0x00000001ff027807 */ /* 0x002fe40001000000 */
[----:B------:R-:W-:Y:S02]  /*12c90*/  SEL R16, R16, RZ, P2 ;  /* 0x000000ff10107207 */ /* 0x000fe40001000000 */
[----:B------:R-:W-:Y:S01]  /*12ca0*/  LOP3.LUT R17, R11, R2, RZ, 0x3c, !PT ;  /* 0x000000020b117212 */ /* 0x000fe200078e3cff */
[----:B------:R-:W-:Y:S06]  /*12cb0*/  @!P6 BRA `(.L_x_1003) ;  /* 0x00000004006ce947 */ /* 0x000fec0003800000 */
[----:B------:R-:W-:Y:S01]  /*12cc0*/  IMAD.MOV.U32 R13, RZ, RZ, R12 ;  /* 0x000000ffff0d7224 */ /* 0x000fe200078e000c */
[----:B------:R-:W-:Y:S06]  /*12cd0*/  @!P0 BRA `(.L_x_1004) ;  /* 0x0000000000448947 */ /* 0x000fec0003800000 */
[----:B------:R-:W1:Y:S02]  /*12ce0*/  LDC R8, c[0x0][0x41c] ;  /* 0x00010700ff087b82 */ /* 0x000e640000000800 */
        /* <DEDUP_REMOVED lines=16> */
.L_x_1004:
[----:B------:R-:W-:Y:S02]  /*12df0*/  LEA R2, R16, UR39, 0x3 ;  /* 0x0000002710027c11 */ /* 0x000fe4000f8e18ff */
[----:B------:R-:W-:-:S04]  /*12e00*/  SHF.L.U32 R3, R17, 0x1f, RZ ;  /* 0x0000001f11037819 */ /* 0x000fc800000006ff */
[----:B------:R-:W2:Y:S02]  /*12e10*/  SYNCS.PHASECHK.TRANS64.TRYWAIT P2, [R2+URZ+0x28840], R3 ;  /* 0x02884003020075a7 */ /* 0x000ea4000804017f */
[----:B--2---:R-:W-:Y:S05]  /*12e20*/  @!P2 BRA `(.L_x_1005) ;  /* 0x0000001000c8a947 */ /* 0x004fea0003800000 */
.L_x_1039:
        /* <DEDUP_REMOVED lines=11> */
.L_x_1006:
[----:B------:R-:W-:Y:S01]  /*12ee0*/  R2UR UR9, R16 ;  /* 0x00000000100972ca */ /* 0x000fe200000e0000 */
[----:B------:R-:W-:Y:S01]  /*12ef0*/  UIADD3 UR17, UR39, 0x28800, URZ ;  /* 0x0002880027117890 */ /* 0x000fe2000fffe03f */
[----:B------:R-:W-:Y:S01]  /*12f00*/  R2UR UR11, R13 ;  /* 0x000000000d0b72ca */ /* 0x000fe200000e0000 */
[----:B------:R-:W-:Y:S01]  /*12f10*/  UIADD3 UR4, UP0, UR48, 0x370, URZ ;  /* 0x0000037030047890 */ /* 0x000fe2000ff1e03f */
[----:B------:R-:W-:Y:S01]  /*12f20*/  R2UR UR12, R4 ;  /* 0x00000000040c72ca */ /* 0x000fe200000e0000 */
[----:B------:R-:W-:Y:S01]  /*12f30*/  UMOV UR10, URZ ;  /* 0x0000003f000a7c82 */ /* 0x000fe20008000000 */
[----:B-----5:R-:W-:Y:S01]  /*12f40*/  R2UR UR13, R8 ;  /* 0x00000000080d72ca */ /* 0x020fe200000e0000 */
[----:B------:R-:W-:Y:S01]  /*12f50*/  UIADD3.X UR5, URZ, UR49, URZ, UP0, !UPT ;  /* 0x000000313f057290 */ /* 0x000fe200087fe43f */
[----:B------:R-:W-:Y:S01]  /*12f60*/  SHF.L.U32 R11, R11, 0x1f, RZ ;  /* 0x0000001f0b0b7819 */ /* 0x000fe200000006ff */
[----:B------:R-:W-:Y:S01]  /*12f70*/  UMOV UR6, 0x0 ;  /* 0x0000000000067882 */ /* 0x000fe20000000000 */
[----:B------:R-:W-:Y:S01]  /*12f80*/  UMOV UR7, 0x14f00000 ;  /* 0x14f0000000077882 */ /* 0x000fe20000000000 */
[----:B------:R-:W-:Y:S01]  /*12f90*/  UMOV UR16, 0x40 ;  /* 0x0000004000107882 */ /* 0x000fe20000000000 */
[----:B--2---:R-:W-:Y:S01]  /*12fa0*/  LEA R2, R10, UR17, 0x3 ;  /* 0x000000110a027c11 */ /* 0x004fe2000f8e18ff */
[----:B------:R-:W-:-:S02]  /*12fb0*/  ULEA UR8, UR9, UR39, 0xf ;  /* 0x0000002709087291 */ /* 0x000fc4000f8e783f */
[----:B------:R-:W-:Y:S02]  /*12fc0*/  ULEA UR9, UR9, UR17, 0x3 ;  /* 0x0000001109097291 */ /* 0x000fe4000f8e183f */
[----:B------:R-:W-:Y:S02]  /*12fd0*/  USHF.L.U32 UR11, UR11, 0x7, URZ ;  /* 0x000000070b0b7899 */ /* 0x000fe4000800063f */
[----:B------:R-:W-:Y:S02]  /*12fe0*/  UIADD3 UR14, UR8, 0x18400, URZ ;  /* 0x00018400080e7890 */ /* 0x000fe4000fffe03f */
[----:B------:R-:W-:Y:S02]  /*12ff0*/  UIADD3 UR9, UR9, 0x30, URZ ;  /* 0x0000003009097890 */ /* 0x000fe4000fffe03f */
[----:B------:R-:W-:-:S03]  /*13000*/  UIADD3 UR15, UR8, 0x1c400, URZ ;  /* 0x0001c400080f7890 */ /* 0x000fc6000fffe03f */
[----:B------:R-:W-:-:S04]  /*13010*/  UMOV UR8, UR14 ;  /* 0x0000000e00087c82 */ /* 0x000fc80008000000 */
[----:B------:R1:W-:Y:S02]  /*13020*/  UTMALDG.4D [UR8], [UR4], desc[UR6] ;  /* 0x00000608040075b4 */ /* 0x0003e40008019000 */
[----:B-1----:R-:W-:Y:S01]  /*13030*/  UMOV UR8, UR15 ;  /* 0x0000000f00087c82 */ /* 0x002fe20008000000 */
[----:B------:R-:W-:Y:S02]  /*13040*/  UMOV UR10, UR16 ;  /* 0x00000010000a7c82 */ /* 0x000fe40008000000 */
[----:B------:R1:W-:Y:S01]  /*13050*/  UTMALDG.4D [UR8], [UR4], desc[UR6] ;  /* 0x00000608040075b4 */ /* 0x0003e20008019000 */
[----:B------:R-:W2:Y:S02]  /*13060*/  SYNCS.PHASECHK.TRANS64.TRYWAIT P2, [R2+URZ+0x60], R11 ;  /* 0x0000600b020075a7 */ /* 0x000ea4000804017f */
[----:B-12---:R-:W-:Y:S05]  /*13070*/  @!P2 BRA `(.L_x_1007) ;  /* 0x000000100048a947 */ /* 0x006fea0003800000 */
.L_x_1040:
        /* <DEDUP_REMOVED lines=8> */
.L_x_1008:
        /* <DEDUP_REMOVED lines=11> */
[----:B------:R-:W-:-:S02]  /*131b0*/  IMAD.MOV.U32 R5, RZ, RZ, R13 ;  /* 0x000000ffff057224 */ /* 0x000fc400078e000d */
[----:B------:R-:W-:Y:S01]  /*131c0*/  ULEA UR14, UR14, UR39, 0xf ;  /* 0x000000270e0e7291 */ /* 0x000fe2000f8e783f */
[----:B------:R-:W-:Y:S01]  /*131d0*/  IMAD.MOV.U32 R6, RZ, RZ, R8 ;  /* 0x000000ffff067224 */ /* 0x000fe200078e0008 */
        /* <DEDUP_REMOVED lines=9> */
.L_x_1003:
[----:B------:R-:W-:Y:S05]  /*13270*/  BSYNC B1 ;  /* 0x0000000000017941 */ /* 0x000fea0003800000 */
.L_x_1002:
[----:B------:R-:W-:Y:S01]  /*13280*/  ISETP.GT.AND P2, PT, R12, UR44, PT ;  /* 0x0000002c0c007c0c */ /* 0x000fe2000bf44270 */
[----:B------:R-:W-:-:S12]  /*13290*/  VIADD R7, R7, 0xfffffffe ;  /* 0xfffffffe07077836 */ /* 0x000fd80000000000 */
[----:B------:R-:W-:Y:S05]  /*132a0*/  @P2 BRA `(.L_x_1009) ;  /* 0xfffffff000d42947 */ /* 0x000fea000383ffff */
.L_x_994:
[----:B------:R-:W-:Y:S05]  /*132b0*/  BSYNC B0 ;  /* 0x0000000000007941 */ /* 0x000fea0003800000 */
.L_x_985:
[----:B------:R-:W-:Y:S04]  /*132c0*/  BSSY B0, `(.L_x_1010) ;  /* 0x000000e000007945 */ /* 0x000fe80003800000 */
[----:B------:R-:W-:Y:S05]  /*132d0*/  @P1 BRA `(.L_x_1011) ;  /* 0x0000000000301947 */ /* 0x000fea0003800000 */
[----:B-1----:R-:W1:Y:S01]  /*132e0*/  S2R R7, SR_LANEID ;  /* 0x0000000000077919 */ /* 0x002e620000000000 */
        /* <DEDUP_REMOVED lines=11> */
.L_x_1011:
[----:B------:R-:W-:Y:S05]  /*133a0*/  BSYNC B0 ;  /* 0x0000000000007941 */ /* 0x000fea0003800000 */
.L_x_1010:
[----:B------:R-:W-:Y:S04]  /*133b0*/  BSSY B0, `(.L_x_1012) ;  /* 0x0000026000007945 */ /* 0x000fe80003800000 */
[----:B------:R-:W-:Y:S05]  /*133c0*/  @!P6 BRA `(.L_x_1013) ;  /* 0x000000000090e947 */ /* 0x000fea0003800000 */
[----:B------:R-:W2:Y:S01]  /*133d0*/  S2R R0, SR_TID.X ;  /* 0x0000000000007919 */ /* 0x000ea20000002100 */
[----:B-1----:R-:W-:Y:S02]  /*133e0*/  LEA R3, R16, UR39, 0x3 ;  /* 0x0000002710037c11 */ /* 0x002fe4000f8e18ff */
[----:B--2---:R-:W-:Y:S02]  /*133f0*/  LOP3.LUT R2, R0, 0x7f, RZ, 0xc0, !PT ;  /* 0x0000007f00027812 */ /* 0x004fe400078ec0ff */
[----:B------:R-:W-:Y:S02]  /*13400*/  SHF.L.U32 R0, R17, 0x1f, RZ ;  /* 0x0000001f11007819 */ /* 0x000fe400000006ff */
[----:B------:R-:W-:Y:S02]  /*13410*/  ISETP.NE.AND P1, PT, R2, RZ, PT ;  /* 0x000000ff0200720c */ /* 0x000fe40003f25270 */
[----:B------:R-:W1:Y:S02]  /*13420*/  SYNCS.PHASECHK.TRANS64.TRYWAIT P0, [R3+URZ+0x28860], R0 ;  /* 0x02886000030075a7 */ /* 0x000e64000800017f */
[----:B-1----:R-:W-:Y:S09]  /*13430*/  @!P0 BRA `(.L_x_1014) ;  /* 0x0000000c006c8947 */ /* 0x002ff20003800000 */
.L_x_1041:
        /* <DEDUP_REMOVED lines=8> */
.L_x_1015:
        /* <DEDUP_REMOVED lines=9> */
[----:B------:R-:W-:-:S04]  /*13550*/  UMOV UR15, 0x40 ;  /* 0x00000040000f7882 */ /* 0x000fc80000000000 */
        /* <DEDUP_REMOVED lines=11> */
.L_x_1013:
[----:B------:R-:W-:Y:S05]  /*13610*/  BSYNC B0 ;  /* 0x0000000000007941 */ /* 0x000fea0003800000 */
.L_x_1012:
[----:B------:R-:W-:Y:S02]  /*13620*/  VIADD R16, R16, 0x1 ;  /* 0x0000000110107836 */ /* 0x000fe40000000000 */
[----:B------:R-:W-:-:S03]  /*13630*/  IMAD.MOV.U32 R13, RZ, RZ, R19 ;  /* 0x000000ffff0d7224 */ /* 0x000fc600078e0013 */
[----:B------:R-:W-:-:S04]  /*13640*/  ISETP.NE.AND P0, PT, R16, 0x2, PT ;  /* 0x000000021000780c */ /* 0x000fc80003f05270 */
[----:B-1----:R-:W-:Y:S02]  /*13650*/  SEL R0, RZ, 0x1, P0 ;  /* 0x00000001ff007807 */ /* 0x002fe40000000000 */
[----:B------:R-:W-:Y:S02]  /*13660*/  SEL R16, R16, RZ, P0 ;  /* 0x000000ff10107207 */ /* 0x000fe40000000000 */
[----:B------:R-:W-:-:S07]  /*13670*/  LOP3.LUT R17, R17, R0, RZ, 0x3c, !PT ;  /* 0x0000000011117212 */ /* 0x000fce00078e3cff */
.L_x_974:
[----:B------:R-:W-:Y:S05]  /*13680*/  BSYNC B6 ;  /* 0x0000000000067941 */ /* 0x000fea0003800000 */
.L_x_972:
[----:B------:R-:W-:-:S03]  /*13690*/  UMOV UR4, 0xffffffff ;  /* 0xffffffff00047882 */ /* 0x000fc60000000000 */
[----:B------:R-:W-:Y:S05]  /*136a0*/  BRA.DIV UR4, `(.L_x_1016) ;  /* 0x0000000a04e47947 */ /* 0x000fea000b800000 */
[----:B------:R1:W2:Y:S02]  /*136b0*/  SHFL.IDX PT, R14, R13, RZ, 0x1f ;  /* 0x00001fff0d0e7589 */ /* 0x0002a400000e0000 */
.L_x_1044:
[----:B------:R-:W3:Y:S01]  /*136c0*/  S2R R0, SR_TID.X ;  /* 0x0000000000007919 */ /* 0x000ee20000002100 */
[----:B------:R-:W-:Y:S05]  /*136d0*/  WARPSYNC.ALL ;  /* 0x0000000000007948 */ /* 0x000fea0003800000 */
[----:B------:R-:W-:Y:S01]  /*136e0*/  BAR.SYNC.DEFER_BLOCKING 0x4, 0x120 ;  /* 0x0104800000007b1d */ /* 0x000fe20000010000 */
[----:B--2---:R-:W-:-:S05]  /*136f0*/  IMAD.MOV.U32 R19, RZ, RZ, R14 ;  /* 0x000000ffff137224 */ /* 0x004fca00078e000e */
[----:B------:R-:W-:Y:S01]  /*13700*/  ULDC UR4, c[0x0][0xda8] ;  /* 0x00036a0000047ab9 */ /* 0x000fe20000000800 */
[----:B---3--:R-:W-:-:S04]  /*13710*/  LOP3.LUT R0, R0, 0x1f, RZ, 0xc0, !PT ;  /* 0x0000001f00007812 */ /* 0x008fc800078ec0ff */
[----:B------:R-:W-:-:S13]  /*13720*/  ISETP.NE.AND P0, PT, R0, RZ, PT ;  /* 0x000000ff0000720c */ /* 0x000fda0003f05270 */
[----:B------:R-:W2:Y:S01]  /*13730*/  @!P0 S2R R3, SR_CgaCtaId ;  /* 0x0000000000038919 */ /* 0x000ea20000008800 */
[----:B------:R-:W-:-:S04]  /*13740*/  @!P0 MOV R0, 0x400 ;  /* 0x0000040000008802 */ /* 0x000fc80000000f00 */
[----:B--2---:R-:W-:-:S05]  /*13750*/  @!P0 LEA R0, R3, R0, 0x18 ;  /* 0x0000000003008211 */ /* 0x004fca00078ec0ff */
[----:B------:R2:W-:Y:S01]  /*13760*/  @!P0 STS [R0+0x288d0], R13 ;  /* 0x0288d00d00008388 */ /* 0x0005e20000000800 */
[----:B------:R-:W-:Y:S06]  /*13770*/  BAR.ARV 0x5, 0x120 ;  /* 0x0144800000007b1d */ /* 0x000fec0000002000 */
[----:B------:R-:W-:-:S13]  /*13780*/  ISETP.GE.AND P0, PT, R19, UR4, PT ;  /* 0x0000000413007c0c */ /* 0x000fda000bf06270 */
[----:B--2---:R-:W-:Y:S05]  /*13790*/  @!P0 BRA `(.L_x_1017) ;  /* 0xffffffd000ac8947 */ /* 0x004fea000383ffff */
.L_x_963:
[----:B------:R-:W2:Y:S01]  /*137a0*/  S2R R3, SR_CgaCtaId ;  /* 0x0000000000037919 */ /* 0x000ea20000008800 */
[----:B------:R-:W-:Y:S01]  /*137b0*/  UIADD3 UR47, UR47, 0x1, URZ ;  /* 0x000000012f2f7890 */ /* 0x000fe2000fffe03f */
[----:B------:R-:W-:-:S03]  /*137c0*/  MOV R0, 0x400 ;  /* 0x0000040000007802 */ /* 0x000fc60000000f00 */
[----:B------:R-:W-:-:S04]  /*137d0*/  ULEA.HI UR4, UR47, UR47, URZ, 0x1 ;  /* 0x0000002f2f047291 */ /* 0x000fc8000f8f083f */
[----:B------:R-:W-:-:S04]  /*137e0*/  ULOP3.LUT UR4, UR4, 0xfffffffe, URZ, 0xc0, !UPT ;  /* 0xfffffffe04047892 */ /* 0x000fc8000f8ec03f */
[----:B------:R-:W-:Y:S01]  /*137f0*/  UIADD3 UR4, UR47, -UR4, URZ ;  /* 0x800000042f047290 */ /* 0x000fe2000fffe03f */
[----:B--2---:R-:W-:-:S05]  /*13800*/  LEA R7, R3, R0, 0x18 ;  /* 0x0000000003077211 */ /* 0x004fca00078ec0ff */
[----:B------:R-:W-:-:S05]  /*13810*/  IMAD.U32 R0, RZ, RZ, UR4 ;  /* 0x00000004ff007e24 */ /* 0x000fca000f8e00ff */
[----:B------:R-:W-:-:S04]  /*13820*/  SHF.L.U32 R0, R0, 0x1f, RZ ;  /* 0x0000001f00007819 */ /* 0x000fc800000006ff */
[----:B------:R-:W2:Y:S02]  /*13830*/  SYNCS.PHASECHK.TRANS64.TRYWAIT P0, [R7+URZ+0x28820], R0 ;  /* 0x02882000070075a7 */ /* 0x000ea4000800017f */
[----:B--2---:R-:W-:Y:S05]  /*13840*/  @!P0 BRA `(.L_x_1018) ;  /* 0x0000000800a08947 */ /* 0x004fea0003800000 */
.L_x_1045:
[----:B------:R-:W3:Y:S02]  /*13850*/  S2R R2, SR_TID.X ;  /* 0x0000000000027919 */ /* 0x000ee40000002100 */
[----:B---3--:R-:W-:-:S04]  /*13860*/  SHF.R.U32.HI R2, RZ, 0x5, R2 ;  /* 0x00000005ff027819 */ /* 0x008fc80000011602 */
[----:B------:R-:W-:-:S05]  /*13870*/  LOP3.LUT R2, R2, 0x3, RZ, 0xc0, !PT ;  /* 0x0000000302027812 */ /* 0x000fca00078ec0ff */
[----:B--2---:R-:W2:Y:S02]  /*13880*/  SHFL.IDX PT, R0, R2, RZ, 0x1f ;  /* 0x00001fff02007589 */ /* 0x004ea400000e0000 */
[----:B--2---:R-:W-:-:S13]  /*13890*/  ISETP.NE.AND P0, PT, R0, RZ, PT ;  /* 0x000000ff0000720c */ /* 0x004fda0003f05270 */
[----:B------:R-:W-:Y:S05]  /*138a0*/  @P0 EXIT ;  /* 0x000000000000094d */ /* 0x000fea0003800000 */
[----:B------:R-:W-:Y:S01]  /*138b0*/  ELECT P0, URZ, PT ;  /* 0x00000000003f782f */ /* 0x000fe20003800000 */
[----:B------:R-:W-:-:S12]  /*138c0*/  BSSY B0, `(.L_x_1019) ;  /* 0x0000020000007945 */ /* 0x000fd80003800000 */
[----:B------:R-:W-:Y:S05]  /*138d0*/  @!P0 BRA `(.L_x_1020) ;  /* 0x0000000000788947 */ /* 0x000fea0003800000 */
[----:B------:R-:W-:-:S06]  /*138e0*/  ULOP3.LUT UR4, UR38, 0x2, URZ, 0xfc, !UPT ;  /* 0x0000000226047892 */ /* 0x000fcc000f8efc3f */
[----:B------:R-:W-:-:S05]  /*138f0*/  IMAD.U32 R0, RZ, RZ, UR4 ;  /* 0x00000004ff007e24 */ /* 0x000fca000f8e00ff */
[----:B------:R-:W-:-:S13]  /*13900*/  ISETP.NE.AND P2, PT, R0, 0x3, PT ;  /* 0x000000030000780c */ /* 0x000fda0003f45270 */
[----:B------:R-:W-:Y:S05]  /*13910*/  @!P2 BRA `(.L_x_1021) ;  /* 0x000000000004a947 */ /* 0x000fea0003800000 */
[----:B------:R-:W-:Y:S01]  /*13920*/  BPT.TRAP 0x1 ;  /* 0x000000040000795c */ /* 0x000fe20000300000 */
.L_x_1021:
[----:B------:R-:W-:Y:S01]  /*13930*/  VIADD R3, R7, 0x28840 ;  /* 0x0002884007037836 */ /* 0x000fe20000000000 */
[----:B------:R-:W-:Y:S01]  /*13940*/  SHF.L.U32 R4, R17, 0x1f, RZ ;  /* 0x0000001f11047819 */ /* 0x000fe200000006ff */
[C---:B------:R-:W-:Y:S02]  /*13950*/  VIADD R0, R16.reuse, 0x1 ;  /* 0x0000000110007836 */ /* 0x040fe40000000000 */
[----:B------:R-:W-:-:S03]  /*13960*/  IMAD R5, R16, 0x8, R3 ;  /* 0x0000000810057824 */ /* 0x000fc600078e0203 */
[----:B------:R-:W-:Y:S01]  /*13970*/  ISETP.NE.AND P1, PT, R0, 0x2, PT ;  /* 0x000000020000780c */ /* 0x000fe20003f25270 */
[----:B------:R-:W2:Y:S03]  /*13980*/  SYNCS.PHASECHK.TRANS64.TRYWAIT P0, [R5+URZ], R4 ;  /* 0x00000004050075a7 */ /* 0x000ea6000800017f */
[----:B------:R-:W-:-:S04]  /*13990*/  SEL R2, RZ, 0x1, P1 ;  /* 0x00000001ff027807 */ /* 0x000fc80000800000 */
[----:B------:R-:W-:Y:S02]  /*139a0*/  LOP3.LUT R17, R17, R2, RZ, 0x3c, !PT ;  /* 0x0000000211117212 */ /* 0x000fe400078e3cff */
[----:B------:R-:W-:Y:S02]  /*139b0*/  SEL R2, R0, RZ, P1 ;  /* 0x000000ff00027207 */ /* 0x000fe40000800000 */
[----:B------:R-:W-:-:S03]  /*139c0*/  SHF.L.U32 R0, R17, 0x1f, RZ ;  /* 0x0000001f11007819 */ /* 0x000fc600000006ff */
[----:B------:R-:W-:Y:S01]  /*139d0*/  IMAD R3, R2, 0x8, R3 ;  /* 0x0000000802037824 */ /* 0x000fe200078e0203 */
[----:B--2---:R-:W-:Y:S06]  /*139e0*/  @!P0 BRA `(.L_x_1022) ;  /* 0x00000008004c8947 */ /* 0x004fec0003800000 */
.L_x_1046:
[----:B------:R-:W3:Y:S02]  /*139f0*/  SYNCS.PHASECHK.TRANS64.TRYWAIT P0, [R3+URZ], R0 ;  /* 0x00000000030075a7 */ /* 0x000ee4000800017f */
[----:B---3--:R-:W-:Y:S05]  /*13a00*/  @!P0 BRA `(.L_x_1023) ;  /* 0x0000000800588947 */ /* 0x008fea0003800000 */
.L_x_1047:
[----:B------:R-:W-:Y:S05]  /*13a10*/  @!P2 BRA `(.L_x_1024) ;  /* 0x000000000004a947 */ /* 0x000fea0003800000 */
[----:B------:R-:W-:Y:S01]  /*13a20*/  BPT.TRAP 0x1 ;  /* 0x000000040000795c */ /* 0x000fe20000300000 */
.L_x_1024:
[----:B---3--:R-:W-:-:S04]  /*13a30*/  VIADD R3, R7, 0x28860 ;  /* 0x0002886007037836 */ /* 0x008fc80000000000 */
[----:B--2---:R-:W-:-:S04]  /*13a40*/  IMAD R5, R16, 0x8, R3 ;  /* 0x0000000810057824 */ /* 0x004fc800078e0203 */
[----:B------:R-:W2:Y:S02]  /*13a50*/  SYNCS.PHASECHK.TRANS64.TRYWAIT P0, [R5+URZ], R4 ;  /* 0x00000004050075a7 */ /* 0x000ea4000800017f */
[----:B--2---:R-:W-:Y:S05]  /*13a60*/  @!P0 BRA `(.L_x_1025) ;  /* 0x0000000800548947 */ /* 0x004fea0003800000 */
.L_x_1048:
[----:B------:R-:W-:-:S07]  /*13a70*/  IMAD R3, R2, 0x8, R3 ;  /* 0x0000000802037824 */ /* 0x000fce00078e0203 */
.L_x_1026:
[----:B---3--:R3:W4:Y:S02]  /*13a80*/  SYNCS.PHASECHK.TRANS64.TRYWAIT P0, [R3+URZ], R0 ;  /* 0x00000000030075a7 */ /* 0x008724000800017f */
[----:B----4-:R-:W-:Y:S05]  /*13a90*/  @!P0 NANOSLEEP.SYNCS 0x989680 ;  /* 0x009896800000895d */ /* 0x010fea0003900000 */
[----:B------:R-:W4:Y:S02]  /*13aa0*/  @!P0 SYNCS.PHASECHK.TRANS64 P0, [R3+URZ], R0 ;  /* 0x00000000030085a7 */ /* 0x000f24000800007f */
[----:B----4-:R-:W-:Y:S05]  /*13ab0*/  @!P0 BRA `(.L_x_1026) ;  /* 0xfffffffc00f08947 */ /* 0x010fea000383ffff */
.L_x_1020:
[----:B------:R-:W-:Y:S05]  /*13ac0*/  BSYNC B0 ;  /* 0x0000000000007941 */ /* 0x000fea0003800000 */
.L_x_1019:
[----:B------:R-:W-:Y:S05]  /*13ad0*/  EXIT ;  /* 0x000000000000794d */ /* 0x000fea0003800000 */
.L_x_880:
[----:B-1----:R-:W-:-:S04]  /*13ae0*/  IMAD.U32 R3, RZ, RZ, UR39 ;  /* 0x00000027ff037e24 */ /* 0x002fc8000f8e00ff */
[----:B------:R1:W2:Y:S03]  /*13af0*/  SYNCS.PHASECHK.TRANS64.TRYWAIT P1, [R3+URZ+0x28800], R0 ;  /* 0x02880000030075a7 */ /* 0x0002a6000802017f */
[----:B--2---:R-:W-:Y:S05]  /*13b00*/  @!P1 NANOSLEEP.SYNCS 0x989680 ;  /* 0x009896800000995d */ /* 0x004fea0003900000 */
[----:B------:R-:W2:Y:S02]  /*13b10*/  @!P1 SYNCS.PHASECHK.TRANS64 P1, [R3+URZ+0x28800], R0 ;  /* 0x02880000030095a7 */ /* 0x000ea4000802007f */
[----:B--2---:R-:W-:Y:S05]  /*13b20*/  @!P1 BRA `(.L_x_880) ;  /* 0xfffffffc00ec9947 */ /* 0x004fea000383ffff */
[----:B------:R-:W-:Y:S05]  /*13b30*/  BRA `(.L_x_1027) ;  /* 0xfffffedc00887947 */ /* 0x000fea000383ffff */
.L_x_884:
[----:B--2---:R2:W3:Y:S02]  /*13b40*/  SYNCS.PHASECHK.TRANS64.TRYWAIT P2, [R89+URZ+0x28830], R0 ;  /* 0x02883000590075a7 */ /* 0x0044e4000804017f */
[----:B---3--:R-:W-:Y:S05]  /*13b50*/  @!P2 NANOSLEEP.SYNCS 0x989680 ;  /* 0x009896800000a95d */ /* 0x008fea0003900000 */
[----:B------:R-:W3:Y:S02]  /*13b60*/  @!P2 SYNCS.PHASECHK.TRANS64 P2, [R89+URZ+0x28830], R0 ;  /* 0x028830005900a5a7 */ /* 0x000ee4000804007f */
[----:B---3--:R-:W-:Y:S05]  /*13b70*/  @!P2 BRA `(.L_x_884) ;  /* 0xfffffffc00f0a947 */ /* 0x008fea000383ffff */
[----:B------:R-:W-:Y:S05]  /*13b80*/  BRA `(.L_x_883) ;  /* 0xfffffedc00ac7947 */ /* 0x000fea000383ffff */
.L_x_900:
[----:B--2---:R-:W-:-:S04]  /*13b90*/  IMAD.U32 R12, RZ, RZ, UR6 ;  /* 0x00000006ff0c7e24 */ /* 0x004fc8000f8e00ff */
[----:B------:R2:W3:Y:S03]  /*13ba0*/  SYNCS.PHASECHK.TRANS64.TRYWAIT P3, [R12+URZ+0x28830], R9 ;  /* 0x028830090c0075a7 */ /* 0x0004e6000806017f */
[----:B---3--:R-:W-:Y:S05]  /*13bb0*/  @!P3 NANOSLEEP.SYNCS 0x989680 ;  /* 0x009896800000b95d */ /* 0x008fea0003900000 */
[----:B------:R-:W3:Y:S02]  /*13bc0*/  @!P3 SYNCS.PHASECHK.TRANS64 P3, [R12+URZ+0x28830], R9 ;  /* 0x028830090c00b5a7 */ /* 0x000ee4000806007f */
[----:B---3--:R-:W-:Y:S05]  /*13bd0*/  @!P3 BRA `(.L_x_900) ;  /* 0xfffffffc00ecb947 */ /* 0x008fea000383ffff */
[----:B------:R-:W-:Y:S05]  /*13be0*/  BRA `(.L_x_897) ;  /* 0xffffff1400fc7947 */ /* 0x000fea000383ffff */
.L_x_904:
[----:B--2---:R-:W-:-:S04]  /*13bf0*/  IMAD.U32 R12, RZ, RZ, UR6 ;  /* 0x00000006ff0c7e24 */ /* 0x004fc8000f8e00ff */
[----:B------:R2:W3:Y:S03]  /*13c00*/  SYNCS.PHASECHK.TRANS64.TRYWAIT P3, [R12+URZ+0x28850], R9 ;  /* 0x028850090c0075a7 */ /* 0x0004e6000806017f */
[----:B---3--:R-:W-:Y:S05]  /*13c10*/  @!P3 NANOSLEEP.SYNCS 0x989680 ;  /* 0x009896800000b95d */ /* 0x008fea0003900000 */
[----:B------:R-:W3:Y:S02]  /*13c20*/  @!P3 SYNCS.PHASECHK.TRANS64 P3, [R12+URZ+0x28850], R9 ;  /* 0x028850090c00b5a7 */ /* 0x000ee4000806007f */
[----:B---3--:R-:W-:Y:S05]  /*13c30*/  @!P3 BRA `(.L_x_904) ;  /* 0xfffffffc00ecb947 */ /* 0x008fea000383ffff */
[----:B------:R-:W-:Y:S05]  /*13c40*/  BRA `(.L_x_901) ;  /* 0xffffff1800bc7947 */ /* 0x000fea000383ffff */
.L_x_921:
[----:B--2---:R-:W-:-:S04]  /*13c50*/  IMAD.U32 R8, RZ, RZ, UR6 ;  /* 0x00000006ff087e24 */ /* 0x004fc8000f8e00ff */
[----:B------:R2:W3:Y:S03]  /*13c60*/  SYNCS.PHASECHK.TRANS64.TRYWAIT P2, [R8+URZ+0x28830], R7 ;  /* 0x02883007080075a7 */ /* 0x0004e6000804017f */
[----:B---3--:R-:W-:Y:S05]  /*13c70*/  @!P2 NANOSLEEP.SYNCS 0x989680 ;  /* 0x009896800000a95d */ /* 0x008fea0003900000 */
[----:B------:R-:W3:Y:S02]  /*13c80*/  @!P2 SYNCS.PHASECHK.TRANS64 P2, [R8+URZ+0x28830], R7 ;  /* 0x028830070800a5a7 */ /* 0x000ee4000804007f */
[----:B---3--:R-:W-:Y:S05]  /*13c90*/  @!P2 BRA `(.L_x_921) ;  /* 0xfffffffc00eca947 */ /* 0x008fea000383ffff */
[----:B------:R-:W-:Y:S05]  /*13ca0*/  BRA `(.L_x_918) ;  /* 0xffffff5000587947 */ /* 0x000fea000383ffff */
.L_x_925:
[----:B--2---:R-:W-:-:S04]  /*13cb0*/  IMAD.U32 R8, RZ, RZ, UR6 ;  /* 0x00000006ff087e24 */ /* 0x004fc8000f8e00ff */
[----:B------:R2:W3:Y:S03]  /*13cc0*/  SYNCS.PHASECHK.TRANS64.TRYWAIT P2, [R8+URZ+0x28850], R7 ;  /* 0x02885007080075a7 */ /* 0x0004e6000804017f */
[----:B---3--:R-:W-:Y:S05]  /*13cd0*/  @!P2 NANOSLEEP.SYNCS 0x989680 ;  /* 0x009896800000a95d */ /* 0x008fea0003900000 */
[----:B------:R-:W3:Y:S02]  /*13ce0*/  @!P2 SYNCS.PHASECHK.TRANS64 P2, [R8+URZ+0x28850], R7 ;  /* 0x028850070800a5a7 */ /* 0x000ee4000804007f */
[----:B---3--:R-:W-:Y:S05]  /*13cf0*/  @!P2 BRA `(.L_x_925) ;  /* 0xfffffffc00eca947 */ /* 0x008fea000383ffff */
[----:B------:R-:W-:Y:S05]  /*13d00*/  BRA `(.L_x_922) ;  /* 0xffffff5400187947 */ /* 0x000fea000383ffff */
.L_x_931:
[----:B--2---:R-:W-:-:S04]  /*13d10*/  IMAD.U32 R8, RZ, RZ, UR6 ;  /* 0x00000006ff087e24 */ /* 0x004fc8000f8e00ff */
[----:B------:R2:W3:Y:S03]  /*13d20*/  SYNCS.PHASECHK.TRANS64.TRYWAIT P2, [R8+URZ+0x28830], R7 ;  /* 0x02883007080075a7 */ /* 0x0004e6000804017f */
[----:B---3--:R-:W-:Y:S05]  /*13d30*/  @!P2 NANOSLEEP.SYNCS 0x989680 ;  /* 0x009896800000a95d */ /* 0x008fea0003900000 */
[----:B------:R-:W3:Y:S02]  /*13d40*/  @!P2 SYNCS.PHASECHK.TRANS64 P2, [R8+URZ+0x28830], R7 ;  /* 0x028830070800a5a7 */ /* 0x000ee4000804007f */
[----:B---3--:R-:W-:Y:S05]  /*13d50*/  @!P2 BRA `(.L_x_931) ;  /* 0xfffffffc00eca947 */ /* 0x008fea000383ffff */
[----:B------:R-:W-:Y:S05]  /*13d60*/  BRA `(.L_x_928) ;  /* 0xffffff7800387947 */ /* 0x000fea000383ffff */
.L_x_935:
[----:B--2---:R-:W-:-:S04]  /*13d70*/  IMAD.U32 R8, RZ, RZ, UR6 ;  /* 0x00000006ff087e24 */ /* 0x004fc8000f8e00ff */
[----:B------:R2:W3:Y:S03]  /*13d80*/  SYNCS.PHASECHK.TRANS64.TRYWAIT P2, [R8+URZ+0x28850], R7 ;  /* 0x02885007080075a7 */ /* 0x0004e6000804017f */
[----:B---3--:R-:W-:Y:S05]  /*13d90*/  @!P2 NANOSLEEP.SYNCS 0x989680 ;  /* 0x009896800000a95d */ /* 0x008fea0003900000 */
[----:B------:R-:W3:Y:S02]  /*13da0*/  @!P2 SYNCS.PHASECHK.TRANS64 P2, [R8+URZ+0x28850], R7 ;  /* 0x028850070800a5a7 */ /* 0x000ee4000804007f */
[----:B---3--:R-:W-:Y:S05]  /*13db0*/  @!P2 BRA `(.L_x_935) ;  /* 0xfffffffc00eca947 */ /* 0x008fea000383ffff */
[----:B------:R-:W-:Y:S05]  /*13dc0*/  BRA `(.L_x_932) ;  /* 0xffffff7800f87947 */ /* 0x000fea000383ffff */
.L_x_948:
[----:B--2---:R-:W-:-:S04]  /*13dd0*/  IMAD.U32 R5, RZ, RZ, UR5 ;  /* 0x00000005ff057e24 */ /* 0x004fc8000f8e00ff */
[----:B------:R2:W3:Y:S03]  /*13de0*/  SYNCS.PHASECHK.TRANS64.TRYWAIT P0, [R5+URZ+0x28850], R0 ;  /* 0x02885000050075a7 */ /* 0x0004e6000800017f */
[----:B---3--:R-:W-:Y:S05]  /*13df0*/  @!P0 NANOSLEEP.SYNCS 0x989680 ;  /* 0x009896800000895d */ /* 0x008fea0003900000 */
[----:B------:R-:W3:Y:S02]  /*13e00*/  @!P0 SYNCS.PHASECHK.TRANS64 P0, [R5+URZ+0x28850], R0 ;  /* 0x02885000050085a7 */ /* 0x000ee4000800007f */
[----:B---3--:R-:W-:Y:S05]  /*13e10*/  @!P0 BRA `(.L_x_948) ;  /* 0xfffffffc00ec8947 */ /* 0x008fea000383ffff */
[----:B------:R-:W-:Y:S05]  /*13e20*/  BRA `(.L_x_947) ;  /* 0xffffffac00dc7947 */ /* 0x000fea000383ffff */
.L_x_978:
[----:B------:R-:W1:Y:S01]  /*13e30*/  S2R R18, SR_TID.X ;  /* 0x0000000000127919 */ /* 0x000e620000002100 */
        /* <DEDUP_REMOVED lines=9> */
.L_x_1028:
[----:B------:R-:W-:Y:S05]  /*13ed0*/  BRA `(.L_x_1029) ;  /* 0xffffffd8006c7947 */ /* 0x000fea000383ffff */
.L_x_979:
[----:B------:R-:W-:Y:S01]  /*13ee0*/  BSSY B0, `(.L_x_1030) ;  /* 0x0000006000007945 */ /* 0x000fe20003800000 */
[----:B------:R-:W-:-:S07]  /*13ef0*/  IMAD.MOV.U32 R15, RZ, RZ, -0x1 ;  /* 0xffffffffff0f7424 */ /* 0x000fce00078e00ff */
[----:B------:R-:W-:Y:S05]  /*13f00*/  WARPSYNC.COLLECTIVE R15, `(.L_x_1031) ;  /* 0x000000000f0c7348 */ /* 0x000fea0003c00000 */
[----:B------:R-:W-:Y:S02]  /*13f10*/  ELECT P6, UR62, PT ;  /* 0x00000000003e782f */ /* 0x000fe400038c0000 */
[----:B------:R-:W-:Y:S01]  /*13f20*/  MOV R14, UR62 ;  /* 0x0000003e000e7c02 */ /* 0x000fe20008000f00 */
[----:B------:R-:W-:Y:S10]  /*13f30*/  ENDCOLLECTIVE ;  /* 0x000000000000791b */ /* 0x000ff40003800000 */
.L_x_1031:
[----:B------:R-:W-:Y:S05]  /*13f40*/  BSYNC B0 ;  /* 0x0000000000007941 */ /* 0x000fea0003800000 */
.L_x_1030:
[----:B------:R-:W-:Y:S05]  /*13f50*/  BRA `(.L_x_1032) ;  /* 0xffffffd8005c7947 */ /* 0x000fea000383ffff */
.L_x_982:
[----:B-1----:R1:W2:Y:S02]  /*13f60*/  SYNCS.PHASECHK.TRANS64.TRYWAIT P2, [R8+URZ+0x28840], R7 ;  /* 0x02884007080075a7 */ /* 0x0022a4000804017f */
[----:B--2---:R-:W-:Y:S05]  /*13f70*/  @!P2 NANOSLEEP.SYNCS 0x989680 ;  /* 0x009896800000a95d */ /* 0x004fea0003900000 */
[----:B------:R-:W2:Y:S02]  /*13f80*/  @!P2 SYNCS.PHASECHK.TRANS64 P2, [R8+URZ+0x28840], R7 ;  /* 0x028840070800a5a7 */ /* 0x000ea4000804007f */
[----:B--2---:R-:W-:Y:S05]  /*13f90*/  @!P2 BRA `(.L_x_982) ;  /* 0xfffffffc00f0a947 */ /* 0x004fea000383ffff */
[----:B------:R-:W-:Y:S05]  /*13fa0*/  BRA `(.L_x_1033) ;  /* 0xffffffd800b87947 */ /* 0x000fea000383ffff */
.L_x_984:
[----:B-1----:R-:W-:-:S04]  /*13fb0*/  IMAD.U32 R8, RZ, RZ, UR39 ;  /* 0x00000027ff087e24 */ /* 0x002fc8000f8e00ff */
[----:B------:R1:W2:Y:S03]  /*13fc0*/  SYNCS.PHASECHK.TRANS64.TRYWAIT P2, [R8+URZ+0x28820], R7 ;  /* 0x02882007080075a7 */ /* 0x0002a6000804017f */
[----:B--2---:R-:W-:Y:S05]  /*13fd0*/  @!P2 NANOSLEEP.SYNCS 0x989680 ;  /* 0x009896800000a95d */ /* 0x004fea0003900000 */
[----:B------:R-:W2:Y:S02]  /*13fe0*/  @!P2 SYNCS.PHASECHK.TRANS64 P2, [R8+URZ+0x28820], R7 ;  /* 0x028820070800a5a7 */ /* 0x000ea4000804007f */
[----:B--2---:R-:W-:Y:S05]  /*13ff0*/  @!P2 BRA `(.L_x_984) ;  /* 0xfffffffc00eca947 */ /* 0x004fea000383ffff */
[----:B------:R-:W-:Y:S05]  /*14000*/  BRA `(.L_x_1034) ;  /* 0xffffffdc00907947 */ /* 0x000fea000383ffff */
.L_x_990:
[----:B-1----:R1:W2:Y:S02]  /*14010*/  SYNCS.PHASECHK.TRANS64.TRYWAIT P3, [R3+URZ+0x28840], R2 ;  /* 0x02884002030075a7 */ /* 0x0022a4000806017f */
[----:B--2---:R-:W-:Y:S05]  /*14020*/  @!P3 NANOSLEEP.SYNCS 0x989680 ;  /* 0x009896800000b95d */ /* 0x004fea0003900000 */
[----:B------:R-:W2:Y:S02]  /*14030*/  @!P3 SYNCS.PHASECHK.TRANS64 P3, [R3+URZ+0x28840], R2 ;  /* 0x028840020300b5a7 */ /* 0x000ea4000806007f */
[----:B--2---:R-:W-:Y:S05]  /*14040*/  @!P3 BRA `(.L_x_990) ;  /* 0xfffffffc00f0b947 */ /* 0x004fea000383ffff */
[----:B------:R-:W-:Y:S05]  /*14050*/  BRA `(.L_x_1035) ;  /* 0xffffffe000347947 */ /* 0x000fea000383ffff */
.L_x_992:
[----:B-1----:R1:W2:Y:S02]  /*14060*/  SYNCS.PHASECHK.TRANS64.TRYWAIT P3, [R2+URZ+0x60], R3 ;  /* 0x00006003020075a7 */ /* 0x0022a4000806017f */
[----:B--2---:R-:W-:Y:S05]  /*14070*/  @!P3 NANOSLEEP.SYNCS 0x989680 ;  /* 0x009896800000b95d */ /* 0x004fea0003900000 */
[----:B------:R-:W2:Y:S02]  /*14080*/  @!P3 SYNCS.PHASECHK.TRANS64 P3, [R2+URZ+0x60], R3 ;  /* 0x000060030200b5a7 */ /* 0x000ea4000806007f */
[----:B--2---:R-:W-:Y:S05]  /*14090*/  @!P3 BRA `(.L_x_992) ;  /* 0xfffffffc00f0b947 */ /* 0x004fea000383ffff */
[----:B------:R-:W-:Y:S05]  /*140a0*/  BRA `(.L_x_1036) ;  /* 0xffffffe000a87947 */ /* 0x000fea000383ffff */
.L_x_998:
[----:B-1----:R1:W2:Y:S02]  /*140b0*/  SYNCS.PHASECHK.TRANS64.TRYWAIT P3, [R3+URZ+0x28840], R2 ;  /* 0x02884002030075a7 */ /* 0x0022a4000806017f */
[----:B--2---:R-:W-:Y:S05]  /*140c0*/  @!P3 NANOSLEEP.SYNCS 0x989680 ;  /* 0x009896800000b95d */ /* 0x004fea0003900000 */
[----:B------:R-:W2:Y:S02]  /*140d0*/  @!P3 SYNCS.PHASECHK.TRANS64 P3, [R3+URZ+0x28840], R2 ;  /* 0x028840020300b5a7 */ /* 0x000ea4000806007f */
[----:B--2---:R-:W-:Y:S05]  /*140e0*/  @!P3 BRA `(.L_x_998) ;  /* 0xfffffffc00f0b947 */ /* 0x004fea000383ffff */
[----:B------:R-:W-:Y:S05]  /*140f0*/  BRA `(.L_x_1037) ;  /* 0xffffffe400c87947 */ /* 0x000fea000383ffff */
.L_x_1000:
[----:B-1----:R1:W2:Y:S02]  /*14100*/  SYNCS.PHASECHK.TRANS64.TRYWAIT P3, [R2+URZ+0x60], R17 ;  /* 0x00006011020075a7 */ /* 0x0022a4000806017f */
[----:B--2---:R-:W-:Y:S05]  /*14110*/  @!P3 NANOSLEEP.SYNCS 0x989680 ;  /* 0x009896800000b95d */ /* 0x004fea0003900000 */
[----:B------:R-:W2:Y:S02]  /*14120*/  @!P3 SYNCS.PHASECHK.TRANS64 P3, [R2+URZ+0x60], R17 ;  /* 0x000060110200b5a7 */ /* 0x000ea4000806007f */
[----:B--2---:R-:W-:Y:S05]  /*14130*/  @!P3 BRA `(.L_x_1000) ;  /* 0xfffffffc00f0b947 */ /* 0x004fea000383ffff */
[----:B------:R-:W-:Y:S05]  /*14140*/  BRA `(.L_x_1038) ;  /* 0xffffffe8003c7947 */ /* 0x000fea000383ffff */
.L_x_1005:
[----:B--2---:R2:W3:Y:S02]  /*14150*/  SYNCS.PHASECHK.TRANS64.TRYWAIT P2, [R2+URZ+0x28840], R3 ;  /* 0x02884003020075a7 */ /* 0x0044e4000804017f */
[----:B---3--:R-:W-:Y:S05]  /*14160*/  @!P2 NANOSLEEP.SYNCS 0x989680 ;  /* 0x009896800000a95d */ /* 0x008fea0003900000 */
[----:B------:R-:W3:Y:S02]  /*14170*/  @!P2 SYNCS.PHASECHK.TRANS64 P2, [R2+URZ+0x28840], R3 ;  /* 0x028840030200a5a7 */ /* 0x000ee4000804007f */
[----:B---3--:R-:W-:Y:S05]  /*14180*/  @!P2 BRA `(.L_x_1005) ;  /* 0xfffffffc00f0a947 */ /* 0x008fea000383ffff */
[----:B------:R-:W-:Y:S05]  /*14190*/  BRA `(.L_x_1039) ;  /* 0xffffffec00247947 */ /* 0x000fea000383ffff */
.L_x_1007:
[----:B-1----:R1:W2:Y:S02]  /*141a0*/  SYNCS.PHASECHK.TRANS64.TRYWAIT P2, [R2+URZ+0x60], R11 ;  /* 0x0000600b020075a7 */ /* 0x0022a4000804017f */
[----:B--2---:R-:W-:Y:S05]  /*141b0*/  @!P2 NANOSLEEP.SYNCS 0x989680 ;  /* 0x009896800000a95d */ /* 0x004fea0003900000 */
[----:B------:R-:W2:Y:S02]  /*141c0*/  @!P2 SYNCS.PHASECHK.TRANS64 P2, [R2+URZ+0x60], R11 ;  /* 0x0000600b0200a5a7 */ /* 0x000ea4000804007f */
[----:B--2---:R-:W-:Y:S05]  /*141d0*/  @!P2 BRA `(.L_x_1007) ;  /* 0xfffffffc00f0a947 */ /* 0x004fea000383ffff */
[----:B------:R-:W-:Y:S05]  /*141e0*/  BRA `(.L_x_1040) ;  /* 0xffffffec00a47947 */ /* 0x000fea000383ffff */
.L_x_1014:
[----:B-1----:R1:W2:Y:S02]  /*141f0*/  SYNCS.PHASECHK.TRANS64.TRYWAIT P0, [R3+URZ+0x28860], R0 ;  /* 0x02886000030075a7 */ /* 0x0022a4000800017f */
[----:B--2---:R-:W-:Y:S05]  /*14200*/  @!P0 NANOSLEEP.SYNCS 0x989680 ;  /* 0x009896800000895d */ /* 0x004fea0003900000 */
[----:B------:R-:W2:Y:S02]  /*14210*/  @!P0 SYNCS.PHASECHK.TRANS64 P0, [R3+URZ+0x28860], R0 ;  /* 0x02886000030085a7 */ /* 0x000ea4000800007f */
[----:B--2---:R-:W-:Y:S05]  /*14220*/  @!P0 BRA `(.L_x_1014) ;  /* 0xfffffffc00f08947 */ /* 0x004fea000383ffff */
[----:B------:R-:W-:Y:S05]  /*14230*/  BRA `(.L_x_1041) ;  /* 0xfffffff000807947 */ /* 0x000fea000383ffff */
.L_x_1016:
[----:B------:R-:W-:Y:S01]  /*14240*/  BSSY B0, `(.L_x_1042) ;  /* 0x0000007000007945 */ /* 0x000fe20003800000 */
[----:B------:R-:W-:Y:S02]  /*14250*/  IMAD.MOV.U32 R12, RZ, RZ, RZ ;  /* 0x000000ffff0c7224 */ /* 0x000fe400078e00ff */
[----:B------:R-:W-:Y:S02]  /*14260*/  IMAD.MOV.U32 R11, RZ, RZ, 0x1f ;  /* 0x0000001fff0b7424 */ /* 0x000fe400078e00ff */
[----:B------:R-:W-:-:S07]  /*14270*/  IMAD.MOV.U32 R15, RZ, RZ, -0x1 ;  /* 0xffffffffff0f7424 */ /* 0x000fce00078e00ff */
[----:B------:R-:W-:Y:S05]  /*14280*/  WARPSYNC.COLLECTIVE R15, `(.L_x_1043) ;  /* 0x000000000f087348 */ /* 0x000fea0003c00000 */
[----:B------:R1:W2:Y:S02]  /*14290*/  SHFL.IDX P6, R14, R13, R12, R11 ;  /* 0x0000000c0d0e7389 */ /* 0x0002a400000c000b */
[----:B-12---:R-:W-:Y:S01]  /*142a0*/  ENDCOLLECTIVE ;  /* 0x000000000000791b */ /* 0x006fe20003800000 */
.L_x_1043:
[----:B------:R-:W-:Y:S05]  /*142b0*/  BSYNC B0 ;  /* 0x0000000000007941 */ /* 0x000fea0003800000 */
.L_x_1042:
[----:B------:R-:W-:Y:S05]  /*142c0*/  BRA `(.L_x_1044) ;  /* 0xfffffff000fc7947 */ /* 0x000fea000383ffff */
.L_x_1018:
[----:B--2---:R2:W3:Y:S02]  /*142d0*/  SYNCS.PHASECHK.TRANS64.TRYWAIT P0, [R7+URZ+0x28820], R0 ;  /* 0x02882000070075a7 */ /* 0x0044e4000800017f */
[----:B---3--:R-:W-:Y:S05]  /*142e0*/  @!P0 NANOSLEEP.SYNCS 0x989680 ;  /* 0x009896800000895d */ /* 0x008fea0003900000 */
[----:B------:R-:W3:Y:S02]  /*142f0*/  @!P0 SYNCS.PHASECHK.TRANS64 P0, [R7+URZ+0x28820], R0 ;  /* 0x02882000070085a7 */ /* 0x000ee4000800007f */
[----:B---3--:R-:W-:Y:S05]  /*14300*/  @!P0 BRA `(.L_x_1018) ;  /* 0xfffffffc00f08947 */ /* 0x008fea000383ffff */
[----:B------:R-:W-:Y:S05]  /*14310*/  BRA `(.L_x_1045) ;  /* 0xfffffff4004c7947 */ /* 0x000fea000383ffff */
.L_x_1022:
[----:B--2---:R2:W3:Y:S02]  /*14320*/  SYNCS.PHASECHK.TRANS64.TRYWAIT P0, [R5+URZ], R4 ;  /* 0x00000004050075a7 */ /* 0x0044e4000800017f */
[----:B---3--:R-:W-:Y:S05]  /*14330*/  @!P0 NANOSLEEP.SYNCS 0x989680 ;  /* 0x009896800000895d */ /* 0x008fea0003900000 */
[----:B------:R-:W3:Y:S02]  /*14340*/  @!P0 SYNCS.PHASECHK.TRANS64 P0, [R5+URZ], R4 ;  /* 0x00000004050085a7 */ /* 0x000ee4000800007f */
[----:B---3--:R-:W-:Y:S05]  /*14350*/  @!P0 BRA `(.L_x_1022) ;  /* 0xfffffffc00f08947 */ /* 0x008fea000383ffff */
[----:B------:R-:W-:Y:S05]  /*14360*/  BRA `(.L_x_1046) ;  /* 0xfffffff400a07947 */ /* 0x000fea000383ffff */
.L_x_1023:
[----:B---3--:R3:W4:Y:S02]  /*14370*/  SYNCS.PHASECHK.TRANS64.TRYWAIT P0, [R3+URZ], R0 ;  /* 0x00000000030075a7 */ /* 0x008724000800017f */
[----:B----4-:R-:W-:Y:S05]  /*14380*/  @!P0 NANOSLEEP.SYNCS 0x989680 ;  /* 0x009896800000895d */ /* 0x010fea0003900000 */
[----:B------:R-:W4:Y:S02]  /*14390*/  @!P0 SYNCS.PHASECHK.TRANS64 P0, [R3+URZ], R0 ;  /* 0x00000000030085a7 */ /* 0x000f24000800007f */
[----:B----4-:R-:W-:Y:S05]  /*143a0*/  @!P0 BRA `(.L_x_1023) ;  /* 0xfffffffc00f08947 */ /* 0x010fea000383ffff */
[----:B------:R-:W-:Y:S05]  /*143b0*/  BRA `(.L_x_1047) ;  /* 0xfffffff400947947 */ /* 0x000fea000383ffff */
.L_x_1025:
[----:B--2---:R2:W3:Y:S02]  /*143c0*/  SYNCS.PHASECHK.TRANS64.TRYWAIT P0, [R5+URZ], R4 ;  /* 0x00000004050075a7 */ /* 0x0044e4000800017f */
[----:B---3--:R-:W-:Y:S05]  /*143d0*/  @!P0 NANOSLEEP.SYNCS 0x989680 ;  /* 0x009896800000895d */ /* 0x008fea0003900000 */
[----:B------:R-:W3:Y:S02]  /*143e0*/  @!P0 SYNCS.PHASECHK.TRANS64 P0, [R5+URZ], R4 ;  /* 0x00000004050085a7 */ /* 0x000ee4000800007f */
[----:B---3--:R-:W-:Y:S05]  /*143f0*/  @!P0 BRA `(.L_x_1025) ;  /* 0xfffffffc00f08947 */ /* 0x008fea000383ffff */
[----:B------:R-:W-:Y:S05]  /*14400*/  BRA `(.L_x_1048) ;  /* 0xfffffff400987947 */ /* 0x000fea000383ffff */
.L_x_1049:
        /* <DEDUP_REMOVED lines=15> */
.L_x_2730:


//--------------------- .text._ZN7cutlass13device_kernelIN5flash11enable_sm90INS1_16FlashAttnFwdSm90INS1_25CollectiveMainloopFwdSm90ILi2EN4cute5tupleIJNS5_1CILi1EEES8_S8_EEENS6_IJNS7_ILi128EEESA_SA_EEELi128ENS_6half_tEfNS_4arch4Sm90ELb0ELb1ELb1ELb1ELb0ELb0ELb0ELb1ELb1ELb0ELb0ELb0EEENS1_21CollectiveEpilogueFwdISB_S9_SC_SE_Li256ELb1ELb0ELb0ELb0EEENS1_36VarlenDynamicPersistentTileSchedulerILi128ELi128ELi256ELi32ELb0ELb0ELb1ELb1ELb0ELb1EEEEEEEEEvNT_6ParamsE --------------------------
	.section	.text._ZN7cutlass13device_kernelIN5flash11enable_sm90INS1_16FlashAttnFwdSm90INS1_25CollectiveMainloopFwdSm90ILi2EN4cute5tupleIJNS5_1CILi1EEES8_S8_EEENS6_IJNS7_ILi128EEESA_SA_EEELi128ENS_6half_tEfNS_4arch4Sm90ELb0ELb1ELb1ELb1ELb0ELb0ELb0ELb1ELb1ELb0ELb0ELb0EEENS1_21CollectiveEpilogueFwdISB_S9_SC_SE_Li256ELb1ELb0ELb0ELb0EEENS1_36VarlenDynamicPersistentTileSchedulerILi128ELi128ELi256ELi32ELb0ELb0ELb1ELb1ELb0ELb1EEEEEEEEEvNT_6ParamsE,"ax",@progbits
	.align	128
.text._ZN7cutlass13device_kernelIN5flash11enable_sm90INS1_16FlashAttnFwdSm90INS1_25CollectiveMainloopFwdSm90ILi2EN4cute5tupleIJNS5_1CILi1EEES8_S8_EEENS6_IJNS7_ILi128EEESA_SA_EEELi128ENS_6half_tEfNS_4arch4Sm90ELb0ELb1ELb1ELb1ELb0ELb0ELb0ELb1ELb1ELb0ELb0ELb0EEENS1_21CollectiveEpilogueFwdISB_S9_SC_SE_Li256ELb1ELb0ELb0ELb0EEENS1_36VarlenDynamicPersistentTileSchedulerILi128ELi128ELi256ELi32ELb0ELb0ELb1ELb1ELb0ELb1EEEEEEEEEvNT_6ParamsE:
        .type           _ZN7cutlass13device_kernelIN5flash11enable_sm90INS1_16FlashAttnFwdSm90INS1_25CollectiveMainloopFwdSm90ILi2EN4cute5tupleIJNS5_1CILi1EEES8_S8_EEENS6_IJNS7_ILi128EEESA_SA_EEELi128ENS_6half_tEfNS_4arch4Sm90ELb0ELb1ELb1ELb1ELb0ELb0ELb0ELb1ELb1ELb0ELb0ELb0EEENS1_21CollectiveEpilogueFwdISB_S9_SC_SE_Li256ELb1ELb0ELb0ELb0EEENS1_36VarlenDynamicPersistentTileSchedulerILi128ELi128ELi256ELi32ELb0ELb0ELb1ELb1ELb0ELb1EEEEEEEEEvNT_6ParamsE,@function
        .size           _ZN7cutlass13device_kernelIN5flash11enable_sm90INS1_16FlashAttnFwdSm90INS1_25CollectiveMainloopFwdSm90ILi2EN4cute5tupleIJNS5_1CILi1EEES8_S8_EEENS6_IJNS7_ILi128EEESA_SA_EEELi128ENS_6half_tEfNS_4arch4Sm90ELb0ELb1ELb1ELb1ELb0ELb0ELb0ELb1ELb1ELb0ELb0ELb0EEENS1_21CollectiveEpilogueFwdISB_S9_SC_SE_Li256ELb1ELb0ELb0ELb0EEENS1_36VarlenDynamicPersistentTileSchedulerILi128ELi128ELi256ELi32ELb0ELb0ELb1ELb1ELb0ELb1EEEEEEEEEvNT_6ParamsE,(.L_x_2731 - _ZN7cutlass13device_kernelIN5flash11enable_sm90INS1_16FlashAttnFwdSm90INS1_25CollectiveMainloopFwdSm90ILi2EN4cute5tupleIJNS5_1CILi1EEES8_S8_EEENS6_IJNS7_ILi128EEESA_SA_EEELi128ENS_6half_tEfNS_4arch4Sm90ELb0ELb1ELb1ELb1ELb0ELb0ELb0ELb1ELb1ELb0ELb0ELb0EEENS1_21CollectiveEpilogueFwdISB_S9_SC_SE_Li256ELb1ELb0ELb0ELb0EEENS1_36VarlenDynamicPersistentTileSchedulerILi128ELi128ELi256ELi32ELb0ELb0ELb1ELb1ELb0ELb1EEEEEEEEEvNT_6ParamsE)
        .other          _ZN7cutlass13device_kernelIN5flash11enable_sm90INS1_16FlashAttnFwdSm90INS1_25CollectiveMainloopFwdSm90ILi2EN4cute5tupleIJNS5_1CILi1EEES8_S8_EEENS6_IJNS7_ILi128EEESA_SA_EEELi128ENS_6half_tEfNS_4arch4Sm90ELb0ELb1ELb1ELb1ELb0ELb0ELb0ELb1ELb1ELb0ELb0ELb0EEENS1_21CollectiveEpilogueFwdISB_S9_SC_SE_Li256ELb1ELb0ELb0ELb0EEENS1_36VarlenDynamicPersistentTileSchedulerILi128ELi128ELi256ELi32ELb0ELb0ELb1ELb1ELb0ELb1EEEEEEEEEvNT_6ParamsE,@"STO_CUDA_ENTRY STV_DEFAULT"
_ZN7cutlass13device_kernelIN5flash11enable_sm90INS1_16FlashAttnFwdSm90INS1_25CollectiveMainloopFwdSm90ILi2EN4cute5tupleIJNS5_1CILi1EEES8_S8_EEENS6_IJNS7_ILi128EEESA_SA_EEELi128ENS_6half_tEfNS_4arch4Sm90ELb0ELb1ELb1ELb1ELb0ELb0ELb0ELb1ELb1ELb0ELb0ELb0EEENS1_21CollectiveEpilogueFwdISB_S9_SC_SE_Li256ELb1ELb0ELb0ELb0EEENS1_36VarlenDynamicPersistentTileSchedulerILi128ELi128ELi256ELi32ELb0ELb0ELb1ELb1ELb0ELb1EEEEEEEEEvNT_6ParamsE:
        /* <DEDUP_REMOVED lines=21> */
.L_x_1051:
[----:B------:R-:W-:Y:S05]  /*0150*/  BSYNC B0 ;  /* 0x0000000000007941 */ /* 0x000fea0003800000 */
.L_x_1050:
        /* <DEDUP_REMOVED lines=41> */
.L_x_1052:
        /* <DEDUP_REMOVED lines=22> */
.L_x_1053:
        /* <DEDUP_REMOVED lines=18> */
.L_x_1054:
        /* <DEDUP_REMOVED lines=22> */
.L_x_1055:
        /* <DEDUP_REMOVED lines=22> */
.L_x_1056:
[----:B------:R-:W-:Y:S01]  /*0930*/  PLOP3.LUT P0, PT, PT, PT, UP0, 0x80, 0x0 ;  /* 0x000000000000781c */ /* 0x000fe20003f0f008 */
[----:B------:R-:W-:Y:S01]  /*0940*/  UMOV UR36, 0x1 ;  /* 0x0000000100247882 */ /* 0x000fe20000000000 */
[----:B------:R-:W-:Y:S01]  /*0950*/  NOP ;  /* 0x0000000000007918 */ /* 0x000fe20000000000 */
[----:B------:R-:W-:Y:S01]  /*0960*/  USEL UR36, UR36, 0x2, !UP0 ;  /* 0x0000000224247887 */ /* 0x000fe2000c000000 */
[----:B------:R-:W-:Y:S01]  /*0970*/  ULDC.64 UR48, c[0x0][0x208] ;  /* 0x0000820000307ab9 */ /* 0x000fe20000000a00 */
[----:B012-4-:R-:W-:Y:S08]  /*0980*/  BAR.SYNC.DEFER_BLOCKING 0x0 ;  /* 0x0000000000007b1d */ /* 0x017ff00000010000 */
[----:B------:R-:W-:Y:S05]  /*0990*/  @!P0 BRA `(.L_x_1057) ;  /* 0x0000010c00ac8947 */ /* 0x000fea0003800000 */
.L_x_1058:
[----:B------:R-:W-:-:S08]  /*09a0*/  NOP ;  /* 0x0000000000007918 */ /* 0x000fd00000000000 */
[----:B------:R-:W0:Y:S02]  /*09b0*/  USETMAXREG.TRY_ALLOC.CTAPOOL UP0, 0xf0 ;  /* 0x000000f0000079c8 */ /* 0x000e240008000600 */
[----:B0-----:R-:W-:-:S13]  /*09c0*/  PLOP3.LUT P0, PT, PT, PT, UP0, 0x80, 0x0 ;  /* 0x000000000000781c */ /* 0x001fda0003f0f008 */
[----:B------:R-:W-:Y:S05]  /*09d0*/  @!P0 BRA `(.L_x_1058) ;  /* 0xfffffffc00f08947 */ /* 0x000fea000383ffff */
[----:B------:R-:W0:Y:S01]  /*09e0*/  S2R R2, SR_TID.X ;  /* 0x0000000000027919 */ /* 0x000e220000002100 */
        /* <DEDUP_REMOVED lines=13> */
[----:B------:R-:W-:Y:S01]  /*0ac0*/  VIADD R193, R2, 0xffffff80 ;  /* 0xffffff8002c17836 */ /* 0x000fe20000000000 */
[----:B------:R-:W-:Y:S01]  /*0ad0*/  R2UR UR6, R186 ;  /* 0x00000000ba0672ca */ /* 0x000fe200000e0000 */
[----:B------:R-:W-:Y:S01]  /*0ae0*/  ULOP3.LUT UR45, UR36, 0x1, URZ, 0xfc, !UPT ;  /* 0x00000001242d7892 */ /* 0x000fe2000f8efc3f */
[----:B------:R-:W-:Y:S01]  /*0af0*/  R2UR UR5, R187 ;  /* 0x00000000bb0572ca */ /* 0x000fe200000e0000 */
[----:B------:R-:W-:Y:S01]  /*0b00*/  UMOV UR44, URZ ;  /* 0x0000003f002c7c82 */ /* 0x000fe20008000000 */
[----:B------:R-:W-:Y:S01]  /*0b10*/  SHF.R.S32.HI R0, RZ, 0x1f, R193 ;  /* 0x0000001fff007819 */ /* 0x000fe200000114c1 */
[----:B------:R-:W-:Y:S01]  /*0b20*/  UMOV UR43, URZ ;  /* 0x0000003f002b7c82 */ /* 0x000fe20008000000 */
[----:B------:R-:W-:Y:S02]  /*0b30*/  UMOV UR42, URZ ;  /* 0x0000003f002a7c82 */ /* 0x000fe40008000000 */
[CC--:B------:R-:W-:Y:S02]  /*0b40*/  LEA.HI R2, R0.reuse, R193.reuse, RZ, 0x7 ;  /* 0x000000c100027211 */ /* 0x0c0fe400078f38ff */
[----:B------:R-:W-:-:S02]  /*0b50*/  LEA.HI R3, R0, R193, RZ, 0x4 ;  /* 0x000000c100037211 */ /* 0x000fc400078f20ff */
[----:B------:R-:W-:Y:S02]  /*0b60*/  LOP3.LUT R4, R2, 0xffffff80, RZ, 0xc0, !PT ;  /* 0xffffff8002047812 */ /* 0x000fe400078ec0ff */
[----:B------:R-:W-:-:S03]  /*0b70*/  SHF.R.S32.HI R191, RZ, 0x7, R2 ;  /* 0x00000007ffbf7819 */ /* 0x000fc60000011402 */
[----:B------:R-:W-:Y:S01]  /*0b80*/  IMAD.IADD R189, R193, 0x1, -R4 ;  /* 0x00000001c1bd7824 */ /* 0x000fe200078e0a04 */
[----:B------:R-:W-:-:S04]  /*0b90*/  LEA.HI R2, R2, R191, RZ, 0x1 ;  /* 0x000000bf02027211 */ /* 0x000fc800078f08ff */
[----:B------:R-:W-:Y:S02]  /*0ba0*/  SHF.R.S32.HI R8, RZ, 0x1f, R189 ;  /* 0x0000001fff087819 */ /* 0x000fe400000114bd */
[----:B------:R-:W-:Y:S02]  /*0bb0*/  LOP3.LUT R2, R2, 0x3fffffe, RZ, 0xc0, !PT ;  /* 0x03fffffe02027812 */ /* 0x000fe400078ec0ff */
[CC--:B------:R-:W-:Y:S02]  /*0bc0*/  LEA.HI R7, R8.reuse, R189.reuse, RZ, 0x2 ;  /* 0x000000bd08077211 */ /* 0x0c0fe400078f10ff */
[----:B------:R-:W-:Y:S01]  /*0bd0*/  LEA.HI R8, R8, R189, RZ, 0x5 ;  /* 0x000000bd08087211 */ /* 0x000fe200078f28ff */
[----:B------:R-:W-:Y:S01]  /*0be0*/  IMAD.IADD R190, R191, 0x1, -R2 ;  /* 0x00000001bfbe7824 */ /* 0x000fe200078e0a02 */
[--C-:B------:R-:W-:Y:S02]  /*0bf0*/  SHF.R.S32.HI R5, RZ, 0x2, R7.reuse ;  /* 0x00000002ff057819 */ /* 0x100fe40000011407 */
[----:B------:R-:W-:-:S02]  /*0c00*/  SHF.R.S32.HI R4, RZ, 0x1f, R7 ;  /* 0x0000001fff047819 */ /* 0x000fc40000011407 */
[----:B------:R-:W-:Y:S02]  /*0c10*/  SHF.R.S32.HI R8, RZ, 0x5, R8 ;  /* 0x00000005ff087819 */ /* 0x000fe40000011408 */
[----:B------:R-:W-:Y:S02]  /*0c20*/  LEA.HI R4, R4, R5, RZ, 0x3 ;  /* 0x0000000504047211 */ /* 0x000fe400078f18ff */
[----:B------:R-:W-:Y:S02]  /*0c30*/  LOP3.LUT R16, R7, 0x7ffffffc, RZ, 0xc0, !PT ;  /* 0x7ffffffc07107812 */ /* 0x000fe400078ec0ff */
[----:B------:R-:W-:Y:S02]  /*0c40*/  LOP3.LUT R6, R4, 0xfffffff8, RZ, 0xc0, !PT ;  /* 0xfffffff804067812 */ /* 0x000fe400078ec0ff */
[CC--:B------:R-:W-:Y:S01]  /*0c50*/  LEA.HI R4, R0.reuse, R193.reuse, RZ, 0x5 ;  /* 0x000000c100047211 */ /* 0x0c0fe200078f28ff */
[----:B------:R-:W-:Y:S01]  /*0c60*/  IMAD.IADD R16, R189, 0x1, -R16 ;  /* 0x00000001bd107824 */ /* 0x000fe200078e0a10 */
[----:B------:R-:W-:Y:S01]  /*0c70*/  LEA.HI R0, R0, R193, RZ, 0x3 ;  /* 0x000000c100007211 */ /* 0x000fe200078f18ff */
[----:B------:R-:W-:Y:S01]  /*0c80*/  IMAD.IADD R9, R5, 0x1, -R6 ;  /* 0x0000000105097824 */ /* 0x000fe200078e0a06 */
[----:B------:R-:W-:Y:S01]  /*0c90*/  SHF.R.S32.HI R6, RZ, 0x4, R3 ;  /* 0x00000004ff067819 */ /* 0x000fe20000011403 */
[----:B------:R-:W-:Y:S01]  /*0ca0*/  IMAD.SHL.U32 R5, R4, 0x20, RZ ;  /* 0x0000002004057824 */ /* 0x000fe200078e00ff */
[C---:B------:R-:W-:Y:S01]  /*0cb0*/  LOP3.LUT R4, R3.reuse, 0x3fffff0, RZ, 0xc0, !PT ;  /* 0x03fffff003047812 */ /* 0x040fe200078ec0ff */
[----:B------:R-:W-:Y:S01]  /*0cc0*/  IMAD R9, R8, 0x10, R9 ;  /* 0x0000001008097824 */ /* 0x000fe200078e0209 */
[----:B------:R-:W-:-:S02]  /*0cd0*/  LEA.HI R3, R3, R6, RZ, 0x1 ;  /* 0x0000000603037211 */ /* 0x000fc400078f08ff */
[----:B------:R-:W-:Y:S01]  /*0ce0*/  LOP3.LUT R5, R5, 0xfffffc00, RZ, 0xc0, !PT ;  /* 0xfffffc0005057812 */ /* 0x000fe200078ec0ff */
[----:B------:R-:W-:Y:S01]  /*0cf0*/  IMAD.IADD R4, R193, 0x1, -R4 ;  /* 0x00000001c1047824 */ /* 0x000fe200078e0a04 */
[----:B------:R-:W-:Y:S01]  /*0d00*/  LOP3.LUT R3, R3, 0x1ffffffe, RZ, 0xc0, !PT ;  /* 0x1ffffffe03037812 */ /* 0x000fe200078ec0ff */
[----:B------:R-:W-:Y:S01]  /*0d10*/  IMAD R190, R190, 0x40, R9 ;  /* 0x00000040bebe7824 */ /* 0x000fe200078e0209 */
[----:B------:R-:W-:Y:S01]  /*0d20*/  LOP3.LUT R2, R0, 0x1ffffff8, RZ, 0xc0, !PT ;  /* 0x1ffffff800027812 */ /* 0x000fe200078ec0ff */
[----:B------:R-:W-:Y:S01]  /*0d30*/  IMAD R4, R4, 0x40, R5 ;  /* 0x0000004004047824 */ /* 0x000fe200078e0205 */
[----:B------:R-:W-:Y:S01]  /*0d40*/  SHF.R.S32.HI R22, RZ, 0x3, R0 ;  /* 0x00000003ff167819 */ /* 0x000fe20000011400 */
[----:B------:R-:W-:Y:S02]  /*0d50*/  IMAD.IADD R3, R6, 0x1, -R3 ;  /* 0x0000000106037824 */ /* 0x000fe400078e0a03 */
[----:B------:R-:W-:Y:S02]  /*0d60*/  IMAD.IADD R2, R193, 0x1, -R2 ;  /* 0x00000001c1027824 */ /* 0x000fe400078e0a02 */
[----:B------:R-:W-:-:S02]  /*0d70*/  IMAD R192, R3, 0x8, R4 ;  /* 0x0000000803c07824 */ /* 0x000fc400078e0204 */
[----:B------:R-:W-:-:S07]  /*0d80*/  IMAD.SHL.U32 R19, R2, 0x8, RZ ;  /* 0x0000000802137824 */ /* 0x000fce00078e00ff */
.L_x_1158:
[----:B------:R-:W-:Y:S01]  /*0d90*/  ULDC.64 UR8, c[0x0][0xa28] ;  /* 0x00028a0000087ab9 */ /* 0x000fe20000000a00 */
[----:B0-----:R-:W0:Y:S01]  /*0da0*/  LDC R18, c[0x0][0x288] ;  /* 0x0000a200ff127b82 */ /* 0x001e220000000800 */
[----:B------:R-:W-:Y:S01]  /*0db0*/  UISETP.NE.U32.AND UP0, UPT, UR8, URZ, UPT ;  /* 0x0000003f0800728c */ /* 0x000fe2000bf05070 */
[----:B----45:R-:W-:-:S03]  /*0dc0*/  IMAD.MOV.U32 R6, RZ, RZ, RZ ;  /* 0x000000ffff067224 */ /* 0x030fc600078e00ff */
[----:B------:R-:W-:-:S03]  /*0dd0*/  UISETP.NE.AND.EX UP0, UPT, UR9, URZ, UPT, UP0 ;  /* 0x0000003f0900728c */ /* 0x000fc6000bf05300 */
[----:B------:R-:W-:Y:S01]  /*0de0*/  ULDC.64 UR8, c[0x0][0xa18] ;  /* 0x0002860000087ab9 */ /* 0x000fe20000000a00 */
[----:B-12---:R-:W1:Y:S01]  /*0df0*/  LDC.64 R8, c[0x0][0x3f8] ;  /* 0x0000fe00ff087b82 */ /* 0x006e620000000a00 */
[----:B------:R-:W-:Y:S01]  /*0e00*/  UISETP.NE.U32.AND UP1, UPT, UR8, URZ, UPT ;  /* 0x0000003f0800728c */ /* 0x000fe2000bf25070 */
[----:B------:R-:W-:-:S03]  /*0e10*/  PLOP3.LUT P0, PT, PT, PT, UP0, 0x80, 0x0 ;  /* 0x000000000000781c */ /* 0x000fc60003f0f008 */
[----:B------:R-:W-:-:S03]  /*0e20*/  UISETP.NE.AND.EX UP1, UPT, UR9, URZ, UPT, UP1 ;  /* 0x0000003f0900728c */ /* 0x000fc6000bf25310 */
[----:B------:R-:W-:Y:S01]  /*0e30*/  @UP0 ULDC.64 UR8, c[0x0][0xa28] ;  /* 0x00028a0000080ab9 */ /* 0x000fe20000000a00 */
[----:B------:R-:W2:Y:S01]  /*0e40*/  LDC R0, c[0x0][0x404] ;  /* 0x00010100ff007b82 */ /* 0x000ea20000000800 */
[----:B------:R-:W-:Y:S01]  /*0e50*/  @UP0 UIMAD.WIDE UR8, UR5, 0x4, UR8 ;  /* 0x00000004050808a5 */ /* 0x000fe2000f8e0208 */
[----:B------:R-:W-:-:S05]  /*0e60*/  PLOP3.LUT P2, PT, PT, PT, UP1, 0x80, 0x0 ;  /* 0x000000000000781c */ /* 0x000fca0003f4f018 */
[----:B------:R-:W-:Y:S01]  /*0e70*/  @UP1 ULDC.64 UR10, c[0x0][0xa18] ;  /* 0x00028600000a1ab9 */ /* 0x000fe20000000a00 */
[----:B------:R-:W-:Y:S01]  /*0e80*/  IMAD.U32 R2, RZ, RZ, UR8 ;  /* 0x00000008ff027e24 */ /* 0x000fe2000f8e00ff */
[----:B---3--:R-:W3:Y:S01]  /*0e90*/  LDC R17, c[0x0][0x2e0] ;  /* 0x0000b800ff117b82 */ /* 0x008ee20000000800 */
[----:B------:R-:W-:Y:S01]  /*0ea0*/  IMAD.U32 R3, RZ, RZ, UR9 ;  /* 0x00000009ff037e24 */ /* 0x000fe2000f8e00ff */
[----:B------:R-:W-:-:S04]  /*0eb0*/  @UP1 UIMAD.WIDE UR8, UR5, 0x4, UR10 ;  /* 0x00000004050818a5 */ /* 0x000fc8000f8e020a */
[----:B------:R4:W5:Y:S02]  /*0ec0*/  @P0 LDG.E R6, desc[UR48][R2.64] ;  /* 0x0000003002060981 */ /* 0x000964000c1e1900 */
[----:B------:R-:W-:Y:S02]  /*0ed0*/  IMAD.U32 R4, RZ, RZ, UR8 ;  /* 0x00000008ff047e24 */ /* 0x000fe4000f8e00ff */
[----:B------:R-:W-:Y:S01]  /*0ee0*/  IMAD.U32 R5, RZ, RZ, UR9 ;  /* 0x00000009ff057e24 */ /* 0x000fe2000f8e00ff */
[----:B------:R-:W-:-:S04]  /*0ef0*/  ULDC.64 UR8, c[0x0][0xa20] ;  /* 0x0002880000087ab9 */ /* 0x000fc80000000a00 */
[----:B0-----:R4:W5:Y:S01]  /*0f00*/  @P2 LDG.E R18, desc[UR48][R4.64] ;  /* 0x0000003004122981 */ /* 0x001962000c1e1900 */
[----:B-1----:R-:W-:Y:S01]  /*0f10*/  ISETP.NE.U32.AND P0, PT, R8, RZ, PT ;  /* 0x000000ff0800720c */ /* 0x002fe20003f05070 */
[----:B------:R-:W-:Y:S01]  /*0f20*/  UMOV UR37, UR6 ;  /* 0x0000000600257c82 */ /* 0x000fe20008000000 */
[----:B------:R-:W-:Y:S02]  /*0f30*/  ISETP.NE.U32.AND P1, PT, RZ, UR8, PT ;  /* 0x00000008ff007c0c */ /* 0x000fe4000bf25070 */
[----:B------:R-:W-:Y:S02]  /*0f40*/  ISETP.NE.AND.EX P0, PT, R9, RZ, PT, P0 ;  /* 0x000000ff0900720c */ /* 0x000fe40003f05300 */
[----:B------:R-:W-:Y:S02]  /*0f50*/  ISETP.NE.AND.EX P1, PT, RZ, UR9, PT, P1 ;  /* 0x00000009ff007c0c */ /* 0x000fe4000bf25310 */
[----:B--2---:R-:W-:Y:S01]  /*0f60*/  SEL R0, R0, 0x1, P0 ;  /* 0x0000000100007807 */ /* 0x004fe20000000000 */
[----:B----4-:R-:W-:Y:S10]  /*0f70*/  @P2 BRA `(.L_x_1059) ;  /* 0x00000000002c2947 */ /* 0x010ff40003800000 */
[----:B------:R-:W-:Y:S02]  /*0f80*/  ULDC.64 UR6, c[0x0][0xa00] ;  /* 0x0002800000067ab9 */ /* 0x000fe40000000a00 */
[----:B------:R-:W-:-:S04]  /*0f90*/  ISETP.NE.U32.AND P0, PT, RZ, UR6, PT ;  /* 0x00000006ff007c0c */ /* 0x000fc8000bf05070 */
[----:B------:R-:W-:-:S13]  /*0fa0*/  ISETP.NE.AND.EX P0, PT, RZ, UR7, PT, P0 ;  /* 0x00000007ff007c0c */ /* 0x000fda000bf05300 */
[----:B------:R-:W-:Y:S05]  /*0fb0*/  @!P0 BRA `(.L_x_1059) ;  /* 0x00000000001c8947 */ /* 0x000fea0003800000 */
[----:B------:R-:W-:Y:S02]  /*0fc0*/  ULDC.64 UR6, c[0x0][0xa00] ;  /* 0x0002800000067ab9 */ /* 0x000fe40000000a00 */
[----:B------:R-:W-:-:S06]  /*0fd0*/  UIMAD.WIDE UR6, UR5, 0x4, UR6 ;  /* 0x00000004050678a5 */ /* 0x000fcc000f8e0206 */
[----:B------:R-:W-:Y:S02]  /*0fe0*/  IMAD.U32 R2, RZ, RZ, UR6 ;  /* 0x00000006ff027e24 */ /* 0x000fe4000f8e00ff */
[----:B------:R-:W-:-:S05]  /*0ff0*/  IMAD.U32 R3, RZ, RZ, UR7 ;  /* 0x00000007ff037e24 */ /* 0x000fca000f8e00ff */
[----:B-----5:R-:W2:Y:S04]  /*1000*/  LDG.E R18, desc[UR48][R2.64] ;  /* 0x0000003002127981 */ /* 0x020ea8000c1e1900 */
[----:B------:R-:W2:Y:S02]  /*1010*/  LDG.E R5, desc[UR48][R2.64+0x4] ;  /* 0x0000043002057981 */ /* 0x000ea4000c1e1900 */
[----:B--2---:R-:W-:-:S07]  /*1020*/  IMAD.IADD R18, R5, 0x1, -R18 ;  /* 0x0000000105127824 */ /* 0x004fce00078e0a12 */
.L_x_1059:
[----:B------:R-:W-:Y:S01]  /*1030*/  UMOV UR38, UR5 ;  /* 0x0000000500267c82 */ /* 0x000fe20008000000 */
[----:B---3--:R-:W-:Y:S02]  /*1040*/  IMAD R17, R0, R17, RZ ;  /* 0x0000001100117224 */ /* 0x008fe400078e02ff */
[----:B------:R-:W-:Y:S01]  /*1050*/  IMAD.MOV.U32 R188, RZ, RZ, R185 ;  /* 0x000000ffffbc7224 */ /* 0x000fe200078e00b9 */
[----:B------:R-:W-:Y:S06]  /*1060*/  @!P1 BRA `(.L_x_1060) ;  /* 0x0000000000189947 */ /* 0x000fec0003800000 */
[----:B------:R-:W-:Y:S02]  /*1070*/  ULDC.64 UR6, c[0x0][0xa20] ;  /* 0x0002880000067ab9 */ /* 0x000fe40000000a00 */
[----:B------:R-:W-:-:S06]  /*1080*/  UIMAD.WIDE UR4, UR5, 0x4, UR6 ;  /* 0x00000004050478a5 */ /* 0x000fcc000f8e0206 */
[----:B------:R-:W-:Y:S02]  /*1090*/  IMAD.U32 R2, RZ, RZ, UR4 ;  /* 0x00000004ff027e24 */ /* 0x000fe4000f8e00ff */
[----:B------:R-:W-:-:S05]  /*10a0*/  IMAD.U32 R3, RZ, RZ, UR5 ;  /* 0x00000005ff037e24 */ /* 0x000fca000f8e00ff */
[----:B------:R0:W5:Y:S01]  /*10b0*/  LDG.E R17, desc[UR48][R2.64] ;  /* 0x0000003002117981 */ /* 0x000162000c1e1900 */
[----:B------:R-:W-:Y:S05]  /*10c0*/  BRA `(.L_x_1061) ;  /* 0x00000000002c7947 */ /* 0x000fea0003800000 */
.L_x_1060:
        /* <DEDUP_REMOVED lines=8> */
[----:B------:R-:W2:Y:S04]  /*1150*/  LDG.E R17, desc[UR48][R2.64] ;  /* 0x0000003002117981 */ /* 0x000ea8000c1e1900 */
[----:B------:R-:W2:Y:S02]  /*1160*/  LDG.E R0, desc[UR48][R2.64+0x4] ;  /* 0x0000043002007981 */ /* 0x000ea4000c1e1900 */
[----:B--2---:R-:W-:-:S07]  /*1170*/  IMAD.IADD R17, R0, 0x1, -R17 ;  /* 0x0000000100117824 */ /* 0x004fce00078e0a11 */
.L_x_1061:
[----:B------:R-:W1:Y:S01]  /*1180*/  LDC.64 R8, c[0x0][0x9e0] ;  /* 0x00027800ff087b82 */ /* 0x000e620000000a00 */
[----:B-----5:R-:W-:Y:S01]  /*1190*/  IMAD.IADD R17, R17, 0x1, -R6 ;  /* 0x0000000111117824 */ /* 0x020fe200078e0a06 */
[----:B------:R-:W-:-:S04]  /*11a0*/  LEA R0, R185, 0x80, 0x7 ;  /* 0x00000080b9007811 */ /* 0x000fc800078e38ff */
[----:B0-----:R-:W-:Y:S02]  /*11b0*/  IADD3 R3, R17, R0, -R18 ;  /* 0x0000000011037210 */ /* 0x001fe40007ffe812 */
[----:B-1----:R-:W-:-:S03]  /*11c0*/  ISETP.GE.AND P1, PT, R9, 0x1, PT ;  /* 0x000000010900780c */ /* 0x002fc60003f26270 */
[----:B------:R-:W-:-:S10]  /*11d0*/  IMAD.IADD R0, R3, 0x1, R8 ;  /* 0x0000000103007824 */ /* 0x000fd400078e0208 */
[----:B------:R-:W-:Y:S05]  /*11e0*/  @!P1 BRA `(.L_x_1062) ;  /* 0x0000000000409947 */ /* 0x000fea0003800000 */
[C---:B------:R-:W-:Y:S01]  /*11f0*/  ISETP.GT.AND P0, PT, R3.reuse, RZ, PT ;  /* 0x000000ff0300720c */ /* 0x040fe20003f04270 */
[----:B------:R-:W-:-:S12]  /*1200*/  VIADD R2, R3, 0xffffffff ;  /* 0xffffffff03027836 */ /* 0x000fd80000000000 */
[----:B------:R-:W-:Y:S05]  /*1210*/  @P0 BRA `(.L_x_1063) ;  /* 0x00000000001c0947 */ /* 0x000fea0003800000 */
[----:B------:R-:W-:Y:S01]  /*1220*/  ISETP.NE.AND P0, PT, R9, 0x1, PT ;  /* 0x000000010900780c */ /* 0x000fe20003f05270 */
[----:B------:R-:W-:-:S12]  /*1230*/  IMAD.MOV R3, RZ, RZ, -R3 ;  /* 0x000000ffff037224 */ /* 0x000fd800078e0a03 */
[----:B------:R-:W0:Y:S02]  /*1240*/  @P0 LDC.64 R4, c[0x0][0x9e8] ;  /* 0x00027a00ff040b82 */ /* 0x000e240000000a00 */
[----:B0-----:R-:W-:-:S05]  /*1250*/  @P0 IMAD.HI.U32 R2, R3, R4, RZ ;  /* 0x0000000403020227 */ /* 0x001fca00078e00ff */
[----:B------:R-:W-:-:S04]  /*1260*/  @P0 SHF.R.U32.HI R3, RZ, R5, R2 ;  /* 0x00000005ff030219 */ /* 0x000fc80000011602 */
[----:B------:R-:W-:Y:S01]  /*1270*/  LOP3.LUT R2, RZ, R3, RZ, 0x33, !PT ;  /* 0x00000003ff027212 */ /* 0x000fe200078e33ff */
[----:B------:R-:W-:Y:S06]  /*1280*/  BRA `(.L_x_1064) ;  /* 0x0000000000107947 */ /* 0x000fec0003800000 */
.L_x_1063:
[----:B------:R-:W-:-:S13]  /*1290*/  ISETP.NE.AND P0, PT, R9, 0x1, PT ;  /* 0x000000010900780c */ /* 0x000fda0003f05270 */
[----:B------:R-:W0:Y:S02]  /*12a0*/  @P0 LDC.64 R4, c[0x0][0x9e8] ;  /* 0x00027a00ff040b82 */ /* 0x000e240000000a00 */
[----:B0-----:R-:W-:-:S05]  /*12b0*/  @P0 IMAD.HI.U32 R4, R2, R4, RZ ;  /* 0x0000000402040227 */ /* 0x001fca00078e00ff */
[----:B------:R-:W-:-:S07]  /*12c0*/  @P0 SHF.R.U32.HI R2, RZ, R5, R4 ;  /* 0x00000005ff020219 */ /* 0x000fce0000011604 */
.L_x_1064:
[----:B------:R-:W-:-:S05]  /*12d0*/  IMAD R3, R2, R9, R9 ;  /* 0x0000000902037224 */ /* 0x000fca00078e0209 */
[----:B------:R-:W-:-:S07]  /*12e0*/  VIMNMX R0, R0, R3, PT ;  /* 0x0000000300007248 */ /* 0x000fce0003fe0100 */
.L_x_1062:
[----:B------:R-:W-:Y:S01]  /*12f0*/  VIADD R2, R0, 0x7f ;  /* 0x0000007f00027836 */ /* 0x000fe20000000000 */
[----:B------:R-:W-:Y:S01]  /*1300*/  ULDC UR4, c[0x0][0x9dc] ;  /* 0x0002770000047ab9 */ /* 0x000fe20000000800 */
[----:B------:R-:W-:Y:S02]  /*1310*/  VIADD R0, R17, 0x7f ;  /* 0x0000007f11007836 */ /* 0x000fe40000000000 */
[----:B------:R-:W-:Y:S01]  /*1320*/  IMAD R4, R185, 0x80, -R18 ;  /* 0x00000080b9047824 */ /* 0x000fe200078e0a12 */
[----:B------:R-:W-:Y:S02]  /*1330*/  SHF.R.S32.HI R5, RZ, 0x1f, R2 ;  /* 0x0000001fff057819 */ /* 0x000fe40000011402 */
[----:B------:R-:W-:Y:S01]  /*1340*/  SHF.R.S32.HI R3, RZ, 0x1f, R0 ;  /* 0x0000001fff037819 */ /* 0x000fe20000011400 */
[----:B------:R-:W-:Y:S01]  /*1350*/  IMAD.IADD R4, R17, 0x1, R4 ;  /* 0x0000000111047824 */ /* 0x000fe200078e0204 */
[----:B------:R-:W-:Y:S02]  /*1360*/  LEA.HI R5, R5, R2, RZ, 0x7 ;  /* 0x0000000205057211 */ /* 0x000fe400078f38ff */
[----:B------:R-:W-:Y:S01]  /*1370*/  LEA.HI R3, R3, R0, RZ, 0x7 ;  /* 0x0000000003037211 */ /* 0x000fe200078f38ff */
[----:B------:R-:W-:Y:S01]  /*1380*/  VIADD R6, R4, -UR4 ;  /* 0x8000000404067c36 */ /* 0x000fe20008000000 */
[----:B------:R-:W-:-:S02]  /*1390*/  SHF.R.S32.HI R88, RZ, 0x7, R5 ;  /* 0x00000007ff587819 */ /* 0x000fc40000011405 */
[----:B------:R-:W-:Y:S02]  /*13a0*/  SHF.R.S32.HI R3, RZ, 0x7, R3 ;  /* 0x00000007ff037819 */ /* 0x000fe40000011403 */
[----:B------:R-:W-:Y:S02]  /*13b0*/  R2UR UR4, R6 ;  /* 0x00000000060472ca */ /* 0x000fe400000e0000 */
[----:B------:R-:W-:Y:S01]  /*13c0*/  VIMNMX R88, R3, R88, PT ;  /* 0x0000005803587248 */ /* 0x000fe20003fe0100 */
[----:B------:R-:W-:-:S12]  /*13d0*/  @!P1 BRA `(.L_x_1065) ;  /* 0x0000000000449947 */ /* 0x000fd80003800000 */
[----:B------:R-:W-:-:S13]  /*13e0*/  ISETP.GT.AND P0, PT, R4, -0x1, PT ;  /* 0xffffffff0400780c */ /* 0x000fda0003f04270 */
[----:B------:R-:W-:Y:S05]  /*13f0*/  @P0 BRA `(.L_x_1066) ;  /* 0x00000000001c0947 */ /* 0x000fea0003800000 */
[----:B------:R-:W-:Y:S02]  /*1400*/  ISETP.NE.AND P0, PT, R9, 0x1, PT ;  /* 0x000000010900780c */ /* 0x000fe40003f05270 */
[----:B------:R-:W-:-:S11]  /*1410*/  LOP3.LUT R3, RZ, R4, RZ, 0x33, !PT ;  /* 0x00000004ff037212 */ /* 0x000fd600078e33ff */
[----:B------:R-:W0:Y:S02]  /*1420*/  @P0 LDC.64 R6, c[0x0][0x9e8] ;  /* 0x00027a00ff060b82 */ /* 0x000e240000000a00 */
[----:B0-----:R-:W-:-:S05]  /*1430*/  @P0 IMAD.HI.U32 R0, R3, R6, RZ ;  /* 0x0000000603000227 */ /* 0x001fca00078e00ff */
[----:B------:R-:W-:-:S04]  /*1440*/  @P0 SHF.R.U32.HI R3, RZ, R7, R0 ;  /* 0x00000007ff030219 */ /* 0x000fc80000011600 */
[----:B------:R-:W-:Y:S01]  /*1450*/  LOP3.LUT R4, RZ, R3, RZ, 0x33, !PT ;  /* 0x00000003ff047212 */ /* 0x000fe200078e33ff */
[----:B------:R-:W-:Y:S06]  /*1460*/  BRA `(.L_x_1067) ;  /* 0x0000000000107947 */ /* 0x000fec0003800000 */
.L_x_1066:
[----:B------:R-:W-:-:S13]  /*1470*/  ISETP.NE.AND P0, PT, R9, 0x1, PT ;  /* 0x000000010900780c */ /* 0x000fda0003f05270 */
[----:B------:R-:W0:Y:S02]  /*1480*/  @P0 LDC.64 R2, c[0x0][0x9e8] ;  /* 0x00027a00ff020b82 */ /* 0x000e240000000a00 */
[----:B0-----:R-:W-:-:S05]  /*1490*/  @P0 IMAD.HI.U32 R0, R4, R2, RZ ;  /* 0x0000000204000227 */ /* 0x001fca00078e00ff */
[----:B------:R-:W-:-:S07]  /*14a0*/  @P0 SHF.R.U32.HI R4, RZ, R3, R0 ;  /* 0x00000003ff040219 */ /* 0x000fce0000011600 */
.L_x_1067:
[----:B------:R-:W-:-:S05]  /*14b0*/  IMAD R4, R4, R9, RZ ;  /* 0x0000000904047224 */ /* 0x000fca00078e02ff */
[----:B------:R-:W-:-:S13]  /*14c0*/  R2UR UR5, R4 ;  /* 0x00000000040572ca */ /* 0x000fda00000e0000 */
[----:B------:R-:W-:-:S04]  /*14d0*/  UISETP.LT.AND UP0, UPT, UR4, UR5, UPT ;  /* 0x000000050400728c */ /* 0x000fc8000bf01270 */
[----:B------:R-:W-:-:S12]  /*14e0*/  USEL UR4, UR4, UR5, !UP0 ;  /* 0x0000000504047287 */ /* 0x000fd8000c000000 */
.L_x_1065:
[----:B------:R-:W-:Y:S01]  /*14f0*/  USHF.R.S32.HI UR5, URZ, 0x1f, UR4 ;  /* 0x0000001f3f057899 */ /* 0x000fe20008011404 */
[----:B------:R-:W-:Y:S01]  /*1500*/  PLOP3.LUT P0, PT, PT, PT, PT, 0x80, 0x0 ;  /* 0x000000000000781c */ /* 0x000fe20003f0f070 */
[----:B------:R-:W-:Y:S01]  /*1510*/  IMAD.MOV.U32 R0, RZ, RZ, RZ ;  /* 0x000000ffff007224 */ /* 0x000fe200078e00ff */
[----:B------:R-:W-:Y:S01]  /*1520*/  CS2R R150, SRZ ;  /* 0x0000000000967805 */ /* 0x000fe2000001ff00 */
[----:B------:R-:W-:Y:S01]  /*1530*/  ULEA.HI UR5, UR5, UR4, URZ, 0x7 ;  /* 0x0000000405057291 */ /* 0x000fe2000f8f383f */
[----:B------:R-:W-:Y:S01]  /*1540*/  IMAD.MOV.U32 R2, RZ, RZ, RZ ;  /* 0x000000ffff027224 */ /* 0x000fe200078e00ff */
        /* <DEDUP_REMOVED lines=69> */
.L_x_1069:
[----:B------:R-:W-:Y:S01]  /*19a0*/  ULEA.HI UR4, UR44, UR44, URZ, 0x1 ;  /* 0x0000002c2c047291 */ /* 0x000fe2000f8f083f */
[----:B------:R-:W-:-:S03]  /*19b0*/  IMAD.U32 R2, RZ, RZ, UR45 ;  /* 0x0000002dff027e24 */ /* 0x000fc6000f8e00ff */
[----:B------:R-:W-:Y:S02]  /*19c0*/  ULOP3.LUT UR4, UR4, 0xfffffffe, URZ, 0xc0, !UPT ;  /* 0xfffffffe04047892 */ /* 0x000fe4000f8ec03f */
[----:B------:R-:W-:Y:S02]  /*19d0*/  ISETP.NE.AND P0, PT, R2, 0x3, PT ;  /* 0x000000030200780c */ /* 0x000fe40003f05270 */
[----:B------:R-:W-:-:S06]  /*19e0*/  UIADD3 UR4, UR44, -UR4, URZ ;  /* 0x800000042c047290 */ /* 0x000fcc000fffe03f */
[----:B------:R-:W-:-:S05]  /*19f0*/  IMAD.U32 R0, RZ, RZ, UR4 ;  /* 0x00000004ff007e24 */ /* 0x000fca000f8e00ff */
[----:B------:R-:W-:-:S04]  /*1a00*/  SHF.L.U32 R0, R0, 0x1f, RZ ;  /* 0x0000001f00007819 */ /* 0x000fc800000006ff */
[----:B------:R-:W0:Y:S02]  /*1a10*/  SYNCS.PHASECHK.TRANS64.TRYWAIT P1, [UR41+0x28800], R0 ;  /* 0x02880000ff0075a7 */ /* 0x000e240008020169 */
[----:B0-----:R-:W-:Y:S05]  /*1a20*/  @!P1 BRA `(.L_x_1070) ;  /* 0x0000014c00e89947 */ /* 0x001fea0003800000 */
.L_x_1253:
[----:B------:R-:W-:Y:S05]  /*1a30*/  @!P0 BRA `(.L_x_1071) ;  /* 0x0000000000048947 */ /* 0x000fea0003800000 */
[----:B------:R-:W-:Y:S01]  /*1a40*/  BPT.TRAP 0x1 ;  /* 0x000000040000795c */ /* 0x000fe20000300000 */
.L_x_1071:
[----:B------:R-:W-:Y:S02]  /*1a50*/  IMAD.U32 R7, RZ, RZ, UR42 ;  /* 0x0000002aff077e24 */ /* 0x000fe4000f8e00ff */
[----:B0-----:R-:W-:-:S03]  /*1a60*/  IMAD.U32 R0, RZ, RZ, UR43 ;  /* 0x0000002bff007e24 */ /* 0x001fc6000f8e00ff */
[----:B------:R-:W-:Y:S02]  /*1a70*/  LEA R7, R7, UR41, 0x3 ;  /* 0x0000002907077c11 */ /* 0x000fe4000f8e18ff */
[----:B------:R-:W-:-:S04]  /*1a80*/  SHF.L.U32 R0, R0, 0x1f, RZ ;  /* 0x0000001f00007819 */ /* 0x000fc800000006ff */
[----:B------:R0:W1:Y:S01]  /*1a90*/  SYNCS.PHASECHK.TRANS64.TRYWAIT P2, [R7+URZ+0x28830], R0 ;  /* 0x02883000070075a7 */ /* 0x000062000804017f */
[----:B------:R-:W-:Y:S05]  /*1aa0*/  @!P0 BRA `(.L_x_1072) ;  /* 0x0000000000048947 */ /* 0x000fea0003800000 */
[----:B------:R-:W-:Y:S01]  /*1ab0*/  BPT.TRAP 0x1 ;  /* 0x000000040000795c */ /* 0x000fe20000300000 */
.L_x_1072:
[----:B------:R-:W2:Y:S02]  /*1ac0*/  S2R R2, SR_TID.X ;  /* 0x0000000000027919 */ /* 0x000ea40000002100 */
[----:B--2---:R-:W-:Y:S01]  /*1ad0*/  LOP3.LUT P1, RZ, R2, 0x7f, RZ, 0xc0, !PT ;  /* 0x0000007f02ff7812 */ /* 0x004fe2000782c0ff */
[----:B-1----:R-:W-:-:S12]  /*1ae0*/  @P2 BRA `(.L_x_1073) ;  /* 0x0000000000082947 */ /* 0x002fd80003800000 */
[----:B------:R-:W1:Y:S02]  /*1af0*/  SYNCS.PHASECHK.TRANS64.TRYWAIT P2, [R7+URZ+0x28830], R0 ;  /* 0x02883000070075a7 */ /* 0x000e64000804017f */
[----:B-1----:R-:W-:Y:S05]  /*1b00*/  @!P2 BRA `(.L_x_1074) ;  /* 0x0000014c00c8a947 */ /* 0x002fea0003800000 */
.L_x_1073:
[----:B------:R-:W-:Y:S05]  /*1b10*/  WARPSYNC.ALL ;  /* 0x0000000000007948 */ /* 0x000fea0003800000 */
[----:B------:R-:W-:Y:S01]  /*1b20*/  UIADD3 UR4, UR41, 0x18400, URZ ;  /* 0x0001840029047890 */ /* 0x000fe2000fffe03f */
[----:B------:R-:W-:Y:S01]  /*1b30*/  WARPGROUP.ARRIVE ;  /* 0x00000000000079c5 */ /* 0x000fe20000000000 */
[----:B------:R-:W-:Y:S01]  /*1b40*/  ULOP3.LUT UR32, UR47, 0x10000, URZ, 0xfc, !UPT ;  /* 0x000100002f207892 */ /* 0x000fe2000f8efc3f */
[----:B------:R-:W-:Y:S01]  /*1b50*/  IMAD.MOV.U32 R5, RZ, RZ, -0x80 ;  /* 0xffffff80ff057424 */ /* 0x000fe200078e00ff */
[----:B------:R-:W-:Y:S01]  /*1b60*/  USHF.R.U32.HI UR4, URZ, 0x4, UR4 ;  /* 0x000000043f047899 */ /* 0x000fe20008011604 */
[----:B01----:R-:W-:Y:S01]  /*1b70*/  @!P1 VIADD R0, R7, 0x28840 ;  /* 0x0002884007009836 */ /* 0x003fe20000000000 */
[----:B------:R-:W-:Y:S01]  /*1b80*/  UMOV UR33, 0x40000040 ;  /* 0x4000004000217882 */ /* 0x000fe20000000000 */
[----:B------:R-:W-:Y:S01]  /*1b90*/  UMOV UR35, 0x40000040 ;  /* 0x4000004000237882 */ /* 0x000fe20000000000 */
[----:B------:R-:W-:Y:S01]  /*1ba0*/  ULOP3.LUT UR4, UR4, 0x3fff, URZ, 0xc0, !UPT ;  /* 0x00003fff04047892 */ /* 0x000fe2000f8ec03f */
[----:B------:R-:W-:Y:S01]  /*1bb0*/  IMAD R112, R88, R5, 0x80 ;  /* 0x0000008058707424 */ /* 0x000fe200078e0205 */
[----:B------:R-:W-:Y:S01]  /*1bc0*/  UMOV UR5, 0x40000040 ;  /* 0x4000004000057882 */ /* 0x000fe20000000000 */
[----:B------:R-:W-:Y:S01]  /*1bd0*/  UMOV UR7, 0x40000040 ;  /* 0x4000004000077882 */ /* 0x000fe20000000000 */
[----:B------:R-:W-:Y:S01]  /*1be0*/  ULOP3.LUT UR46, UR4, 0x10000, URZ, 0xfc, !UPT ;  /* 0x00010000042e7892 */ /* 0x000fe2000f8efc3f */
[----:B------:R-:W-:Y:S01]  /*1bf0*/  IMAD.IADD R5, R17, 0x1, R112 ;  /* 0x0000000111057824 */ /* 0x000fe200078e0270 */
[----:B------:R-:W-:Y:S01]  /*1c00*/  UIADD3 UR4, UR32, 0x2, URZ ;  /* 0x0000000220047890 */ /* 0x000fe2000fffe03f */
[----:B------:R-:W-:Y:S01]  /*1c10*/  @!P1 PRMT R0, RZ, 0x654, R0 ;  /* 0x00000654ff009816 */ /* 0x000fe20000000000 */
[----:B------:R-:W-:-:S02]  /*1c20*/  ULEA UR34, UR42, UR46, 0xb ;  /* 0x0000002e2a227291 */ /* 0x000fc4000f8e583f */
[----:B------:R-:W-:Y:S01]  /*1c30*/  UIADD3 UR8, UR32, 0x4, URZ ;  /* 0x0000000420087890 */ /* 0x000fe2000fffe03f */
[----:B------:R-:W-:Y:S01]  /*1c40*/  IADD3 R7, -R18, 0x1, R5 ;  /* 0x0000000112077810 */ /* 0x000fe20007ffe105 */
[----:B------:R-:W-:Y:S02]  /*1c50*/  UIADD3 UR6, UR34, 0x2, URZ ;  /* 0x0000000222067890 */ /* 0x000fe4000fffe03f */
[----:B------:R-:W-:Y:S01]  /*1c60*/  UIADD3 UR10, UR34, 0x4, URZ ;  /* 0x00000004220a7890 */ /* 0x000fe2000fffe03f */
[----:B------:R-:W-:Y:S02]  /*1c70*/  UMOV UR9, 0x40000040 ;  /* 0x4000004000097882 */ /* 0x000fe40000000000 */
[----:B------:R-:W-:Y:S01]  /*1c80*/  HGMMA.64x128x16.F32 R24, gdesc[UR32], RZ, !UPT, gsb0 ;  /* 0x01e00000201879f0 */ /* 0x000fe2000c0008ff */
[----:B------:R-:W-:Y:S01]  /*1c90*/  UMOV UR11, 0x40000040 ;  /* 0x40000040000b7882 */ /* 0x000fe20000000000 */
[----:B------:R-:W-:Y:S01]  /*1ca0*/  UIADD3 UR12, UR32, 0x6, URZ ;  /* 0x00000006200c7890 */ /* 0x000fe2000fffe03f */
[----:B------:R-:W-:Y:S01]  /*1cb0*/  IMAD R7, R16, -0x2, R7 ;  /* 0xfffffffe10077824 */ /* 0x000fe200078e0207 */
[----:B------:R-:W-:Y:S01]  /*1cc0*/  UIADD3 UR14, UR34, 0x6, URZ ;  /* 0x00000006220e7890 */ /* 0x000fe2000fffe03f */
[----:B------:R-:W-:Y:S01]  /*1cd0*/  UMOV UR13, 0x40000040 ;  /* 0x40000040000d7882 */ /* 0x000fe20000000000 */
[----:B------:R-:W-:Y:S01]  /*1ce0*/  UMOV UR15, 0x40000040 ;  /* 0x40000040000f7882 */ /* 0x000fe20000000000 */
[----:B------:R-:W-:-:S02]  /*1cf0*/  UIADD3 UR16, UR32, 0x400, URZ ;  /* 0x0000040020107890 */ /* 0x000fc4000fffe03f */
[----:B------:R-:W-:Y:S01]  /*1d00*/  UIADD3 UR18, UR34, 0x400, URZ ;  /* 0x0000040022127890 */ /* 0x000fe2000fffe03f */
[----:B------:R-:W-:Y:S01]  /*1d10*/  UMOV UR17, 0x40000040 ;  /* 0x4000004000117882 */ /* 0x000fe20000000000 */
[----:B------:R-:W-:Y:S01]  /*1d20*/  UMOV UR19, 0x40000040 ;  /* 0x4000004000137882 */ /* 0x000fe20000000000 */
[----:B------:R-:W-:Y:S02]  /*1d30*/  UIADD3 UR20, UR32, 0x402, URZ ;  /* 0x0000040220147890 */ /* 0x000fe4000fffe03f */
        /* <DEDUP_REMOVED lines=15> */
[----:B------:R-:W-:Y:S01]  /*1e30*/  UISETP.GE.AND UP0, UPT, UR7, 0x1, UPT ;  /* 0x000000010700788c */ /* 0x000fe2000bf06270 */
[----:B------:R-:W-:-:S05]  /*1e40*/  VIADD R114, R7, UR6 ;  /* 0x0000000607727c36 */ /* 0x000fca0008000000 */
[----:B------:R-:W-:Y:S01]  /*1e50*/  PLOP3.LUT P2, PT, PT, PT, UP0, 0x40, 0x0 ;  /* 0x000000000000781c */ /* 0x000fe20003f4e808 */
        /* <DEDUP_REMOVED lines=35> */
[----:B------:R0:W1:Y:S01]  /*2090*/  MUFU.TANH R6, R28 ;  /* 0x0000001c00067308 */ /* 0x0000620000002400 */
        /* <DEDUP_REMOVED lines=8> */
[----:B0-----:R-:W-:Y:S01]  /*2120*/  FMUL.FTZ R28, R39, UR10 ;  /* 0x0000000a271c7c20 */ /* 0x001fe20008410000 */
[----:B------:R-:W-:Y:S01]  /*2130*/  FMUL.FTZ R41, R41, UR10 ;  /* 0x0000000a29297c20 */ /* 0x000fe20008410000 */
[----:B------:R-:W-:Y:S01]  /*2140*/  FMUL.FTZ R45, R45, UR10 ;  /* 0x0000000a2d2d7c20 */ /* 0x000fe20008410000 */
[----:B------:R-:W-:Y:S01]  /*2150*/  FMUL.FTZ R49, R49, UR10 ;  /* 0x0000000a31317c20 */ /* 0x000fe20008410000 */
[----:B------:R-:W-:Y:S01]  /*2160*/  FMUL.FTZ R52, R52, UR10 ;  /* 0x0000000a34347c20 */ /* 0x000fe20008410000 */
[----:B------:R-:W-:Y:S01]  /*2170*/  FMUL.FTZ R53, R53, UR10 ;  /* 0x0000000a35357c20 */ /* 0x000fe20008410000 */
[----:B------:R-:W-:Y:S01]  /*2180*/  FMUL.FTZ R42, R54, UR10 ;  /* 0x0000000a362a7c20 */ /* 0x000fe20008410000 */
[----:B------:R0:W3:Y:S01]  /*2190*/  MUFU.TANH R11, R32 ;  /* 0x00000020000b7308 */ /* 0x0000e20000002400 */
        /* <DEDUP_REMOVED lines=8> */
[----:B0-----:R-:W-:Y:S01]  /*2220*/  FMUL.FTZ R32, R43, UR10 ;  /* 0x0000000a2b207c20 */ /* 0x001fe20008410000 */
        /* <DEDUP_REMOVED lines=13> */
[----:B----4-:R-:W-:Y:S01]  /*2300*/  FMUL.FTZ R33, R82, UR10 ;  /* 0x0000000a52217c20 */ /* 0x010fe20008410000 */
        /* <DEDUP_REMOVED lines=10> */
[----:B------:R-:W-:Y:S01]  /*23b0*/  FMUL.FTZ R77, R77, UR10 ;  /* 0x0000000a4d4d7c20 */ /* 0x000fe20008410000 */
[----:B------:R-:W-:Y:S01]  /*23c0*/  FMUL.FTZ R78, R78, UR10 ;  /* 0x0000000a4e4e7c20 */ /* 0x000fe20008410000 */
[----:B------:R-:W-:Y:S01]  /*23d0*/  FMUL.FTZ R80, R80, UR10 ;  /* 0x0000000a50507c20 */ /* 0x000fe20008410000 */
[----:B------:R-:W-:Y:S01]  /*23e0*/  FMUL.FTZ R84, R84, UR10 ;  /* 0x0000000a54547c20 */ /* 0x000fe20008410000 */
[----:B------:R4:W-:Y:S02]  /*23f0*/  @!P1 SYNCS.ARRIVE.TRANS64.RED.A1T0 RZ, [R0+URZ], RZ ;  /* 0x000000ff00ff99a7 */ /* 0x0009e4000810043f */
[----:B------:R5:W1:Y:S01]  /*2400*/  MUFU.TANH R106, R44 ;  /* 0x0000002c006a7308 */ /* 0x000a620000002400 */
[----:B0-----:R-:W-:Y:S01]  /*2410*/  FMUL.FTZ R40, R51, UR10 ;  /* 0x0000000a33287c20 */ /* 0x001fe20008410000 */
[----:B------:R-:W-:Y:S01]  /*2420*/  LEA R51, R88, 0xffffff80, 0x7 ;  /* 0xffffff8058337811 */ /* 0x000fe200078e38ff */
[----:B----4-:R-:W-:-:S05]  /*2430*/  IMAD R0, R185, 0x80, R190 ;  /* 0x00000080b9007824 */ /* 0x010fca00078e02be */
[----:B------:R0:W4:Y:S01]  /*2440*/  MUFU.TANH R102, R48 ;  /* 0x0000003000667308 */ /* 0x0001220000002400 */
[----:B-----5:R-:W-:Y:S01]  /*2450*/  FMUL.FTZ R44, R55, UR10 ;  /* 0x0000000a372c7c20 */ /* 0x020fe20008410000 */
[----:B------:R-:W-:-:S05]  /*2460*/  IMAD R55, R16, -0x2, R5 ;  /* 0xfffffffe10377824 */ /* 0x000fca00078e0205 */
[----:B------:R-:W-:Y:S01]  /*2470*/  VIADDMNMX R5, R0, R114, R55, PT ;  /* 0x0000007200057246 */ /* 0x000fe20003800137 */
[----:B------:R1:W1:Y:S01]  /*2480*/  MUFU.TANH R43, R70 ;  /* 0x00000046002b7308 */ /* 0x0002620000002400 */
[----:B0-----:R-:W-:Y:S01]  /*2490*/  FMUL.FTZ R48, R59, UR10 ;  /* 0x0000000a3b307c20 */ /* 0x001fe20008410000 */
[----:B------:R-:W-:-:S04]  /*24a0*/  VIADD R59, R7, UR47 ;  /* 0x0000002f073b7c36 */ /* 0x000fc80008000000 */
[----:B------:R-:W-:Y:S02]  /*24b0*/  IMAD.IADD R7, R59, 0x1, R0 ;  /* 0x000000013b077824 */ /* 0x000fe400078e0200 */
[----:B------:R-:W0:Y:S08]  /*24c0*/  MUFU.TANH R3, R3 ;  /* 0x0000000300037308 */ /* 0x000e300000002400 */
        /* <DEDUP_REMOVED lines=29> */
[----:B------:R0:W0:Y:S08]  /*26a0*/  MUFU.TANH R58, R63 ;  /* 0x0000003f003a7308 */ /* 0x0000300000002400 */
        /* <DEDUP_REMOVED lines=11> */
[----:B------:R0:W0:Y:S08]  /*2760*/  MUFU.TANH R27, R76 ;  /* 0x0000004c001b7308 */ /* 0x0000300000002400 */
[----:B------:R0:W0:Y:S08]  /*2770*/  MUFU.TANH R70, R77 ;  /* 0x0000004d00467308 */ /* 0x0000300000002400 */
[----:B------:R0:W0:Y:S08]  /*2780*/  MUFU.TANH R62, R78 ;  /* 0x0000004e003e7308 */ /* 0x0000300000002400 */
[----:B------:R-:W0:Y:S08]  /*2790*/  MUFU.TANH R29, R29 ;  /* 0x0000001d001d7308 */ /* 0x000e300000002400 */
[----:B------:R0:W0:Y:S08]  /*27a0*/  MUFU.TANH R39, R80 ;  /* 0x0000005000277308 */ /* 0x0000300000002400 */
[----:B------:R-:W0:Y:S08]  /*27b0*/  MUFU.TANH R81, R81 ;  /* 0x0000005100517308 */ /* 0x000e300000002400 */
[----:B------:R-:W0:Y:S08]  /*27c0*/  MUFU.TANH R33, R33 ;  /* 0x0000002100217308 */ /* 0x000e300000002400 */
[----:B------:R-:W0:Y:S08]  /*27d0*/  MUFU.TANH R31, R31 ;  /* 0x0000001f001f7308 */ /* 0x000e300000002400 */
[----:B------:R0:W0:Y:S08]  /*27e0*/  MUFU.TANH R47, R84 ;  /* 0x00000054002f7308 */ /* 0x0000300000002400 */
[----:B------:R-:W0:Y:S08]  /*27f0*/  MUFU.TANH R85, R85 ;  /* 0x0000005500557308 */ /* 0x000e300000002400 */
[----:B------:R-:W0:Y:S08]  /*2800*/  MUFU.TANH R35, R35 ;  /* 0x0000002300237308 */ /* 0x000e300000002400 */
[----:B------:R-:W0:Y:S01]  /*2810*/  MUFU.TANH R37, R37 ;  /* 0x0000002500257308 */ /* 0x000e220000002400 */
[----:B-1234-:R-:W-:Y:S05]  /*2820*/  @P2 BRA `(.L_x_1075) ;  /* 0x0000000000582947 */ /* 0x01efea0003800000 */
[----:B------:R-:W-:Y:S01]  /*2830*/  IADD3 R4, -R18, R17, R0 ;  /* 0x0000001112047210 */ /* 0x000fe20007ffe100 */
[----:B------:R-:W-:Y:S03]  /*2840*/  BSSY B0, `(.L_x_1076) ;  /* 0x0000010000007945 */ /* 0x000fe60003800000 */
[----:B------:R-:W-:-:S13]  /*2850*/  ISETP.GT.AND P2, PT, R4, -0x1, PT ;  /* 0xffffffff0400780c */ /* 0x000fda0003f44270 */
[----:B------:R-:W-:Y:S05]  /*2860*/  @P2 BRA `(.L_x_1077) ;  /* 0x0000000000202947 */ /* 0x000fea0003800000 */
[----:B------:R-:W-:Y:S01]  /*2870*/  UISETP.NE.AND UP1, UPT, UR7, 0x1, UPT ;  /* 0x000000010700788c */ /* 0x000fe2000bf25270 */
[----:B------:R-:W-:-:S05]  /*2880*/  LOP3.LUT R4, RZ, R4, RZ, 0x33, !PT ;  /* 0x00000004ff047212 */ /* 0x000fca00078e33ff */
[----:B------:R-:W-:-:S05]  /*2890*/  PLOP3.LUT P2, PT, PT, PT, UP1, 0x80, 0x0 ;  /* 0x000000000000781c */ /* 0x000fca0003f4f018 */
[----:B------:R-:W-:-:S08]  /*28a0*/  @UP1 ULDC.64 UR10, c[0x0][0x9e8] ;  /* 0x00027a00000a1ab9 */ /* 0x000fd00000000a00 */
[----:B------:R-:W-:-:S05]  /*28b0*/  @P2 IMAD.HI.U32 R9, R4, UR10, RZ ;  /* 0x0000000a04092c27 */ /* 0x000fca000f8e00ff */
[----:B------:R-:W-:-:S04]  /*28c0*/  @P2 SHF.R.U32.HI R4, RZ, UR11, R9 ;  /* 0x0000000bff042c19 */ /* 0x000fc80008011609 */
[----:B------:R-:W-:Y:S01]  /*28d0*/  LOP3.LUT R4, RZ, R4, RZ, 0x33, !PT ;  /* 0x00000004ff047212 */ /* 0x000fe200078e33ff */
[----:B------:R-:W-:Y:S06]  /*28e0*/  BRA `(.L_x_1078) ;  /* 0x0000000000147947 */ /* 0x000fec0003800000 */
.L_x_1077:
[----:B------:R-:W-:-:S06]  /*28f0*/  UISETP.NE.AND UP1, UPT, UR7, 0x1, UPT ;  /* 0x000000010700788c */ /* 0x000fcc000bf25270 */
[----:B------:R-:W-:-:S05]  /*2900*/  PLOP3.LUT P2, PT, PT, PT, UP1, 0x80, 0x0 ;  /* 0x000000000000781c */ /* 0x000fca0003f4f018 */
[----:B------:R-:W-:-:S08]  /*2910*/  @UP1 ULDC.64 UR10, c[0x0][0x9e8] ;  /* 0x00027a00000a1ab9 */ /* 0x000fd00000000a00 */
[----:B------:R-:W-:-:S05]  /*2920*/  @P2 IMAD.HI.U32 R9, R4, UR10, RZ ;  /* 0x0000000a04092c27 */ /* 0x000fca000f8e00ff */
[----:B------:R-:W-:-:S07]  /*2930*/  @P2 SHF.R.U32.HI R4, RZ, UR11, R9 ;  /* 0x0000000bff042c19 */ /* 0x000fce0008011609 */
.L_x_1078:
[----:B------:R-:W-:Y:S05]  /*2940*/  BSYNC B0 ;  /* 0x0000000000007941 */ /* 0x000fea0003800000 */
.L_x_1076:
[----:B------:R-:W-:-:S04]  /*2950*/  IMAD R9, R4, UR7, -R51 ;  /* 0x0000000704097c24 */ /* 0x000fc8000f8e0a33 */
[----:B------:R-:W-:-:S05]  /*2960*/  IMAD R4, R16, -0x2, R9 ;  /* 0xfffffffe10047824 */ /* 0x000fca00078e0209 */
[----:B------:R-:W-:Y:S02]  /*2970*/  VIMNMX R7, R7, R4, !PT ;  /* 0x0000000407077248 */ /* 0x000fe40007fe0100 */
[----:B------:R-:W-:-:S07]  /*2980*/  VIADDMNMX R5, R4, UR7, R5, PT ;  /* 0x0000000704057c46 */ /* 0x000fce000b800105 */
.L_x_1075:
[C---:B------:R-:W-:Y:S02]  /*2990*/  ISETP.GE.AND P2, PT, R112.reuse, 0x2, PT ;  /* 0x000000027000780c */ /* 0x040fe40003f46270 */
[C---:B------:R-:W-:Y:S02]  /*29a0*/  ISETP.GE.AND P5, PT, R112.reuse, 0xa, PT ;  /* 0x0000000a7000780c */ /* 0x040fe40003fa6270 */
[----:B------:R-:W-:Y:S02]  /*29b0*/  ISETP.GT.AND P3, PT, R7, 0x1, !P2 ;  /* 0x000000010700780c */ /* 0x000fe40005764270 */
[----:B------:R-:W-:Y:S02]  /*29c0*/  ISETP.GE.AND P4, PT, R112, 0x9, PT ;  /* 0x000000097000780c */ /* 0x000fe40003f86270 */
[----:B------:R-:W-:Y:S02]  /*29d0*/  ISETP.LT.OR P3, PT, R5, 0x2, P3 ;  /* 0x000000020500780c */ /* 0x000fe40001f61670 */
[----:B0-----:R-:W-:-:S02]  /*29e0*/  P2R R63, PR, RZ, 0x10 ;  /* 0x00000010ff3f7803 */ /* 0x001fc40000000000 */
[----:B------:R-:W-:Y:S02]  /*29f0*/  FSEL R116, R25, -INF , !P3 ;  /* 0xff80000019747808 */ /* 0x000fe40005800000 */
[----:B------:R-:W-:Y:S02]  /*2a00*/  ISETP.GT.AND P3, PT, R7, 0x9, !P5 ;  /* 0x000000090700780c */ /* 0x000fe40006f64270 */
[----:B------:R-:W-:Y:S02]  /*2a10*/  P2R R25, PR, RZ, 0x20 ;  /* 0x00000020ff197803 */ /* 0x000fe40000000000 */
[----:B------:R-:W-:Y:S02]  /*2a20*/  ISETP.LT.OR P3, PT, R5, 0xa, P3 ;  /* 0x0000000a0500780c */ /* 0x000fe40001f61670 */
[----:B------:R-:W-:Y:S02]  /*2a30*/  ISETP.GT.AND P4, PT, R7, 0x8, !P4 ;  /* 0x000000080700780c */ /* 0x000fe40006784270 */
[----:B------:R-:W-:-:S02]  /*2a40*/  ISETP.GE.AND P5, PT, R112, 0x11, PT ;  /* 0x000000117000780c */ /* 0x000fc40003fa6270 */
[----:B------:R-:W-:Y:S02]  /*2a50*/  FSEL R118, R8, -INF , !P3 ;  /* 0xff80000008767808 */ /* 0x000fe40005800000 */
[----:B------:R-:W-:Y:S02]  /*2a60*/  ISETP.LT.OR P4, PT, R5, 0x9, P4 ;  /* 0x000000090500780c */ /* 0x000fe40002781670 */
[----:B------:R-:W-:Y:S02]  /*2a70*/  ISETP.GT.AND P3, PT, R7, 0x10, !P5 ;  /* 0x000000100700780c */ /* 0x000fe40006f64270 */
[----:B------:R-:W-:Y:S02]  /*2a80*/  FSEL R182, R6, -INF , !P4 ;  /* 0xff80000006b67808 */ /* 0x000fe40006000000 */
        /* <DEDUP_REMOVED lines=26> */
[C---:B------:R-:W-:Y:S02]  /*2c30*/  ISETP.GE.AND P4, PT, R112.reuse, 0x29, PT ;  /* 0x000000297000780c */ /* 0x040fe40003f86270 */
        /* <DEDUP_REMOVED lines=89> */
[----:B------:R-:W-:Y:S02]  /*31d0*/  P2R R77, PR, RZ, 0x20 ;  /* 0x00000020ff4d7803 */ /* 0x000fe40000000000 */
[----:B------:R-:W-:Y:S02]  /*31e0*/  FSEL R70, R70, -INF , !P3 ;  /* 0xff80000046467808 */ /* 0x000fe40005800000 */
[----:B------:R-:W-:Y:S02]  /*31f0*/  ISETP.GE.AND P3, PT, R112, 0x71, PT ;  /* 0x000000717000780c */ /* 0x000fe40003f66270 */
[----:B------:R-:W-:Y:S02]  /*3200*/  IADD3 R27, R59, 0x8, R0 ;  /* 0x000000083b1b7810 */ /* 0x000fe40007ffe000 */
[----:B------:R-:W-:-:S04]  /*3210*/  ISETP.GT.AND P4, PT, R7, 0x70, !P3 ;  /* 0x000000700700780c */ /* 0x000fc80005f84270 */
[----:B------:R-:W-:-:S04]  /*3220*/  ISETP.LT.OR P4, PT, R5, 0x71, P4 ;  /* 0x000000710500780c */ /* 0x000fc80002781670 */
[----:B------:R-:W-:Y:S01]  /*3230*/  FSEL R68, R39, -INF , !P4 ;  /* 0xff80000027447808 */ /* 0x000fe20006000000 */
[----:B------:R-:W-:Y:S01]  /*3240*/  VIADD R39, R0, 0x8 ;  /* 0x0000000800277836 */ /* 0x000fe20000000000 */
[----:B------:R-:W-:-:S04]  /*3250*/  ISETP.GE.AND P4, PT, R112, 0x72, PT ;  /* 0x000000727000780c */ /* 0x000fc80003f86270 */
[----:B------:R-:W-:Y:S02]  /*3260*/  ISETP.GT.AND P5, PT, R7, 0x71, !P4 ;  /* 0x000000710700780c */ /* 0x000fe400067a4270 */
[----:B------:R-:W-:Y:S02]  /*3270*/  VIADDMNMX R39, R39, R114, R55, PT ;  /* 0x0000007227277246 */ /* 0x000fe40003800137 */
        /* <DEDUP_REMOVED lines=10> */
[----:B------:R-:W-:Y:S02]  /*3320*/  FSEL R180, R3, -INF , !P6 ;  /* 0xff80000003b47808 */ /* 0x000fe40007000000 */
[----:B------:R-:W-:-:S04]  /*3330*/  ISETP.GE.AND P6, PT, R112, 0x7a, PT ;  /* 0x0000007a7000780c */ /* 0x000fc80003fc6270 */
[----:B------:R-:W-:Y:S02]  /*3340*/  P2R R47, PR, RZ, 0x40 ;  /* 0x00000040ff2f7803 */ /* 0x000fe40000000000 */
[----:B------:R-:W-:-:S04]  /*3350*/  ISETP.GT.AND P6, PT, R7, 0x79, !P6 ;  /* 0x000000790700780c */ /* 0x000fc800077c4270 */
[----:B------:R-:W-:-:S04]  /*3360*/  ISETP.LT.OR P6, PT, R5, 0x7a, P6 ;  /* 0x0000007a0500780c */ /* 0x000fc800037c1670 */
[----:B------:R-:W-:Y:S02]  /*3370*/  FSEL R8, R85, -INF , !P6 ;  /* 0xff80000055087808 */ /* 0x000fe40007000000 */
[----:B------:R-:W-:-:S13]  /*3380*/  PLOP3.LUT P6, PT, PT, PT, UP0, 0x40, 0x0 ;  /* 0x000000000000781c */ /* 0x000fda0003fce808 */
[----:B------:R-:W-:Y:S05]  /*3390*/  @P6 BRA `(.L_x_1079) ;  /* 0x0000000000646947 */ /* 0x000fea0003800000 */
[----:B------:R-:W-:Y:S01]  /*33a0*/  IADD3 R3, R17, 0x8, R0 ;  /* 0x0000000811037810 */ /* 0x000fe20007ffe000 */
[----:B------:R-:W-:Y:S04]  /*33b0*/  BSSY B0, `(.L_x_1080) ;  /* 0x0000013000007945 */ /* 0x000fe80003800000 */
[----:B------:R-:W-:-:S05]  /*33c0*/  IMAD.IADD R3, R3, 0x1, -R18 ;  /* 0x0000000103037824 */ /* 0x000fca00078e0a12 */
[----:B------:R-:W-:-:S13]  /*33d0*/  ISETP.GT.AND P6, PT, R3, -0x1, PT ;  /* 0xffffffff0300780c */ /* 0x000fda0003fc4270 */
[----:B------:R-:W-:Y:S05]  /*33e0*/  @P6 BRA `(.L_x_1081) ;  /* 0x0000000000246947 */ /* 0x000fea0003800000 */
[----:B------:R-:W-:Y:S01]  /*33f0*/  UISETP.NE.AND UP1, UPT, UR7, 0x1, UPT ;  /* 0x000000010700788c */ /* 0x000fe2000bf25270 */
[----:B------:R-:W-:-:S05]  /*3400*/  LOP3.LUT R3, RZ, R3, RZ, 0x33, !PT ;  /* 0x00000003ff037212 */ /* 0x000fca00078e33ff */
[----:B------:R-:W-:-:S05]  /*3410*/  PLOP3.LUT P6, PT, PT, PT, UP1, 0x80, 0x0 ;  /* 0x000000000000781c */ /* 0x000fca0003fcf018 */
[----:B------:R-:W-:-:S08]  /*3420*/  @UP1 ULDC.64 UR10, c[0x0][0x9e8] ;  /* 0x00027a00000a1ab9 */ /* 0x000fd00000000a00 */
[----:B------:R-:W-:Y:S01]  /*3430*/  @P6 IMAD.HI.U32 R5, R3, UR10, RZ ;  /* 0x0000000a03056c27 */ /* 0x000fe2000f8e00ff */
[----:B------:R-:W-:-:S13]  /*3440*/  PLOP3.LUT P6, PT, PT, PT, UP1, 0x80, 0x0 ;  /* 0x000000000000781c */ /* 0x000fda0003fcf018 */
[----:B------:R-:W-:-:S04]  /*3450*/  @P6 SHF.R.U32.HI R3, RZ, UR11, R5 ;  /* 0x0000000bff036c19 */ /* 0x000fc80008011605 */
[----:B------:R-:W-:Y:S01]  /*3460*/  LOP3.LUT R3, RZ, R3, RZ, 0x33, !PT ;  /* 0x00000003ff037212 */ /* 0x000fe200078e33ff */
[----:B------:R-:W-:Y:S06]  /*3470*/  BRA `(.L_x_1082) ;  /* 0x0000000000187947 */ /* 0x000fec0003800000 */
.L_x_1081:
[----:B------:R-:W-:-:S06]  /*3480*/  UISETP.NE.AND UP1, UPT, UR7, 0x1, UPT ;  /* 0x000000010700788c */ /* 0x000fcc000bf25270 */
[----:B------:R-:W-:-:S05]  /*3490*/  PLOP3.LUT P6, PT, PT, PT, UP1, 0x80, 0x0 ;  /* 0x000000000000781c */ /* 0x000fca0003fcf018 */
[----:B------:R-:W-:-:S08]  /*34a0*/  @UP1 ULDC.64 UR10, c[0x0][0x9e8] ;  /* 0x00027a00000a1ab9 */ /* 0x000fd00000000a00 */
[----:B------:R-:W-:Y:S01]  /*34b0*/  @P6 IMAD.HI.U32 R5, R3, UR10, RZ ;  /* 0x0000000a03056c27 */ /* 0x000fe2000f8e00ff */
[----:B------:R-:W-:-:S13]  /*34c0*/  PLOP3.LUT P6, PT, PT, PT, UP1, 0x80, 0x0 ;  /* 0x000000000000781c */ /* 0x000fda0003fcf018 */
[----:B------:R-:W-:-:S07]  /*34d0*/  @P6 SHF.R.U32.HI R3, RZ, UR11, R5 ;  /* 0x0000000bff036c19 */ /* 0x000fce0008011605 */
.L_x_1082:
[----:B------:R-:W-:Y:S05]  /*34e0*/  BSYNC B0 ;  /* 0x0000000000007941 */ /* 0x000fea0003800000 */
.L_x_1080:
[----:B------:R-:W-:-:S04]  /*34f0*/  IMAD R3, R3, UR7, -R51 ;  /* 0x0000000703037c24 */ /* 0x000fc8000f8e0a33 */
[----:B------:R-:W-:-:S05]  /*3500*/  IMAD R52, R16, -0x2, R3 ;  /* 0xfffffffe10347824 */ /* 0x000fca00078e0203 */
[----:B------:R-:W-:Y:S02]  /*3510*/  VIMNMX R27, R27, R52, !PT ;  /* 0x000000341b1b7248 */ /* 0x000fe40007fe0100 */
[----:B------:R-:W-:-:S07]  /*3520*/  VIADDMNMX R39, R52, UR7, R39, PT ;  /* 0x0000000734277c46 */ /* 0x000fce000b800127 */
.L_x_1079:
[----:B------:R-:W-:Y:S01]  /*3530*/  ISETP.GT.AND P2, PT, R27, 0x1, !P2 ;  /* 0x000000011b00780c */ /* 0x000fe20005744270 */
[----:B------:R-:W-:Y:S01]  /*3540*/  ULDC UR10, c[0x0][0x988] ;  /* 0x00026200000a7ab9 */ /* 0x000fe20000000800 */
[----:B------:R-:W-:Y:S01]  /*3550*/  ISETP.NE.AND P6, PT, R77, RZ, PT ;  /* 0x000000ff4d00720c */ /* 0x000fe20003fc5270 */
[----:B------:R-:W-:Y:S01]  /*3560*/  IMAD.U32 R7, RZ, RZ, UR10 ;  /* 0x0000000aff077e24 */ /* 0x000fe2000f8e00ff */
        /* <DEDUP_REMOVED lines=18> */
[----:B------:R-:W-:Y:S02]  /*3690*/  FMNMX.FTZ R3, R110, R3, !PT ;  /* 0x000000036e037209 */ /* 0x000fe40007810000 */
[----:B------:R-:W-:Y:S02]  /*36a0*/  ISETP.LT.OR P2, PT, R39, 0x11, P2 ;  /* 0x000000112700780c */ /* 0x000fe40001741670 */
[----:B------:R-:W-:Y:S02]  /*36b0*/  ISETP.NE.AND P6, PT, R89, RZ, PT ;  /* 0x000000ff5900720c */ /* 0x000fe40003fc5270 */
        /* <DEDUP_REMOVED lines=55> */
[----:B------:R-:W-:Y:S01]  /*3a30*/  ISETP.GT.AND P3, PT, R27, 0x70, !P3 ;  /* 0x000000701b00780c */ /* 0x000fe20005f64270 */
[----:B------:R-:W0:Y:S01]  /*3a40*/  SHFL.BFLY PT, R112, R3, 0x2, 0x1f ;  /* 0x0c401f0003707f89 */ /* 0x000e2200000e0000 */
[----:B------:R-:W-:Y:S02]  /*3a50*/  FSEL R38, R38, -INF , !P2 ;  /* 0xff80000026267808 */ /* 0x000fe40005000000 */
[----:B------:R-:W-:Y:S02]  /*3a60*/  ISETP.NE.AND P2, PT, R87, RZ, PT ;  /* 0x000000ff5700720c */ /* 0x000fe40003f45270 */
[C---:B------:R-:W-:Y:S02]  /*3a70*/  ISETP.GT.AND P4, PT, R27.reuse, 0x71, !P4 ;  /* 0x000000711b00780c */ /* 0x040fe40006784270 */
[----:B------:R-:W-:Y:S02]  /*3a80*/  ISETP.GT.AND P2, PT, R27, 0x31, !P2 ;  /* 0x000000311b00780c */ /* 0x000fe40005744270 */
[----:B------:R-:W-:-:S02]  /*3a90*/  ISETP.LT.OR P3, PT, R39, 0x71, P3 ;  /* 0x000000712700780c */ /* 0x000fc40001f61670 */
[----:B------:R-:W-:Y:S02]  /*3aa0*/  ISETP.LT.OR P2, PT, R39, 0x32, P2 ;  /* 0x000000322700780c */ /* 0x000fe40001741670 */
[----:B------:R-:W-:Y:S02]  /*3ab0*/  ISETP.GT.AND P5, PT, R27, 0x78, !P5 ;  /* 0x000000781b00780c */ /* 0x000fe40006fa4270 */
[----:B------:R-:W-:Y:S02]  /*3ac0*/  FSEL R40, R40, -INF , !P2 ;  /* 0xff80000028287808 */ /* 0x000fe40005000000 */
[----:B------:R-:W-:Y:S02]  /*3ad0*/  ISETP.NE.AND P2, PT, R49, RZ, PT ;  /* 0x000000ff3100720c */ /* 0x000fe40003f45270 */
[----:B------:R-:W-:Y:S02]  /*3ae0*/  ISETP.LT.OR P4, PT, R39, 0x72, P4 ;  /* 0x000000722700780c */ /* 0x000fe40002781670 */
[----:B------:R-:W-:-:S02]  /*3af0*/  ISETP.GT.AND P2, PT, R27, 0x38, !P2 ;  /* 0x000000381b00780c */ /* 0x000fc40005744270 */
[C---:B------:R-:W-:Y:S02]  /*3b00*/  ISETP.LT.OR P5, PT, R39.reuse, 0x79, P5 ;  /* 0x000000792700780c */ /* 0x040fe40002fa1670 */
[----:B------:R-:W-:Y:S02]  /*3b10*/  ISETP.LT.OR P2, PT, R39, 0x39, P2 ;  /* 0x000000392700780c */ /* 0x000fe40001741670 */
[----:B0-----:R-:W-:Y:S02]  /*3b20*/  FMNMX.FTZ R112, R3, R112, !PT ;  /* 0x0000007003707209 */ /* 0x001fe40007810000 */
[----:B------:R-:W-:Y:S02]  /*3b30*/  FSEL R42, R42, -INF , !P2 ;  /* 0xff8000002a2a7808 */ /* 0x000fe40005000000 */
[----:B------:R-:W-:Y:S01]  /*3b40*/  ISETP.GT.AND P2, PT, R27, 0x39, !P6 ;  /* 0x000000391b00780c */ /* 0x000fe20007744270 */
[----:B------:R-:W0:Y:S01]  /*3b50*/  SHFL.BFLY PT, R5, R112, 0x1, 0x1f ;  /* 0x0c201f0070057f89 */ /* 0x000e2200000e0000 */
[----:B------:R-:W-:-:S02]  /*3b60*/  ISETP.NE.AND P6, PT, R73, RZ, PT ;  /* 0x000000ff4900720c */ /* 0x000fc40003fc5270 */
[----:B------:R-:W-:-:S04]  /*3b70*/  ISETP.LT.OR P2, PT, R39, 0x3a, P2 ;  /* 0x0000003a2700780c */ /* 0x000fc80001741670 */
[----:B------:R-:W-:Y:S02]  /*3b80*/  FSEL R44, R44, -INF , !P2 ;  /* 0xff8000002c2c7808 */ /* 0x000fe40005000000 */
[----:B------:R-:W-:-:S04]  /*3b90*/  ISETP.NE.AND P2, PT, R53, RZ, PT ;  /* 0x000000ff3500720c */ /* 0x000fc80003f45270 */
[----:B------:R-:W-:-:S04]  /*3ba0*/  ISETP.GT.AND P2, PT, R27, 0x40, !P2 ;  /* 0x000000401b00780c */ /* 0x000fc80005744270 */
[----:B------:R-:W-:-:S04]  /*3bb0*/  ISETP.LT.OR P2, PT, R39, 0x41, P2 ;  /* 0x000000412700780c */ /* 0x000fc80001741670 */
[----:B------:R-:W-:Y:S02]  /*3bc0*/  FSEL R46, R46, -INF , !P2 ;  /* 0xff8000002e2e7808 */ /* 0x000fe40005000000 */
[----:B------:R-:W-:Y:S02]  /*3bd0*/  ISETP.NE.AND P2, PT, R56, RZ, PT ;  /* 0x000000ff3800720c */ /* 0x000fe40003f45270 */
[----:B0-----:R-:W-:Y:S02]  /*3be0*/  FMNMX.FTZ R5, R112, R5, !PT ;  /* 0x0000000570057209 */ /* 0x001fe40007810000 */
        /* <DEDUP_REMOVED lines=36> */
[----:B------:R-:W-:Y:S01]  /*3e30*/  ISETP.NE.AND P6, PT, R9, RZ, PT ;  /* 0x000000ff0900720c */ /* 0x000fe20003fc5270 */
[----:B------:R-:W-:Y:S01]  /*3e40*/  FMUL.FTZ R9, R5, R7 ;  /* 0x0000000705097220 */ /* 0x000fe20000410000 */
        /* <DEDUP_REMOVED lines=9> */
[-CC-:B------:R-:W-:Y:S01]  /*3ee0*/  FFMA.FTZ R45, R96, R7.reuse, -R43.reuse ;  /* 0x00000007602d7223 */ /* 0x180fe2000001082b */
        /* <DEDUP_REMOVED lines=10> */
[--C-:B------:R-:W-:Y:S01]  /*3f90*/  FFMA.FTZ R182, R182, R7, -R43.reuse ;  /* 0x00000007b6b67223 */ /* 0x100fe2000001082b */
[----:B------:R-:W-:Y:S01]  /*3fa0*/  ISETP.LT.OR P2, PT, R39, 0x6a, P2 ;  /* 0x0000006a2700780c */ /* 0x000fe20001741670 */
[----:B------:R-:W-:Y:S01]  /*3fb0*/  MUFU.EX2 R180, R180 ;  /* 0x000000b400b47308 */ /* 0x000fe20000000800 */
[----:B------:R-:W-:Y:S01]  /*3fc0*/  FMNMX.FTZ R11, R14, R11, !PT ;  /* 0x0000000b0e0b7209 */ /* 0x000fe20007810000 */
[-CC-:B------:R-:W-:Y:S01]  /*3fd0*/  FFMA.FTZ R9, R118, R7.reuse, -R43.reuse ;  /* 0x0000000776097223 */ /* 0x180fe2000001082b */
[----:B------:R-:W-:Y:S01]  /*3fe0*/  FSEL R96, R29, -INF , !P2 ;  /* 0xff8000001d607808 */ /* 0x000fe20005000000 */
[--C-:B------:R-:W-:Y:S01]  /*3ff0*/  FFMA.FTZ R29, R92, R7, -R43.reuse ;  /* 0x000000075c1d7223 */ /* 0x100fe2000001082b */
[----:B------:R-:W-:Y:S01]  /*4000*/  FMNMX.FTZ R13, R20, R11, !PT ;  /* 0x0000000b140d7209 */ /* 0x000fe20007810000 */
[--C-:B------:R-:W-:Y:S01]  /*4010*/  FFMA.FTZ R176, R176, R7, -R43.reuse ;  /* 0x00000007b0b07223 */ /* 0x100fe2000001082b */
[----:B------:R-:W-:Y:S01]  /*4020*/  FSEL R94, R33, -INF , !P3 ;  /* 0xff800000215e7808 */ /* 0x000fe20005800000 */
[----:B------:R0:W-:Y:S01]  /*4030*/  MUFU.EX2 R11, R21 ;  /* 0x00000015000b7308 */ /* 0x0001e20000000800 */
[----:B------:R-:W-:Y:S01]  /*4040*/  FMNMX.FTZ R13, R24, R13, !PT ;  /* 0x0000000d180d7209 */ /* 0x000fe20007810000 */
[-CC-:B------:R-:W-:Y:S01]  /*4050*/  FFMA.FTZ R33, R86, R7.reuse, -R43.reuse ;  /* 0x0000000756217223 */ /* 0x180fe2000001082b */
[----:B------:R-:W-:Y:S01]  /*4060*/  ISETP.GT.AND P6, PT, R27, 0x79, !P6 ;  /* 0x000000791b00780c */ /* 0x000fe200077c4270 */
[--C-:B------:R-:W-:Y:S01]  /*4070*/  FFMA.FTZ R178, R178, R7, -R43.reuse ;  /* 0x00000007b2b27223 */ /* 0x100fe2000001082b */
[----:B------:R-:W-:Y:S01]  /*4080*/  FMNMX.FTZ R13, R26, R13, !PT ;  /* 0x0000000d1a0d7209 */ /* 0x000fe20007810000 */
[--C-:B------:R-:W-:Y:S01]  /*4090*/  FFMA.FTZ R8, R8, R7, -R43.reuse ;  /* 0x0000000708087223 */ /* 0x100fe2000001082b */
[----:B------:R-:W-:Y:S01]  /*40a0*/  FSEL R98, R31, -INF , !P4 ;  /* 0xff8000001f627808 */ /* 0x000fe20006000000 */
[----:B------:R-:W1:Y:S01]  /*40b0*/  MUFU.EX2 R3, R3 ;  /* 0x0000000300037308 */ /* 0x000e620000000800 */
[----:B------:R-:W-:Y:S01]  /*40c0*/  FMNMX.FTZ R13, R28, R13, !PT ;  /* 0x0000000d1c0d7209 */ /* 0x000fe20007810000 */
[-CC-:B------:R-:W-:Y:S01]  /*40d0*/  FFMA.FTZ R172, R110, R7.reuse, -R43.reuse ;  /* 0x000000076eac7223 */ /* 0x180fe2000001082b */
[----:B------:R-:W-:Y:S01]  /*40e0*/  ISETP.LT.OR P6, PT, R39, 0x7a, P6 ;  /* 0x0000007a2700780c */ /* 0x000fe200037c1670 */
[--C-:B------:R-:W-:Y:S01]  /*40f0*/  FFMA.FTZ R108, R108, R7, -R43.reuse ;  /* 0x000000076c6c7223 */ /* 0x100fe2000001082b */
[----:B------:R-:W-:Y:S01]  /*4100*/  FMNMX.FTZ R15, R30, R13, !PT ;  /* 0x0000000d1e0f7209 */ /* 0x000fe20007810000 */
[--C-:B------:R-:W-:Y:S01]  /*4110*/  FFMA.FTZ R174, R106, R7, -R43.reuse ;  /* 0x000000076aae7223 */ /* 0x100fe2000001082b */
[----:B------:R-:W-:Y:S01]  /*4120*/  FSEL R92, R35, -INF , !P5 ;  /* 0xff800000235c7808 */ /* 0x000fe20006800000 */
[----:B------:R2:W-:Y:S01]  /*4130*/  MUFU.EX2 R13, R25 ;  /* 0x00000019000d7308 */ /* 0x0005e20000000800 */
        /* <DEDUP_REMOVED lines=12> */
[----:B0-----:R-:W-:Y:S01]  /*4200*/  FMNMX.FTZ R21, R38, R15, !PT ;  /* 0x0000000f26157209 */ /* 0x001fe20007810000 */
[-CC-:B------:R-:W-:Y:S01]  /*4210*/  FFMA.FTZ R74, R74, R7.reuse, -R43.reuse ;  /* 0x000000074a4a7223 */ /* 0x180fe2000001082b */
[--C-:B------:R-:W-:Y:S01]  /*4220*/  FFMA.FTZ R72, R72, R7, -R43.reuse ;  /* 0x0000000748487223 */ /* 0x100fe2000001082b */
[----:B------:R-:W-:Y:S01]  /*4230*/  MUFU.EX2 R182, R182 ;  /* 0x000000b600b67308 */ /* 0x000fe20000000800 */
[----:B------:R-:W-:Y:S01]  /*4240*/  FMNMX.FTZ R21, R40, R21, !PT ;  /* 0x0000001528157209 */ /* 0x000fe20007810000 */
[-CC-:B------:R-:W-:Y:S01]  /*4250*/  FFMA.FTZ R70, R70, R7.reuse, -R43.reuse ;  /* 0x0000000746467223 */ /* 0x180fe2000001082b */
[-CC-:B------:R-:W-:Y:S01]  /*4260*/  FFMA.FTZ R68, R68, R7.reuse, -R43.reuse ;  /* 0x0000000744447223 */ /* 0x180fe2000001082b */
[----:B------:R-:W-:Y:S01]  /*4270*/  FFMA.FTZ R4, R4, R7, -R43 ;  /* 0x0000000704047223 */ /* 0x000fe2000001082b */
[----:B------:R-:W-:Y:S01]  /*4280*/  FMNMX.FTZ R21, R42, R21, !PT ;  /* 0x000000152a157209 */ /* 0x000fe20007810000 */
[----:B-1----:R-:W-:Y:S01]  /*4290*/  FADD.FTZ R47, R180, R3 ;  /* 0x00000003b42f7221 */ /* 0x002fe20000010000 */
[----:B------:R-:W-:Y:S01]  /*42a0*/  F2FP.F16.F32.PACK_AB R180, R3, R180 ;  /* 0x000000b403b4723e */ /* 0x000fe200000000ff */
[----:B------:R0:W-:Y:S01]  /*42b0*/  MUFU.EX2 R27, R45 ;  /* 0x0000002d001b7308 */ /* 0x0001e20000000800 */
[----:B------:R-:W-:-:S04]  /*42c0*/  FMNMX.FTZ R21, R44, R21, !PT ;  /* 0x000000152c157209 */ /* 0x000fc80007810000 */
[----:B--2---:R-:W-:-:S03]  /*42d0*/  FMNMX.FTZ R25, R46, R21, !PT ;  /* 0x000000152e197209 */ /* 0x004fc60007810000 */
[----:B------:R-:W-:Y:S01]  /*42e0*/  MUFU.EX2 R9, R9 ;  /* 0x0000000900097308 */ /* 0x000fe20000000800 */
[----:B------:R-:W-:Y:S01]  /*42f0*/  FMNMX.FTZ R25, R48, R25, !PT ;  /* 0x0000001930197209 */ /* 0x000fe20007810000 */
[----:B0-----:R-:W-:-:S03]  /*4300*/  FFMA.FTZ R45, R6, R7, -R43 ;  /* 0x00000007062d7223 */ /* 0x001fc6000001082b */
[----:B------:R-:W-:-:S03]  /*4310*/  FMNMX.FTZ R25, R50, R25, !PT ;  /* 0x0000001932197209 */ /* 0x000fc60007810000 */
[----:B------:R-:W-:Y:S01]  /*4320*/  MUFU.EX2 R176, R176 ;  /* 0x000000b000b07308 */ /* 0x000fe20000000800 */
[----:B------:R-:W-:-:S04]  /*4330*/  FMNMX.FTZ R25, R58, R25, !PT ;  /* 0x000000193a197209 */ /* 0x000fc80007810000 */
[----:B------:R-:W-:-:S03]  /*4340*/  FMNMX.FTZ R41, R66, R25, !PT ;  /* 0x0000001942297209 */ /* 0x000fc60007810000 */
[----:B------:R0:W-:Y:S01]  /*4350*/  MUFU.EX2 R25, R100 ;  /* 0x0000006400197308 */ /* 0x0001e20000000800 */
[----:B------:R-:W-:-:S04]  /*4360*/  FMNMX.FTZ R41, R60, R41, !PT ;  /* 0x000000293c297209 */ /* 0x000fc80007810000 */
[----:B------:R-:W-:-:S03]  /*4370*/  FMNMX.FTZ R41, R56, R41, !PT ;  /* 0x0000002938297209 */ /* 0x000fc60007810000 */
[----:B------:R-:W-:Y:S01]  /*4380*/  MUFU.EX2 R178, R178 ;  /* 0x000000b200b27308 */ /* 0x000fe20000000800 */
[----:B------:R-:W-:Y:S02]  /*4390*/  FMNMX.FTZ R41, R64, R41, !PT ;  /* 0x0000002940297209 */ /* 0x000fe40007810000 */
[----:B0-----:R-:W-:Y:S02]  /*43a0*/  FSEL R100, R37, -INF , !P6 ;  /* 0xff80000025647808 */ /* 0x001fe40007000000 */
        /* <DEDUP_REMOVED lines=12> */
[----:B------:R-:W0:Y:S02]  /*4470*/  SHFL.BFLY PT, R86, R41, 0x2, 0x1f ;  /* 0x0c401f0029567f89 */ /* 0x000e2400000e0000 */
[----:B------:R-:W-:Y:S08]  /*4480*/  MUFU.EX2 R168, R168 ;  /* 0x000000a800a87308 */ /* 0x000ff00000000800 */
[----:B------:R-:W-:Y:S08]  /*4490*/  MUFU.EX2 R170, R170 ;  /* 0x000000aa00aa7308 */ /* 0x000ff00000000800 */
[----:B------:R-:W-:Y:S01]  /*44a0*/  MUFU.EX2 R164, R164 ;  /* 0x000000a400a47308 */ /* 0x000fe20000000800 */
[----:B0-----:R-:W-:-:S07]  /*44b0*/  FMNMX.FTZ R86, R41, R86, !PT ;  /* 0x0000005629567209 */ /* 0x001fce0007810000 */
[----:B------:R-:W-:Y:S01]  /*44c0*/  MUFU.EX2 R90, R90 ;  /* 0x0000005a005a7308 */ /* 0x000fe20000000800 */
[----:B------:R-:W0:Y:S07]  /*44d0*/  SHFL.BFLY PT, R29, R86, 0x1, 0x1f ;  /* 0x0c201f00561d7f89 */ /* 0x000e2e00000e0000 */
[----:B------:R-:W1:Y:S08]  /*44e0*/  MUFU.EX2 R33, R33 ;  /* 0x0000002100217308 */ /* 0x000e700000000800 */
[----:B------:R-:W-:Y:S08]  /*44f0*/  MUFU.EX2 R84, R84 ;  /* 0x0000005400547308 */ /* 0x000ff00000000800 */
[----:B------:R-:W-:Y:S01]  /*4500*/  MUFU.EX2 R35, R82 ;  /* 0x0000005200237308 */ /* 0x000fe20000000800 */
[----:B-1----:R-:W-:-:S02]  /*4510*/  F2FP.F16.F32.PACK_AB R166, R33, R90 ;  /* 0x0000005a21a6723e */ /* 0x002fc400000000ff */
[----:B0-----:R-:W-:-:S04]  /*4520*/  FMNMX.FTZ R6, R86, R29, !PT ;  /* 0x0000001d56067209 */ /* 0x001fc80007810000 */
[C---:B------:R-:W-:Y:S01]  /*4530*/  FSETP.NEU.FTZ.AND P2, PT, R6.reuse, -INF , PT ;  /* 0xff8000000600780b */ /* 0x040fe20003f5d000 */
[-C--:B------:R-:W-:Y:S01]  /*4540*/  FMUL.FTZ R29, R6, R7.reuse ;  /* 0x00000007061d7220 */ /* 0x080fe20000410000 */
[----:B------:R-:W-:Y:S04]  /*4550*/  MUFU.EX2 R80, R80 ;  /* 0x0000005000507308 */ /* 0x000fe80000000800 */
[----:B------:R-:W-:Y:S02]  /*4560*/  FSEL R43, R29, RZ, P2 ;  /* 0x000000ff1d2b7208 */ /* 0x000fe40001000000 */
[----:B------:R-:W-:Y:S02]  /*4570*/  PLOP3.LUT P2, PT, PT, PT, UP0, 0x40, 0x0 ;  /* 0x000000000000781c */ /* 0x000fe40003f4e808 */
[----:B------:R0:W-:Y:S01]  /*4580*/  MUFU.EX2 R29, R8 ;  /* 0x00000008001d7308 */ /* 0x0001e20000000800 */
[-CC-:B------:R-:W-:Y:S01]  /*4590*/  FFMA.FTZ R2, R2, R7.reuse, -R43.reuse ;  /* 0x0000000702027223 */ /* 0x180fe2000001082b */
[-CC-:B------:R-:W-:Y:S01]  /*45a0*/  FFMA.FTZ R10, R10, R7.reuse, -R43.reuse ;  /* 0x000000070a0a7223 */ /* 0x180fe2000001082b */
[-CC-:B------:R-:W-:Y:S01]  /*45b0*/  FFMA.FTZ R12, R12, R7.reuse, -R43.reuse ;  /* 0x000000070c0c7223 */ /* 0x180fe2000001082b */
[-CC-:B------:R-:W-:Y:S01]  /*45c0*/  FFMA.FTZ R14, R14, R7.reuse, -R43.reuse ;  /* 0x000000070e0e7223 */ /* 0x180fe2000001082b */
[-CC-:B------:R-:W-:Y:S01]  /*45d0*/  FFMA.FTZ R20, R20, R7.reuse, -R43.reuse ;  /* 0x0000000714147223 */ /* 0x180fe2000001082b */
[-CC-:B------:R-:W-:Y:S01]  /*45e0*/  FFMA.FTZ R24, R24, R7.reuse, -R43.reuse ;  /* 0x0000000718187223 */ /* 0x180fe2000001082b */
[-C--:B------:R-:W-:Y:S01]  /*45f0*/  FFMA.FTZ R26, R26, R7.reuse, -R43 ;  /* 0x000000071a1a7223 */ /* 0x080fe2000001082b */
[----:B------:R-:W-:Y:S01]  /*4600*/  MUFU.EX2 R2, R2 ;  /* 0x0000000200027308 */ /* 0x000fe20000000800 */
[----:B0-----:R-:W-:Y:S01]  /*4610*/  FADD.FTZ R8, R182, R47 ;  /* 0x0000002fb6087221 */ /* 0x001fe20000010000 */
[-CC-:B------:R-:W-:Y:S01]  /*4620*/  FFMA.FTZ R28, R28, R7.reuse, -R43.reuse ;  /* 0x000000071c1c7223 */ /* 0x180fe2000001082b */
[-CC-:B------:R-:W-:Y:S01]  /*4630*/  FFMA.FTZ R30, R30, R7.reuse, -R43.reuse ;  /* 0x000000071e1e7223 */ /* 0x180fe2000001082b */
[-CC-:B------:R-:W-:Y:S01]  /*4640*/  FFMA.FTZ R32, R32, R7.reuse, -R43.reuse ;  /* 0x0000000720207223 */ /* 0x180fe2000001082b */
[----:B------:R-:W-:Y:S01]  /*4650*/  FADD.FTZ R47, R9, R8 ;  /* 0x00000008092f7221 */ /* 0x000fe20000010000 */
[-CC-:B------:R-:W-:Y:S01]  /*4660*/  FFMA.FTZ R34, R34, R7.reuse, -R43.reuse ;  /* 0x0000000722227223 */ /* 0x180fe2000001082b */
[-C--:B------:R-:W-:Y:S01]  /*4670*/  FFMA.FTZ R36, R36, R7.reuse, -R43 ;  /* 0x0000000724247223 */ /* 0x080fe2000001082b */
[----:B------:R-:W0:Y:S01]  /*4680*/  MUFU.EX2 R181, R10 ;  /* 0x0000000a00b57308 */ /* 0x000e220000000800 */
[----:B------:R-:W-:Y:S01]  /*4690*/  FADD.FTZ R8, R176, R47 ;  /* 0x0000002fb0087221 */ /* 0x000fe20000010000 */
[-CC-:B------:R-:W-:Y:S01]  /*46a0*/  FFMA.FTZ R38, R38, R7.reuse, -R43.reuse ;  /* 0x0000000726267223 */ /* 0x180fe2000001082b */
[-CC-:B------:R-:W-:Y:S01]  /*46b0*/  FFMA.FTZ R40, R40, R7.reuse, -R43.reuse ;  /* 0x0000000728287223 */ /* 0x180fe2000001082b */
[-CC-:B------:R-:W-:Y:S01]  /*46c0*/  FFMA.FTZ R42, R42, R7.reuse, -R43.reuse ;  /* 0x000000072a2a7223 */ /* 0x180fe2000001082b */
[----:B------:R-:W-:Y:S01]  /*46d0*/  FADD.FTZ R47, R11, R8 ;  /* 0x000000080b2f7221 */ /* 0x000fe20000010000 */
        /* <DEDUP_REMOVED lines=8> */
[-C--:B------:R-:W-:Y:S01]  /*4760*/  FFMA.FTZ R66, R66, R7.reuse, -R43 ;  /* 0x0000000742427223 */ /* 0x080fe2000001082b */
[----:B------:R-:W-:Y:S01]  /*4770*/  F2FP.F16.F32.PACK_AB R182, R9, R182 ;  /* 0x000000b609b6723e */ /* 0x000fe200000000ff */
[----:B------:R-:W2:Y:S01]  /*4780*/  MUFU.EX2 R183, R14 ;  /* 0x0000000e00b77308 */ /* 0x000ea20000000800 */
[----:B------:R-:W-:Y:S01]  /*4790*/  FADD.FTZ R8, R172, R47 ;  /* 0x0000002fac087221 */ /* 0x000fe20000010000 */
[----:B0-----:R-:W-:Y:S01]  /*47a0*/  FADD.FTZ R47, R2, R181 ;  /* 0x000000b5022f7221 */ /* 0x001fe20000010000 */
[-CC-:B------:R-:W-:Y:S01]  /*47b0*/  FFMA.FTZ R60, R60, R7.reuse, -R43.reuse ;  /* 0x000000073c3c7223 */ /* 0x180fe2000001082b */
[-CC-:B------:R-:W-:Y:S01]  /*47c0*/  FFMA.FTZ R56, R56, R7.reuse, -R43.reuse ;  /* 0x0000000738387223 */ /* 0x180fe2000001082b */
[----:B------:R-:W-:Y:S01]  /*47d0*/  FADD.FTZ R49, R15, R8 ;  /* 0x000000080f317221 */ /* 0x000fe20000010000 */
[-CC-:B------:R-:W-:Y:S01]  /*47e0*/  FFMA.FTZ R64, R64, R7.reuse, -R43.reuse ;  /* 0x0000000740407223 */ /* 0x180fe2000001082b */
[-C--:B------:R-:W-:Y:S01]  /*47f0*/  FFMA.FTZ R54, R54, R7.reuse, -R43 ;  /* 0x0000000736367223 */ /* 0x080fe2000001082b */
[----:B------:R-:W0:Y:S01]  /*4800*/  MUFU.EX2 R20, R20 ;  /* 0x0000001400147308 */ /* 0x000e220000000800 */
[----:B-1----:R-:W-:Y:S01]  /*4810*/  FADD.FTZ R8, R12, R47 ;  /* 0x0000002f0c087221 */ /* 0x002fe20000010000 */
[----:B------:R-:W-:Y:S01]  /*4820*/  FADD.FTZ R10, R174, R49 ;  /* 0x00000031ae0a7221 */ /* 0x000fe20000010000 */
[-CC-:B------:R-:W-:Y:S01]  /*4830*/  FFMA.FTZ R52, R52, R7.reuse, -R43.reuse ;  /* 0x0000000734347223 */ /* 0x180fe2000001082b */
[-CC-:B------:R-:W-:Y:S01]  /*4840*/  FFMA.FTZ R62, R62, R7.reuse, -R43.reuse ;  /* 0x000000073e3e7223 */ /* 0x180fe2000001082b */
[-CC-:B------:R-:W-:Y:S01]  /*4850*/  FFMA.FTZ R96, R96, R7.reuse, -R43.reuse ;  /* 0x0000000760607223 */ /* 0x180fe2000001082b */
[----:B------:R-:W-:Y:S01]  /*4860*/  FADD.FTZ R49, R21, R10 ;  /* 0x0000000a15317221 */ /* 0x000fe20000010000 */
[-C--:B------:R-:W-:Y:S01]  /*4870*/  FFMA.FTZ R94, R94, R7.reuse, -R43 ;  /* 0x000000075e5e7223 */ /* 0x080fe2000001082b */
[----:B------:R-:W1:Y:S01]  /*4880*/  MUFU.EX2 R177, R24 ;  /* 0x0000001800b17308 */ /* 0x000e620000000800 */
[----:B--2---:R-:W-:Y:S01]  /*4890*/  FADD.FTZ R47, R183, R8 ;  /* 0x00000008b72f7221 */ /* 0x004fe20000010000 */
[----:B------:R-:W-:Y:S01]  /*48a0*/  FADD.FTZ R10, R168, R49 ;  /* 0x00000031a80a7221 */ /* 0x000fe20000010000 */
[-CC-:B------:R-:W-:Y:S01]  /*48b0*/  FFMA.FTZ R98, R98, R7.reuse, -R43.reuse ;  /* 0x0000000762627223 */ /* 0x180fe2000001082b */
[----:B------:R-:W-:Y:S01]  /*48c0*/  F2FP.F16.F32.PACK_AB R181, R181, R2 ;  /* 0x00000002b5b5723e */ /* 0x000fe200000000ff */
[-C--:B------:R-:W-:Y:S01]  /*48d0*/  FFMA.FTZ R92, R92, R7.reuse, -R43 ;  /* 0x000000075c5c7223 */ /* 0x080fe2000001082b */
[----:B------:R-:W-:Y:S01]  /*48e0*/  FADD.FTZ R49, R25, R10 ;  /* 0x0000000a19317221 */ /* 0x000fe20000010000 */
[----:B------:R-:W-:Y:S01]  /*48f0*/  F2FP.F16.F32.PACK_AB R176, R11, R176 ;  /* 0x000000b00bb0723e */ /* 0x000fe200000000ff */
[----:B------:R-:W2:Y:S01]  /*4900*/  MUFU.EX2 R26, R26 ;  /* 0x0000001a001a7308 */ /* 0x000ea20000000800 */
[----:B0-----:R-:W-:Y:S01]  /*4910*/  FADD.FTZ R8, R20, R47 ;  /* 0x0000002f14087221 */ /* 0x001fe20000010000 */
[----:B------:R-:W-:Y:S01]  /*4920*/  FADD.FTZ R10, R170, R49 ;  /* 0x00000031aa0a7221 */ /* 0x000fe20000010000 */
[----:B------:R-:W-:Y:S01]  /*4930*/  FFMA.FTZ R43, R100, R7, -R43 ;  /* 0x00000007642b7223 */ /* 0x000fe2000001082b */
[----:B------:R-:W-:-:S02]  /*4940*/  F2FP.F16.F32.PACK_AB R178, R13, R178 ;  /* 0x000000b20db2723e */ /* 0x000fc400000000ff */
[----:B------:R-:W-:Y:S01]  /*4950*/  FADD.FTZ R49, R27, R10 ;  /* 0x0000000a1b317221 */ /* 0x000fe20000010000 */
[----:B------:R-:W-:Y:S01]  /*4960*/  F2FP.F16.F32.PACK_AB R172, R15, R172 ;  /* 0x000000ac0fac723e */ /* 0x000fe200000000ff */
[----:B------:R-:W0:Y:S01]  /*4970*/  MUFU.EX2 R179, R28 ;  /* 0x0000001c00b37308 */ /* 0x000e220000000800 */
[----:B-1----:R-:W-:Y:S01]  /*4980*/  FADD.FTZ R47, R177, R8 ;  /* 0x00000008b12f7221 */ /* 0x002fe20000010000 */
[----:B------:R-:W-:Y:S01]  /*4990*/  FADD.FTZ R10, R164, R49 ;  /* 0x00000031a40a7221 */ /* 0x000fe20000010000 */
[----:B------:R-:W-:Y:S02]  /*49a0*/  F2FP.F16.F32.PACK_AB R174, R21, R174 ;  /* 0x000000ae15ae723e */ /* 0x000fe400000000ff */
[----:B------:R-:W-:Y:S01]  /*49b0*/  F2FP.F16.F32.PACK_AB R168, R25, R168 ;  /* 0x000000a819a8723e */ /* 0x000fe200000000ff */
[----:B------:R-:W-:Y:S01]  /*49c0*/  FADD.FTZ R49, R31, R10 ;  /* 0x0000000a1f317221 */ /* 0x000fe20000010000 */
[----:B------:R-:W-:Y:S01]  /*49d0*/  F2FP.F16.F32.PACK_AB R170, R27, R170 ;  /* 0x000000aa1baa723e */ /* 0x000fe200000000ff */
[----:B------:R-:W1:Y:S01]  /*49e0*/  MUFU.EX2 R30, R30 ;  /* 0x0000001e001e7308 */ /* 0x000e620000000800 */
[----:B--2---:R-:W-:Y:S01]  /*49f0*/  FADD.FTZ R8, R26, R47 ;  /* 0x0000002f1a087221 */ /* 0x004fe20000010000 */
[----:B------:R-:W-:Y:S01]  /*4a00*/  FADD.FTZ R10, R90, R49 ;  /* 0x000000315a0a7221 */ /* 0x000fe20000010000 */
[----:B------:R-:W-:-:S02]  /*4a10*/  F2FP.F16.F32.PACK_AB R164, R31, R164 ;  /* 0x000000a41fa4723e */ /* 0x000fc400000000ff */
[----:B------:R-:W-:Y:S01]  /*4a20*/  F2FP.F16.F32.PACK_AB R160, R35, R84 ;  /* 0x0000005423a0723e */ /* 0x000fe200000000ff */
[----:B------:R-:W-:Y:S01]  /*4a30*/  FADD.FTZ R49, R33, R10 ;  /* 0x0000000a21317221 */ /* 0x000fe20000010000 */
[----:B------:R-:W-:Y:S01]  /*4a40*/  F2FP.F16.F32.PACK_AB R183, R183, R12 ;  /* 0x0000000cb7b7723e */ /* 0x000fe200000000ff */
[----:B------:R-:W2:Y:S01]  /*4a50*/  MUFU.EX2 R173, R32 ;  /* 0x0000002000ad7308 */ /* 0x000ea20000000800 */
[----:B0-----:R-:W-:Y:S01]  /*4a60*/  FADD.FTZ R47, R179, R8 ;  /* 0x00000008b32f7221 */ /* 0x001fe20000010000 */
[----:B------:R-:W-:Y:S01]  /*4a70*/  FADD.FTZ R10, R84, R49 ;  /* 0x00000031540a7221 */ /* 0x000fe20000010000 */
[----:B------:R-:W-:Y:S02]  /*4a80*/  F2FP.F16.F32.PACK_AB R177, R177, R20 ;  /* 0x00000014b1b1723e */ /* 0x000fe400000000ff */
[----:B------:R-:W-:Y:S01]  /*4a90*/  F2FP.F16.F32.PACK_AB R179, R179, R26 ;  /* 0x0000001ab3b3723e */ /* 0x000fe200000000ff */
[----:B------:R-:W-:Y:S02]  /*4aa0*/  FADD.FTZ R49, R35, R10 ;  /* 0x0000000a23317221 */ /* 0x000fe40000010000 */
[----:B------:R-:W0:Y:S01]  /*4ab0*/  MUFU.EX2 R34, R34 ;  /* 0x0000002200227308 */ /* 0x000e220000000800 */
[----:B-1----:R-:W-:Y:S01]  /*4ac0*/  FADD.FTZ R8, R30, R47 ;  /* 0x0000002f1e087221 */ /* 0x002fe20000010000 */
[----:B------:R-:W-:-:S06]  /*4ad0*/  FADD.FTZ R10, R80, R49 ;  /* 0x00000031500a7221 */ /* 0x000fcc0000010000 */
[----:B------:R-:W1:Y:S01]  /*4ae0*/  MUFU.EX2 R175, R36 ;  /* 0x0000002400af7308 */ /* 0x000e620000000800 */
[C---:B--2---:R-:W-:Y:S01]  /*4af0*/  FADD.FTZ R47, R173.reuse, R8 ;  /* 0x00000008ad2f7221 */ /* 0x044fe20000010000 */
[----:B------:R-:W-:-:S06]  /*4b00*/  F2FP.F16.F32.PACK_AB R173, R173, R30 ;  /* 0x0000001eadad723e */ /* 0x000fcc00000000ff */
[----:B------:R-:W2:Y:S01]  /*4b10*/  MUFU.EX2 R38, R38 ;  /* 0x0000002600267308 */ /* 0x000ea20000000800 */
[----:B0-----:R-:W-:-:S07]  /*4b20*/  FADD.FTZ R8, R34, R47 ;  /* 0x0000002f22087221 */ /* 0x001fce0000010000 */
[----:B------:R-:W0:Y:S01]  /*4b30*/  MUFU.EX2 R169, R40 ;  /* 0x0000002800a97308 */ /* 0x000e220000000800 */
[C---:B-1----:R-:W-:Y:S01]  /*4b40*/  FADD.FTZ R47, R175.reuse, R8 ;  /* 0x00000008af2f7221 */ /* 0x042fe20000010000 */
[----:B------:R-:W-:-:S06]  /*4b50*/  F2FP.F16.F32.PACK_AB R175, R175, R34 ;  /* 0x00000022afaf723e */ /* 0x000fcc00000000ff */
[----:B------:R-:W1:Y:S01]  /*4b60*/  MUFU.EX2 R42, R42 ;  /* 0x0000002a002a7308 */ /* 0x000e620000000800 */
[----:B--2---:R-:W-:-:S07]  /*4b70*/  FADD.FTZ R8, R38, R47 ;  /* 0x0000002f26087221 */ /* 0x004fce0000010000 */
[----:B------:R-:W2:Y:S01]  /*4b80*/  MUFU.EX2 R171, R44 ;  /* 0x0000002c00ab7308 */ /* 0x000ea20000000800 */
[C---:B0-----:R-:W-:Y:S01]  /*4b90*/  FADD.FTZ R47, R169.reuse, R8 ;  /* 0x00000008a92f7221 */ /* 0x041fe20000010000 */
[----:B------:R-:W-:-:S06]  /*4ba0*/  F2FP.F16.F32.PACK_AB R169, R169, R38 ;  /* 0x00000026a9a9723e */ /* 0x000fcc00000000ff */
        /* <DEDUP_REMOVED lines=27> */
[----:B------:R-:W-:-:S06]  /*4d60*/  F2FP.F16.F32.PACK_AB R158, R41, R72 ;  /* 0x00000048299e723e */ /* 0x000fcc00000000ff */
        /* <DEDUP_REMOVED lines=13> */
[----:B--2---:R-:W-:Y:S01]  /*4e40*/  FADD.FTZ R10, R4, R9 ;  /* 0x00000009040a7221 */ /* 0x004fe20000010000 */
[C---:B------:R-:W-:Y:S01]  /*4e50*/  F2FP.F16.F32.PACK_AB R154, R29.reuse, R4 ;  /* 0x000000041d9a723e */ /* 0x040fe200000000ff */
[----:B------:R-:W-:Y:S02]  /*4e60*/  VIADD R4, R88, 0xfffffffe ;  /* 0xfffffffe58047836 */ /* 0x000fe40000000000 */
[----:B------:R-:W-:-:S03]  /*4e70*/  FADD.FTZ R3, R29, R10 ;  /* 0x0000000a1d037221 */ /* 0x000fc60000010000 */
[----:B------:R-:W2:Y:S01]  /*4e80*/  MUFU.EX2 R157, R52 ;  /* 0x00000034009d7308 */ /* 0x000ea20000000800 */
[C---:B0-----:R-:W-:Y:S01]  /*4e90*/  FADD.FTZ R9, R163.reuse, R8 ;  /* 0x00000008a3097221 */ /* 0x041fe20000010000 */
[----:B------:R-:W-:-:S06]  /*4ea0*/  F2FP.F16.F32.PACK_AB R163, R163, R56 ;  /* 0x00000038a3a3723e */ /* 0x000fcc00000000ff */
[----:B------:R-:W0:Y:S01]  /*4eb0*/  MUFU.EX2 R62, R62 ;  /* 0x0000003e003e7308 */ /* 0x000e220000000800 */
[----:B-1----:R-:W-:Y:S01]  /*4ec0*/  FADD.FTZ R2, R54, R9 ;  /* 0x0000000936027221 */ /* 0x002fe20000010000 */
[----:B------:R-:W-:-:S04]  /*4ed0*/  IMAD.IADD R9, R17, 0x1, -R18 ;  /* 0x0000000111097824 */ /* 0x000fc800078e0a12 */
[----:B------:R-:W-:Y:S02]  /*4ee0*/  IMAD R8, R185, 0x80, R9 ;  /* 0x00000080b9087824 */ /* 0x000fe400078e0209 */
[----:B------:R-:W1:Y:S01]  /*4ef0*/  MUFU.EX2 R159, R96 ;  /* 0x00000060009f7308 */ /* 0x000e620000000800 */
[C---:B--2---:R-:W-:Y:S01]  /*4f00*/  FADD.FTZ R11, R157.reuse, R2 ;  /* 0x000000029d0b7221 */ /* 0x044fe20000010000 */
[----:B------:R-:W-:Y:S02]  /*4f10*/  F2FP.F16.F32.PACK_AB R157, R157, R54 ;  /* 0x000000369d9d723e */ /* 0x000fe400000000ff */
[----:B------:R-:W-:-:S04]  /*4f20*/  R2UR UR10, R8 ;  /* 0x00000000080a72ca */ /* 0x000fc800000e0000 */
[----:B------:R-:W2:Y:S01]  /*4f30*/  MUFU.EX2 R94, R94 ;  /* 0x0000005e005e7308 */ /* 0x000ea20000000800 */
[----:B0-----:R-:W-:-:S07]  /*4f40*/  FADD.FTZ R2, R62, R11 ;  /* 0x0000000b3e027221 */ /* 0x001fce0000010000 */
[----:B------:R-:W0:Y:S01]  /*4f50*/  MUFU.EX2 R153, R98 ;  /* 0x0000006200997308 */ /* 0x000e220000000800 */
[C---:B-1----:R-:W-:Y:S01]  /*4f60*/  FADD.FTZ R11, R159.reuse, R2 ;  /* 0x000000029f0b7221 */ /* 0x042fe20000010000 */
[----:B------:R-:W-:Y:S01]  /*4f70*/  UIADD3 UR6, UR10, UR6, URZ ;  /* 0x000000060a067290 */ /* 0x000fe2000fffe03f */
[----:B------:R-:W-:-:S05]  /*4f80*/  F2FP.F16.F32.PACK_AB R159, R159, R62 ;  /* 0x0000003e9f9f723e */ /* 0x000fca00000000ff */
[----:B------:R-:W1:Y:S01]  /*4f90*/  MUFU.EX2 R92, R92 ;  /* 0x0000005c005c7308 */ /* 0x000e620000000800 */
[----:B--2---:R-:W-:-:S07]  /*4fa0*/  FADD.FTZ R2, R94, R11 ;  /* 0x0000000b5e027221 */ /* 0x004fce0000010000 */
[----:B------:R-:W2:Y:S01]  /*4fb0*/  MUFU.EX2 R43, R43 ;  /* 0x0000002b002b7308 */ /* 0x000ea20000000800 */
[C---:B0-----:R-:W-:Y:S01]  /*4fc0*/  FADD.FTZ R11, R153.reuse, R2 ;  /* 0x00000002990b7221 */ /* 0x041fe20000010000 */
[----:B------:R-:W-:-:S03]  /*4fd0*/  F2FP.F16.F32.PACK_AB R153, R153, R94 ;  /* 0x0000005e9999723e */ /* 0x000fc600000000ff */
[----:B-1----:R-:W-:-:S04]  /*4fe0*/  FADD.FTZ R2, R92, R11 ;  /* 0x0000000b5c027221 */ /* 0x002fc80000010000 */
[C---:B--2---:R-:W-:Y:S01]  /*4ff0*/  FADD.FTZ R2, R43.reuse, R2 ;  /* 0x000000022b027221 */ /* 0x044fe20000010000 */
[----:B------:R-:W-:Y:S01]  /*5000*/  F2FP.F16.F32.PACK_AB R155, R43, R92 ;  /* 0x0000005c2b9b723e */ /* 0x000fe200000000ff */
[----:B------:R-:W-:Y:S06]  /*5010*/  @P2 BRA `(.L_x_1083) ;  /* 0x0000000000482947 */ /* 0x000fec0003800000 */
[C---:B------:R-:W-:Y:S01]  /*5020*/  ISETP.GT.AND P2, PT, R8.reuse, RZ, PT ;  /* 0x000000ff0800720c */ /* 0x040fe20003f44270 */
[----:B------:R-:W-:-:S05]  /*5030*/  VIADD R10, R8, 0xffffffff ;  /* 0xffffffff080a7836 */ /* 0x000fca0000000000 */
[----:B------:R-:W-:-:S07]  /*5040*/  R2UR UR14, R10 ;  /* 0x000000000a0e72ca */ /* 0x000fce00000e0000 */
[----:B------:R-:W-:Y:S08]  /*5050*/  @P2 BRA `(.L_x_1084) ;  /* 0x00000000001c2947 */ /* 0x000ff00003800000 */
[----:B------:R-:W-:Y:S02]  /*5060*/  UISETP.NE.AND UP1, UPT, UR7, 0x1, UPT ;  /* 0x000000010700788c */ /* 0x000fe4000bf25270 */
[----:B------:R-:W-:-:S09]  /*5070*/  UIADD3 UR14, -UR10, URZ, URZ ;  /* 0x0000003f0a0e7290 */ /* 0x000fd2000fffe13f */
[----:B------:R-:W-:Y:S02]  /*5080*/  @UP1 ULDC.64 UR18, c[0x0][0x9e8] ;  /* 0x00027a0000121ab9 */ /* 0x000fe40000000a00 */
[----:B------:R-:W-:-:S04]  /*5090*/  UIMAD.WIDE.U32 UR10, UR14, UR18, URZ ;  /* 0x000000120e0a72a5 */ /* 0x000fc8000f8e003f */
[----:B------:R-:W-:-:S04]  /*50a0*/  @UP1 USHF.R.U32.HI UR14, URZ, UR19, UR11 ;  /* 0x000000133f0e1299 */ /* 0x000fc8000801160b */
[----:B------:R-:W-:Y:S01]  /*50b0*/  ULOP3.LUT UR14, URZ, UR14, URZ, 0x33, !UPT ;  /* 0x0000000e3f0e7292 */ /* 0x000fe2000f8e333f */
[----:B------:R-:W-:Y:S11]  /*50c0*/  BRA `(.L_x_1085) ;  /* 0x0000000000107947 */ /* 0x000ff60003800000 */
.L_x_1084:
[----:B------:R-:W-:-:S11]  /*50d0*/  UISETP.NE.AND UP1, UPT, UR7, 0x1, UPT ;  /* 0x000000010700788c */ /* 0x000fd6000bf25270 */
[----:B------:R-:W-:Y:S02]  /*50e0*/  @UP1 ULDC.64 UR18, c[0x0][0x9e8] ;  /* 0x00027a0000121ab9 */ /* 0x000fe40000000a00 */
[----:B------:R-:W-:-:S04]  /*50f0*/  UIMAD.WIDE.U32 UR10, UR14, UR18, URZ ;  /* 0x000000120e0a72a5 */ /* 0x000fc8000f8e003f */
[----:B------:R-:W-:-:S12]  /*5100*/  @UP1 USHF.R.U32.HI UR14, URZ, UR19, UR11 ;  /* 0x000000133f0e1299 */ /* 0x000fd8000801160b */
.L_x_1085:
[----:B------:R-:W-:-:S04]  /*5110*/  UIMAD UR7, UR14, UR7, UR7 ;  /* 0x000000070e0772a4 */ /* 0x000fc8000f8e0207 */
[----:B------:R-:W-:-:S04]  /*5120*/  UISETP.LT.AND UP1, UPT, UR6, UR7, UPT ;  /* 0x000000070600728c */ /* 0x000fc8000bf21270 */
[----:B------:R-:W-:-:S12]  /*5130*/  USEL UR6, UR6, UR7, UP1 ;  /* 0x0000000706067287 */ /* 0x000fd80008800000 */
.L_x_1083:
[----:B------:R-:W-:Y:S01]  /*5140*/  USHF.R.S32.HI UR7, URZ, 0x1f, UR6 ;  /* 0x0000001f3f077899 */ /* 0x000fe20008011406 */
[----:B------:R-:W-:Y:S02]  /*5150*/  CS2R R150, SRZ ;  /* 0x0000000000967805 */ /* 0x000fe4000001ff00 */
[----:B------:R-:W-:Y:S02]  /*5160*/  CS2R R148, SRZ ;  /* 0x0000000000947805 */ /* 0x000fe4000001ff00 */
        /* <DEDUP_REMOVED lines=9> */
[----:B------:R-:W-:Y:S01]  /*5200*/  UISETP.LT.AND UP1, UPT, UR39, UR7, UPT ;  /* 0x000000072700728c */ /* 0x000fe2000bf21270 */
[----:B------:R-:W-:Y:S02]  /*5210*/  CS2R R132, SRZ ;  /* 0x0000000000847805 */ /* 0x000fe4000001ff00 */
[----:B------:R-:W-:Y:S02]  /*5220*/  CS2R R130, SRZ ;  /* 0x0000000000827805 */ /* 0x000fe4000001ff00 */
[----:B------:R-:W-:Y:S01]  /*5230*/  CS2R R128, SRZ ;  /* 0x0000000000807805 */ /* 0x000fe2000001ff00 */
[----:B------:R-:W-:Y:S01]  /*5240*/  USEL UR55, UR39, UR7, !UP1 ;  /* 0x0000000727377287 */ /* 0x000fe2000c800000 */
[----:B------:R-:W-:-:S02]  /*5250*/  CS2R R126, SRZ ;  /* 0x00000000007e7805 */ /* 0x000fc4000001ff00 */
[----:B------:R-:W-:Y:S02]  /*5260*/  CS2R R124, SRZ ;  /* 0x00000000007c7805 */ /* 0x000fe4000001ff00 */
[----:B------:R-:W-:Y:S02]  /*5270*/  CS2R R122, SRZ ;  /* 0x00000000007a7805 */ /* 0x000fe4000001ff00 */
[----:B------:R-:W-:Y:S02]  /*5280*/  CS2R R120, SRZ ;  /* 0x0000000000787805 */ /* 0x000fe4000001ff00 */
[----:B------:R-:W-:Y:S02]  /*5290*/  CS2R R118, SRZ ;  /* 0x0000000000767805 */ /* 0x000fe4000001ff00 */
[----:B------:R-:W-:Y:S02]  /*52a0*/  ISETP.GE.AND P2, PT, R4, UR55, PT ;  /* 0x0000003704007c0c */ /* 0x000fe4000bf46270 */
        /* <DEDUP_REMOVED lines=15> */
[----:B------:R-:W-:Y:S06]  /*53a0*/  @!P2 BRA `(.L_x_1086) ;  /* 0x000000380028a947 */ /* 0x000fec0003800000 */
[----:B------:R-:W-:Y:S01]  /*53b0*/  IMAD.IADD R15, R0, 0x1, R9 ;  /* 0x00000001000f7824 */ /* 0x000fe200078e0209 */
[----:B------:R-:W-:Y:S01]  /*53c0*/  ULDC UR50, c[0x0][0x9e4] ;  /* 0x0002790000327ab9 */ /* 0x000fe20000000800 */
[----:B------:R-:W-:Y:S01]  /*53d0*/  IMAD.MOV.U32 R151, RZ, RZ, RZ ;  /* 0x000000ffff977224 */ /* 0x000fe200078e00ff */
[----:B------:R-:W-:Y:S01]  /*53e0*/  ULDC UR52, c[0x0][0x9d8] ;  /* 0x0002760000347ab9 */ /* 0x000fe20000000800 */
[----:B------:R-:W-:Y:S01]  /*53f0*/  VIADD R13, R15, 0x8 ;  /* 0x000000080f0d7836 */ /* 0x000fe20000000000 */
[----:B------:R-:W-:-:S04]  /*5400*/  ULDC UR51, c[0x0][0x9e0] ;  /* 0x0002780000337ab9 */ /* 0x000fc80000000800 */
[----:B------:R-:W-:-:S07]  /*5410*/  LOP3.LUT R11, RZ, R13, RZ, 0x33, !PT ;  /* 0x0000000dff0b7212 */ /* 0x000fce00078e33ff */
.L_x_1103:
        /* <DEDUP_REMOVED lines=9> */
.L_x_1088:
[----:B------:R-:W-:Y:S01]  /*54b0*/  ULEA UR6, UR54, UR41, 0x3 ;  /* 0x0000002936067291 */ /* 0x000fe2000f8e183f */
[----:B------:R-:W-:-:S05]  /*54c0*/  IMAD.U32 R7, RZ, RZ, UR53 ;  /* 0x00000035ff077e24 */ /* 0x000fca000f8e00ff */
[----:B------:R-:W-:-:S04]  /*54d0*/  SHF.L.U32 R7, R7, 0x1f, RZ ;  /* 0x0000001f07077819 */ /* 0x000fc800000006ff */
[----:B------:R0:W1:Y:S01]  /*54e0*/  SYNCS.PHASECHK.TRANS64.TRYWAIT P2, [UR6+0x28830], R7 ;  /* 0x02883007ff0075a7 */ /* 0x0000620008040146 */
[----:B------:R-:W-:Y:S05]  /*54f0*/  @!P0 BRA `(.L_x_1089) ;  /* 0x0000000000048947 */ /* 0x000fea0003800000 */
[----:B------:R-:W-:Y:S01]  /*5500*/  BPT.TRAP 0x1 ;  /* 0x000000040000795c */ /* 0x000fe20000300000 */
.L_x_1089:
[----:B-1----:R-:W-:Y:S05]  /*5510*/  @P2 BRA `(.L_x_1087) ;  /* 0x0000000000082947 */ /* 0x002fea0003800000 */
[----:B------:R-:W1:Y:S02]  /*5520*/  SYNCS.PHASECHK.TRANS64.TRYWAIT P2, [UR6+0x28830], R7 ;  /* 0x02883007ff0075a7 */ /* 0x000e640008040146 */
[----:B-1----:R-:W-:Y:S05]  /*5530*/  @!P2 BRA `(.L_x_1090) ;  /* 0x000001140050a947 */ /* 0x002fea0003800000 */
.L_x_1087:
[----:B-1----:R-:W1:Y:S01]  /*5540*/  S2R R8, SR_TID.X ;  /* 0x0000000000087919 */ /* 0x002e620000002100 */
[----:B------:R-:W-:Y:S01]  /*5550*/  ULEA UR34, UR54, UR46, 0xb ;  /* 0x0000002e36227291 */ /* 0x000fe2000f8e583f */
[----:B------:R-:W-:Y:S01]  /*5560*/  UMOV UR35, 0x40000040 ;  /* 0x4000004000237882 */ /* 0x000fe20000000000 */
[----:B------:R-:W-:Y:S02]  /*5570*/  UMOV UR7, 0x40000040 ;  /* 0x4000004000077882 */ /* 0x000fe40000000000 */
[----:B------:R-:W-:Y:S02]  /*5580*/  UIADD3 UR6, UR34, 0x2, URZ ;  /* 0x0000000222067890 */ /* 0x000fe4000fffe03f */
        /* <DEDUP_REMOVED lines=12> */
[----:B-1----:R-:W-:-:S05]  /*5650*/  SHF.R.U32.HI R8, RZ, 0x7, R8 ;  /* 0x00000007ff087819 */ /* 0x002fca0000011608 */
[----:B0-----:R-:W-:-:S05]  /*5660*/  VIADD R7, R8, 0x8 ;  /* 0x0000000808077836 */ /* 0x001fca0000000000 */
[----:B------:R0:W-:Y:S06]  /*5670*/  BAR.SYNC.DEFER_BLOCKING R7, 0x100 ;  /* 0x000400070000751d */ /* 0x0001ec0000010000 */
        /* <DEDUP_REMOVED lines=24> */
[----:B0-----:R-:W-:Y:S05]  /*5800*/  @P3 BRA `(.L_x_1091) ;  /* 0x00000000002c3947 */ /* 0x001fea0003800000 */
[----:B------:R-:W-:Y:S05]  /*5810*/  @!P0 BRA `(.L_x_1092) ;  /* 0x0000000000048947 */ /* 0x000fea0003800000 */
[----:B------:R-:W-:Y:S01]  /*5820*/  BPT.TRAP 0x1 ;  /* 0x000000040000795c */ /* 0x000fe20000300000 */
.L_x_1092:
[----:B------:R-:W-:Y:S01]  /*5830*/  ULEA UR6, UR42, UR41, 0x3 ;  /* 0x000000292a067291 */ /* 0x000fe2000f8e183f */
[----:B------:R-:W-:-:S05]  /*5840*/  IMAD.U32 R7, RZ, RZ, UR43 ;  /* 0x0000002bff077e24 */ /* 0x000fca000f8e00ff */
[----:B------:R-:W-:-:S04]  /*5850*/  SHF.L.U32 R7, R7, 0x1f, RZ ;  /* 0x0000001f07077819 */ /* 0x000fc800000006ff */
[----:B------:R0:W1:Y:S01]  /*5860*/  SYNCS.PHASECHK.TRANS64.TRYWAIT P2, [UR6+0x28850], R7 ;  /* 0x02885007ff0075a7 */ /* 0x0000620008040146 */
[----:B------:R-:W-:Y:S05]  /*5870*/  @!P0 BRA `(.L_x_1093) ;  /* 0x0000000000048947 */ /* 0x000fea0003800000 */
[----:B------:R-:W-:Y:S01]  /*5880*/  BPT.TRAP 0x1 ;  /* 0x000000040000795c */ /* 0x000fe20000300000 */
.L_x_1093:
[----:B-1----:R-:W-:Y:S05]  /*5890*/  @P2 BRA `(.L_x_1091) ;  /* 0x0000000000082947 */ /* 0x002fea0003800000 */
[----:B------:R-:W1:Y:S02]  /*58a0*/  SYNCS.PHASECHK.TRANS64.TRYWAIT P2, [UR6+0x28850], R7 ;  /* 0x02885007ff0075a7 */ /* 0x000e640008040146 */
[----:B-1----:R-:W-:Y:S05]  /*58b0*/  @!P2 BRA `(.L_x_1094) ;  /* 0x000001100088a947 */ /* 0x002fea0003800000 */
.L_x_1091:
[----:B------:R-:W-:Y:S01]  /*58c0*/  UIADD3 UR6, UR41, 0x400, URZ ;  /* 0x0000040029067890 */ /* 0x000fe2000fffe03f */
[----:B------:R-:W-:Y:S01]  /*58d0*/  WARPGROUP.ARRIVE ;  /* 0x00000000000079c5 */ /* 0x000fe20000000000 */
[----:B------:R-:W-:-:S05]  /*58e0*/  UMOV UR7, 0x40000040 ;  /* 0x4000004000077882 */ /* 0x000fca0000000000 */
[----:B------:R-:W2:Y:S01]  /*58f0*/  S2R R184, SR_TID.X ;  /* 0x0000000000b87919 */ /* 0x000ea20000002100 */
[----:B------:R-:W-:Y:S01]  /*5900*/  USHF.R.U32.HI UR6, URZ, 0x4, UR6 ;  /* 0x000000043f067899 */ /* 0x000fe20008011606 */
[----:B------:R-:W-:Y:S01]  /*5910*/  FMUL.FTZ R20, R34, UR52 ;  /* 0x0000003422147c20 */ /* 0x000fe20008410000 */
[----:B------:R-:W-:Y:S01]  /*5920*/  FMUL.FTZ R34, R36, UR52 ;  /* 0x0000003424227c20 */ /* 0x000fe20008410000 */
[----:B------:R-:W-:Y:S01]  /*5930*/  FMUL.FTZ R36, R58, UR52 ;  /* 0x000000343a247c20 */ /* 0x000fe20008410000 */
[----:B------:R-:W-:Y:S01]  /*5940*/  ULOP3.LUT UR6, UR6, 0x3fff, URZ, 0xc0, !UPT ;  /* 0x00003fff06067892 */ /* 0x000fe2000f8ec03f */
[----:B------:R-:W-:Y:S01]  /*5950*/  FMUL.FTZ R14, R31, UR52 ;  /* 0x000000341f0e7c20 */ /* 0x000fe20008410000 */
[----:B01----:R-:W-:Y:S01]  /*5960*/  FMUL.FTZ R7, R24, UR52 ;  /* 0x0000003418077c20 */ /* 0x003fe20008410000 */
[----:B------:R-:W-:Y:S01]  /*5970*/  FMUL.FTZ R31, R54, UR52 ;  /* 0x00000034361f7c20 */ /* 0x000fe20008410000 */
[----:B------:R-:W-:Y:S01]  /*5980*/  ULOP3.LUT UR6, UR6, 0x4000000, URZ, 0xfc, !UPT ;  /* 0x0400000006067892 */ /* 0x000fe2000f8efc3f */
[----:B------:R-:W-:Y:S01]  /*5990*/  FMUL.FTZ R8, R26, UR52 ;  /* 0x000000341a087c20 */ /* 0x000fe20008410000 */
[----:B------:R-:W-:Y:S01]  /*59a0*/  FMUL.FTZ R10, R27, UR52 ;  /* 0x000000341b0a7c20 */ /* 0x000fe20008410000 */
        /* <DEDUP_REMOVED lines=20> */
[----:B--2---:R-:W-:Y:S01]  /*5af0*/  SHF.R.U32.HI R184, RZ, 0x7, R184 ;  /* 0x00000007ffb87819 */ /* 0x004fe200000116b8 */
        /* <DEDUP_REMOVED lines=12> */
[----:B------:R-:W-:Y:S01]  /*5bc0*/  PLOP3.LUT P2, PT, PT, PT, UP0, 0x40, 0x0 ;  /* 0x000000000000781c */ /* 0x000fe20003f4e808 */
[----:B------:R-:W0:Y:S08]  /*5bd0*/  MUFU.TANH R7, R7 ;  /* 0x0000000700077308 */ /* 0x000e300000002400 */
[----:B------:R-:W1:Y:S08]  /*5be0*/  MUFU.TANH R8, R8 ;  /* 0x0000000800087308 */ /* 0x000e700000002400 */
[----:B------:R-:W2:Y:S08]  /*5bf0*/  MUFU.TANH R10, R10 ;  /* 0x0000000a000a7308 */ /* 0x000eb00000002400 */
[----:B------:R-:W3:Y:S08]  /*5c00*/  MUFU.TANH R12, R12 ;  /* 0x0000000c000c7308 */ /* 0x000ef00000002400 */
[----:B------:R-:W4:Y:S08]  /*5c10*/  MUFU.TANH R14, R14 ;  /* 0x0000000e000e7308 */ /* 0x000f300000002400 */
        /* <DEDUP_REMOVED lines=9> */
[----:B------:R-:W0:Y:S01]  /*5cb0*/  MUFU.TANH R53, R53 ;  /* 0x0000003500357308 */ /* 0x000e220000002400 */
[----:B------:R-:W-:-:S02]  /*5cc0*/  WARPGROUP.DEPBAR.LE gsb0, 0x0 ;  /* 0x00008000000079c5 */ /* 0x000fc40000010000 */
[----:B------:R-:W-:-:S05]  /*5cd0*/  WARPGROUP.ARRIVE ;  /* 0x00000000000079c5 */ /* 0x000fca0000000000 */
[----:B------:R-:W0:Y:S01]  /*5ce0*/  MUFU.TANH R31, R31 ;  /* 0x0000001f001f7308 */ /* 0x000e220000002400 */
[----:B------:R-:W-:Y:S01]  /*5cf0*/  HGMMA.64x128x16.F32 R88, R176, gdesc[UR4].tnspB, R88, gsb0 ;  /* 0x41e00004b0587df0 */ /* 0x000fe20008000858 */
[----:B------:R-:W-:Y:S01]  /*5d00*/  UIADD3 UR6, UR10, 0x100, URZ ;  /* 0x000001000a067890 */ /* 0x000fe2000fffe03f */
[----:B------:R-:W-:-:S05]  /*5d10*/  UMOV UR7, 0x40000040 ;  /* 0x4000004000077882 */ /* 0x000fca0000000000 */
        /* <DEDUP_REMOVED lines=30> */
[----:B------:R-:W-:-:S02]  /*5f00*/  FMUL.FTZ R170, R49, UR52 ;  /* 0x0000003431aa7c20 */ /* 0x000fc40008410000 */
[----:B------:R-:W-:Y:S01]  /*5f10*/  HGMMA.64x128x16.F32 R88, R164, gdesc[UR4].tnspB, R88, gsb0 ;  /* 0x41e00004a4587df0 */ /* 0x000fe20008000858 */
[----:B------:R-:W-:Y:S01]  /*5f20*/  UIADD3 UR6, UR10, 0x280, URZ ;  /* 0x000002800a067890 */ /* 0x000fe2000fffe03f */
[----:B------:R-:W-:Y:S01]  /*5f30*/  FMUL.FTZ R57, R61, UR52 ;  /* 0x000000343d397c20 */ /* 0x000fe20008410000 */
[----:B------:R-:W-:Y:S01]  /*5f40*/  UMOV UR7, 0x40000040 ;  /* 0x4000004000077882 */ /* 0x000fe20000000000 */
[----:B------:R-:W-:Y:S01]  /*5f50*/  FMUL.FTZ R61, R65, UR52 ;  /* 0x00000034413d7c20 */ /* 0x000fe20008410000 */
[----:B------:R-:W-:Y:S01]  /*5f60*/  FMUL.FTZ R49, R78, UR52 ;  /* 0x000000344e317c20 */ /* 0x000fe20008410000 */
[----:B------:R-:W-:Y:S01]  /*5f70*/  FMUL.FTZ R48, R82, UR52 ;  /* 0x0000003452307c20 */ /* 0x000fe20008410000 */
        /* <DEDUP_REMOVED lines=10> */
[----:B------:R-:W-:Y:S01]  /*6020*/  WARPGROUP.ARRIVE ;  /* 0x00000000000079c5 */ /* 0x000fe20000000000 */
[----:B------:R-:W-:Y:S01]  /*6030*/  FMUL.FTZ R166, R29, UR52 ;  /* 0x000000341da67c20 */ /* 0x000fe20008410000 */
[----:B------:R-:W-:Y:S01]  /*6040*/  FMUL.FTZ R29, R51, UR52 ;  /* 0x00000034331d7c20 */ /* 0x000fe20008410000 */
[----:B------:R-:W-:Y:S02]  /*6050*/  IMAD.U32 R51, RZ, RZ, UR54 ;  /* 0x00000036ff337e24 */ /* 0x000fe4000f8e00ff */
[----:B------:R-:W-:Y:S01]  /*6060*/  FMUL.FTZ R164, R25, UR52 ;  /* 0x0000003419a47c20 */ /* 0x000fe20008410000 */
[----:B------:R-:W-:Y:S01]  /*6070*/  FMUL.FTZ R165, R28, UR52 ;  /* 0x000000341ca57c20 */ /* 0x000fe20008410000 */
[----:B------:R-:W-:Y:S01]  /*6080*/  HGMMA.64x128x16.F32 R88, R160, gdesc[UR4].tnspB, R88, gsb0 ;  /* 0x41e00004a0587df0 */ /* 0x000fe20008000858 */
[----:B------:R-:W-:Y:S01]  /*6090*/  UIADD3 UR6, UR10, 0x300, URZ ;  /* 0x000003000a067890 */ /* 0x000fe2000fffe03f */
[----:B------:R-:W-:Y:S01]  /*60a0*/  @!P1 LEA R51, R51, UR41, 0x3 ;  /* 0x0000002933339c11 */ /* 0x000fe2000f8e18ff */
[----:B------:R-:W-:Y:S01]  /*60b0*/  UMOV UR7, 0x40000040 ;  /* 0x4000004000077882 */ /* 0x000fe20000000000 */
[----:B------:R-:W-:Y:S01]  /*60c0*/  FMUL.FTZ R167, R32, UR52 ;  /* 0x0000003420a77c20 */ /* 0x000fe20008410000 */
[----:B------:R-:W-:Y:S01]  /*60d0*/  FMUL.FTZ R25, R38, UR52 ;  /* 0x0000003426197c20 */ /* 0x000fe20008410000 */
[----:B------:R-:W-:Y:S01]  /*60e0*/  FMUL.FTZ R28, R42, UR52 ;  /* 0x000000342a1c7c20 */ /* 0x000fe20008410000 */
[----:B------:R-:W-:-:S02]  /*60f0*/  @!P1 VIADD R51, R51, 0x28840 ;  /* 0x0002884033339836 */ /* 0x000fc40000000000 */
[----:B------:R-:W-:Y:S01]  /*6100*/  FMUL.FTZ R32, R46, UR52 ;  /* 0x000000342e207c20 */ /* 0x000fe20008410000 */
[----:B------:R-:W-:Y:S01]  /*6110*/  FMUL.FTZ R38, R63, UR52 ;  /* 0x000000343f267c20 */ /* 0x000fe20008410000 */
[----:B------:R-:W-:Y:S01]  /*6120*/  FMUL.FTZ R63, R69, UR52 ;  /* 0x00000034453f7c20 */ /* 0x000fe20008410000 */
[----:B------:R-:W-:Y:S01]  /*6130*/  FMUL.FTZ R42, R71, UR52 ;  /* 0x00000034472a7c20 */ /* 0x000fe20008410000 */
[----:B------:R-:W-:Y:S01]  /*6140*/  @!P1 PRMT R51, RZ, 0x654, R51 ;  /* 0x00000654ff339816 */ /* 0x000fe20000000033 */
        /* <DEDUP_REMOVED lines=14> */
[----:B------:R0:W0:Y:S01]  /*6230*/  MUFU.TANH R79, R84 ;  /* 0x00000054004f7308 */ /* 0x0000220000002400 */
        /* <DEDUP_REMOVED lines=22> */
[----:B------:R0:W0:Y:S01]  /*63a0*/  MUFU.TANH R75, R80 ;  /* 0x00000050004b7308 */ /* 0x0000220000002400 */
[----:B------:R-:W-:-:S02]  /*63b0*/  WARPGROUP.DEPBAR.LE gsb0, 0x0 ;  /* 0x00008000000079c5 */ /* 0x000fc40000010000 */
[----:B------:R-:W-:Y:S01]  /*63c0*/  WARPGROUP.ARRIVE ;  /* 0x00000000000079c5 */ /* 0x000fe20000000000 */
[----:B------:R-:W-:-:S05]  /*63d0*/  IMAD.SHL.U32 R158, R4, 0x80, RZ ;  /* 0x00000080049e7824 */ /* 0x000fca00078e00ff */
[----:B------:R-:W-:Y:S01]  /*63e0*/  HGMMA.64x128x16.F32 R88, R152, gdesc[UR4].tnspB, R88, gsb0 ;  /* 0x41e0000498587df0 */ /* 0x000fe20008000858 */
[----:B------:R-:W-:-:S05]  /*63f0*/  IADD3 R59, R17, 0x1, -R158 ;  /* 0x00000001113b7810 */ /* 0x000fca0007ffe89e */
[----:B------:R-:W-:-:S04]  /*6400*/  IMAD.IADD R59, R59, 0x1, -R18 ;  /* 0x000000013b3b7824 */ /* 0x000fc800078e0a12 */
[----:B------:R-:W-:-:S04]  /*6410*/  IMAD R59, R16, -0x2, R59 ;  /* 0xfffffffe103b7824 */ /* 0x000fc800078e023b */
[----:B------:R-:W-:-:S04]  /*6420*/  VIADD R83, R59, UR51 ;  /* 0x000000333b537c36 */ /* 0x000fc80008000000 */
[----:B------:R-:W-:Y:S01]  /*6430*/  IMAD.IADD R65, R0, 0x1, R83 ;  /* 0x0000000100417824 */ /* 0x000fe200078e0253 */
[----:B------:R-:W-:Y:S02]  /*6440*/  WARPGROUP.DEPBAR.LE gsb0, 0x0 ;  /* 0x00008000000079c5 */ /* 0x000fe40000010000 */
[----:B------:R0:W-:Y:S06]  /*6450*/  BAR.ARV R58, 0x100 ;  /* 0x0004003a0000751d */ /* 0x0001ec0000002000 */
[----:B------:R5:W-:Y:S02]  /*6460*/  @!P1 SYNCS.ARRIVE.TRANS64.RED.A1T0 RZ, [R51+URZ], RZ ;  /* 0x000000ff33ff99a7 */ /* 0x000be4000810043f */
[----:B-----5:R-:W-:Y:S01]  /*6470*/  FMUL.FTZ R51, R87, UR52 ;  /* 0x0000003457337c20 */ /* 0x020fe20008410000 */
[----:B------:R-:W-:-:S04]  /*6480*/  VIADD R87, R59, UR47 ;  /* 0x0000002f3b577c36 */ /* 0x000fc80008000000 */
[----:B------:R-:W-:Y:S01]  /*6490*/  IMAD.IADD R67, R0, 0x1, R87 ;  /* 0x0000000100437824 */ /* 0x000fe200078e0257 */
[----:B------:R-:W0:Y:S01]  /*64a0*/  MUFU.TANH R51, R51 ;  /* 0x0000003300337308 */ /* 0x000e220000002400 */
[----:B-1234-:R-:W-:Y:S05]  /*64b0*/  @P2 BRA `(.L_x_1095) ;  /* 0x00000000005c2947 */ /* 0x01efea0003800000 */
[----:B------:R-:W-:Y:S01]  /*64c0*/  ISETP.GT.AND P2, PT, R15, -0x1, PT ;  /* 0xffffffff0f00780c */ /* 0x000fe20003f44270 */
[----:B------:R-:W-:-:S12]  /*64d0*/  BSSY B0, `(.L_x_1096) ;  /* 0x0000011000007945 */ /* 0x000fd80003800000 */
[----:B------:R-:W-:Y:S05]  /*64e0*/  @P2 BRA `(.L_x_1097) ;  /* 0x0000000000242947 */ /* 0x000fea0003800000 */
[----:B------:R-:W-:Y:S02]  /*64f0*/  IMAD.U32 R153, RZ, RZ, UR50 ;  /* 0x00000032ff997e24 */ /* 0x000fe4000f8e00ff */
[----:B------:R-:W-:-:S03]  /*6500*/  IMAD.IADD R69, R0, 0x1, R9 ;  /* 0x0000000100457824 */ /* 0x000fc600078e0209 */
[----:B------:R-:W-:Y:S02]  /*6510*/  ISETP.NE.AND P2, PT, R153, 0x1, PT ;  /* 0x000000019900780c */ /* 0x000fe40003f45270 */
[----:B------:R-:W-:-:S11]  /*6520*/  LOP3.LUT R69, RZ, R69, RZ, 0x33, !PT ;  /* 0x00000045ff457212 */ /* 0x000fd600078e33ff */
[----:B0-----:R-:W0:Y:S02]  /*6530*/  @P2 LDC.64 R58, c[0x0][0x9e8] ;  /* 0x00027a00ff3a2b82 */ /* 0x001e240000000a00 */
[----:B0-----:R-:W-:-:S05]  /*6540*/  @P2 IMAD.HI.U32 R58, R69, R58, RZ ;  /* 0x0000003a453a2227 */ /* 0x001fca00078e00ff */
[----:B------:R-:W-:-:S04]  /*6550*/  @P2 SHF.R.U32.HI R69, RZ, R59, R58 ;  /* 0x0000003bff452219 */ /* 0x000fc8000001163a */
[----:B------:R-:W-:Y:S01]  /*6560*/  LOP3.LUT R58, RZ, R69, RZ, 0x33, !PT ;  /* 0x00000045ff3a7212 */ /* 0x000fe200078e33ff */
[----:B------:R-:W-:Y:S06]  /*6570*/  BRA `(.L_x_1098) ;  /* 0x0000000000187947 */ /* 0x000fec0003800000 */
.L_x_1097:
[----:B------:R-:W-:-:S05]  /*6580*/  IMAD.U32 R153, RZ, RZ, UR50 ;  /* 0x00000032ff997e24 */ /* 0x000fca000f8e00ff */
[----:B------:R-:W-:-:S13]  /*6590*/  ISETP.NE.AND P2, PT, R153, 0x1, PT ;  /* 0x000000019900780c */ /* 0x000fda0003f45270 */
[----:B0-----:R-:W0:Y:S02]  /*65a0*/  @P2 LDC.64 R58, c[0x0][0x9e8] ;  /* 0x00027a00ff3a2b82 */ /* 0x001e240000000a00 */
[----:B0-----:R-:W-:-:S04]  /*65b0*/  @P2 IMAD.HI.U32 R64, R15, R58, RZ ;  /* 0x0000003a0f402227 */ /* 0x001fc800078e00ff */
[----:B------:R-:W-:Y:S01]  /*65c0*/  IMAD.MOV.U32 R58, RZ, RZ, R15 ;  /* 0x000000ffff3a7224 */ /* 0x000fe200078e000f */
[----:B------:R-:W-:-:S07]  /*65d0*/  @P2 SHF.R.U32.HI R58, RZ, R59, R64 ;  /* 0x0000003bff3a2219 */ /* 0x000fce0000011640 */
.L_x_1098:
[----:B------:R-:W-:Y:S05]  /*65e0*/  BSYNC B0 ;  /* 0x0000000000007941 */ /* 0x000fea0003800000 */
.L_x_1096:
[----:B------:R-:W-:-:S04]  /*65f0*/  IMAD R59, R58, R153, -R158 ;  /* 0x000000993a3b7224 */ /* 0x000fc800078e0a9e */
[----:B------:R-:W-:-:S05]  /*6600*/  IMAD R58, R16, -0x2, R59 ;  /* 0xfffffffe103a7824 */ /* 0x000fca00078e023b */
[----:B------:R-:W-:Y:S02]  /*6610*/  VIADDMNMX R65, R58, R153, R65, PT ;  /* 0x000000993a417246 */ /* 0x000fe40003800141 */
[----:B------:R-:W-:-:S07]  /*6620*/  VIMNMX R67, R67, R58, !PT ;  /* 0x0000003a43437248 */ /* 0x000fce0007fe0100 */
.L_x_1095:
[----:B------:R-:W-:-:S04]  /*6630*/  ISETP.GT.AND P2, PT, R4, -0x1, PT ;  /* 0xffffffff0400780c */ /* 0x000fc80003f44270 */
[C---:B------:R-:W-:Y:S02]  /*6640*/  ISETP.GT.AND P5, PT, R67.reuse, RZ, P2 ;  /* 0x000000ff4300720c */ /* 0x040fe400017a4270 */
[----:B------:R-:W-:Y:S02]  /*6650*/  ISETP.GT.AND P4, PT, R67, 0x1, P2 ;  /* 0x000000014300780c */ /* 0x000fe40001784270 */
[----:B------:R-:W-:Y:S02]  /*6660*/  ISETP.LT.OR P5, PT, R65, 0x1, P5 ;  /* 0x000000014100780c */ /* 0x000fe40002fa1670 */
[----:B------:R-:W-:Y:S02]  /*6670*/  ISETP.GT.AND P6, PT, R67, 0x8, P2 ;  /* 0x000000084300780c */ /* 0x000fe400017c4270 */
[----:B0-----:R-:W-:Y:S02]  /*6680*/  FSEL R156, R7, -INF , !P5 ;  /* 0xff800000079c7808 */ /* 0x001fe40006800000 */
[----:B------:R-:W-:-:S02]  /*6690*/  ISETP.GT.AND P5, PT, R67, 0x10, P2 ;  /* 0x000000104300780c */ /* 0x000fc400017a4270 */
[----:B------:R-:W-:Y:S02]  /*66a0*/  ISETP.GT.AND P3, PT, R67, 0x9, P2 ;  /* 0x000000094300780c */ /* 0x000fe40001764270 */
[C---:B------:R-:W-:Y:S02]  /*66b0*/  ISETP.LT.OR P5, PT, R65.reuse, 0x11, P5 ;  /* 0x000000114100780c */ /* 0x040fe40002fa1670 */
[----:B------:R-:W-:Y:S02]  /*66c0*/  ISETP.LT.OR P4, PT, R65, 0x2, P4 ;  /* 0x000000024100780c */ /* 0x000fe40002781670 */
[----:B------:R-:W-:Y:S02]  /*66d0*/  FSEL R176, R167, -INF , !P5 ;  /* 0xff800000a7b07808 */ /* 0x000fe40006800000 */
[----:B------:R-:W-:Y:S02]  /*66e0*/  ISETP.GT.AND P5, PT, R67, 0x20, P2 ;  /* 0x000000204300780c */ /* 0x000fe400017a4270 */
[----:B------:R-:W-:-:S02]  /*66f0*/  ISETP.LT.OR P6, PT, R65, 0x9, P6 ;  /* 0x000000094100780c */ /* 0x000fc400037c1670 */
[C---:B------:R-:W-:Y:S02]  /*6700*/  ISETP.LT.OR P3, PT, R65.reuse, 0xa, P3 ;  /* 0x0000000a4100780c */ /* 0x040fe40001f61670 */
[----:B------:R-:W-:Y:S02]  /*6710*/  ISETP.LT.OR P5, PT, R65, 0x21, P5 ;  /* 0x000000214100780c */ /* 0x000fe40002fa1670 */
[----:B------:R-:W-:Y:S02]  /*6720*/  FSEL R182, R164, -INF , !P4 ;  /* 0xff800000a4b67808 */ /* 0x000fe40006000000 */
[----:B------:R-:W-:Y:S02]  /*6730*/  ISETP.GT.AND P4, PT, R67, 0x11, P2 ;  /* 0x000000114300780c */ /* 0x000fe40001784270 */
[----:B------:R-:W-:Y:S02]  /*6740*/  FSEL R164, R165, -INF , !P6 ;  /* 0xff800000a5a47808 */ /* 0x000fe40007000000 */
[----:B------:R-:W-:-:S02]  /*6750*/  FSEL R178, R166, -INF , !P3 ;  /* 0xff800000a6b27808 */ /* 0x000fc40005800000 */
[C---:B------:R-:W-:Y:S02]  /*6760*/  ISETP.GT.AND P6, PT, R67.reuse, 0x18, P2 ;  /* 0x000000184300780c */ /* 0x040fe400017c4270 */
[C---:B------:R-:W-:Y:S02]  /*6770*/  ISETP.GT.AND P3, PT, R67.reuse, 0x19, P2 ;  /* 0x000000194300780c */ /* 0x040fe40001764270 */
[----:B------:R-:W-:Y:S02]  /*6780*/  FSEL R166, R160, -INF , !P5 ;  /* 0xff800000a0a67808 */ /* 0x000fe40006800000 */
[----:B------:R-:W-:Y:S02]  /*6790*/  ISETP.GT.AND P5, PT, R67, 0x30, P2 ;  /* 0x000000304300780c */ /* 0x000fe400017a4270 */
[C---:B------:R-:W-:Y:S02]  /*67a0*/  ISETP.LT.OR P4, PT, R65.reuse, 0x12, P4 ;  /* 0x000000124100780c */ /* 0x040fe40002781670 */
[----:B------:R-:W-:-:S02]  /*67b0*/  ISETP.LT.OR P6, PT, R65, 0x19, P6 ;  /* 0x000000194100780c */ /* 0x000fc400037c1670 */
[C---:B------:R-:W-:Y:S02]  /*67c0*/  ISETP.LT.OR P3, PT, R65.reuse, 0x1a, P3 ;  /* 0x0000001a4100780c */ /* 0x040fe40001f61670 */
[----:B------:R-:W-:Y:S02]  /*67d0*/  ISETP.LT.OR P5, PT, R65, 0x31, P5 ;  /* 0x000000314100780c */ /* 0x000fe40002fa1670 */
[----:B------:R-:W-:Y:S02]  /*67e0*/  FSEL R174, R168, -INF , !P4 ;  /* 0xff800000a8ae7808 */ /* 0x000fe40006000000 */
[----:B------:R-:W-:Y:S02]  /*67f0*/  FSEL R172, R34, -INF , !P6 ;  /* 0xff80000022ac7808 */ /* 0x000fe40007000000 */
[----:B------:R-:W-:Y:S02]  /*6800*/  FSEL R168, R35, -INF , !P3 ;  /* 0xff80000023a87808 */ /* 0x000fe40005800000 */
[----:B------:R-:W-:-:S02]  /*6810*/  ISETP.GT.AND P4, PT, R67, 0x21, P2 ;  /* 0x000000214300780c */ /* 0x000fc40001784270 */
[C---:B------:R-:W-:Y:S02]  /*6820*/  ISETP.GT.AND P6, PT, R67.reuse, 0x28, P2 ;  /* 0x000000284300780c */ /* 0x040fe400017c4270 */
[----:B------:R-:W-:Y:S02]  /*6830*/  ISETP.GT.AND P3, PT, R67, 0x29, P2 ;  /* 0x000000294300780c */ /* 0x000fe40001764270 */
        /* <DEDUP_REMOVED lines=49> */
[----:B------:R-:W-:Y:S02]  /*6b50*/  PLOP3.LUT P5, PT, PT, PT, UP0, 0x40, 0x0 ;  /* 0x000000000000781c */ /* 0x000fe40003fae808 */
        /* <DEDUP_REMOVED lines=12> */
[--C-:B------:R-:W-:Y:S02]  /*6c20*/  IADD3 R53, R83, 0x8, R0.reuse ;  /* 0x0000000853357810 */ /* 0x100fe40007ffe000 */
[----:B------:R-:W-:-:S02]  /*6c30*/  IADD3 R55, R87, 0x8, R0 ;  /* 0x0000000857377810 */ /* 0x000fc40007ffe000 */
[----:B------:R-:W-:Y:S02]  /*6c40*/  FSEL R56, R81, -INF , !P4 ;  /* 0xff80000051387808 */ /* 0x000fe40006000000 */
[----:B------:R-:W-:Y:S02]  /*6c50*/  FSEL R54, R79, -INF , !P6 ;  /* 0xff8000004f367808 */ /* 0x000fe40007000000 */
[----:B------:R-:W-:Y:S01]  /*6c60*/  FSEL R52, R85, -INF , !P3 ;  /* 0xff80000055347808 */ /* 0x000fe20005800000 */
[----:B------:R-:W-:Y:S06]  /*6c70*/  @P5 BRA `(.L_x_1099) ;  /* 0x0000000000585947 */ /* 0x000fec0003800000 */
[----:B------:R-:W-:Y:S01]  /*6c80*/  ISETP.GT.AND P3, PT, R13, -0x1, PT ;  /* 0xffffffff0d00780c */ /* 0x000fe20003f64270 */
[----:B------:R-:W-:-:S12]  /*6c90*/  BSSY B0, `(.L_x_1100) ;  /* 0x0000010000007945 */ /* 0x000fd80003800000 */
[----:B------:R-:W-:Y:S05]  /*6ca0*/  @P3 BRA `(.L_x_1101) ;  /* 0x0000000000203947 */ /* 0x000fea0003800000 */
[----:B------:R-:W-:Y:S02]  /*6cb0*/  IMAD.U32 R57, RZ, RZ, UR50 ;  /* 0x00000032ff397e24 */ /* 0x000fe4000f8e00ff */
[----:B------:R-:W-:-:S03]  /*6cc0*/  IMAD.MOV.U32 R7, RZ, RZ, R11 ;  /* 0x000000ffff077224 */ /* 0x000fc600078e000b */
[----:B------:R-:W-:-:S13]  /*6cd0*/  ISETP.NE.AND P3, PT, R57, 0x1, PT ;  /* 0x000000013900780c */ /* 0x000fda0003f65270 */
[----:B------:R-:W0:Y:S02]  /*6ce0*/  @P3 LDC.64 R34, c[0x0][0x9e8] ;  /* 0x00027a00ff223b82 */ /* 0x000e240000000a00 */
[----:B0-----:R-:W-:-:S05]  /*6cf0*/  @P3 IMAD.HI.U32 R34, R11, R34, RZ ;  /* 0x000000220b223227 */ /* 0x001fca00078e00ff */
[----:B------:R-:W-:-:S04]  /*6d00*/  @P3 SHF.R.U32.HI R7, RZ, R35, R34 ;  /* 0x00000023ff073219 */ /* 0x000fc80000011622 */
[----:B------:R-:W-:Y:S01]  /*6d10*/  LOP3.LUT R7, RZ, R7, RZ, 0x33, !PT ;  /* 0x00000007ff077212 */ /* 0x000fe200078e33ff */
[----:B------:R-:W-:Y:S06]  /*6d20*/  BRA `(.L_x_1102) ;  /* 0x0000000000187947 */ /* 0x000fec0003800000 */
.L_x_1101:
[----:B------:R-:W-:Y:S02]  /*6d30*/  IMAD.U32 R57, RZ, RZ, UR50 ;  /* 0x00000032ff397e24 */ /* 0x000fe4000f8e00ff */
[----:B------:R-:W-:-:S03]  /*6d40*/  IMAD.MOV.U32 R7, RZ, RZ, R13 ;  /* 0x000000ffff077224 */ /* 0x000fc600078e000d */
[----:B------:R-:W-:-:S13]  /*6d50*/  ISETP.NE.AND P3, PT, R57, 0x1, PT ;  /* 0x000000013900780c */ /* 0x000fda0003f65270 */
[----:B------:R-:W0:Y:S02]  /*6d60*/  @P3 LDC.64 R34, c[0x0][0x9e8] ;  /* 0x00027a00ff223b82 */ /* 0x000e240000000a00 */
[----:B0-----:R-:W-:-:S05]  /*6d70*/  @P3 IMAD.HI.U32 R34, R13, R34, RZ ;  /* 0x000000220d223227 */ /* 0x001fca00078e00ff */
[----:B------:R-:W-:-:S07]  /*6d80*/  @P3 SHF.R.U32.HI R7, RZ, R35, R34 ;  /* 0x00000023ff073219 */ /* 0x000fce0000011622 */
.L_x_1102:
[----:B------:R-:W-:Y:S05]  /*6d90*/  BSYNC B0 ;  /* 0x0000000000007941 */ /* 0x000fea0003800000 */
.L_x_1100:
[----:B------:R-:W-:-:S04]  /*6da0*/  IMAD R7, R7, R57, -R158 ;  /* 0x0000003907077224 */ /* 0x000fc800078e0a9e */
[----:B------:R-:W-:-:S05]  /*6db0*/  IMAD R34, R16, -0x2, R7 ;  /* 0xfffffffe10227824 */ /* 0x000fca00078e0207 */
[----:B------:R-:W-:Y:S02]  /*6dc0*/  VIADDMNMX R53, R34, R57, R53, PT ;  /* 0x0000003922357246 */ /* 0x000fe40003800135 */
[----:B------:R-:W-:-:S07]  /*6dd0*/  VIMNMX R55, R55, R34, !PT ;  /* 0x0000002237377248 */ /* 0x000fce0007fe0100 */
.L_x_1099:
        /* <DEDUP_REMOVED lines=10> */
[C---:B------:R-:W-:Y:S02]  /*6e80*/  ISETP.GT.AND P6, PT, R55.reuse, 0x8, P2 ;  /* 0x000000083700780c */ /* 0x040fe400017c4270 */
        /* <DEDUP_REMOVED lines=25> */
[----:B------:R-:W-:-:S02]  /*7020*/  ISETP.GT.AND P4, PT, R55, RZ, P2 ;  /* 0x000000ff3700720c */ /* 0x000fc40001784270 */
[----:B------:R-:W-:Y:S02]  /*7030*/  FMNMX.FTZ R7, R78, R7, !PT ;  /* 0x000000074e077209 */ /* 0x000fe40007810000 */
[----:B------:R-:W-:Y:S02]  /*7040*/  ISETP.LT.OR P4, PT, R53, 0x1, P4 ;  /* 0x000000013500780c */ /* 0x000fe40002781670 */
[----:B------:R-:W-:Y:S02]  /*7050*/  FMNMX.FTZ R7, R72, R7, !PT ;  /* 0x0000000748077209 */ /* 0x000fe40007810000 */
[----:B------:R-:W-:Y:S02]  /*7060*/  ISETP.GT.AND P5, PT, R55, 0x10, P2 ;  /* 0x000000103700780c */ /* 0x000fe400017a4270 */
[----:B------:R-:W-:Y:S02]  /*7070*/  FMNMX.FTZ R7, R68, R7, !PT ;  /* 0x0000000744077209 */ /* 0x000fe40007810000 */
[----:B------:R-:W-:-:S02]  /*7080*/  ISETP.LT.OR P5, PT, R53, 0x11, P5 ;  /* 0x000000113500780c */ /* 0x000fc40002fa1670 */
[----:B------:R-:W-:Y:S02]  /*7090*/  FMNMX.FTZ R7, R76, R7, !PT ;  /* 0x000000074c077209 */ /* 0x000fe40007810000 */
[----:B------:R-:W-:Y:S02]  /*70a0*/  FSEL R20, R20, -INF , !P5 ;  /* 0xff80000014147808 */ /* 0x000fe40006800000 */
        /* <DEDUP_REMOVED lines=19> */
[----:B------:R-:W0:Y:S01]  /*71e0*/  LDC R7, c[0x0][0x988] ;  /* 0x00026200ff077b82 */ /* 0x000e220000000800 */
[----:B------:R-:W-:Y:S02]  /*71f0*/  ISETP.GT.AND P5, PT, R55, 0x39, P2 ;  /* 0x000000393700780c */ /* 0x000fe400017a4270 */
[----:B------:R-:W1:Y:S02]  /*7200*/  SHFL.BFLY PT, R34, R35, 0x2, 0x1f ;  /* 0x0c401f0023227f89 */ /* 0x000e6400000e0000 */
[----:B------:R-:W-:-:S04]  /*7210*/  ISETP.LT.OR P5, PT, R53, 0x3a, P5 ;  /* 0x0000003a3500780c */ /* 0x000fc80002fa1670 */
[----:B------:R-:W-:Y:S02]  /*7220*/  FSEL R184, R33, -INF , !P5 ;  /* 0xff80000021b87808 */ /* 0x000fe40006800000 */
[----:B------:R-:W-:-:S04]  /*7230*/  ISETP.GT.AND P5, PT, R55, 0x48, P2 ;  /* 0x000000483700780c */ /* 0x000fc800017a4270 */
[----:B------:R-:W-:Y:S02]  /*7240*/  ISETP.LT.OR P5, PT, R53, 0x49, P5 ;  /* 0x000000493500780c */ /* 0x000fe40002fa1670 */
[----:B-1----:R-:W-:-:S05]  /*7250*/  FMNMX.FTZ R57, R35, R34, !PT ;  /* 0x0000002223397209 */ /* 0x002fca0007810000 */
[----:B------:R-:W1:Y:S02]  /*7260*/  SHFL.BFLY PT, R34, R57, 0x1, 0x1f ;  /* 0x0c201f0039227f89 */ /* 0x000e6400000e0000 */
[----:B-1----:R-:W-:Y:S02]  /*7270*/  FMNMX.FTZ R34, R57, R34, !PT ;  /* 0x0000002239227209 */ /* 0x002fe40007810000 */
[----:B------:R-:W-:Y:S02]  /*7280*/  FSEL R57, R8, -INF , !P4 ;  /* 0xff80000008397808 */ /* 0x000fe40006000000 */
[C---:B------:R-:W-:Y:S01]  /*7290*/  FSETP.NEU.FTZ.AND P6, PT, R34.reuse, -INF , PT ;  /* 0xff8000002200780b */ /* 0x040fe20003fdd000 */
[----:B0-----:R-:W-:-:S05]  /*72a0*/  FMUL.FTZ R35, R34, R7 ;  /* 0x0000000722237220 */ /* 0x001fca0000410000 */
[----:B------:R-:W-:-:S05]  /*72b0*/  FSEL R35, R35, RZ, P6 ;  /* 0x000000ff23237208 */ /* 0x000fca0003000000 */
[-CC-:B------:R-:W-:Y:S01]  /*72c0*/  FFMA.FTZ R180, R156, R7.reuse, -R35.reuse ;  /* 0x000000079cb47223 */ /* 0x180fe20000010823 */
[----:B------:R-:W-:Y:S01]  /*72d0*/  FSEL R156, R25, -INF , !P3 ;  /* 0xff800000199c7808 */ /* 0x000fe20005800000 */
[-CC-:B------:R-:W-:Y:S01]  /*72e0*/  FFMA.FTZ R21, R182, R7.reuse, -R35.reuse ;  /* 0x00000007b6157223 */ /* 0x180fe20000010823 */
[----:B------:R-:W-:Y:S01]  /*72f0*/  ISETP.GT.AND P3, PT, R55, 0x21, P2 ;  /* 0x000000213700780c */ /* 0x000fe20001764270 */
[-CC-:B------:R-:W-:Y:S01]  /*7300*/  FFMA.FTZ R182, R164, R7.reuse, -R35.reuse ;  /* 0x00000007a4b67223 */ /* 0x180fe20000010823 */
[-CC-:B------:R-:W-:Y:S01]  /*7310*/  FFMA.FTZ R61, R174, R7.reuse, -R35.reuse ;  /* 0x00000007ae3d7223 */ /* 0x180fe20000010823 */
[-CC-:B------:R-:W-:Y:S01]  /*7320*/  FFMA.FTZ R25, R178, R7.reuse, -R35.reuse ;  /* 0x00000007b2197223 */ /* 0x180fe20000010823 */
[----:B------:R-:W-:Y:S01]  /*7330*/  ISETP.LT.OR P3, PT, R53, 0x22, P3 ;  /* 0x000000223500780c */ /* 0x000fe20001f61670 */
[-CC-:B------:R-:W-:Y:S01]  /*7340*/  FFMA.FTZ R178, R172, R7.reuse, -R35.reuse ;  /* 0x00000007acb27223 */ /* 0x180fe20000010823 */
[-CC-:B------:R-:W-:Y:S01]  /*7350*/  FFMA.FTZ R172, R166, R7.reuse, -R35.reuse ;  /* 0x00000007a6ac7223 */ /* 0x180fe20000010823 */
[-CC-:B------:R-:W-:Y:S01]  /*7360*/  FFMA.FTZ R33, R162, R7.reuse, -R35.reuse ;  /* 0x00000007a2217223 */ /* 0x180fe20000010823 */
        /* <DEDUP_REMOVED lines=11> */
[-CC-:B------:R-:W-:Y:S01]  /*7420*/  FFMA.FTZ R56, R56, R7.reuse, -R35.reuse ;  /* 0x0000000738387223 */ /* 0x180fe20000010823 */
[----:B------:R-:W-:Y:S01]  /*7430*/  ISETP.GT.AND P3, PT, R55, 0x31, P2 ;  /* 0x000000313700780c */ /* 0x000fe20001764270 */
[----:B------:R-:W-:Y:S01]  /*7440*/  FFMA.FTZ R52, R52, R7, -R35 ;  /* 0x0000000734347223 */ /* 0x000fe20000010823 */
[----:B------:R-:W-:-:S02]  /*7450*/  FMNMX.FTZ R59, R14, R27, !PT ;  /* 0x0000001b0e3b7209 */ /* 0x000fc40007810000 */
[----:B------:R-:W-:Y:S01]  /*7460*/  FSEL R26, R26, -INF , !P4 ;  /* 0xff8000001a1a7808 */ /* 0x000fe20006000000 */
[----:B------:R-:W-:Y:S01]  /*7470*/  MUFU.EX2 R182, R182 ;  /* 0x000000b600b67308 */ /* 0x000fe20000000800 */
[----:B------:R-:W-:Y:S02]  /*7480*/  FMNMX.FTZ R59, R20, R59, !PT ;  /* 0x0000003b143b7209 */ /* 0x000fe40007810000 */
[----:B------:R-:W-:Y:S02]  /*7490*/  ISETP.GT.AND P4, PT, R55, 0x38, P2 ;  /* 0x000000383700780c */ /* 0x000fe40001784270 */
[----:B------:R-:W-:Y:S02]  /*74a0*/  FMNMX.FTZ R59, R158, R59, !PT ;  /* 0x0000003b9e3b7209 */ /* 0x000fe40007810000 */
[----:B------:R-:W-:Y:S01]  /*74b0*/  ISETP.LT.OR P3, PT, R53, 0x32, P3 ;  /* 0x000000323500780c */ /* 0x000fe20001f61670 */
[----:B------:R-:W-:Y:S01]  /*74c0*/  MUFU.EX2 R25, R25 ;  /* 0x0000001900197308 */ /* 0x000fe20000000800 */
[----:B------:R-:W-:-:S02]  /*74d0*/  FMNMX.FTZ R59, R156, R59, !PT ;  /* 0x0000003b9c3b7209 */ /* 0x000fc40007810000 */
[----:B------:R-:W-:Y:S01]  /*74e0*/  FSEL R8, R29, -INF , !P3 ;  /* 0xff8000001d087808 */ /* 0x000fe20005800000 */
[----:B------:R-:W-:Y:S01]  /*74f0*/  FFMA.FTZ R29, R168, R7, -R35 ;  /* 0x00000007a81d7223 */ /* 0x000fe20000010823 */
[----:B------:R-:W-:Y:S02]  /*7500*/  FMNMX.FTZ R59, R24, R59, !PT ;  /* 0x0000003b183b7209 */ /* 0x000fe40007810000 */
[----:B------:R-:W-:Y:S01]  /*7510*/  ISETP.LT.OR P4, PT, R53, 0x39, P4 ;  /* 0x000000393500780c */ /* 0x000fe20002781670 */
[----:B------:R-:W-:Y:S01]  /*7520*/  MUFU.EX2 R176, R176 ;  /* 0x000000b000b07308 */ /* 0x000fe20000000800 */
[----:B------:R-:W-:Y:S02]  /*7530*/  FMNMX.FTZ R59, R28, R59, !PT ;  /* 0x0000003b1c3b7209 */ /* 0x000fe40007810000 */
[----:B------:R-:W-:Y:S02]  /*7540*/  ISETP.GT.AND P3, PT, R55, 0x40, P2 ;  /* 0x000000403700780c */ /* 0x000fe40001764270 */
[----:B------:R-:W-:-:S02]  /*7550*/  FMNMX.FTZ R59, R164, R59, !PT ;  /* 0x0000003ba43b7209 */ /* 0x000fc40007810000 */
[----:B------:R-:W-:Y:S01]  /*7560*/  FSEL R174, R31, -INF , !P4 ;  /* 0xff8000001fae7808 */ /* 0x000fe20006000000 */
[----:B------:R-:W-:Y:S01]  /*7570*/  FFMA.FTZ R31, R160, R7, -R35 ;  /* 0x00000007a01f7223 */ /* 0x000fe20000010823 */
[----:B------:R-:W-:Y:S01]  /*7580*/  FMNMX.FTZ R59, R32, R59, !PT ;  /* 0x0000003b203b7209 */ /* 0x000fe20007810000 */
[----:B------:R-:W-:Y:S01]  /*7590*/  MUFU.EX2 R27, R61 ;  /* 0x0000003d001b7308 */ /* 0x000fe20000000800 */
[----:B------:R-:W-:Y:S02]  /*75a0*/  ISETP.GT.AND P4, PT, R55, 0x41, P2 ;  /* 0x000000413700780c */ /* 0x000fe40001784270 */
[----:B------:R-:W-:Y:S02]  /*75b0*/  FMNMX.FTZ R59, R26, R59, !PT ;  /* 0x0000003b1a3b7209 */ /* 0x000fe40007810000 */
[C---:B------:R-:W-:Y:S02]  /*75c0*/  ISETP.LT.OR P3, PT, R53.reuse, 0x41, P3 ;  /* 0x000000413500780c */ /* 0x040fe40001f61670 */
[----:B------:R-:W-:Y:S01]  /*75d0*/  FMNMX.FTZ R59, R30, R59, !PT ;  /* 0x0000003b1e3b7209 */ /* 0x000fe20007810000 */
[----:B------:R-:W-:Y:S01]  /*75e0*/  MUFU.EX2 R178, R178 ;  /* 0x000000b200b27308 */ /* 0x000fe20000000800 */
[----:B------:R-:W-:-:S02]  /*75f0*/  ISETP.LT.OR P4, PT, R53, 0x42, P4 ;  /* 0x000000423500780c */ /* 0x000fc40002781670 */
[----:B------:R-:W-:Y:S02]  /*7600*/  FMNMX.FTZ R59, R8, R59, !PT ;  /* 0x0000003b083b7209 */ /* 0x000fe40007810000 */
[----:B------:R-:W-:Y:S02]  /*7610*/  FSEL R36, R36, -INF , !P3 ;  /* 0xff80000024247808 */ /* 0x000fe40005800000 */
[----:B------:R-:W-:Y:S01]  /*7620*/  FMNMX.FTZ R59, R174, R59, !PT ;  /* 0x0000003bae3b7209 */ /* 0x000fe20007810000 */
[----:B------:R-:W-:Y:S01]  /*7630*/  MUFU.EX2 R29, R29 ;  /* 0x0000001d001d7308 */ /* 0x000fe20000000800 */
[----:B------:R-:W-:Y:S02]  /*7640*/  ISETP.GT.AND P3, PT, R55, 0x49, P2 ;  /* 0x000000493700780c */ /* 0x000fe40001764270 */
[----:B------:R-:W-:Y:S02]  /*7650*/  FMNMX.FTZ R59, R184, R59, !PT ;  /* 0x0000003bb83b7209 */ /* 0x000fe40007810000 */
[----:B------:R-:W-:Y:S01]  /*7660*/  FSEL R166, R37, -INF , !P4 ;  /* 0xff80000025a67808 */ /* 0x000fe20006000000 */
[----:B------:R-:W-:Y:S01]  /*7670*/  FFMA.FTZ R37, R152, R7, -R35 ;  /* 0x0000000798257223 */ /* 0x000fe20000010823 */
[----:B------:R-:W-:Y:S01]  /*7680*/  FMNMX.FTZ R59, R36, R59, !PT ;  /* 0x0000003b243b7209 */ /* 0x000fe20007810000 */
[----:B------:R-:W-:Y:S01]  /*7690*/  MUFU.EX2 R172, R172 ;  /* 0x000000ac00ac7308 */ /* 0x000fe20000000800 */
[----:B------:R-:W-:-:S02]  /*76a0*/  ISETP.GT.AND P4, PT, R55, 0x50, P2 ;  /* 0x000000503700780c */ /* 0x000fc40001784270 */
[----:B------:R-:W-:Y:S02]  /*76b0*/  ISETP.LT.OR P3, PT, R53, 0x4a, P3 ;  /* 0x0000004a3500780c */ /* 0x000fe40001f61670 */
[----:B------:R-:W-:Y:S01]  /*76c0*/  FSEL R160, R39, -INF , !P5 ;  /* 0xff80000027a07808 */ /* 0x000fe20006800000 */
[--C-:B------:R-:W-:Y:S01]  /*76d0*/  FFMA.FTZ R39, R84, R7, -R35.reuse ;  /* 0x0000000754277223 */ /* 0x100fe20000010823 */
[----:B------:R-:W-:Y:S01]  /*76e0*/  FMNMX.FTZ R59, R166, R59, !PT ;  /* 0x0000003ba63b7209 */ /* 0x000fe20007810000 */
[----:B------:R-:W-:Y:S01]  /*76f0*/  MUFU.EX2 R31, R31 ;  /* 0x0000001f001f7308 */ /* 0x000fe20000000800 */
[----:B------:R-:W-:Y:S02]  /*7700*/  ISETP.GT.AND P5, PT, R55, 0x51, P2 ;  /* 0x000000513700780c */ /* 0x000fe400017a4270 */
[----:B------:R-:W-:Y:S01]  /*7710*/  FSEL R168, R38, -INF , !P3 ;  /* 0xff80000026a87808 */ /* 0x000fe20005800000 */
[----:B------:R-:W-:Y:S01]  /*7720*/  FFMA.FTZ R38, R154, R7, -R35 ;  /* 0x000000079a267223 */ /* 0x000fe20000010823 */
[----:B------:R-:W-:-:S02]  /*7730*/  ISETP.LT.OR P4, PT, R53, 0x51, P4 ;  /* 0x000000513500780c */ /* 0x000fc40002781670 */
[----:B------:R-:W-:Y:S01]  /*7740*/  FMNMX.FTZ R59, R160, R59, !PT ;  /* 0x0000003ba03b7209 */ /* 0x000fe20007810000 */
[----:B------:R-:W-:Y:S01]  /*7750*/  MUFU.EX2 R33, R33 ;  /* 0x0000002100217308 */ /* 0x000fe20000000800 */
[----:B------:R-:W-:Y:S02]  /*7760*/  ISETP.GT.AND P3, PT, R55, 0x58, P2 ;  /* 0x000000583700780c */ /* 0x000fe40001764270 */
[----:B------:R-:W-:Y:S02]  /*7770*/  ISETP.LT.OR P5, PT, R53, 0x52, P5 ;  /* 0x000000523500780c */ /* 0x000fe40002fa1670 */
[----:B------:R-:W-:Y:S02]  /*7780*/  FSEL R40, R40, -INF , !P4 ;  /* 0xff80000028287808 */ /* 0x000fe40006000000 */
[----:B------:R-:W-:Y:S01]  /*7790*/  FMNMX.FTZ R59, R168, R59, !PT ;  /* 0x0000003ba83b7209 */ /* 0x000fe20007810000 */
[----:B------:R-:W-:Y:S01]  /*77a0*/  MUFU.EX2 R38, R38 ;  /* 0x0000002600267308 */ /* 0x000fe20000000800 */
[----:B------:R-:W-:-:S02]  /*77b0*/  ISETP.GT.AND P4, PT, R55, 0x59, P2 ;  /* 0x000000593700780c */ /* 0x000fc40001784270 */
[----:B------:R-:W-:Y:S01]  /*77c0*/  FSEL R154, R41, -INF , !P5 ;  /* 0xff800000299a7808 */ /* 0x000fe20006800000 */
[--C-:B------:R-:W-:Y:S01]  /*77d0*/  FFMA.FTZ R41, R82, R7, -R35.reuse ;  /* 0x0000000752297223 */ /* 0x100fe20000010823 */
[----:B------:R-:W-:Y:S02]  /*77e0*/  ISETP.LT.OR P3, PT, R53, 0x59, P3 ;  /* 0x000000593500780c */ /* 0x000fe40001f61670 */
[----:B------:R-:W-:Y:S01]  /*77f0*/  FMNMX.FTZ R59, R40, R59, !PT ;  /* 0x0000003b283b7209 */ /* 0x000fe20007810000 */
[----:B------:R-:W-:Y:S01]  /*7800*/  MUFU.EX2 R37, R37 ;  /* 0x0000002500257308 */ /* 0x000fe20000000800 */
[----:B------:R-:W-:Y:S02]  /*7810*/  ISETP.GT.AND P5, PT, R55, 0x60, P2 ;  /* 0x000000603700780c */ /* 0x000fe400017a4270 */
[----:B------:R-:W-:Y:S02]  /*7820*/  ISETP.LT.OR P4, PT, R53, 0x5a, P4 ;  /* 0x0000005a3500780c */ /* 0x000fe40002781670 */
[----:B------:R-:W-:Y:S01]  /*7830*/  FSEL R152, R43, -INF , !P3 ;  /* 0xff8000002b987808 */ /* 0x000fe20005800000 */
[----:B------:R-:W-:Y:S01]  /*7840*/  FFMA.FTZ R43, R78, R7, -R35 ;  /* 0x000000074e2b7223 */ /* 0x000fe20000010823 */
[----:B------:R-:W-:Y:S01]  /*7850*/  FMNMX.FTZ R59, R154, R59, !PT ;  /* 0x0000003b9a3b7209 */ /* 0x000fe20007810000 */
[----:B------:R-:W-:Y:S01]  /*7860*/  MUFU.EX2 R39, R39 ;  /* 0x0000002700277308 */ /* 0x000fe20000000800 */
[----:B------:R-:W-:-:S02]  /*7870*/  ISETP.GT.AND P3, PT, R55, 0x61, P2 ;  /* 0x000000613700780c */ /* 0x000fc40001764270 */
[----:B------:R-:W-:Y:S01]  /*7880*/  FSEL R162, R42, -INF , !P4 ;  /* 0xff8000002aa27808 */ /* 0x000fe20006000000 */
[-CC-:B------:R-:W-:Y:S01]  /*7890*/  FFMA.FTZ R42, R170, R7.reuse, -R35.reuse ;  /* 0x00000007aa2a7223 */ /* 0x180fe20000010823 */
[----:B------:R-:W-:Y:S01]  /*78a0*/  ISETP.LT.OR P5, PT, R53, 0x61, P5 ;  /* 0x000000613500780c */ /* 0x000fe20002fa1670 */
[----:B------:R-:W-:Y:S01]  /*78b0*/  FFMA.FTZ R170, R86, R7, -R35 ;  /* 0x0000000756aa7223 */ /* 0x000fe20000010823 */
[----:B------:R-:W-:Y:S01]  /*78c0*/  FMNMX.FTZ R59, R152, R59, !PT ;  /* 0x0000003b983b7209 */ /* 0x000fe20007810000 */
[----:B------:R-:W-:Y:S01]  /*78d0*/  MUFU.EX2 R41, R41 ;  /* 0x0000002900297308 */ /* 0x000fe20000000800 */
[----:B------:R-:W-:Y:S02]  /*78e0*/  ISETP.GT.AND P4, PT, R55, 0x68, P2 ;  /* 0x000000683700780c */ /* 0x000fe40001784270 */
[----:B------:R-:W-:Y:S02]  /*78f0*/  ISETP.LT.OR P3, PT, R53, 0x62, P3 ;  /* 0x000000623500780c */ /* 0x000fe40001f61670 */
[----:B------:R-:W-:-:S02]  /*7900*/  FSEL R44, R44, -INF , !P5 ;  /* 0xff8000002c2c7808 */ /* 0x000fc40006800000 */
[----:B------:R-:W-:Y:S01]  /*7910*/  FMNMX.FTZ R59, R162, R59, !PT ;  /* 0x0000003ba23b7209 */ /* 0x000fe20007810000 */
[----:B------:R-:W-:Y:S01]  /*7920*/  MUFU.EX2 R42, R42 ;  /* 0x0000002a002a7308 */ /* 0x000fe20000000800 */
[----:B------:R-:W-:Y:S02]  /*7930*/  ISETP.GT.AND P5, PT, R55, 0x69, P2 ;  /* 0x000000693700780c */ /* 0x000fe400017a4270 */
[----:B------:R-:W-:Y:S01]  /*7940*/  FSEL R86, R45, -INF , !P3 ;  /* 0xff8000002d567808 */ /* 0x000fe20005800000 */
[-CC-:B------:R-:W-:Y:S01]  /*7950*/  FFMA.FTZ R45, R68, R7.reuse, -R35.reuse ;  /* 0x00000007442d7223 */ /* 0x180fe20000010823 */
[----:B------:R-:W-:Y:S01]  /*7960*/  ISETP.LT.OR P4, PT, R53, 0x69, P4 ;  /* 0x000000693500780c */ /* 0x000fe20002781670 */
[----:B------:R-:W-:Y:S01]  /*7970*/  FFMA.FTZ R68, R76, R7, -R35 ;  /* 0x000000074c447223 */ /* 0x000fe20000010823 */
[----:B------:R-:W-:Y:S01]  /*7980*/  FMNMX.FTZ R59, R44, R59, !PT ;  /* 0x0000003b2c3b7209 */ /* 0x000fe20007810000 */
[----:B------:R-:W-:Y:S01]  /*7990*/  MUFU.EX2 R170, R170 ;  /* 0x000000aa00aa7308 */ /* 0x000fe20000000800 */
[----:B------:R-:W-:-:S02]  /*79a0*/  ISETP.GT.AND P3, PT, R55, 0x70, P2 ;  /* 0x000000703700780c */ /* 0x000fc40001764270 */
[----:B------:R-:W-:Y:S02]  /*79b0*/  ISETP.LT.OR P5, PT, R53, 0x6a, P5 ;  /* 0x0000006a3500780c */ /* 0x000fe40002fa1670 */
[----:B------:R-:W-:Y:S01]  /*79c0*/  FSEL R84, R49, -INF , !P4 ;  /* 0xff80000031547808 */ /* 0x000fe20006000000 */
[----:B------:R-:W-:Y:S01]  /*79d0*/  FFMA.FTZ R49, R66, R7, -R35 ;  /* 0x0000000742317223 */ /* 0x000fe20000010823 */
[----:B------:R-:W-:Y:S01]  /*79e0*/  FMNMX.FTZ R59, R86, R59, !PT ;  /* 0x0000003b563b7209 */ /* 0x000fe20007810000 */
[----:B------:R-:W-:Y:S01]  /*79f0*/  MUFU.EX2 R43, R43 ;  /* 0x0000002b002b7308 */ /* 0x000fe20000000800 */
[----:B------:R-:W-:Y:S02]  /*7a00*/  ISETP.GT.AND P4, PT, R55, 0x71, P2 ;  /* 0x000000713700780c */ /* 0x000fe40001784270 */
[----:B------:R-:W-:Y:S02]  /*7a10*/  FSEL R46, R46, -INF , !P5 ;  /* 0xff8000002e2e7808 */ /* 0x000fe40006800000 */
[----:B------:R-:W-:-:S02]  /*7a20*/  ISETP.LT.OR P3, PT, R53, 0x71, P3 ;  /* 0x000000713500780c */ /* 0x000fc40001f61670 */
        /* <DEDUP_REMOVED lines=13> */
[-CC-:B------:R-:W-:Y:S01]  /*7b00*/  FFMA.FTZ R70, R74, R7.reuse, -R35.reuse ;  /* 0x000000074a467223 */ /* 0x180fe20000010823 */
[----:B------:R-:W-:Y:S01]  /*7b10*/  ISETP.LT.OR P2, PT, R53, 0x7a, P2 ;  /* 0x0000007a3500780c */ /* 0x000fe20001741670 */
[-CC-:B------:R-:W-:Y:S01]  /*7b20*/  FFMA.FTZ R53, R62, R7.reuse, -R35.reuse ;  /* 0x000000073e357223 */ /* 0x180fe20000010823 */
[----:B------:R-:W-:Y:S01]  /*7b30*/  FSEL R186, R50, -INF , !P5 ;  /* 0xff80000032ba7808 */ /* 0x000fe20006800000 */
[--C-:B------:R-:W-:Y:S01]  /*7b40*/  FFMA.FTZ R50, R72, R7, -R35.reuse ;  /* 0x0000000748327223 */ /* 0x100fe20000010823 */
[----:B------:R-:W-:Y:S01]  /*7b50*/  FMNMX.FTZ R59, R80, R59, !PT ;  /* 0x0000003b503b7209 */ /* 0x000fe20007810000 */
[----:B------:R-:W-:Y:S01]  /*7b60*/  MUFU.EX2 R48, R48 ;  /* 0x0000003000307308 */ /* 0x000fe20000000800 */
[----:B------:R-:W-:Y:S01]  /*7b70*/  FSEL R78, R51, -INF , !P2 ;  /* 0xff800000334e7808 */ /* 0x000fe20005000000 */
[----:B------:R-:W-:Y:S01]  /*7b80*/  FFMA.FTZ R51, R60, R7, -R35 ;  /* 0x000000073c337223 */ /* 0x000fe20000010823 */
[----:B------:R-:W-:-:S02]  /*7b90*/  FMNMX.FTZ R59, R186, R59, !PT ;  /* 0x0000003bba3b7209 */ /* 0x000fc40007810000 */
[----:B------:R-:W-:Y:S02]  /*7ba0*/  FSEL R60, R34, RZ, P6 ;  /* 0x000000ff223c7208 */ /* 0x000fe40003000000 */
[----:B------:R-:W-:Y:S01]  /*7bb0*/  FMNMX.FTZ R59, R78, R59, !PT ;  /* 0x0000003b4e3b7209 */ /* 0x000fe20007810000 */
[----:B------:R-:W-:Y:S02]  /*7bc0*/  MUFU.EX2 R50, R50 ;  /* 0x0000003200327308 */ /* 0x000fe40000000800 */
[----:B------:R-:W-:Y:S02]  /*7bd0*/  FADD.FTZ R60, -R60, R5 ;  /* 0x000000053c3c7221 */ /* 0x000fe40000010100 */
[----:B------:R-:W0:Y:S02]  /*7be0*/  SHFL.BFLY PT, R72, R59, 0x2, 0x1f ;  /* 0x0c401f003b487f89 */ /* 0x000e2400000e0000 */
[-C--:B------:R-:W-:Y:S02]  /*7bf0*/  FMUL.FTZ R5, R60, R7.reuse ;  /* 0x000000073c057220 */ /* 0x080fe40000410000 */
[----:B------:R-:W-:Y:S08]  /*7c00*/  MUFU.EX2 R47, R47 ;  /* 0x0000002f002f7308 */ /* 0x000ff00000000800 */
[----:B------:R-:W1:Y:S08]  /*7c10*/  MUFU.EX2 R5, R5 ;  /* 0x0000000500057308 */ /* 0x000e700000000800 */
[----:B------:R-:W-:Y:S01]  /*7c20*/  MUFU.EX2 R70, R70 ;  /* 0x0000004600467308 */ /* 0x000fe20000000800 */
[----:B0-----:R-:W-:Y:S01]  /*7c30*/  FMNMX.FTZ R72, R59, R72, !PT ;  /* 0x000000483b487209 */ /* 0x001fe20007810000 */
[----:B------:R-:W-:-:S06]  /*7c40*/  FFMA.FTZ R59, R54, R7, -R35 ;  /* 0x00000007363b7223 */ /* 0x000fcc0000010823 */
[----:B------:R-:W-:Y:S01]  /*7c50*/  MUFU.EX2 R49, R49 ;  /* 0x0000003100317308 */ /* 0x000fe20000000800 */
[----:B------:R-:W0:Y:S01]  /*7c60*/  SHFL.BFLY PT, R55, R72, 0x1, 0x1f ;  /* 0x0c201f0048377f89 */ /* 0x000e2200000e0000 */
[-C--:B-1----:R-:W-:Y:S01]  /*7c70*/  FMUL.FTZ R88, R88, R5.reuse ;  /* 0x0000000558587220 */ /* 0x082fe20000410000 */
        /* <DEDUP_REMOVED lines=20> */
[----:B------:R-:W-:Y:S01]  /*7dc0*/  FMUL.FTZ R125, R125, R5 ;  /* 0x000000057d7d7220 */ /* 0x000fe20000410000 */
[----:B------:R-:W-:Y:S01]  /*7dd0*/  MUFU.EX2 R58, R58 ;  /* 0x0000003a003a7308 */ /* 0x000fe20000000800 */
[----:B0-----:R-:W-:Y:S01]  /*7de0*/  FMNMX.FTZ R54, R72, R55, !PT ;  /* 0x0000003748367209 */ /* 0x001fe20007810000 */
[-C--:B------:R-:W-:Y:S01]  /*7df0*/  FMUL.FTZ R128, R128, R5.reuse ;  /* 0x0000000580807220 */ /* 0x080fe20000410000 */
[-C--:B------:R-:W-:Y:S01]  /*7e00*/  FMUL.FTZ R129, R129, R5.reuse ;  /* 0x0000000581817220 */ /* 0x080fe20000410000 */
[----:B------:R-:W-:Y:S01]  /*7e10*/  FMUL.FTZ R132, R132, R5 ;  /* 0x0000000584847220 */ /* 0x000fe20000410000 */
[C---:B------:R-:W-:Y:S01]  /*7e20*/  FSETP.NEU.FTZ.AND P2, PT, R54.reuse, -INF , PT ;  /* 0xff8000003600780b */ /* 0x040fe20003f5d000 */
[----:B------:R-:W-:Y:S01]  /*7e30*/  FMUL.FTZ R35, R54, R7 ;  /* 0x0000000736237220 */ /* 0x000fe20000410000 */
[-C--:B------:R-:W-:Y:S01]  /*7e40*/  FMUL.FTZ R133, R133, R5.reuse ;  /* 0x0000000585857220 */ /* 0x080fe20000410000 */
[----:B------:R-:W-:Y:S01]  /*7e50*/  MUFU.EX2 R53, R53 ;  /* 0x0000003500357308 */ /* 0x000fe20000000800 */
[-C--:B------:R-:W-:Y:S01]  /*7e60*/  FMUL.FTZ R136, R136, R5.reuse ;  /* 0x0000000588887220 */ /* 0x080fe20000410000 */
[-C--:B------:R-:W-:Y:S01]  /*7e70*/  FMUL.FTZ R137, R137, R5.reuse ;  /* 0x0000000589897220 */ /* 0x080fe20000410000 */
[----:B------:R-:W-:Y:S01]  /*7e80*/  FSEL R35, R35, RZ, P2 ;  /* 0x000000ff23237208 */ /* 0x000fe20001000000 */
[-C--:B------:R-:W-:Y:S01]  /*7e90*/  FMUL.FTZ R140, R140, R5.reuse ;  /* 0x000000058c8c7220 */ /* 0x080fe20000410000 */
[-C--:B------:R-:W-:Y:S01]  /*7ea0*/  FMUL.FTZ R141, R141, R5.reuse ;  /* 0x000000058d8d7220 */ /* 0x080fe20000410000 */
[-C--:B------:R-:W-:Y:S01]  /*7eb0*/  FMUL.FTZ R144, R144, R5.reuse ;  /* 0x0000000590907220 */ /* 0x080fe20000410000 */
[----:B------:R-:W-:Y:S01]  /*7ec0*/  FMUL.FTZ R145, R145, R5 ;  /* 0x0000000591917220 */ /* 0x000fe20000410000 */
[--C-:B------:R-:W-:Y:S01]  /*7ed0*/  FFMA.FTZ R173, R28, R7, -R35.reuse ;  /* 0x000000071cad7223 */ /* 0x100fe20000010823 */
[----:B------:R-:W-:Y:S01]  /*7ee0*/  FFMA.FTZ R28, R5, R3, R180 ;  /* 0x00000003051c7223 */ /* 0x000fe200000100b4 */
[----:B------:R-:W-:Y:S01]  /*7ef0*/  FFMA.FTZ R175, R32, R7, -R35 ;  /* 0x0000000720af7223 */ /* 0x000fe20000010823 */
[----:B------:R-:W-:-:S02]  /*7f00*/  IMAD.U32 R32, RZ, RZ, UR42 ;  /* 0x0000002aff207e24 */ /* 0x000fc4000f8e00ff */
[-CC-:B------:R-:W-:Y:S01]  /*7f10*/  FFMA.FTZ R181, R57, R7.reuse, -R35.reuse ;  /* 0x0000000739b57223 */ /* 0x180fe20000010823 */
[----:B------:R-:W-:Y:S01]  /*7f20*/  FADD.FTZ R3, R21, R28 ;  /* 0x0000001c15037221 */ /* 0x000fe20000010000 */
[-CC-:B------:R-:W-:Y:S01]  /*7f30*/  FFMA.FTZ R169, R30, R7.reuse, -R35.reuse ;  /* 0x000000071ea97223 */ /* 0x180fe20000010823 */
[-C--:B------:R-:W-:Y:S01]  /*7f40*/  FFMA.FTZ R10, R10, R7.reuse, -R35 ;  /* 0x000000070a0a7223 */ /* 0x080fe20000010823 */
[----:B------:R-:W-:Y:S01]  /*7f50*/  @!P1 LEA R32, R32, UR41, 0x3 ;  /* 0x0000002920209c11 */ /* 0x000fe2000f8e18ff */
[----:B------:R-:W-:Y:S01]  /*7f60*/  FADD.FTZ R28, R182, R3 ;  /* 0x00000003b61c7221 */ /* 0x000fe20000010000 */
[----:B------:R-:W-:Y:S01]  /*7f70*/  MUFU.EX2 R181, R181 ;  /* 0x000000b500b57308 */ /* 0x000fe20000000800 */
[-CC-:B------:R-:W-:Y:S01]  /*7f80*/  FFMA.FTZ R183, R12, R7.reuse, -R35.reuse ;  /* 0x000000070cb77223 */ /* 0x180fe20000010823 */
[----:B------:R-:W-:Y:S01]  /*7f90*/  FFMA.FTZ R12, R14, R7, -R35 ;  /* 0x000000070e0c7223 */ /* 0x000fe20000010823 */
[----:B------:R-:W-:Y:S01]  /*7fa0*/  FADD.FTZ R3, R25, R28 ;  /* 0x0000001c19037221 */ /* 0x000fe20000010000 */
[----:B------:R-:W-:-:S02]  /*7fb0*/  @!P1 VIADD R32, R32, 0x28860 ;  /* 0x0002886020209836 */ /* 0x000fc40000000000 */
[-CC-:B------:R-:W-:Y:S01]  /*7fc0*/  FFMA.FTZ R177, R20, R7.reuse, -R35.reuse ;  /* 0x0000000714b17223 */ /* 0x180fe20000010823 */
[-C--:B------:R-:W-:Y:S01]  /*7fd0*/  FFMA.FTZ R14, R158, R7.reuse, -R35 ;  /* 0x000000079e0e7223 */ /* 0x080fe20000010823 */
[----:B------:R-:W-:Y:S01]  /*7fe0*/  FADD.FTZ R28, R176, R3 ;  /* 0x00000003b01c7221 */ /* 0x000fe20000010000 */
[----:B------:R-:W-:Y:S01]  /*7ff0*/  MUFU.EX2 R10, R10 ;  /* 0x0000000a000a7308 */ /* 0x000fe20000000800 */
[----:B------:R-:W-:Y:S01]  /*8000*/  @!P1 PRMT R32, RZ, 0x654, R32 ;  /* 0x00000654ff209816 */ /* 0x000fe20000000020 */
[-CC-:B------:R-:W-:Y:S01]  /*8010*/  FFMA.FTZ R165, R36, R7.reuse, -R35.reuse ;  /* 0x0000000724a57223 */ /* 0x180fe20000010823 */
[----:B------:R-:W-:Y:S01]  /*8020*/  FADD.FTZ R3, R27, R28 ;  /* 0x0000001c1b037221 */ /* 0x000fe20000010000 */
[-CC-:B------:R-:W-:Y:S01]  /*8030*/  FFMA.FTZ R179, R156, R7.reuse, -R35.reuse ;  /* 0x000000079cb37223 */ /* 0x180fe20000010823 */
[----:B------:R0:W-:Y:S01]  /*8040*/  @!P1 SYNCS.ARRIVE.TRANS64.RED.A1T0 RZ, [R32+URZ], RZ ;  /* 0x000000ff20ff99a7 */ /* 0x0001e2000810043f */
[-C--:B------:R-:W-:Y:S01]  /*8050*/  FFMA.FTZ R20, R24, R7.reuse, -R35 ;  /* 0x0000000718147223 */ /* 0x080fe20000010823 */
[----:B------:R-:W-:Y:S01]  /*8060*/  FADD.FTZ R28, R178, R3 ;  /* 0x00000003b21c7221 */ /* 0x000fe20000010000 */
[----:B------:R-:W-:Y:S01]  /*8070*/  MUFU.EX2 R183, R183 ;  /* 0x000000b700b77308 */ /* 0x000fe20000000800 */
[-CC-:B------:R-:W-:Y:S01]  /*8080*/  FFMA.FTZ R24, R164, R7.reuse, -R35.reuse ;  /* 0x00000007a4187223 */ /* 0x180fe20000010823 */
[----:B------:R-:W-:Y:S01]  /*8090*/  F2FP.F16.F32.PACK_AB R180, R21, R180 ;  /* 0x000000b415b4723e */ /* 0x000fe200000000ff */
[----:B------:R-:W-:Y:S01]  /*80a0*/  FADD.FTZ R3, R29, R28 ;  /* 0x0000001c1d037221 */ /* 0x000fe20000010000 */
[-CC-:B------:R-:W-:Y:S01]  /*80b0*/  FFMA.FTZ R26, R26, R7.reuse, -R35.reuse ;  /* 0x000000071a1a7223 */ /* 0x180fe20000010823 */
[-CC-:B------:R-:W-:Y:S01]  /*80c0*/  FFMA.FTZ R8, R8, R7.reuse, -R35.reuse ;  /* 0x0000000708087223 */ /* 0x180fe20000010823 */
        /* <DEDUP_REMOVED lines=8> */
[-CC-:B------:R-:W-:Y:S01]  /*8150*/  FFMA.FTZ R40, R40, R7.reuse, -R35.reuse ;  /* 0x0000000728287223 */ /* 0x180fe20000010823 */
[----:B------:R-:W-:Y:S01]  /*8160*/  FADD.FTZ R57, R33, R28 ;  /* 0x0000001c21397221 */ /* 0x000fe20000010000 */
[-C--:B------:R-:W-:Y:S01]  /*8170*/  FFMA.FTZ R28, R184, R7.reuse, -R35 ;  /* 0x00000007b81c7223 */ /* 0x080fe20000010823 */
[-C--:B------:R-:W-:Y:S01]  /*8180*/  FMUL.FTZ R6, R6, R7.reuse ;  /* 0x0000000706067220 */ /* 0x080fe20000410000 */
[----:B------:R-:W-:Y:S01]  /*8190*/  MUFU.EX2 R177, R177 ;  /* 0x000000b100b17308 */ /* 0x000fe20000000800 */
[----:B------:R-:W-:Y:S01]  /*81a0*/  FADD.FTZ R30, R38, R57 ;  /* 0x00000039261e7221 */ /* 0x000fe20000010000 */
[-CC-:B------:R-:W-:Y:S01]  /*81b0*/  FFMA.FTZ R154, R154, R7.reuse, -R35.reuse ;  /* 0x000000079a9a7223 */ /* 0x180fe20000010823 */
[----:B------:R-:W-:Y:S01]  /*81c0*/  F2FP.F16.F32.PACK_AB R182, R25, R182 ;  /* 0x000000b619b6723e */ /* 0x000fe200000000ff */
        /* <DEDUP_REMOVED lines=8> */
[-C--:B------:R-:W-:Y:S01]  /*8250*/  FFMA.FTZ R46, R46, R7.reuse, -R35 ;  /* 0x000000072e2e7223 */ /* 0x080fe20000010823 */
[----:B0-----:R-:W-:Y:S01]  /*8260*/  FADD.FTZ R32, R170, R3 ;  /* 0x00000003aa207221 */ /* 0x001fe20000010000 */
[-CC-:B------:R-:W-:Y:S01]  /*8270*/  FFMA.FTZ R82, R82, R7.reuse, -R35.reuse ;  /* 0x0000000752527223 */ /* 0x180fe20000010823 */
[-CC-:B------:R-:W-:Y:S01]  /*8280*/  FFMA.FTZ R80, R80, R7.reuse, -R35.reuse ;  /* 0x0000000750507223 */ /* 0x180fe20000010823 */
[----:B------:R-:W0:Y:S01]  /*8290*/  MUFU.EX2 R14, R14 ;  /* 0x0000000e000e7308 */ /* 0x000e220000000800 */
[----:B------:R-:W-:Y:S01]  /*82a0*/  FADD.FTZ R32, R39, R32 ;  /* 0x0000002027207221 */ /* 0x000fe20000010000 */
[-CC-:B------:R-:W-:Y:S01]  /*82b0*/  FFMA.FTZ R186, R186, R7.reuse, -R35.reuse ;  /* 0x00000007baba7223 */ /* 0x180fe20000010823 */
[----:B------:R-:W-:Y:S01]  /*82c0*/  ISETP.GT.AND P2, PT, R4, UR55, PT ;  /* 0x0000003704007c0c */ /* 0x000fe2000bf44270 */
[----:B------:R-:W-:Y:S01]  /*82d0*/  UMOV UR42, UR54 ;  /* 0x00000036002a7c82 */ /* 0x000fe20008000000 */
[----:B------:R-:W-:Y:S01]  /*82e0*/  FADD.FTZ R3, R41, R32 ;  /* 0x0000002029037221 */ /* 0x000fe20000010000 */
[-CC-:B------:R-:W-:Y:S01]  /*82f0*/  FFMA.FTZ R32, R162, R7.reuse, -R35.reuse ;  /* 0x00000007a2207223 */ /* 0x180fe20000010823 */
[----:B------:R-:W-:Y:S01]  /*8300*/  FFMA.FTZ R35, R78, R7, -R35 ;  /* 0x000000074e237223 */ /* 0x000fe20000010823 */
[----:B------:R-:W2:Y:S01]  /*8310*/  MUFU.EX2 R179, R179 ;  /* 0x000000b300b37308 */ /* 0x000ea20000000800 */
[----:B------:R-:W-:Y:S01]  /*8320*/  FADD.FTZ R36, R48, R3 ;  /* 0x0000000330247221 */ /* 0x000fe20000010000 */
[----:B-1----:R-:W-:Y:S01]  /*8330*/  FFMA.FTZ R3, R6, R2, R181 ;  /* 0x0000000206037223 */ /* 0x002fe200000100b5 */
[-C--:B------:R-:W-:Y:S01]  /*8340*/  FMUL.FTZ R148, R148, R5.reuse ;  /* 0x0000000594947220 */ /* 0x080fe20000410000 */
[----:B------:R-:W-:Y:S01]  /*8350*/  FMUL.FTZ R149, R149, R5 ;  /* 0x0000000595957220 */ /* 0x000fe20000410000 */
        /* <DEDUP_REMOVED lines=11> */
[----:B------:R-:W3:Y:S01]  /*8410*/  MUFU.EX2 R173, R173 ;  /* 0x000000ad00ad7308 */ /* 0x000ee20000000800 */
[----:B------:R-:W-:Y:S01]  /*8420*/  FADD.FTZ R36, R68, R57 ;  /* 0x0000003944247221 */ /* 0x000fe20000010000 */
[----:B------:R-:W-:Y:S01]  /*8430*/  FADD.FTZ R3, R177, R2 ;  /* 0x00000002b1037221 */ /* 0x000fe20000010000 */
[-C--:B------:R-:W-:Y:S01]  /*8440*/  FMUL.FTZ R98, R98, R6.reuse ;  /* 0x0000000662627220 */ /* 0x080fe20000410000 */
[-C--:B------:R-:W-:Y:S01]  /*8450*/  FMUL.FTZ R99, R99, R6.reuse ;  /* 0x0000000663637220 */ /* 0x080fe20000410000 */
[----:B------:R-:W-:Y:S01]  /*8460*/  FADD.FTZ R21, R47, R36 ;  /* 0x000000242f157221 */ /* 0x000fe20000010000 */
[----:B0-----:R-:W-:Y:S01]  /*8470*/  FADD.FTZ R2, R14, R3 ;  /* 0x000000030e027221 */ /* 0x001fe20000010000 */
[-C--:B------:R-:W-:Y:S01]  /*8480*/  FMUL.FTZ R102, R102, R6.reuse ;  /* 0x0000000666667220 */ /* 0x080fe20000410000 */
[----:B------:R-:W0:Y:S01]  /*8490*/  MUFU.EX2 R24, R24 ;  /* 0x0000001800187308 */ /* 0x000e220000000800 */
[----:B------:R-:W-:Y:S01]  /*84a0*/  FADD.FTZ R36, R70, R21 ;  /* 0x0000001546247221 */ /* 0x000fe20000010000 */
[----:B--2---:R-:W-:Y:S01]  /*84b0*/  FADD.FTZ R3, R179, R2 ;  /* 0x00000002b3037221 */ /* 0x004fe20000010000 */
[-C--:B------:R-:W-:Y:S01]  /*84c0*/  FMUL.FTZ R103, R103, R6.reuse ;  /* 0x0000000667677220 */ /* 0x080fe20000410000 */
[-C--:B------:R-:W-:Y:S01]  /*84d0*/  FMUL.FTZ R106, R106, R6.reuse ;  /* 0x000000066a6a7220 */ /* 0x080fe20000410000 */
[----:B------:R-:W-:Y:S01]  /*84e0*/  FADD.FTZ R21, R49, R36 ;  /* 0x0000002431157221 */ /* 0x000fe20000010000 */
[----:B-1----:R-:W-:Y:S01]  /*84f0*/  FADD.FTZ R2, R20, R3 ;  /* 0x0000000314027221 */ /* 0x002fe20000010000 */
[-C--:B------:R-:W-:Y:S01]  /*8500*/  FMUL.FTZ R107, R107, R6.reuse ;  /* 0x000000066b6b7220 */ /* 0x080fe20000410000 */
[----:B------:R-:W1:Y:S01]  /*8510*/  MUFU.EX2 R175, R175 ;  /* 0x000000af00af7308 */ /* 0x000e620000000800 */
[----:B------:R-:W-:Y:S01]  /*8520*/  FADD.FTZ R36, R64, R21 ;  /* 0x0000001540247221 */ /* 0x000fe20000010000 */
[----:B---3--:R-:W-:Y:S01]  /*8530*/  FADD.FTZ R3, R173, R2 ;  /* 0x00000002ad037221 */ /* 0x008fe20000010000 */
[-C--:B------:R-:W-:Y:S01]  /*8540*/  FMUL.FTZ R110, R110, R6.reuse ;  /* 0x000000066e6e7220 */ /* 0x080fe20000410000 */
[-C--:B------:R-:W-:Y:S01]  /*8550*/  FMUL.FTZ R111, R111, R6.reuse ;  /* 0x000000066f6f7220 */ /* 0x080fe20000410000 */
[----:B------:R-:W-:Y:S01]  /*8560*/  FADD.FTZ R21, R51, R36 ;  /* 0x0000002433157221 */ /* 0x000fe20000010000 */
[-C--:B------:R-:W-:Y:S01]  /*8570*/  FMUL.FTZ R114, R114, R6.reuse ;  /* 0x0000000672727220 */ /* 0x080fe20000410000 */
[-C--:B------:R-:W-:Y:S01]  /*8580*/  FMUL.FTZ R115, R115, R6.reuse ;  /* 0x0000000673737220 */ /* 0x080fe20000410000 */
[----:B------:R-:W2:Y:S01]  /*8590*/  MUFU.EX2 R26, R26 ;  /* 0x0000001a001a7308 */ /* 0x000ea20000000800 */
[----:B0-----:R-:W-:Y:S01]  /*85a0*/  FADD.FTZ R2, R24, R3 ;  /* 0x0000000318027221 */ /* 0x001fe20000010000 */
[----:B------:R-:W-:Y:S01]  /*85b0*/  FADD.FTZ R36, R58, R21 ;  /* 0x000000153a247221 */ /* 0x000fe20000010000 */
[-C--:B------:R-:W-:Y:S01]  /*85c0*/  FMUL.FTZ R118, R118, R6.reuse ;  /* 0x0000000676767220 */ /* 0x080fe20000410000 */
[-C--:B------:R-:W-:Y:S01]  /*85d0*/  FMUL.FTZ R119, R119, R6.reuse ;  /* 0x0000000677777220 */ /* 0x080fe20000410000 */
[-C--:B------:R-:W-:Y:S01]  /*85e0*/  FMUL.FTZ R122, R122, R6.reuse ;  /* 0x000000067a7a7220 */ /* 0x080fe20000410000 */
[----:B------:R-:W-:Y:S01]  /*85f0*/  FADD.FTZ R21, R53, R36 ;  /* 0x0000002435157221 */ /* 0x000fe20000010000 */
[-C--:B------:R-:W-:Y:S01]  /*8600*/  FMUL.FTZ R123, R123, R6.reuse ;  /* 0x000000067b7b7220 */ /* 0x080fe20000410000 */
[----:B------:R-:W0:Y:S01]  /*8610*/  MUFU.EX2 R56, R56 ;  /* 0x0000003800387308 */ /* 0x000e220000000800 */
        /* <DEDUP_REMOVED lines=16> */
[----:B0-----:R-:W-:Y:S01]  /*8720*/  FADD.FTZ R36, R56, R21 ;  /* 0x0000001538247221 */ /* 0x001fe20000010000 */
[-C--:B------:R-:W-:Y:S01]  /*8730*/  FMUL.FTZ R150, R150, R6.reuse ;  /* 0x0000000696967220 */ /* 0x080fe20000410000 */
[----:B------:R-:W-:Y:S01]  /*8740*/  FMUL.FTZ R151, R151, R6 ;  /* 0x0000000697977220 */ /* 0x000fe20000410000 */
[----:B------:R-:W-:Y:S01]  /*8750*/  F2FP.F16.F32.PACK_AB R176, R27, R176 ;  /* 0x000000b01bb0723e */ /* 0x000fe200000000ff */
[----:B------:R-:W-:Y:S01]  /*8760*/  VIADD R4, R4, 0xffffffff ;  /* 0xffffffff04047836 */ /* 0x000fe20000000000 */
[----:B------:R-:W-:Y:S01]  /*8770*/  F2FP.F16.F32.PACK_AB R178, R29, R178 ;  /* 0x000000b21db2723e */ /* 0x000fe200000000ff */
[----:B------:R-:W-:Y:S01]  /*8780*/  IMAD.MOV.U32 R5, RZ, RZ, R34 ;  /* 0x000000ffff057224 */ /* 0x000fe200078e0022 */
[----:B------:R-:W0:Y:S01]  /*8790*/  MUFU.EX2 R171, R171 ;  /* 0x000000ab00ab7308 */ /* 0x000e220000000800 */
[----:B-1----:R-:W-:Y:S01]  /*87a0*/  FADD.FTZ R21, R169, R2 ;  /* 0x00000002a9157221 */ /* 0x002fe20000010000 */
[----:B------:R-:W-:Y:S01]  /*87b0*/  F2FP.F16.F32.PACK_AB R172, R31, R172 ;  /* 0x000000ac1fac723e */ /* 0x000fe200000000ff */
[----:B------:R-:W-:Y:S01]  /*87c0*/  IMAD.MOV.U32 R6, RZ, RZ, R54 ;  /* 0x000000ffff067224 */ /* 0x000fe200078e0036 */
[----:B------:R-:W-:-:S02]  /*87d0*/  F2FP.F16.F32.PACK_AB R174, R38, R33 ;  /* 0x0000002126ae723e */ /* 0x000fc400000000ff */
[----:B------:R-:W-:Y:S02]  /*87e0*/  F2FP.F16.F32.PACK_AB R170, R39, R170 ;  /* 0x000000aa27aa723e */ /* 0x000fe400000000ff */
[----:B------:R-:W1:Y:S01]  /*87f0*/  MUFU.EX2 R28, R28 ;  /* 0x0000001c001c7308 */ /* 0x000e620000000800 */
[----:B--2---:R-:W-:Y:S01]  /*8800*/  FADD.FTZ R2, R8, R21 ;  /* 0x0000001508027221 */ /* 0x004fe20000010000 */
[----:B------:R-:W-:Y:S02]  /*8810*/  F2FP.F16.F32.PACK_AB R164, R48, R41 ;  /* 0x0000002930a4723e */ /* 0x000fe400000000ff */
[----:B------:R-:W-:Y:S02]  /*8820*/  F2FP.F16.F32.PACK_AB R166, R50, R43 ;  /* 0x0000002b32a6723e */ /* 0x000fe400000000ff */
[----:B------:R-:W-:Y:S02]  /*8830*/  F2FP.F16.F32.PACK_AB R160, R68, R45 ;  /* 0x0000002d44a0723e */ /* 0x000fe400000000ff */
[----:B------:R-:W2:Y:S01]  /*8840*/  MUFU.EX2 R165, R165 ;  /* 0x000000a500a57308 */ /* 0x000ea20000000800 */
[----:B0-----:R-:W-:Y:S01]  /*8850*/  FADD.FTZ R21, R171, R2 ;  /* 0x00000002ab157221 */ /* 0x001fe20000010000 */
[----:B------:R-:W-:-:S02]  /*8860*/  F2FP.F16.F32.PACK_AB R162, R70, R47 ;  /* 0x0000002f46a2723e */ /* 0x000fc400000000ff */
[----:B------:R-:W-:Y:S02]  /*8870*/  F2FP.F16.F32.PACK_AB R156, R64, R49 ;  /* 0x00000031409c723e */ /* 0x000fe400000000ff */
[----:B------:R-:W-:Y:S02]  /*8880*/  F2FP.F16.F32.PACK_AB R158, R58, R51 ;  /* 0x000000333a9e723e */ /* 0x000fe400000000ff */
[----:B------:R-:W0:Y:S01]  /*8890*/  MUFU.EX2 R30, R30 ;  /* 0x0000001e001e7308 */ /* 0x000e220000000800 */
[----:B-1----:R-:W-:Y:S01]  /*88a0*/  FADD.FTZ R2, R28, R21 ;  /* 0x000000151c027221 */ /* 0x002fe20000010000 */
[----:B------:R-:W-:Y:S02]  /*88b0*/  F2FP.F16.F32.PACK_AB R181, R10, R181 ;  /* 0x000000b50ab5723e */ /* 0x000fe400000000ff */
[----:B------:R-:W-:Y:S02]  /*88c0*/  F2FP.F16.F32.PACK_AB R183, R12, R183 ;  /* 0x000000b70cb7723e */ /* 0x000fe400000000ff */
[----:B------:R-:W-:-:S02]  /*88d0*/  F2FP.F16.F32.PACK_AB R177, R14, R177 ;  /* 0x000000b10eb1723e */ /* 0x000fc400000000ff */
[----:B------:R-:W1:Y:S01]  /*88e0*/  MUFU.EX2 R167, R167 ;  /* 0x000000a700a77308 */ /* 0x000e620000000800 */
[----:B--2---:R-:W-:Y:S01]  /*88f0*/  FADD.FTZ R21, R165, R2 ;  /* 0x00000002a5157221 */ /* 0x004fe20000010000 */
[----:B------:R-:W-:Y:S02]  /*8900*/  F2FP.F16.F32.PACK_AB R179, R20, R179 ;  /* 0x000000b314b3723e */ /* 0x000fe400000000ff */
[----:B------:R-:W-:Y:S02]  /*8910*/  F2FP.F16.F32.PACK_AB R173, R24, R173 ;  /* 0x000000ad18ad723e */ /* 0x000fe400000000ff */
[----:B------:R-:W-:Y:S02]  /*8920*/  F2FP.F16.F32.PACK_AB R175, R26, R175 ;  /* 0x000000af1aaf723e */ /* 0x000fe400000000ff */
[----:B------:R2:W3:Y:S01]  /*8930*/  MUFU.EX2 R57, R168 ;  /* 0x000000a800397308 */ /* 0x0004e20000000800 */
[----:B0-----:R-:W-:Y:S01]  /*8940*/  FADD.FTZ R2, R30, R21 ;  /* 0x000000151e027221 */ /* 0x001fe20000010000 */
[----:B------:R-:W-:-:S02]  /*8950*/  F2FP.F16.F32.PACK_AB R169, R8, R169 ;  /* 0x000000a908a9723e */ /* 0x000fc400000000ff */
[----:B------:R-:W-:Y:S02]  /*8960*/  F2FP.F16.F32.PACK_AB R171, R28, R171 ;  /* 0x000000ab1cab723e */ /* 0x000fe400000000ff */
[----:B------:R-:W-:Y:S02]  /*8970*/  F2FP.F16.F32.PACK_AB R165, R30, R165 ;  /* 0x000000a51ea5723e */ /* 0x000fe400000000ff */
[----:B------:R-:W0:Y:S01]  /*8980*/  MUFU.EX2 R161, R40 ;  /* 0x0000002800a17308 */ /* 0x000e220000000800 */
[----:B-1----:R-:W-:Y:S01]  /*8990*/  FADD.FTZ R2, R167, R2 ;  /* 0x00000002a7027221 */ /* 0x002fe20000010000 */
[----:B--2---:R-:W-:-:S06]  /*89a0*/  F2FP.F16.F32.PACK_AB R168, R42, R37 ;  /* 0x000000252aa8723e */ /* 0x004fcc00000000ff */
[----:B------:R-:W1:Y:S01]  /*89b0*/  MUFU.EX2 R25, R154 ;  /* 0x0000009a00197308 */ /* 0x000e620000000800 */
[C---:B---3--:R-:W-:Y:S01]  /*89c0*/  FADD.FTZ R2, R57.reuse, R2 ;  /* 0x0000000239027221 */ /* 0x048fe20000010000 */
[----:B------:R-:W-:-:S06]  /*89d0*/  F2FP.F16.F32.PACK_AB R167, R57, R167 ;  /* 0x000000a739a7723e */ /* 0x000fcc00000000ff */
[----:B------:R2:W3:Y:S01]  /*89e0*/  MUFU.EX2 R163, R152 ;  /* 0x0000009800a37308 */ /* 0x0004e20000000800 */
[----:B0-----:R-:W-:-:S07]  /*89f0*/  FADD.FTZ R2, R161, R2 ;  /* 0x00000002a1027221 */ /* 0x001fce0000010000 */
[----:B------:R-:W0:Y:S01]  /*8a00*/  MUFU.EX2 R32, R32 ;  /* 0x0000002000207308 */ /* 0x000e220000000800 */
[C---:B-1----:R-:W-:Y:S01]  /*8a10*/  FADD.FTZ R2, R25.reuse, R2 ;  /* 0x0000000219027221 */ /* 0x042fe20000010000 */
[----:B--2---:R-:W-:Y:S02]  /*8a20*/  F2FP.F16.F32.PACK_AB R152, R56, R53 ;  /* 0x000000353898723e */ /* 0x004fe400000000ff */
[----:B------:R-:W-:-:S04]  /*8a30*/  F2FP.F16.F32.PACK_AB R161, R25, R161 ;  /* 0x000000a119a1723e */ /* 0x000fc800000000ff */
[----:B------:R-:W1:Y:S01]  /*8a40*/  MUFU.EX2 R157, R44 ;  /* 0x0000002c009d7308 */ /* 0x000e620000000800 */
[----:B---3--:R-:W-:-:S07]  /*8a50*/  FADD.FTZ R2, R163, R2 ;  /* 0x00000002a3027221 */ /* 0x008fce0000010000 */
        /* <DEDUP_REMOVED lines=21> */
[----:B--2---:R-:W-:Y:S01]  /*8bb0*/  FADD.FTZ R2, R155, R2 ;  /* 0x000000029b027221 */ /* 0x004fe20000010000 */
[C---:B0-----:R-:W-:Y:S01]  /*8bc0*/  FADD.FTZ R3, R52.reuse, R3 ;  /* 0x0000000334037221 */ /* 0x041fe20000010000 */
[----:B------:R-:W-:Y:S02]  /*8bd0*/  F2FP.F16.F32.PACK_AB R154, R52, R55 ;  /* 0x00000037349a723e */ /* 0x000fe400000000ff */
[C---:B-1----:R-:W-:Y:S01]  /*8be0*/  FADD.FTZ R2, R35.reuse, R2 ;  /* 0x0000000223027221 */ /* 0x042fe20000010000 */
[----:B------:R-:W-:Y:S01]  /*8bf0*/  F2FP.F16.F32.PACK_AB R155, R35, R155 ;  /* 0x0000009b239b723e */ /* 0x000fe200000000ff */
[----:B------:R-:W-:Y:S06]  /*8c00*/  @P2 BRA `(.L_x_1103) ;  /* 0xffffffc800042947 */ /* 0x000fec000383ffff */
[----:B------:R-:W-:Y:S01]  /*8c10*/  IMAD.MOV.U32 R6, RZ, RZ, R54 ;  /* 0x000000ffff067224 */ /* 0x000fe200078e0036 */
[----:B------:R-:W-:Y:S01]  /*8c20*/  UMOV UR42, UR54 ;  /* 0x00000036002a7c82 */ /* 0x000fe20008000000 */
[----:B------:R-:W-:Y:S01]  /*8c30*/  IMAD.MOV.U32 R5, RZ, RZ, R34 ;  /* 0x000000ffff057224 */ /* 0x000fe200078e0022 */
[----:B------:R-:W-:-:S06]  /*8c40*/  UMOV UR43, UR53 ;  /* 0x00000035002b7c82 */ /* 0x000fcc0008000000 */
.L_x_1086:
[----:B------:R-:W-:Y:S01]  /*8c50*/  IADD3 R8, R17, 0x80, -R18 ;  /* 0x0000008011087810 */ /* 0x000fe20007ffe812 */
[----:B------:R-:W-:Y:S01]  /*8c60*/  ULDC UR14, c[0x0][0x9e4] ;  /* 0x00027900000e7ab9 */ /* 0x000fe20000000800 */
[----:B------:R-:W-:Y:S01]  /*8c70*/  ULDC UR11, c[0x0][0x9dc] ;  /* 0x00027700000b7ab9 */ /* 0x000fe20000000800 */
[----:B------:R-:W-:Y:S02]  /*8c80*/  UISETP.GE.AND UP0, UPT, UR14, 0x1, UPT ;  /* 0x000000010e00788c */ /* 0x000fe4000bf06270 */
[----:B------:R-:W-:-:S04]  /*8c90*/  IMAD R8, R185, 0x80, R8 ;  /* 0x00000080b9087824 */ /* 0x000fc800078e0208 */
[----:B------:R-:W-:Y:S02]  /*8ca0*/  PLOP3.LUT P6, PT, PT, PT, UP0, 0x80, 0x0 ;  /* 0x000000000000781c */ /* 0x000fe40003fcf008 */
[----:B------:R-:W-:-:S13]  /*8cb0*/  R2UR UR10, R8 ;  /* 0x00000000080a72ca */ /* 0x000fda00000e0000 */
[----:B------:R-:W-:Y:S01]  /*8cc0*/  UIADD3 UR11, UR10, -UR11, URZ ;  /* 0x8000000b0a0b7290 */ /* 0x000fe2000fffe03f */
        /* <DEDUP_REMOVED lines=11> */
.L_x_1105:
[----:B------:R-:W-:-:S11]  /*8d80*/  UISETP.NE.AND UP0, UPT, UR14, 0x1, UPT ;  /* 0x000000010e00788c */ /* 0x000fd6000bf05270 */
[----:B------:R-:W-:Y:S02]  /*8d90*/  @UP0 ULDC.64 UR18, c[0x0][0x9e8] ;  /* 0x00027a0000120ab9 */ /* 0x000fe40000000a00 */
[----:B------:R-:W-:-:S04]  /*8da0*/  UIMAD.WIDE.U32 UR6, UR10, UR18, URZ ;  /* 0x000000120a0672a5 */ /* 0x000fc8000f8e003f */
[----:B------:R-:W-:-:S12]  /*8db0*/  @UP0 USHF.R.U32.HI UR10, URZ, UR19, UR7 ;  /* 0x000000133f0a0299 */ /* 0x000fd80008011607 */
.L_x_1106:
[----:B------:R-:W-:-:S04]  /*8dc0*/  UIMAD UR10, UR10, UR14, URZ ;  /* 0x0000000e0a0a72a4 */ /* 0x000fc8000f8e023f */
[----:B------:R-:W-:-:S04]  /*8dd0*/  UISETP.LT.AND UP0, UPT, UR11, UR10, UPT ;  /* 0x0000000a0b00728c */ /* 0x000fc8000bf01270 */
[----:B------:R-:W-:-:S12]  /*8de0*/  USEL UR11, UR11, UR10, !UP0 ;  /* 0x0000000a0b0b7287 */ /* 0x000fd8000c000000 */
.L_x_1104:
        /* <DEDUP_REMOVED lines=13> */
.L_x_1116:
        /* <DEDUP_REMOVED lines=9> */
.L_x_1109:
[----:B------:R-:W-:Y:S01]  /*8f50*/  ULEA UR6, UR42, UR41, 0x3 ;  /* 0x000000292a067291 */ /* 0x000fe2000f8e183f */
[----:B------:R-:W-:-:S05]  /*8f60*/  IMAD.U32 R5, RZ, RZ, UR43 ;  /* 0x0000002bff057e24 */ /* 0x000fca000f8e00ff */
[----:B------:R-:W-:-:S04]  /*8f70*/  SHF.L.U32 R5, R5, 0x1f, RZ ;  /* 0x0000001f05057819 */ /* 0x000fc800000006ff */
[----:B------:R0:W1:Y:S01]  /*8f80*/  SYNCS.PHASECHK.TRANS64.TRYWAIT P2, [UR6+0x28830], R5 ;  /* 0x02883005ff0075a7 */ /* 0x0000620008040146 */
[----:B------:R-:W-:Y:S05]  /*8f90*/  @!P0 BRA `(.L_x_1110) ;  /* 0x0000000000048947 */ /* 0x000fea0003800000 */
[----:B------:R-:W-:Y:S01]  /*8fa0*/  BPT.TRAP 0x1 ;  /* 0x000000040000795c */ /* 0x000fe20000300000 */
.L_x_1110:
[----:B-1----:R-:W-:Y:S05]  /*8fb0*/  @P2 BRA `(.L_x_1108) ;  /* 0x0000000000082947 */ /* 0x002fea0003800000 */
[----:B------:R-:W1:Y:S02]  /*8fc0*/  SYNCS.PHASECHK.TRANS64.TRYWAIT P2, [UR6+0x28830], R5 ;  /* 0x02883005ff0075a7 */ /* 0x000e640008040146 */
[----:B-1----:R-:W-:Y:S05]  /*8fd0*/  @!P2 BRA `(.L_x_1111) ;  /* 0x000000d800d8a947 */ /* 0x002fea0003800000 */
.L_x_1108:
        /* <DEDUP_REMOVED lines=47> */
.L_x_1113:
[----:B------:R-:W-:Y:S01]  /*92d0*/  ULEA UR6, UR52, UR41, 0x3 ;  /* 0x0000002934067291 */ /* 0x000fe2000f8e183f */
[----:B------:R-:W-:-:S05]  /*92e0*/  IMAD.U32 R5, RZ, RZ, UR53 ;  /* 0x00000035ff057e24 */ /* 0x000fca000f8e00ff */
[----:B------:R-:W-:-:S04]  /*92f0*/  SHF.L.U32 R5, R5, 0x1f, RZ ;  /* 0x0000001f05057819 */ /* 0x000fc800000006ff */
[----:B------:R0:W1:Y:S01]  /*9300*/  SYNCS.PHASECHK.TRANS64.TRYWAIT P2, [UR6+0x28850], R5 ;  /* 0x02885005ff0075a7 */ /* 0x0000620008040146 */
[----:B------:R-:W-:Y:S05]  /*9310*/  @!P0 BRA `(.L_x_1114) ;  /* 0x0000000000048947 */ /* 0x000fea0003800000 */
[----:B------:R-:W-:Y:S01]  /*9320*/  BPT.TRAP 0x1 ;  /* 0x000000040000795c */ /* 0x000fe20000300000 */
.L_x_1114:
[----:B-1----:R-:W-:Y:S05]  /*9330*/  @P2 BRA `(.L_x_1112) ;  /* 0x0000000000082947 */ /* 0x002fea0003800000 */
[----:B------:R-:W1:Y:S02]  /*9340*/  SYNCS.PHASECHK.TRANS64.TRYWAIT P2, [UR6+0x28850], R5 ;  /* 0x02885005ff0075a7 */ /* 0x000e640008040146 */
[----:B-1----:R-:W-:Y:S05]  /*9350*/  @!P2 BRA `(.L_x_1115) ;  /* 0x000000d80010a947 */ /* 0x002fea0003800000 */
.L_x_1112:
[----:B------:R-:W-:Y:S01]  /*9360*/  UIADD3 UR6, UR41, 0x400, URZ ;  /* 0x0000040029067890 */ /* 0x000fe2000fffe03f */
[----:B------:R-:W-:Y:S01]  /*9370*/  WARPGROUP.ARRIVE ;  /* 0x00000000000079c5 */ /* 0x000fe20000000000 */
[----:B------:R-:W-:Y:S01]  /*9380*/  UMOV UR7, 0x40000040 ;  /* 0x4000004000077882 */ /* 0x000fe20000000000 */
[----:B-1----:R-:W-:Y:S01]  /*9390*/  FMUL.FTZ R6, R24, UR50 ;  /* 0x0000003218067c20 */ /* 0x002fe20008410000 */
[----:B------:R-:W-:Y:S01]  /*93a0*/  USHF.R.U32.HI UR6, URZ, 0x4, UR6 ;  /* 0x000000043f067899 */ /* 0x000fe20008011606 */
[----:B------:R-:W-:Y:S01]  /*93b0*/  FMUL.FTZ R10, R25, UR50 ;  /* 0x00000032190a7c20 */ /* 0x000fe20008410000 */
[----:B------:R-:W-:Y:S01]  /*93c0*/  FMUL.FTZ R20, R28, UR50 ;  /* 0x000000321c147c20 */ /* 0x000fe20008410000 */
[----:B------:R-:W-:Y:S01]  /*93d0*/  FMUL.FTZ R12, R26, UR50 ;  /* 0x000000321a0c7c20 */ /* 0x000fe20008410000 */
[----:B------:R-:W-:Y:S01]  /*93e0*/  ULOP3.LUT UR6, UR6, 0x3fff, URZ, 0xc0, !UPT ;  /* 0x00003fff06067892 */ /* 0x000fe2000f8ec03f */
[----:B------:R-:W0:Y:S01]  /*93f0*/  MUFU.TANH R6, R6 ;  /* 0x0000000600067308 */ /* 0x000e220000002400 */
[----:B------:R-:W-:Y:S01]  /*9400*/  FMUL.FTZ R26, R29, UR50 ;  /* 0x000000321d1a7c20 */ /* 0x000fe20008410000 */
[----:B------:R-:W-:Y:S01]  /*9410*/  FMUL.FTZ R24, R30, UR50 ;  /* 0x000000321e187c20 */ /* 0x000fe20008410000 */
[----:B------:R-:W-:Y:S01]  /*9420*/  ULOP3.LUT UR6, UR6, 0x4000000, URZ, 0xfc, !UPT ;  /* 0x0400000006067892 */ /* 0x000fe2000f8efc3f */
[----:B------:R-:W-:Y:S01]  /*9430*/  FMUL.FTZ R30, R32, UR50 ;  /* 0x00000032201e7c20 */ /* 0x000fe20008410000 */
[----:B------:R-:W-:Y:S01]  /*9440*/  FMUL.FTZ R184, R37, UR50 ;  /* 0x0000003225b87c20 */ /* 0x000fe20008410000 */
[----:B------:R-:W-:Y:S01]  /*9450*/  FMUL.FTZ R186, R40, UR50 ;  /* 0x0000003228ba7c20 */ /* 0x000fe20008410000 */
[----:B------:R-:W-:Y:S01]  /*9460*/  ULEA UR10, UR52, UR6, 0xb ;  /* 0x00000006340a7291 */ /* 0x000fe2000f8e583f */
[----:B------:R-:W1:Y:S01]  /*9470*/  MUFU.TANH R10, R10 ;  /* 0x0000000a000a7308 */ /* 0x000e620000002400 */
        /* <DEDUP_REMOVED lines=16> */
[----:B-1----:R-:W-:Y:S01]  /*9580*/  FMNMX.FTZ R5, R10, R5, !PT ;  /* 0x000000050a057209 */ /* 0x002fe20007810000 */
[----:B------:R-:W0:Y:S01]  /*9590*/  MUFU.TANH R26, R26 ;  /* 0x0000001a001a7308 */ /* 0x000e220000002400 */
[----:B------:R-:W-:Y:S01]  /*95a0*/  FMUL.FTZ R28, R31, UR50 ;  /* 0x000000321f1c7c20 */ /* 0x000fe20008410000 */
        /* <DEDUP_REMOVED lines=15> */
[----:B0-----:R-:W-:Y:S01]  /*96a0*/  FMNMX.FTZ R5, R26, R5, !PT ;  /* 0x000000051a057209 */ /* 0x001fe20007810000 */
        /* <DEDUP_REMOVED lines=19> */
[----:B------:R-:W0:Y:S01]  /*97e0*/  LDC R7, c[0x0][0x988] ;  /* 0x00026200ff077b82 */ /* 0x000e220000000800 */
[----:B------:R-:W-:Y:S01]  /*97f0*/  FMUL.FTZ R86, R86, UR50 ;  /* 0x0000003256567c20 */ /* 0x000fe20008410000 */
[----:B------:R-:W1:Y:S01]  /*9800*/  S2R R185, SR_TID.X ;  /* 0x0000000000b97919 */ /* 0x000e620000002100 */
[----:B------:R-:W-:Y:S01]  /*9810*/  MUFU.TANH R196, R196 ;  /* 0x000000c400c47308 */ /* 0x000fe20000002400 */
[C---:B------:R-:W-:Y:S01]  /*9820*/  ISETP.GT.AND P2, PT, R4.reuse, UR51, PT ;  /* 0x0000003304007c0c */ /* 0x040fe2000bf44270 */
[----:B------:R-:W-:Y:S01]  /*9830*/  UMOV UR53, UR43 ;  /* 0x0000002b00357c82 */ /* 0x000fe20008000000 */
[----:B------:R-:W-:-:S05]  /*9840*/  VIADD R4, R4, 0xffffffff ;  /* 0xffffffff04047836 */ /* 0x000fca0000000000 */
[----:B------:R-:W-:Y:S08]  /*9850*/  MUFU.TANH R198, R198 ;  /* 0x000000c600c67308 */ /* 0x000ff00000002400 */
[----:B------:R-:W-:Y:S08]  /*9860*/  MUFU.TANH R200, R200 ;  /* 0x000000c800c87308 */ /* 0x000ff00000002400 */
[----:B------:R-:W-:Y:S01]  /*9870*/  MUFU.TANH R202, R202 ;  /* 0x000000ca00ca7308 */ /* 0x000fe20000002400 */
[----:B-1----:R-:W-:-:S07]  /*9880*/  SHF.R.U32.HI R185, RZ, 0x7, R185 ;  /* 0x00000007ffb97819 */ /* 0x002fce00000116b9 */
[----:B------:R-:W-:Y:S08]  /*9890*/  MUFU.TANH R204, R204 ;  /* 0x000000cc00cc7308 */ /* 0x000ff00000002400 */
[----:B------:R-:W-:Y:S08]  /*98a0*/  MUFU.TANH R206, R206 ;  /* 0x000000ce00ce7308 */ /* 0x000ff00000002400 */
[----:B------:R-:W1:Y:S08]  /*98b0*/  MUFU.TANH R12, R12 ;  /* 0x0000000c000c7308 */ /* 0x000e700000002400 */
[----:B------:R-:W-:Y:S08]  /*98c0*/  MUFU.TANH R208, R208 ;  /* 0x000000d000d07308 */ /* 0x000ff00000002400 */
[----:B------:R-:W2:Y:S01]  /*98d0*/  MUFU.TANH R14, R14 ;  /* 0x0000000e000e7308 */ /* 0x000ea20000002400 */
[----:B-1----:R-:W-:-:S07]  /*98e0*/  FMNMX.FTZ R15, R12, R9, !PT ;  /* 0x000000090c0f7209 */ /* 0x002fce0007810000 */
[----:B------:R-:W-:Y:S08]  /*98f0*/  MUFU.TANH R210, R210 ;  /* 0x000000d200d27308 */ /* 0x000ff00000002400 */
[----:B------:R-:W1:Y:S01]  /*9900*/  MUFU.TANH R24, R24 ;  /* 0x0000001800187308 */ /* 0x000e620000002400 */
[----:B--2---:R-:W-:-:S07]  /*9910*/  FMNMX.FTZ R21, R14, R15, !PT ;  /* 0x0000000f0e157209 */ /* 0x004fce0007810000 */
[----:B------:R-:W2:Y:S01]  /*9920*/  MUFU.TANH R28, R28 ;  /* 0x0000001c001c7308 */ /* 0x000ea20000002400 */
[----:B------:R-:W-:Y:S02]  /*9930*/  WARPGROUP.DEPBAR.LE gsb0, 0x0 ;  /* 0x00008000000079c5 */ /* 0x000fe40000010000 */
[----:B------:R-:W-:Y:S01]  /*9940*/  WARPGROUP.ARRIVE ;  /* 0x00000000000079c5 */ /* 0x000fe20000000000 */
[----:B------:R-:W-:Y:S01]  /*9950*/  FMUL.FTZ R180, R33, UR50 ;  /* 0x0000003221b47c20 */ /* 0x000fe20008410000 */
[----:B------:R-:W-:-:S03]  /*9960*/  FMUL.FTZ R182, R36, UR50 ;  /* 0x0000003224b67c20 */ /* 0x000fc60008410000 */
[----:B------:R-:W3:Y:S01]  /*9970*/  MUFU.TANH R32, R32 ;  /* 0x0000002000207308 */ /* 0x000ee20000002400 */
[----:B------:R-:W-:Y:S01]  /*9980*/  FMUL.FTZ R36, R38, UR50 ;  /* 0x0000003226247c20 */ /* 0x000fe20008410000 */
[----:B------:R-:W-:Y:S01]  /*9990*/  FMUL.FTZ R38, R39, UR50 ;  /* 0x0000003227267c20 */ /* 0x000fe20008410000 */
[----:B------:R-:W-:Y:S01]  /*99a0*/  HGMMA.64x128x16.F32 R88, R176, gdesc[UR4].tnspB, R88, gsb0 ;  /* 0x41e00004b0587df0 */ /* 0x000fe20008000858 */
[----:B------:R-:W-:Y:S01]  /*99b0*/  UIADD3 UR6, UR10, 0x100, URZ ;  /* 0x000001000a067890 */ /* 0x000fe2000fffe03f */
[----:B-1----:R-:W-:Y:S01]  /*99c0*/  FMNMX.FTZ R21, R24, R21, !PT ;  /* 0x0000001518157209 */ /* 0x002fe20007810000 */
[----:B------:R-:W-:Y:S02]  /*99d0*/  UMOV UR7, 0x40000040 ;  /* 0x4000004000077882 */ /* 0x000fe40000000000 */
[----:B------:R-:W1:Y:S01]  /*99e0*/  MUFU.TANH R180, R180 ;  /* 0x000000b400b47308 */ /* 0x000e620000002400 */
[----:B--2---:R-:W-:-:S07]  /*99f0*/  FMNMX.FTZ R21, R28, R21, !PT ;  /* 0x000000151c157209 */ /* 0x004fce0007810000 */
[----:B------:R-:W2:Y:S01]  /*9a00*/  MUFU.TANH R182, R182 ;  /* 0x000000b600b67308 */ /* 0x000ea20000002400 */
[----:B---3--:R-:W-:-:S07]  /*9a10*/  FMNMX.FTZ R21, R32, R21, !PT ;  /* 0x0000001520157209 */ /* 0x008fce0007810000 */
[----:B------:R-:W-:Y:S01]  /*9a20*/  MUFU.TANH R212, R212 ;  /* 0x000000d400d47308 */ /* 0x000fe20000002400 */
[----:B-1----:R-:W-:-:S07]  /*9a30*/  FMNMX.FTZ R5, R180, R5, !PT ;  /* 0x00000005b4057209 */ /* 0x002fce0007810000 */
[----:B------:R-:W1:Y:S01]  /*9a40*/  MUFU.TANH R34, R34 ;  /* 0x0000002200227308 */ /* 0x000e620000002400 */
[----:B--2---:R-:W-:-:S04]  /*9a50*/  FMNMX.FTZ R5, R182, R5, !PT ;  /* 0x00000005b6057209 */ /* 0x004fc80007810000 */
[----:B------:R-:W-:-:S03]  /*9a60*/  FMNMX.FTZ R5, R184, R5, !PT ;  /* 0x00000005b8057209 */ /* 0x000fc60007810000 */
[----:B------:R-:W-:Y:S01]  /*9a70*/  MUFU.TANH R214, R214 ;  /* 0x000000d600d67308 */ /* 0x000fe20000002400 */
[----:B------:R-:W-:-:S04]  /*9a80*/  FMNMX.FTZ R5, R186, R5, !PT ;  /* 0x00000005ba057209 */ /* 0x000fc80007810000 */
[----:B------:R-:W-:-:S03]  /*9a90*/  FMNMX.FTZ R5, R194, R5, !PT ;  /* 0x00000005c2057209 */ /* 0x000fc60007810000 */
[----:B------:R-:W2:Y:S01]  /*9aa0*/  MUFU.TANH R36, R36 ;  /* 0x0000002400247308 */ /* 0x000ea20000002400 */
[----:B------:R-:W-:Y:S02]  /*9ab0*/  FMNMX.FTZ R5, R196, R5, !PT ;  /* 0x00000005c4057209 */ /* 0x000fe40007810000 */
[----:B-1----:R-:W-:-:S05]  /*9ac0*/  FMNMX.FTZ R25, R34, R21, !PT ;  /* 0x0000001522197209 */ /* 0x002fca0007810000 */
[----:B------:R-:W-:Y:S08]  /*9ad0*/  MUFU.TANH R216, R216 ;  /* 0x000000d800d87308 */ /* 0x000ff00000002400 */
[----:B------:R-:W1:Y:S01]  /*9ae0*/  MUFU.TANH R38, R38 ;  /* 0x0000002600267308 */ /* 0x000e620000002400 */
[----:B--2---:R-:W-:-:S07]  /*9af0*/  FMNMX.FTZ R25, R36, R25, !PT ;  /* 0x0000001924197209 */ /* 0x004fce0007810000 */
[----:B------:R-:W-:Y:S08]  /*9b00*/  MUFU.TANH R218, R218 ;  /* 0x000000da00da7308 */ /* 0x000ff00000002400 */
[----:B------:R-:W2:Y:S01]  /*9b10*/  MUFU.TANH R40, R40 ;  /* 0x0000002800287308 */ /* 0x000ea20000002400 */
[----:B-1----:R-:W-:-:S07]  /*9b20*/  FMNMX.FTZ R25, R38, R25, !PT ;  /* 0x0000001926197209 */ /* 0x002fce0007810000 */
        /* <DEDUP_REMOVED lines=20> */
[----:B-1----:R-:W-:Y:S01]  /*9c70*/  FMNMX.FTZ R27, R46, R27, !PT ;  /* 0x0000001b2e1b7209 */ /* 0x002fe20007810000 */
[----:B------:R-:W-:-:S04]  /*9c80*/  UMOV UR7, 0x40000040 ;  /* 0x4000004000077882 */ /* 0x000fc80000000000 */
[----:B------:R-:W1:Y:S08]  /*9c90*/  MUFU.TANH R176, R176 ;  /* 0x000000b000b07308 */ /* 0x000e700000002400 */
[----:B------:R-:W2:Y:S08]  /*9ca0*/  MUFU.TANH R178, R178 ;  /* 0x000000b200b27308 */ /* 0x000eb00000002400 */
[----:B------:R-:W3:Y:S01]  /*9cb0*/  MUFU.TANH R48, R48 ;  /* 0x0000003000307308 */ /* 0x000ee20000002400 */
[----:B-1----:R-:W-:-:S07]  /*9cc0*/  FMNMX.FTZ R5, R176, R5, !PT ;  /* 0x00000005b0057209 */ /* 0x002fce0007810000 */
[----:B------:R-:W1:Y:S01]  /*9cd0*/  MUFU.TANH R50, R50 ;  /* 0x0000003200327308 */ /* 0x000e620000002400 */
[----:B--2---:R-:W-:-:S04]  /*9ce0*/  FMNMX.FTZ R5, R178, R5, !PT ;  /* 0x00000005b2057209 */ /* 0x004fc80007810000 */
[----:B------:R-:W-:-:S03]  /*9cf0*/  FMNMX.FTZ R5, R198, R5, !PT ;  /* 0x00000005c6057209 */ /* 0x000fc60007810000 */
[----:B------:R-:W2:Y:S01]  /*9d00*/  MUFU.TANH R52, R52 ;  /* 0x0000003400347308 */ /* 0x000ea20000002400 */
[----:B------:R-:W-:Y:S02]  /*9d10*/  FMNMX.FTZ R5, R200, R5, !PT ;  /* 0x00000005c8057209 */ /* 0x000fe40007810000 */
[----:B---3--:R-:W-:Y:S02]  /*9d20*/  FMNMX.FTZ R27, R48, R27, !PT ;  /* 0x0000001b301b7209 */ /* 0x008fe40007810000 */
[----:B------:R-:W-:-:S03]  /*9d30*/  FMNMX.FTZ R5, R202, R5, !PT ;  /* 0x00000005ca057209 */ /* 0x000fc60007810000 */
[----:B------:R-:W3:Y:S01]  /*9d40*/  MUFU.TANH R54, R54 ;  /* 0x0000003600367308 */ /* 0x000ee20000002400 */
[----:B------:R-:W-:Y:S02]  /*9d50*/  FMNMX.FTZ R5, R204, R5, !PT ;  /* 0x00000005cc057209 */ /* 0x000fe40007810000 */
[----:B-1----:R-:W-:Y:S02]  /*9d60*/  FMNMX.FTZ R29, R50, R27, !PT ;  /* 0x0000001b321d7209 */ /* 0x002fe40007810000 */
[----:B------:R-:W-:-:S03]  /*9d70*/  FMNMX.FTZ R5, R206, R5, !PT ;  /* 0x00000005ce057209 */ /* 0x000fc60007810000 */
[----:B------:R-:W1:Y:S01]  /*9d80*/  MUFU.TANH R56, R56 ;  /* 0x0000003800387308 */ /* 0x000e620000002400 */
[----:B------:R-:W-:Y:S02]  /*9d90*/  FMNMX.FTZ R5, R208, R5, !PT ;  /* 0x00000005d0057209 */ /* 0x000fe40007810000 */
[----:B--2---:R-:W-:Y:S02]  /*9da0*/  FMNMX.FTZ R29, R52, R29, !PT ;  /* 0x0000001d341d7209 */ /* 0x004fe40007810000 */
[----:B------:R-:W-:-:S03]  /*9db0*/  FMNMX.FTZ R5, R210, R5, !PT ;  /* 0x00000005d2057209 */ /* 0x000fc60007810000 */
[----:B------:R-:W2:Y:S01]  /*9dc0*/  MUFU.TANH R58, R58 ;  /* 0x0000003a003a7308 */ /* 0x000ea20000002400 */
[----:B---3--:R-:W-:-:S07]  /*9dd0*/  FMNMX.FTZ R29, R54, R29, !PT ;  /* 0x0000001d361d7209 */ /* 0x008fce0007810000 */
[----:B------:R-:W3:Y:S01]  /*9de0*/  MUFU.TANH R60, R60 ;  /* 0x0000003c003c7308 */ /* 0x000ee20000002400 */
[----:B-1----:R-:W-:-:S07]  /*9df0*/  FMNMX.FTZ R29, R56, R29, !PT ;  /* 0x0000001d381d7209 */ /* 0x002fce0007810000 */
[----:B------:R-:W1:Y:S01]  /*9e00*/  MUFU.TANH R62, R62 ;  /* 0x0000003e003e7308 */ /* 0x000e620000002400 */
[----:B--2---:R-:W-:-:S07]  /*9e10*/  FMNMX.FTZ R33, R58, R29, !PT ;  /* 0x0000001d3a217209 */ /* 0x004fce0007810000 */
[----:B------:R-:W-:Y:S01]  /*9e20*/  MUFU.TANH R68, R68 ;  /* 0x0000004400447308 */ /* 0x000fe20000002400 */
[----:B---3--:R-:W-:-:S07]  /*9e30*/  FMNMX.FTZ R33, R60, R33, !PT ;  /* 0x000000213c217209 */ /* 0x008fce0007810000 */
[----:B------:R-:W-:Y:S01]  /*9e40*/  MUFU.TANH R70, R70 ;  /* 0x0000004600467308 */ /* 0x000fe20000002400 */
[----:B-1----:R-:W-:-:S07]  /*9e50*/  FMNMX.FTZ R33, R62, R33, !PT ;  /* 0x000000213e217209 */ /* 0x002fce0007810000 */
        /* <DEDUP_REMOVED lines=13> */
[----:B------:R-:W1:Y:S01]  /*9f30*/  MUFU.TANH R172, R172 ;  /* 0x000000ac00ac7308 */ /* 0x000e620000002400 */
[----:B------:R-:W-:-:S07]  /*9f40*/  UMOV UR7, 0x40000040 ;  /* 0x4000004000077882 */ /* 0x000fce0000000000 */
[----:B------:R-:W2:Y:S08]  /*9f50*/  MUFU.TANH R174, R174 ;  /* 0x000000ae00ae7308 */ /* 0x000eb00000002400 */
[----:B------:R-:W3:Y:S01]  /*9f60*/  MUFU.TANH R64, R64 ;  /* 0x0000004000407308 */ /* 0x000ee20000002400 */
[----:B-1----:R-:W-:-:S07]  /*9f70*/  FMNMX.FTZ R5, R172, R5, !PT ;  /* 0x00000005ac057209 */ /* 0x002fce0007810000 */
[----:B------:R-:W1:Y:S01]  /*9f80*/  MUFU.TANH R66, R66 ;  /* 0x0000004200427308 */ /* 0x000e620000002400 */
[----:B--2---:R-:W-:-:S04]  /*9f90*/  FMNMX.FTZ R5, R174, R5, !PT ;  /* 0x00000005ae057209 */ /* 0x004fc80007810000 */
[----:B------:R-:W-:-:S04]  /*9fa0*/  FMNMX.FTZ R5, R212, R5, !PT ;  /* 0x00000005d4057209 */ /* 0x000fc80007810000 */
[----:B------:R-:W-:Y:S02]  /*9fb0*/  FMNMX.FTZ R5, R214, R5, !PT ;  /* 0x00000005d6057209 */ /* 0x000fe40007810000 */
[----:B---3--:R-:W-:Y:S02]  /*9fc0*/  FMNMX.FTZ R33, R64, R33, !PT ;  /* 0x0000002140217209 */ /* 0x008fe40007810000 */
[----:B------:R-:W-:-:S04]  /*9fd0*/  FMNMX.FTZ R5, R216, R5, !PT ;  /* 0x00000005d8057209 */ /* 0x000fc80007810000 */
[----:B------:R-:W-:Y:S02]  /*9fe0*/  FMNMX.FTZ R5, R218, R5, !PT ;  /* 0x00000005da057209 */ /* 0x000fe40007810000 */
[----:B-1----:R-:W-:Y:S02]  /*9ff0*/  FMNMX.FTZ R35, R66, R33, !PT ;  /* 0x0000002142237209 */ /* 0x002fe40007810000 */
        /* <DEDUP_REMOVED lines=8> */
[----:B------:R-:W-:Y:S02]  /*a080*/  FMNMX.FTZ R5, R226, R5, !PT ;  /* 0x00000005e2057209 */ /* 0x000fe40007810000 */
[----:B------:R-:W-:-:S02]  /*a090*/  FMNMX.FTZ R37, R78, R37, !PT ;  /* 0x000000254e257209 */ /* 0x000fc40007810000 */
[----:B------:R-:W-:-:S05]  /*a0a0*/  FMNMX.FTZ R5, R224, R5, !PT ;  /* 0x00000005e0057209 */ /* 0x000fca0007810000 */
[----:B------:R-:W1:Y:S02]  /*a0b0*/  SHFL.BFLY PT, R84, R5, 0x2, 0x1f ;  /* 0x0c401f0005547f89 */ /* 0x000e6400000e0000 */
[----:B-1----:R-:W-:Y:S01]  /*a0c0*/  FMNMX.FTZ R11, R5, R84, !PT ;  /* 0x00000054050b7209 */ /* 0x002fe20007810000 */
[----:B------:R-:W-:-:S04]  /*a0d0*/  FMUL.FTZ R84, R79, UR50 ;  /* 0x000000324f547c20 */ /* 0x000fc80008410000 */
[----:B------:R-:W1:Y:S02]  /*a0e0*/  SHFL.BFLY PT, R228, R11, 0x1, 0x1f ;  /* 0x0c201f000be47f89 */ /* 0x000e6400000e0000 */
[----:B------:R-:W2:Y:S02]  /*a0f0*/  MUFU.TANH R84, R84 ;  /* 0x0000005400547308 */ /* 0x000ea40000002400 */
[----:B--2---:R-:W-:-:S04]  /*a100*/  FMNMX.FTZ R37, R84, R37, !PT ;  /* 0x0000002554257209 */ /* 0x004fc80007810000 */
[----:B------:R-:W-:Y:S02]  /*a110*/  FMNMX.FTZ R37, R82, R37, !PT ;  /* 0x0000002552257209 */ /* 0x000fe40007810000 */
[----:B-1----:R-:W-:-:S05]  /*a120*/  FMNMX.FTZ R5, R11, R228, !PT ;  /* 0x000000e40b057209 */ /* 0x002fca0007810000 */
[C---:B0-----:R-:W-:Y:S01]  /*a130*/  FMUL.FTZ R31, R5.reuse, R7 ;  /* 0x00000007051f7220 */ /* 0x041fe20000410000 */
[----:B------:R-:W-:-:S03]  /*a140*/  FADD.FTZ R8, -R5, R8 ;  /* 0x0000000805087221 */ /* 0x000fc60000010100 */
[-CC-:B------:R-:W-:Y:S01]  /*a150*/  FFMA.FTZ R11, R6, R7.reuse, -R31.reuse ;  /* 0x00000007060b7223 */ /* 0x180fe2000001081f */
[-CC-:B------:R-:W-:Y:S01]  /*a160*/  FFMA.FTZ R30, R30, R7.reuse, -R31.reuse ;  /* 0x000000071e1e7223 */ /* 0x180fe2000001081f */
[-CC-:B------:R-:W-:Y:S01]  /*a170*/  FFMA.FTZ R184, R184, R7.reuse, -R31.reuse ;  /* 0x00000007b8b87223 */ /* 0x180fe2000001081f */
[-CC-:B------:R-:W-:Y:S01]  /*a180*/  FFMA.FTZ R186, R186, R7.reuse, -R31.reuse ;  /* 0x00000007baba7223 */ /* 0x180fe2000001081f */
[-CC-:B------:R-:W-:Y:S01]  /*a190*/  FFMA.FTZ R196, R196, R7.reuse, -R31.reuse ;  /* 0x00000007c4c47223 */ /* 0x180fe2000001081f */
[-CC-:B------:R-:W-:Y:S01]  /*a1a0*/  FFMA.FTZ R200, R200, R7.reuse, -R31.reuse ;  /* 0x00000007c8c87223 */ /* 0x180fe2000001081f */
[----:B------:R-:W-:Y:S01]  /*a1b0*/  MUFU.EX2 R15, R30 ;  /* 0x0000001e000f7308 */ /* 0x000fe20000000800 */
[----:B------:R-:W-:Y:S02]  /*a1c0*/  WARPGROUP.DEPBAR.LE gsb0, 0x0 ;  /* 0x00008000000079c5 */ /* 0x000fe40000010000 */
[----:B------:R-:W-:Y:S01]  /*a1d0*/  WARPGROUP.ARRIVE ;  /* 0x00000000000079c5 */ /* 0x000fe20000000000 */
[----:B------:R-:W-:Y:S01]  /*a1e0*/  FMUL.FTZ R168, R83, UR50 ;  /* 0x0000003253a87c20 */ /* 0x000fe20008410000 */
[----:B------:R-:W-:Y:S01]  /*a1f0*/  FMUL.FTZ R170, R87, UR50 ;  /* 0x0000003257aa7c20 */ /* 0x000fe20008410000 */
[-CC-:B------:R-:W-:Y:S01]  /*a200*/  FFMA.FTZ R13, R20, R7.reuse, -R31.reuse ;  /* 0x00000007140d7223 */ /* 0x180fe2000001081f */
[-CC-:B------:R-:W-:Y:S01]  /*a210*/  FFMA.FTZ R20, R26, R7.reuse, -R31.reuse ;  /* 0x000000071a147223 */ /* 0x180fe2000001081f */
[----:B------:R0:W-:Y:S01]  /*a220*/  MUFU.EX2 R30, R184 ;  /* 0x000000b8001e7308 */ /* 0x0001e20000000800 */
[----:B------:R-:W-:Y:S01]  /*a230*/  HGMMA.64x128x16.F32 R88, R164, gdesc[UR4].tnspB, R88, gsb0 ;  /* 0x41e00004a4587df0 */ /* 0x000fe20008000858 */
[----:B------:R-:W-:Y:S01]  /*a240*/  UIADD3 UR6, UR10, 0x280, URZ ;  /* 0x000002800a067890 */ /* 0x000fe2000fffe03f */
[-CC-:B------:R-:W-:Y:S01]  /*a250*/  FFMA.FTZ R47, R80, R7.reuse, -R31.reuse ;  /* 0x00000007502f7223 */ /* 0x180fe2000001081f */
[----:B------:R-:W-:Y:S01]  /*a260*/  UMOV UR7, 0x40000040 ;  /* 0x4000004000077882 */ /* 0x000fe20000000000 */
[-CC-:B------:R-:W-:Y:S01]  /*a270*/  FFMA.FTZ R10, R10, R7.reuse, -R31.reuse ;  /* 0x000000070a0a7223 */ /* 0x180fe2000001081f */
[-CC-:B------:R-:W-:Y:S01]  /*a280*/  FFMA.FTZ R26, R180, R7.reuse, -R31.reuse ;  /* 0x00000007b41a7223 */ /* 0x180fe2000001081f */
[-CC-:B------:R-:W-:Y:S01]  /*a290*/  FFMA.FTZ R182, R182, R7.reuse, -R31.reuse ;  /* 0x00000007b6b67223 */ /* 0x180fe2000001081f */
[----:B------:R-:W1:Y:S01]  /*a2a0*/  MUFU.TANH R168, R168 ;  /* 0x000000a800a87308 */ /* 0x000e620000002400 */
[-CC-:B0-----:R-:W-:Y:S01]  /*a2b0*/  FFMA.FTZ R184, R198, R7.reuse, -R31.reuse ;  /* 0x00000007c6b87223 */ /* 0x181fe2000001081f */
[-CC-:B------:R-:W-:Y:S01]  /*a2c0*/  FFMA.FTZ R178, R178, R7.reuse, -R31.reuse ;  /* 0x00000007b2b27223 */ /* 0x180fe2000001081f */
[-CC-:B------:R-:W-:Y:S01]  /*a2d0*/  FFMA.FTZ R204, R204, R7.reuse, -R31.reuse ;  /* 0x00000007cccc7223 */ /* 0x180fe2000001081f */
[-CC-:B------:R-:W-:Y:S01]  /*a2e0*/  FFMA.FTZ R208, R208, R7.reuse, -R31.reuse ;  /* 0x00000007d0d07223 */ /* 0x180fe2000001081f */
[-CC-:B------:R-:W-:Y:S01]  /*a2f0*/  FFMA.FTZ R41, R212, R7.reuse, -R31.reuse ;  /* 0x00000007d4297223 */ /* 0x180fe2000001081f */
[-CC-:B------:R-:W-:Y:S01]  /*a300*/  FFMA.FTZ R43, R216, R7.reuse, -R31.reuse ;  /* 0x00000007d82b7223 */ /* 0x180fe2000001081f */
[-CC-:B------:R-:W-:Y:S01]  /*a310*/  FFMA.FTZ R198, R218, R7.reuse, -R31.reuse ;  /* 0x00000007dac67223 */ /* 0x180fe2000001081f */
[----:B------:R-:W0:Y:S01]  /*a320*/  MUFU.TANH R170, R170 ;  /* 0x000000aa00aa7308 */ /* 0x000e220000002400 */
[-CC-:B------:R-:W-:Y:S01]  /*a330*/  FFMA.FTZ R80, R222, R7.reuse, -R31.reuse ;  /* 0x00000007de507223 */ /* 0x180fe2000001081f */
[-C--:B------:R-:W-:Y:S01]  /*a340*/  FFMA.FTZ R226, R226, R7.reuse, -R31 ;  /* 0x00000007e2e27223 */ /* 0x080fe2000001081f */
[----:B------:R-:W-:-:S05]  /*a350*/  FMUL.FTZ R8, R8, R7 ;  /* 0x0000000708087220 */ /* 0x000fca0000410000 */
[----:B------:R2:W-:Y:S01]  /*a360*/  MUFU.EX2 R25, R186 ;  /* 0x000000ba00197308 */ /* 0x0005e20000000800 */
[----:B-1----:R-:W-:-:S04]  /*a370*/  FMNMX.FTZ R39, R168, R37, !PT ;  /* 0x00000025a8277209 */ /* 0x002fc80007810000 */
[----:B------:R-:W-:-:S03]  /*a380*/  FMNMX.FTZ R39, R86, R39, !PT ;  /* 0x0000002756277209 */ /* 0x000fc60007810000 */
[----:B------:R1:W-:Y:S01]  /*a390*/  MUFU.EX2 R27, R196 ;  /* 0x000000c4001b7308 */ /* 0x0003e20000000800 */
[----:B0-----:R-:W-:Y:S01]  /*a3a0*/  FMNMX.FTZ R6, R170, R39, !PT ;  /* 0x00000027aa067209 */ /* 0x001fe20007810000 */
[-CC-:B--2---:R-:W-:Y:S01]  /*a3b0*/  FFMA.FTZ R186, R210, R7.reuse, -R31.reuse ;  /* 0x00000007d2ba7223 */ /* 0x184fe2000001081f */
[----:B------:R-:W-:-:S03]  /*a3c0*/  FFMA.FTZ R39, R172, R7, -R31 ;  /* 0x00000007ac277223 */ /* 0x000fc6000001081f */
[----:B------:R-:W0:Y:S02]  /*a3d0*/  SHFL.BFLY PT, R45, R6, 0x2, 0x1f ;  /* 0x0c401f00062d7f89 */ /* 0x000e2400000e0000 */
[----:B------:R2:W-:Y:S01]  /*a3e0*/  MUFU.EX2 R33, R200 ;  /* 0x000000c800217308 */ /* 0x0005e20000000800 */
[----:B-1----:R-:W-:-:S07]  /*a3f0*/  FFMA.FTZ R196, R214, R7, -R31 ;  /* 0x00000007d6c47223 */ /* 0x002fce000001081f */
[----:B------:R-:W-:Y:S01]  /*a400*/  MUFU.EX2 R8, R8 ;  /* 0x0000000800087308 */ /* 0x000fe20000000800 */
[----:B--2---:R-:W-:-:S07]  /*a410*/  FFMA.FTZ R200, R224, R7, -R31 ;  /* 0x00000007e0c87223 */ /* 0x004fce000001081f */
[----:B------:R-:W1:Y:S01]  /*a420*/  MUFU.EX2 R11, R11 ;  /* 0x0000000b000b7308 */ /* 0x000e620000000800 */
[----:B0-----:R-:W-:Y:S01]  /*a430*/  FMNMX.FTZ R49, R6, R45, !PT ;  /* 0x0000002d06317209 */ /* 0x001fe20007810000 */
[-CC-:B------:R-:W-:Y:S01]  /*a440*/  FFMA.FTZ R45, R76, R7.reuse, -R31.reuse ;  /* 0x000000074c2d7223 */ /* 0x180fe2000001081f */
[----:B------:R-:W-:-:S05]  /*a450*/  FFMA.FTZ R76, R220, R7, -R31 ;  /* 0x00000007dc4c7223 */ /* 0x000fca000001081f */
[----:B------:R-:W0:Y:S01]  /*a460*/  MUFU.EX2 R10, R10 ;  /* 0x0000000a000a7308 */ /* 0x000e220000000800 */
[----:B------:R-:W2:Y:S07]  /*a470*/  SHFL.BFLY PT, R6, R49, 0x1, 0x1f ;  /* 0x0c201f0031067f89 */ /* 0x000eae00000e0000 */
[----:B------:R-:W-:Y:S01]  /*a480*/  MUFU.EX2 R13, R13 ;  /* 0x0000000d000d7308 */ /* 0x000fe20000000800 */
[----:B-1----:R-:W-:-:S07]  /*a490*/  FFMA.FTZ R3, R8, R3, R11 ;  /* 0x0000000308037223 */ /* 0x002fce000001000b */
[----:B------:R-:W1:Y:S01]  /*a4a0*/  MUFU.EX2 R20, R20 ;  /* 0x0000001400147308 */ /* 0x000e620000000800 */
[----:B0-----:R-:W-:-:S07]  /*a4b0*/  F2FP.F16.F32.PACK_AB R180, R10, R11 ;  /* 0x0000000b0ab4723e */ /* 0x001fce00000000ff */
[----:B------:R-:W-:Y:S01]  /*a4c0*/  MUFU.EX2 R26, R26 ;  /* 0x0000001a001a7308 */ /* 0x000fe20000000800 */
[----:B--2---:R-:W-:-:S07]  /*a4d0*/  FMNMX.FTZ R6, R49, R6, !PT ;  /* 0x0000000631067209 */ /* 0x004fce0007810000 */
[----:B------:R1:W0:Y:S08]  /*a4e0*/  MUFU.EX2 R21, R182 ;  /* 0x000000b600157308 */ /* 0x0002300000000800 */
[----:B------:R0:W-:Y:S01]  /*a4f0*/  MUFU.EX2 R29, R178 ;  /* 0x000000b2001d7308 */ /* 0x0001e20000000800 */
[----:B-1----:R-:W-:-:S07]  /*a500*/  F2FP.F16.F32.PACK_AB R182, R20, R13 ;  /* 0x0000000d14b6723e */ /* 0x002fce00000000ff */
[----:B------:R-:W-:Y:S01]  /*a510*/  MUFU.EX2 R184, R184 ;  /* 0x000000b800b87308 */ /* 0x000fe20000000800 */
[----:B0-----:R-:W-:-:S07]  /*a520*/  F2FP.F16.F32.PACK_AB R178, R30, R21 ;  /* 0x000000151eb2723e */ /* 0x001fce00000000ff */
[----:B------:R-:W-:Y:S08]  /*a530*/  MUFU.EX2 R35, R204 ;  /* 0x000000cc00237308 */ /* 0x000ff00000000800 */
[----:B------:R-:W-:Y:S08]  /*a540*/  MUFU.EX2 R37, R208 ;  /* 0x000000d000257308 */ /* 0x000ff00000000800 */
[----:B------:R-:W-:Y:S01]  /*a550*/  MUFU.EX2 R186, R186 ;  /* 0x000000ba00ba7308 */ /* 0x000fe20000000800 */
[----:B------:R-:W-:-:S02]  /*a560*/  WARPGROUP.DEPBAR.LE gsb0, 0x0 ;  /* 0x00008000000079c5 */ /* 0x000fc40000010000 */
[----:B------:R-:W-:Y:S01]  /*a570*/  WARPGROUP.ARRIVE ;  /* 0x00000000000079c5 */ /* 0x000fe20000000000 */
[-CC-:B------:R-:W-:Y:S01]  /*a580*/  FFMA.FTZ R164, R194, R7.reuse, -R31.reuse ;  /* 0x00000007c2a47223 */ /* 0x180fe2000001081f */
[-CC-:B------:R-:W-:Y:S01]  /*a590*/  FFMA.FTZ R166, R176, R7.reuse, -R31.reuse ;  /* 0x00000007b0a67223 */ /* 0x180fe2000001081f */
[----:B------:R-:W-:Y:S02]  /*a5a0*/  FFMA.FTZ R194, R174, R7, -R31 ;  /* 0x00000007aec27223 */ /* 0x000fe4000001081f */
[----:B------:R-:W-:Y:S01]  /*a5b0*/  MUFU.EX2 R39, R39 ;  /* 0x0000002700277308 */ /* 0x000fe20000000800 */
[----:B------:R-:W-:Y:S01]  /*a5c0*/  F2FP.F16.F32.PACK_AB R176, R26, R15 ;  /* 0x0000000f1ab0723e */ /* 0x000fe200000000ff */
[----:B------:R-:W-:Y:S01]  /*a5d0*/  HGMMA.64x128x16.F32 R88, R160, gdesc[UR4].tnspB, R88, gsb0 ;  /* 0x41e00004a0587df0 */ /* 0x000fe20008000858 */
[----:B------:R-:W-:Y:S01]  /*a5e0*/  UIADD3 UR6, UR10, 0x300, URZ ;  /* 0x000003000a067890 */ /* 0x000fe2000fffe03f */
[----:B------:R-:W-:-:S04]  /*a5f0*/  UMOV UR7, 0x40000040 ;  /* 0x4000004000077882 */ /* 0x000fc80000000000 */
[----:B------:R-:W0:Y:S08]  /*a600*/  MUFU.EX2 R164, R164 ;  /* 0x000000a400a47308 */ /* 0x000e300000000800 */
[----:B------:R-:W1:Y:S08]  /*a610*/  MUFU.EX2 R166, R166 ;  /* 0x000000a600a67308 */ /* 0x000e700000000800 */
[----:B------:R-:W-:Y:S01]  /*a620*/  MUFU.EX2 R194, R194 ;  /* 0x000000c200c27308 */ /* 0x000fe20000000800 */
[----:B0-----:R-:W-:-:S07]  /*a630*/  F2FP.F16.F32.PACK_AB R172, R164, R25 ;  /* 0x00000019a4ac723e */ /* 0x001fce00000000ff */
[----:B------:R-:W-:Y:S01]  /*a640*/  MUFU.EX2 R41, R41 ;  /* 0x0000002900297308 */ /* 0x000fe20000000800 */
[----:B-1----:R-:W-:-:S07]  /*a650*/  F2FP.F16.F32.PACK_AB R174, R166, R27 ;  /* 0x0000001ba6ae723e */ /* 0x002fce00000000ff */
[----:B------:R-:W-:Y:S08]  /*a660*/  MUFU.EX2 R196, R196 ;  /* 0x000000c400c47308 */ /* 0x000ff00000000800 */
[----:B------:R-:W-:Y:S08]  /*a670*/  MUFU.EX2 R43, R43 ;  /* 0x0000002b002b7308 */ /* 0x000ff00000000800 */
[----:B------:R-:W-:Y:S08]  /*a680*/  MUFU.EX2 R198, R198 ;  /* 0x000000c600c67308 */ /* 0x000ff00000000800 */
[----:B------:R-:W-:Y:S08]  /*a690*/  MUFU.EX2 R45, R45 ;  /* 0x0000002d002d7308 */ /* 0x000ff00000000800 */
[----:B------:R-:W0:Y:S08]  /*a6a0*/  MUFU.EX2 R76, R76 ;  /* 0x0000004c004c7308 */ /* 0x000e300000000800 */
[----:B------:R-:W-:Y:S08]  /*a6b0*/  MUFU.EX2 R47, R47 ;  /* 0x0000002f002f7308 */ /* 0x000ff00000000800 */
[----:B------:R-:W-:Y:S08]  /*a6c0*/  MUFU.EX2 R80, R80 ;  /* 0x0000005000507308 */ /* 0x000ff00000000800 */
[----:B------:R-:W-:Y:S08]  /*a6d0*/  MUFU.EX2 R49, R226 ;  /* 0x000000e200317308 */ /* 0x000ff00000000800 */
[----:B------:R-:W-:Y:S01]  /*a6e0*/  MUFU.EX2 R200, R200 ;  /* 0x000000c800c87308 */ /* 0x000fe20000000800 */
[----:B------:R-:W-:-:S02]  /*a6f0*/  WARPGROUP.DEPBAR.LE gsb0, 0x0 ;  /* 0x00008000000079c5 */ /* 0x000fc40000010000 */
[----:B------:R-:W-:Y:S01]  /*a700*/  WARPGROUP.ARRIVE ;  /* 0x00000000000079c5 */ /* 0x000fe20000000000 */
[-CC-:B------:R-:W-:Y:S01]  /*a710*/  FFMA.FTZ R160, R202, R7.reuse, -R31.reuse ;  /* 0x00000007caa07223 */ /* 0x180fe2000001081f */
[-C--:B------:R-:W-:Y:S01]  /*a720*/  FFMA.FTZ R162, R206, R7.reuse, -R31 ;  /* 0x00000007cea27223 */ /* 0x080fe2000001081f */
[----:B------:R-:W-:-:S03]  /*a730*/  FMUL.FTZ R31, R6, R7 ;  /* 0x00000007061f7220 */ /* 0x000fc60000410000 */
[----:B------:R-:W-:Y:S01]  /*a740*/  HGMMA.64x128x16.F32 R88, R156, gdesc[UR4].tnspB, R88, gsb0 ;  /* 0x41e000049c587df0 */ /* 0x000fe20008000858 */
[----:B------:R-:W-:Y:S01]  /*a750*/  UIADD3 UR6, UR10, 0x380, URZ ;  /* 0x000003800a067890 */ /* 0x000fe2000fffe03f */
[-CC-:B------:R-:W-:Y:S01]  /*a760*/  FFMA.FTZ R12, R12, R7.reuse, -R31.reuse ;  /* 0x000000070c0c7223 */ /* 0x180fe2000001081f */
[----:B------:R-:W-:Y:S01]  /*a770*/  UMOV UR7, 0x40000040 ;  /* 0x4000004000077882 */ /* 0x000fe20000000000 */
[-CC-:B------:R-:W-:Y:S01]  /*a780*/  FFMA.FTZ R181, R14, R7.reuse, -R31.reuse ;  /* 0x000000070eb57223 */ /* 0x180fe2000001081f */
[-CC-:B------:R-:W-:Y:S01]  /*a790*/  FFMA.FTZ R179, R36, R7.reuse, -R31.reuse ;  /* 0x0000000724b37223 */ /* 0x180fe2000001081f */
[-CC-:B------:R-:W-:Y:S01]  /*a7a0*/  FFMA.FTZ R36, R38, R7.reuse, -R31.reuse ;  /* 0x0000000726247223 */ /* 0x180fe2000001081f */
[----:B------:R-:W-:Y:S01]  /*a7b0*/  IMAD.U32 R38, RZ, RZ, UR42 ;  /* 0x0000002aff267e24 */ /* 0x000fe2000f8e00ff */
[----:B------:R-:W-:Y:S01]  /*a7c0*/  MUFU.EX2 R12, R12 ;  /* 0x0000000c000c7308 */ /* 0x000fe20000000800 */
[-CC-:B------:R-:W-:Y:S01]  /*a7d0*/  FFMA.FTZ R183, R24, R7.reuse, -R31.reuse ;  /* 0x0000000718b77223 */ /* 0x180fe2000001081f */
[-CC-:B------:R-:W-:Y:S01]  /*a7e0*/  FFMA.FTZ R177, R32, R7.reuse, -R31.reuse ;  /* 0x0000000720b17223 */ /* 0x180fe2000001081f */
[-CC-:B------:R-:W-:Y:S01]  /*a7f0*/  FFMA.FTZ R32, R42, R7.reuse, -R31.reuse ;  /* 0x000000072a207223 */ /* 0x180fe2000001081f */
[----:B------:R-:W-:Y:S01]  /*a800*/  @!P1 LEA R38, R38, UR41, 0x3 ;  /* 0x0000002926269c11 */ /* 0x000fe2000f8e18ff */
[-CC-:B------:R-:W-:Y:S01]  /*a810*/  FFMA.FTZ R34, R34, R7.reuse, -R31.reuse ;  /* 0x0000000722227223 */ /* 0x180fe2000001081f */
[----:B------:R-:W-:Y:S01]  /*a820*/  IADD3 R42, -R185, 0xb, RZ ;  /* 0x0000000bb92a7810 */ /* 0x000fe20007ffe1ff */
[----:B------:R-:W-:Y:S01]  /*a830*/  FFMA.FTZ R173, R40, R7, -R31 ;  /* 0x0000000728ad7223 */ /* 0x000fe2000001081f */
[----:B------:R-:W-:Y:S01]  /*a840*/  MUFU.EX2 R181, R181 ;  /* 0x000000b500b57308 */ /* 0x000fe20000000800 */
[----:B------:R-:W-:-:S02]  /*a850*/  @!P1 VIADD R38, R38, 0x28840 ;  /* 0x0002884026269836 */ /* 0x000fc40000000000 */
[-CC-:B------:R-:W-:Y:S01]  /*a860*/  FFMA.FTZ R175, R44, R7.reuse, -R31.reuse ;  /* 0x000000072caf7223 */ /* 0x180fe2000001081f */
[-CC-:B------:R-:W-:Y:S01]  /*a870*/  FFMA.FTZ R24, R46, R7.reuse, -R31.reuse ;  /* 0x000000072e187223 */ /* 0x180fe2000001081f */
[----:B------:R-:W-:Y:S02]  /*a880*/  IMAD.U32 R44, RZ, RZ, UR52 ;  /* 0x00000034ff2c7e24 */ /* 0x000fe4000f8e00ff */
[-CC-:B------:R-:W-:Y:S01]  /*a890*/  FFMA.FTZ R169, R48, R7.reuse, -R31.reuse ;  /* 0x0000000730a97223 */ /* 0x180fe2000001081f */
[----:B------:R-:W-:Y:S01]  /*a8a0*/  @!P1 PRMT R40, RZ, 0x654, R38 ;  /* 0x00000654ff289816 */ /* 0x000fe20000000026 */
[-CC-:B------:R-:W-:Y:S01]  /*a8b0*/  FFMA.FTZ R171, R52, R7.reuse, -R31.reuse ;  /* 0x0000000734ab7223 */ /* 0x180fe2000001081f */
[----:B------:R-:W-:Y:S01]  /*a8c0*/  MUFU.EX2 R183, R183 ;  /* 0x000000b700b77308 */ /* 0x000fe20000000800 */
[----:B------:R-:W-:Y:S01]  /*a8d0*/  @!P1 LEA R44, R44, UR41, 0x3 ;  /* 0x000000292c2c9c11 */ /* 0x000fe2000f8e18ff */
        /* <DEDUP_REMOVED lines=17> */
[----:B------:R-:W-:-:S05]  /*a9f0*/  UMOV UR52, UR42 ;  /* 0x0000002a00347c82 */ /* 0x000fca0008000000 */
        /* <DEDUP_REMOVED lines=14> */
[----:B------:R-:W-:-:S04]  /*aae0*/  FADD.FTZ R156, -R6, R9 ;  /* 0x00000009069c7221 */ /* 0x000fc80000010100 */
[----:B------:R-:W-:Y:S01]  /*aaf0*/  MUFU.EX2 R38, R38 ;  /* 0x0000002600267308 */ /* 0x000fe20000000800 */
[----:B0-----:R-:W-:Y:S01]  /*ab00*/  F2FP.F16.F32.PACK_AB R158, R76, R45 ;  /* 0x0000002d4c9e723e */ /* 0x001fe200000000ff */
[-C--:B------:R-:W-:Y:S01]  /*ab10*/  FMUL.FTZ R9, R156, R7.reuse ;  /* 0x000000079c097220 */ /* 0x080fe20000410000 */
[----:B------:R-:W-:Y:S01]  /*ab20*/  HGMMA.64x128x16.F32 R88, R152, gdesc[UR4].tnspB, R88, gsb0 ;  /* 0x41e0000498587df0 */ /* 0x000fe20008000858 */
[-CC-:B------:R-:W-:Y:S01]  /*ab30*/  FFMA.FTZ R156, R28, R7.reuse, -R31.reuse ;  /* 0x000000071c9c7223 */ /* 0x180fe2000001081f */
[----:B------:R-:W-:-:S03]  /*ab40*/  FFMA.FTZ R28, R50, R7, -R31 ;  /* 0x00000007321c7223 */ /* 0x000fc6000001081f */
[----:B------:R-:W-:Y:S08]  /*ab50*/  MUFU.EX2 R167, R167 ;  /* 0x000000a700a77308 */ /* 0x000ff00000000800 */
[----:B------:R-:W0:Y:S08]  /*ab60*/  MUFU.EX2 R9, R9 ;  /* 0x0000000900097308 */ /* 0x000e300000000800 */
[----:B------:R-:W1:Y:S08]  /*ab70*/  MUFU.EX2 R156, R156 ;  /* 0x0000009c009c7308 */ /* 0x000e700000000800 */
[----:B------:R-:W2:Y:S01]  /*ab80*/  MUFU.EX2 R28, R28 ;  /* 0x0000001c001c7308 */ /* 0x000ea20000000800 */
[----:B0-----:R-:W-:-:S04]  /*ab90*/  FFMA.FTZ R2, R9, R2, R12 ;  /* 0x0000000209027223 */ /* 0x001fc8000001000c */
[C---:B------:R-:W-:Y:S01]  /*aba0*/  FADD.FTZ R2, R181.reuse, R2 ;  /* 0x00000002b5027221 */ /* 0x040fe20000010000 */
[----:B------:R-:W-:Y:S02]  /*abb0*/  F2FP.F16.F32.PACK_AB R181, R181, R12 ;  /* 0x0000000cb5b5723e */ /* 0x000fe400000000ff */
[----:B------:R-:W0:Y:S01]  /*abc0*/  MUFU.EX2 R62, R62 ;  /* 0x0000003e003e7308 */ /* 0x000e220000000800 */
[----:B------:R-:W-:Y:S01]  /*abd0*/  FADD.FTZ R51, R183, R2 ;  /* 0x00000002b7337221 */ /* 0x000fe20000010000 */
[----:B-1----:R-:W-:-:S06]  /*abe0*/  F2FP.F16.F32.PACK_AB R183, R156, R183 ;  /* 0x000000b79cb7723e */ /* 0x002fcc00000000ff */
[----:B------:R-:W1:Y:S08]  /*abf0*/  MUFU.EX2 R161, R64 ;  /* 0x0000004000a17308 */ /* 0x000e700000000800 */
[----:B------:R-:W3:Y:S08]  /*ac00*/  MUFU.EX2 R66, R66 ;  /* 0x0000004200427308 */ /* 0x000ef00000000800 */
[----:B------:R-:W4:Y:S08]  /*ac10*/  MUFU.EX2 R163, R68 ;  /* 0x0000004400a37308 */ /* 0x000f300000000800 */
        /* <DEDUP_REMOVED lines=9> */
[----:B--2---:R-:W-:Y:S02]  /*acb0*/  @!P1 VIADD R42, R44, 0x28860 ;  /* 0x000288602c2a9836 */ /* 0x004fe40000000000 */
[-C--:B------:R-:W-:Y:S01]  /*acc0*/  FMUL.FTZ R88, R88, R8.reuse ;  /* 0x0000000858587220 */ /* 0x080fe20000410000 */
[-C--:B------:R-:W-:Y:S01]  /*acd0*/  FMUL.FTZ R89, R89, R8.reuse ;  /* 0x0000000859597220 */ /* 0x080fe20000410000 */
[-C--:B------:R-:W-:Y:S01]  /*ace0*/  FMUL.FTZ R92, R92, R8.reuse ;  /* 0x000000085c5c7220 */ /* 0x080fe20000410000 */
[-C--:B------:R-:W-:Y:S01]  /*acf0*/  FMUL.FTZ R93, R93, R8.reuse ;  /* 0x000000085d5d7220 */ /* 0x080fe20000410000 */
[----:B------:R-:W-:Y:S01]  /*ad00*/  @!P1 PRMT R42, RZ, 0x654, R42 ;  /* 0x00000654ff2a9816 */ /* 0x000fe2000000002a */
[----:B0-----:R-:W-:Y:S01]  /*ad10*/  FADD.FTZ R40, R10, R3 ;  /* 0x000000030a287221 */ /* 0x001fe20000010000 */
[----:B------:R-:W-:Y:S01]  /*ad20*/  MUFU.EX2 R155, R86 ;  /* 0x00000056009b7308 */ /* 0x000fe20000000800 */
[-C--:B------:R-:W-:Y:S01]  /*ad30*/  FMUL.FTZ R96, R96, R8.reuse ;  /* 0x0000000860607220 */ /* 0x080fe20000410000 */
[----:B------:R0:W-:Y:S01]  /*ad40*/  @!P1 SYNCS.ARRIVE.TRANS64.RED.A1T0 RZ, [R42+URZ], RZ ;  /* 0x000000ff2aff99a7 */ /* 0x0001e2000810043f */
        /* <DEDUP_REMOVED lines=30> */
[----:B------:R-:W-:Y:S01]  /*af30*/  F2FP.F16.F32.PACK_AB R164, R162, R35 ;  /* 0x00000023a2a4723e */ /* 0x000fe200000000ff */
[-C--:B------:R-:W-:Y:S01]  /*af40*/  FMUL.FTZ R125, R125, R8.reuse ;  /* 0x000000087d7d7220 */ /* 0x080fe20000410000 */
[----:B------:R-:W-:Y:S01]  /*af50*/  FADD.FTZ R3, R27, R2 ;  /* 0x000000021b037221 */ /* 0x000fe20000010000 */
[----:B0-----:R-:W-:Y:S01]  /*af60*/  FADD.FTZ R42, R24, R51 ;  /* 0x00000033182a7221 */ /* 0x001fe20000010000 */
[-CC-:B------:R-:W-:Y:S01]  /*af70*/  FFMA.FTZ R2, R168, R7.reuse, -R31.reuse ;  /* 0x00000007a8027223 */ /* 0x180fe2000001081f */
[----:B------:R-:W-:Y:S01]  /*af80*/  FFMA.FTZ R31, R170, R7, -R31 ;  /* 0x00000007aa1f7223 */ /* 0x000fe2000001081f */
[----:B------:R-:W-:Y:S01]  /*af90*/  FADD.FTZ R40, R166, R3 ;  /* 0x00000003a6287221 */ /* 0x000fe20000010000 */
[----:B------:R-:W-:Y:S01]  /*afa0*/  FADD.FTZ R11, R169, R42 ;  /* 0x0000002aa90b7221 */ /* 0x000fe20000010000 */
[----:B------:R-:W-:Y:S01]  /*afb0*/  F2FP.F16.F32.PACK_AB R170, R160, R33 ;  /* 0x00000021a0aa723e */ /* 0x000fe200000000ff */
[-C--:B------:R-:W-:Y:S01]  /*afc0*/  FMUL.FTZ R128, R128, R8.reuse ;  /* 0x0000000880807220 */ /* 0x080fe20000410000 */
[----:B------:R-:W-:Y:S01]  /*afd0*/  FADD.FTZ R3, R29, R40 ;  /* 0x000000281d037221 */ /* 0x000fe20000010000 */
[----:B------:R-:W-:Y:S01]  /*afe0*/  FADD.FTZ R20, R28, R11 ;  /* 0x0000000b1c147221 */ /* 0x000fe20000010000 */
[----:B------:R-:W-:Y:S01]  /*aff0*/  MUFU.EX2 R31, R31 ;  /* 0x0000001f001f7308 */ /* 0x000fe20000000800 */
        /* <DEDUP_REMOVED lines=16> */
[----:B------:R0:W2:Y:S01]  /*b100*/  MUFU.EX2 R11, R2 ;  /* 0x00000002000b7308 */ /* 0x0000a20000000800 */
[----:B------:R-:W-:Y:S01]  /*b110*/  FADD.FTZ R10, R162, R3 ;  /* 0x00000003a20a7221 */ /* 0x000fe20000010000 */
[----:B------:R-:W-:Y:S01]  /*b120*/  FADD.FTZ R12, R167, R12 ;  /* 0x0000000ca70c7221 */ /* 0x000fe20000010000 */
[-C--:B------:R-:W-:Y:S01]  /*b130*/  FMUL.FTZ R145, R145, R8.reuse ;  /* 0x0000000891917220 */ /* 0x080fe20000410000 */
[-C--:B------:R-:W-:Y:S01]  /*b140*/  FMUL.FTZ R148, R148, R8.reuse ;  /* 0x0000000894947220 */ /* 0x080fe20000410000 */
[----:B------:R-:W-:Y:S01]  /*b150*/  FADD.FTZ R3, R37, R10 ;  /* 0x0000000a25037221 */ /* 0x000fe20000010000 */
[----:B------:R-:W-:Y:S01]  /*b160*/  FADD.FTZ R12, R62, R12 ;  /* 0x0000000c3e0c7221 */ /* 0x000fe20000010000 */
[----:B------:R-:W-:Y:S01]  /*b170*/  FMUL.FTZ R149, R149, R8 ;  /* 0x0000000895957220 */ /* 0x000fe20000410000 */
[-C--:B------:R-:W-:Y:S01]  /*b180*/  FMUL.FTZ R90, R90, R9.reuse ;  /* 0x000000095a5a7220 */ /* 0x080fe20000410000 */
[----:B------:R-:W-:Y:S01]  /*b190*/  FADD.FTZ R10, R186, R3 ;  /* 0x00000003ba0a7221 */ /* 0x000fe20000010000 */
[----:B-1----:R-:W-:Y:S01]  /*b1a0*/  FADD.FTZ R12, R161, R12 ;  /* 0x0000000ca10c7221 */ /* 0x002fe20000010000 */
[-C--:B------:R-:W-:Y:S01]  /*b1b0*/  FMUL.FTZ R91, R91, R9.reuse ;  /* 0x000000095b5b7220 */ /* 0x080fe20000410000 */
[-C--:B------:R-:W-:Y:S01]  /*b1c0*/  FMUL.FTZ R94, R94, R9.reuse ;  /* 0x000000095e5e7220 */ /* 0x080fe20000410000 */
[----:B------:R-:W-:Y:S01]  /*b1d0*/  FADD.FTZ R3, R39, R10 ;  /* 0x0000000a27037221 */ /* 0x000fe20000010000 */
[----:B---3--:R-:W-:Y:S01]  /*b1e0*/  FADD.FTZ R12, R66, R12 ;  /* 0x0000000c420c7221 */ /* 0x008fe20000010000 */
[-C--:B------:R-:W-:Y:S01]  /*b1f0*/  FMUL.FTZ R95, R95, R9.reuse ;  /* 0x000000095f5f7220 */ /* 0x080fe20000410000 */
[-C--:B------:R-:W-:Y:S01]  /*b200*/  FMUL.FTZ R98, R98, R9.reuse ;  /* 0x0000000962627220 */ /* 0x080fe20000410000 */
[----:B------:R-:W-:Y:S01]  /*b210*/  FADD.FTZ R10, R194, R3 ;  /* 0x00000003c20a7221 */ /* 0x000fe20000010000 */
[----:B----4-:R-:W-:Y:S01]  /*b220*/  FADD.FTZ R12, R163, R12 ;  /* 0x0000000ca30c7221 */ /* 0x010fe20000010000 */
[-C--:B------:R-:W-:Y:S01]  /*b230*/  FMUL.FTZ R99, R99, R9.reuse ;  /* 0x0000000963637220 */ /* 0x080fe20000410000 */
[-C--:B------:R-:W-:Y:S01]  /*b240*/  FMUL.FTZ R102, R102, R9.reuse ;  /* 0x0000000966667220 */ /* 0x080fe20000410000 */
[----:B------:R-:W-:Y:S01]  /*b250*/  FADD.FTZ R3, R41, R10 ;  /* 0x0000000a29037221 */ /* 0x000fe20000010000 */
[----:B-----5:R-:W-:Y:S01]  /*b260*/  FADD.FTZ R12, R70, R12 ;  /* 0x0000000c460c7221 */ /* 0x020fe20000010000 */
        /* <DEDUP_REMOVED lines=18> */
[----:B0-----:R-:W-:Y:S01]  /*b390*/  FADD.FTZ R2, R76, R3 ;  /* 0x000000034c027221 */ /* 0x001fe20000010000 */
[----:B------:R-:W-:Y:S01]  /*b3a0*/  FADD.FTZ R12, R153, R12 ;  /* 0x0000000c990c7221 */ /* 0x000fe20000010000 */
[-C--:B------:R-:W-:Y:S01]  /*b3b0*/  FMUL.FTZ R123, R123, R9.reuse ;  /* 0x000000097b7b7220 */ /* 0x080fe20000410000 */
[-C--:B------:R-:W-:Y:S01]  /*b3c0*/  FMUL.FTZ R126, R126, R9.reuse ;  /* 0x000000097e7e7220 */ /* 0x080fe20000410000 */
[----:B------:R-:W-:Y:S01]  /*b3d0*/  FADD.FTZ R3, R47, R2 ;  /* 0x000000022f037221 */ /* 0x000fe20000010000 */
[----:B--2---:R-:W-:Y:S01]  /*b3e0*/  FADD.FTZ R12, R11, R12 ;  /* 0x0000000c0b0c7221 */ /* 0x004fe20000010000 */
[-C--:B------:R-:W-:Y:S01]  /*b3f0*/  FMUL.FTZ R127, R127, R9.reuse ;  /* 0x000000097f7f7220 */ /* 0x080fe20000410000 */
[-C--:B------:R-:W-:Y:S01]  /*b400*/  FMUL.FTZ R130, R130, R9.reuse ;  /* 0x0000000982827220 */ /* 0x080fe20000410000 */
[----:B------:R-:W-:Y:S01]  /*b410*/  FADD.FTZ R2, R80, R3 ;  /* 0x0000000350027221 */ /* 0x000fe20000010000 */
[----:B------:R-:W-:Y:S01]  /*b420*/  FADD.FTZ R12, R155, R12 ;  /* 0x0000000c9b0c7221 */ /* 0x000fe20000010000 */
[-C--:B------:R-:W-:Y:S01]  /*b430*/  FMUL.FTZ R131, R131, R9.reuse ;  /* 0x0000000983837220 */ /* 0x080fe20000410000 */
[-C--:B------:R-:W-:Y:S01]  /*b440*/  FMUL.FTZ R134, R134, R9.reuse ;  /* 0x0000000986867220 */ /* 0x080fe20000410000 */
[----:B------:R-:W-:Y:S01]  /*b450*/  FADD.FTZ R3, R49, R2 ;  /* 0x0000000231037221 */ /* 0x000fe20000010000 */
        /* <DEDUP_REMOVED lines=10> */
[----:B------:R-:W-:Y:S01]  /*b500*/  FADD.FTZ R3, R200, R3 ;  /* 0x00000003c8037221 */ /* 0x000fe20000010000 */
[----:B------:R-:W-:Y:S01]  /*b510*/  F2FP.F16.F32.PACK_AB R179, R36, R179 ;  /* 0x000000b324b3723e */ /* 0x000fe200000000ff */
[----:B------:R-:W-:Y:S01]  /*b520*/  FADD.FTZ R2, R31, R12 ;  /* 0x0000000c1f027221 */ /* 0x000fe20000010000 */
        /* <DEDUP_REMOVED lines=20> */
[----:B------:R-:W-:Y:S01]  /*b670*/  F2FP.F16.F32.PACK_AB R155, R31, R155 ;  /* 0x0000009b1f9b723e */ /* 0x000fe200000000ff */
[----:B------:R-:W-:Y:S06]  /*b680*/  @P2 BRA `(.L_x_1116) ;  /* 0xffffffd8000c2947 */ /* 0x000fec000383ffff */
.L_x_1107:
[----:B------:R-:W-:-:S13]  /*b690*/  ISETP.GE.AND P2, PT, R4, UR39, PT ;  /* 0x0000002704007c0c */ /* 0x000fda000bf46270 */
[----:B------:R-:W-:Y:S05]  /*b6a0*/  @!P2 BRA `(.L_x_1117) ;  /* 0x000000380020a947 */ /* 0x000fea0003800000 */
[----:B------:R-:W-:Y:S01]  /*b6b0*/  IMAD.IADD R11, R17, 0x1, -R18 ;  /* 0x00000001110b7824 */ /* 0x000fe200078e0a12 */
[----:B------:R-:W-:Y:S01]  /*b6c0*/  UMOV UR54, UR43 ;  /* 0x0000002b00367c82 */ /* 0x000fe20008000000 */
[----:B------:R-:W-:Y:S01]  /*b6d0*/  IMAD.MOV.U32 R10, RZ, RZ, R6 ;  /* 0x000000ffff0a7224 */ /* 0x000fe200078e0006 */
[----:B------:R-:W-:Y:S01]  /*b6e0*/  UMOV UR53, UR42 ;  /* 0x0000002a00357c82 */ /* 0x000fe20008000000 */
[----:B------:R-:W-:Y:S01]  /*b6f0*/  IMAD.MOV.U32 R8, RZ, RZ, R5 ;  /* 0x000000ffff087224 */ /* 0x000fe200078e0005 */
[----:B------:R-:W-:Y:S01]  /*b700*/  IADD3 R13, R11, 0x8, R0 ;  /* 0x000000080b0d7810 */ /* 0x000fe20007ffe000 */
[----:B------:R-:W-:Y:S01]  /*b710*/  IMAD.IADD R11, R0, 0x1, R11 ;  /* 0x00000001000b7824 */ /* 0x000fe200078e020b */
[----:B------:R-:W-:Y:S01]  /*b720*/  ULDC UR50, c[0x0][0x9e4] ;  /* 0x0002790000327ab9 */ /* 0x000fe20000000800 */
[----:B------:R-:W-:Y:S01]  /*b730*/  ULDC UR52, c[0x0][0x9d8] ;  /* 0x0002760000347ab9 */ /* 0x000fe20000000800 */
[----:B------:R-:W-:Y:S01]  /*b740*/  LOP3.LUT R9, RZ, R13, RZ, 0x33, !PT ;  /* 0x0000000dff097212 */ /* 0x000fe200078e33ff */
[----:B------:R-:W-:-:S06]  /*b750*/  ULDC UR51, c[0x0][0x9e0] ;  /* 0x0002780000337ab9 */ /* 0x000fcc0000000800 */
.L_x_1134:
        /* <DEDUP_REMOVED lines=9> */
.L_x_1119:
[----:B------:R-:W-:Y:S01]  /*b7f0*/  ULEA UR6, UR42, UR41, 0x3 ;  /* 0x000000292a067291 */ /* 0x000fe2000f8e183f */
[----:B------:R-:W-:-:S05]  /*b800*/  IMAD.U32 R5, RZ, RZ, UR43 ;  /* 0x0000002bff057e24 */ /* 0x000fca000f8e00ff */
[----:B------:R-:W-:-:S04]  /*b810*/  SHF.L.U32 R5, R5, 0x1f, RZ ;  /* 0x0000001f05057819 */ /* 0x000fc800000006ff */
[----:B------:R0:W1:Y:S01]  /*b820*/  SYNCS.PHASECHK.TRANS64.TRYWAIT P2, [UR6+0x28830], R5 ;  /* 0x02883005ff0075a7 */ /* 0x0000620008040146 */
[----:B------:R-:W-:Y:S05]  /*b830*/  @!P0 BRA `(.L_x_1120) ;  /* 0x0000000000048947 */ /* 0x000fea0003800000 */
[----:B------:R-:W-:Y:S01]  /*b840*/  BPT.TRAP 0x1 ;  /* 0x000000040000795c */ /* 0x000fe20000300000 */
.L_x_1120:
[----:B-1----:R-:W-:Y:S05]  /*b850*/  @P2 BRA `(.L_x_1118) ;  /* 0x0000000000082947 */ /* 0x002fea0003800000 */
[----:B------:R-:W1:Y:S02]  /*b860*/  SYNCS.PHASECHK.TRANS64.TRYWAIT P2, [UR6+0x28830], R5 ;  /* 0x02883005ff0075a7 */ /* 0x000e640008040146 */
[----:B-1----:R-:W-:Y:S05]  /*b870*/  @!P2 BRA `(.L_x_1121) ;  /* 0x000000b000e0a947 */ /* 0x002fea0003800000 */
.L_x_1118:
        /* <DEDUP_REMOVED lines=47> */
.L_x_1123:
[----:B------:R-:W-:Y:S01]  /*bb70*/  ULEA UR6, UR53, UR41, 0x3 ;  /* 0x0000002935067291 */ /* 0x000fe2000f8e183f */
[----:B------:R-:W-:-:S05]  /*bb80*/  IMAD.U32 R5, RZ, RZ, UR54 ;  /* 0x00000036ff057e24 */ /* 0x000fca000f8e00ff */
[----:B------:R-:W-:-:S04]  /*bb90*/  SHF.L.U32 R5, R5, 0x1f, RZ ;  /* 0x0000001f05057819 */ /* 0x000fc800000006ff */
[----:B------:R0:W1:Y:S01]  /*bba0*/  SYNCS.PHASECHK.TRANS64.TRYWAIT P2, [UR6+0x28850], R5 ;  /* 0x02885005ff0075a7 */ /* 0x0000620008040146 */
[----:B------:R-:W-:Y:S05]  /*bbb0*/  @!P0 BRA `(.L_x_1124) ;  /* 0x0000000000048947 */ /* 0x000fea0003800000 */
[----:B------:R-:W-:Y:S01]  /*bbc0*/  BPT.TRAP 0x1 ;  /* 0x000000040000795c */ /* 0x000fe20000300000 */
.L_x_1124:
[----:B-1----:R-:W-:Y:S05]  /*bbd0*/  @P2 BRA `(.L_x_1122) ;  /* 0x0000000000082947 */ /* 0x002fea0003800000 */
[----:B------:R-:W1:Y:S02]  /*bbe0*/  SYNCS.PHASECHK.TRANS64.TRYWAIT P2, [UR6+0x28850], R5 ;  /* 0x02885005ff0075a7 */ /* 0x000e640008040146 */
[----:B-1----:R-:W-:Y:S05]  /*bbf0*/  @!P2 BRA `(.L_x_1125) ;  /* 0x000000b00018a947 */ /* 0x002fea0003800000 */
.L_x_1122:
        /* <DEDUP_REMOVED lines=10> */
[----:B------:R-:W-:Y:S01]  /*bca0*/  FMUL.FTZ R56, R57, UR52 ;  /* 0x0000003439387c20 */ /* 0x000fe20008410000 */
[----:B------:R-:W-:Y:S01]  /*bcb0*/  FMUL.FTZ R12, R27, UR52 ;  /* 0x000000341b0c7c20 */ /* 0x000fe20008410000 */
[----:B------:R-:W-:Y:S01]  /*bcc0*/  ULOP3.LUT UR6, UR6, 0x4000000, URZ, 0xfc, !UPT ;  /* 0x0400000006067892 */ /* 0x000fe2000f8efc3f */
[----:B------:R-:W-:Y:S01]  /*bcd0*/  FMUL.FTZ R15, R30, UR52 ;  /* 0x000000341e0f7c20 */ /* 0x000fe20008410000 */
[----:B------:R-:W-:Y:S01]  /*bce0*/  FMUL.FTZ R14, R31, UR52 ;  /* 0x000000341f0e7c20 */ /* 0x000fe20008410000 */
[----:B------:R-:W-:Y:S01]  /*bcf0*/  FMUL.FTZ R25, R51, UR52 ;  /* 0x0000003433197c20 */ /* 0x000fe20008410000 */
[----:B------:R-:W-:Y:S01]  /*bd00*/  ULEA UR10, UR53, UR6, 0xb ;  /* 0x00000006350a7291 */ /* 0x000fe2000f8e583f */
[----:B------:R-:W-:Y:S01]  /*bd10*/  FMUL.FTZ R57, R60, UR52 ;  /* 0x000000343c397c20 */ /* 0x000fe20008410000 */
[----:B01----:R-:W-:Y:S01]  /*bd20*/  FMUL.FTZ R5, R24, UR52 ;  /* 0x0000003418057c20 */ /* 0x003fe20008410000 */
        /* <DEDUP_REMOVED lines=92> */
[----:B------:R-:W-:Y:S01]  /*c2f0*/  WARPGROUP.ARRIVE ;  /* 0x00000000000079c5 */ /* 0x000fe20000000000 */
[----:B------:R-:W-:Y:S01]  /*c300*/  FMUL.FTZ R168, R48, UR52 ;  /* 0x0000003430a87c20 */ /* 0x000fe20008410000 */
[----:B------:R-:W-:-:S05]  /*c310*/  FMUL.FTZ R48, R83, UR52 ;  /* 0x0000003453307c20 */ /* 0x000fca0008410000 */
[----:B------:R-:W-:Y:S01]  /*c320*/  HGMMA.64x128x16.F32 R88, R164, gdesc[UR4].tnspB, R88, gsb0 ;  /* 0x41e00004a4587df0 */ /* 0x000fe20008000858 */
[----:B------:R-:W-:Y:S01]  /*c330*/  UIADD3 UR6, UR10, 0x280, URZ ;  /* 0x000002800a067890 */ /* 0x000fe2000fffe03f */
[----:B------:R-:W0:Y:S01]  /*c340*/  MUFU.TANH R168, R168 ;  /* 0x000000a800a87308 */ /* 0x000e220000002400 */
[----:B------:R-:W-:-:S07]  /*c350*/  UMOV UR7, 0x40000040 ;  /* 0x4000004000077882 */ /* 0x000fce0000000000 */
[----:B------:R-:W0:Y:S01]  /*c360*/  MUFU.TANH R48, R48 ;  /* 0x0000003000307308 */ /* 0x000e220000002400 */
[----:B------:R-:W-:Y:S02]  /*c370*/  WARPGROUP.DEPBAR.LE gsb0, 0x0 ;  /* 0x00008000000079c5 */ /* 0x000fe40000010000 */
        /* <DEDUP_REMOVED lines=11> */
[----:B------:R-:W-:Y:S01]  /*c430*/  IADD3 R58, -R184, 0xb, RZ ;  /* 0x0000000bb83a7810 */ /* 0x000fe20007ffe1ff */
[----:B------:R-:W-:Y:S01]  /*c440*/  FMUL.FTZ R166, R44, UR52 ;  /* 0x000000342ca67c20 */ /* 0x000fe20008410000 */
[----:B------:R-:W-:-:S02]  /*c450*/  @!P1 VIADD R54, R54, 0x28840 ;  /* 0x0002884036369836 */ /* 0x000fc40000000000 */
[----:B------:R-:W-:Y:S01]  /*c460*/  FMUL.FTZ R167, R45, UR52 ;  /* 0x000000342da77c20 */ /* 0x000fe20008410000 */
[----:B------:R-:W-:Y:S01]  /*c470*/  FMUL.FTZ R44, R75, UR52 ;  /* 0x000000344b2c7c20 */ /* 0x000fe20008410000 */
[----:B------:R-:W-:Y:S01]  /*c480*/  FMUL.FTZ R45, R79, UR52 ;  /* 0x000000344f2d7c20 */ /* 0x000fe20008410000 */
[----:B------:R-:W0:Y:S01]  /*c490*/  MUFU.TANH R164, R164 ;  /* 0x000000a400a47308 */ /* 0x000e220000002400 */
[----:B------:R-:W-:-:S07]  /*c4a0*/  @!P1 PRMT R54, RZ, 0x654, R54 ;  /* 0x00000654ff369816 */ /* 0x000fce0000000036 */
        /* <DEDUP_REMOVED lines=51> */
[----:B-1234-:R-:W-:Y:S05]  /*c7e0*/  @!P6 BRA `(.L_x_1126) ;  /* 0x00000000005ce947 */ /* 0x01efea0003800000 */
[----:B------:R-:W-:Y:S01]  /*c7f0*/  ISETP.GT.AND P2, PT, R11, -0x1, PT ;  /* 0xffffffff0b00780c */ /* 0x000fe20003f44270 */
[----:B------:R-:W-:-:S12]  /*c800*/  BSSY B0, `(.L_x_1127) ;  /* 0x0000011000007945 */ /* 0x000fd80003800000 */
[----:B------:R-:W-:Y:S05]  /*c810*/  @P2 BRA `(.L_x_1128) ;  /* 0x0000000000242947 */ /* 0x000fea0003800000 */
[----:B------:R-:W-:Y:S01]  /*c820*/  IMAD.U32 R153, RZ, RZ, UR50 ;  /* 0x00000032ff997e24 */ /* 0x000fe2000f8e00ff */
[----:B------:R-:W-:-:S04]  /*c830*/  IADD3 R66, R0, R17, -R18 ;  /* 0x0000001100427210 */ /* 0x000fc80007ffe812 */
[----:B------:R-:W-:Y:S02]  /*c840*/  ISETP.NE.AND P2, PT, R153, 0x1, PT ;  /* 0x000000019900780c */ /* 0x000fe40003f45270 */
[----:B------:R-:W-:-:S11]  /*c850*/  LOP3.LUT R69, RZ, R66, RZ, 0x33, !PT ;  /* 0x00000042ff457212 */ /* 0x000fd600078e33ff */
[----:B0-----:R-:W0:Y:S02]  /*c860*/  @P2 LDC.64 R58, c[0x0][0x9e8] ;  /* 0x00027a00ff3a2b82 */ /* 0x001e240000000a00 */
[----:B0-----:R-:W-:-:S05]  /*c870*/  @P2 IMAD.HI.U32 R58, R69, R58, RZ ;  /* 0x0000003a453a2227 */ /* 0x001fca00078e00ff */
[----:B------:R-:W-:-:S04]  /*c880*/  @P2 SHF.R.U32.HI R69, RZ, R59, R58 ;  /* 0x0000003bff452219 */ /* 0x000fc8000001163a */
[----:B------:R-:W-:Y:S01]  /*c890*/  LOP3.LUT R58, RZ, R69, RZ, 0x33, !PT ;  /* 0x00000045ff3a7212 */ /* 0x000fe200078e33ff */
[----:B------:R-:W-:Y:S06]  /*c8a0*/  BRA `(.L_x_1129) ;  /* 0x0000000000187947 */ /* 0x000fec0003800000 */
.L_x_1128:
[----:B------:R-:W-:-:S05]  /*c8b0*/  IMAD.U32 R153, RZ, RZ, UR50 ;  /* 0x00000032ff997e24 */ /* 0x000fca000f8e00ff */
[----:B------:R-:W-:-:S13]  /*c8c0*/  ISETP.NE.AND P2, PT, R153, 0x1, PT ;  /* 0x000000019900780c */ /* 0x000fda0003f45270 */
[----:B0-----:R-:W0:Y:S02]  /*c8d0*/  @P2 LDC.64 R58, c[0x0][0x9e8] ;  /* 0x00027a00ff3a2b82 */ /* 0x001e240000000a00 */
[----:B0-----:R-:W-:-:S04]  /*c8e0*/  @P2 IMAD.HI.U32 R66, R11, R58, RZ ;  /* 0x0000003a0b422227 */ /* 0x001fc800078e00ff */
[----:B------:R-:W-:Y:S01]  /*c8f0*/  IMAD.MOV.U32 R58, RZ, RZ, R11 ;  /* 0x000000ffff3a7224 */ /* 0x000fe200078e000b */
[----:B------:R-:W-:-:S07]  /*c900*/  @P2 SHF.R.U32.HI R58, RZ, R59, R66 ;  /* 0x0000003bff3a2219 */ /* 0x000fce0000011642 */
.L_x_1129:
[----:B------:R-:W-:Y:S05]  /*c910*/  BSYNC B0 ;  /* 0x0000000000007941 */ /* 0x000fea0003800000 */
.L_x_1127:
[----:B------:R-:W-:-:S04]  /*c920*/  IMAD R59, R58, R153, -R158 ;  /* 0x000000993a3b7224 */ /* 0x000fc800078e0a9e */
[----:B------:R-:W-:-:S05]  /*c930*/  IMAD R58, R16, -0x2, R59 ;  /* 0xfffffffe103a7824 */ /* 0x000fca00078e023b */
[----:B------:R-:W-:Y:S02]  /*c940*/  VIADDMNMX R65, R58, R153, R65, PT ;  /* 0x000000993a417246 */ /* 0x000fe40003800141 */
[----:B------:R-:W-:-:S07]  /*c950*/  VIMNMX R67, R67, R58, !PT ;  /* 0x0000003a43437248 */ /* 0x000fce0007fe0100 */
.L_x_1126:
[----:B------:R-:W-:-:S04]  /*c960*/  ISETP.GT.AND P2, PT, R4, -0x1, PT ;  /* 0xffffffff0400780c */ /* 0x000fc80003f44270 */
[C---:B------:R-:W-:Y:S02]  /*c970*/  ISETP.GT.AND P4, PT, R67.reuse, RZ, P2 ;  /* 0x000000ff4300720c */ /* 0x040fe40001784270 */
[----:B------:R-:W-:Y:S02]  /*c980*/  ISETP.GT.AND P5, PT, R67, 0x1, P2 ;  /* 0x000000014300780c */ /* 0x000fe400017a4270 */
[C---:B------:R-:W-:Y:S02]  /*c990*/  ISETP.LT.OR P4, PT, R65.reuse, 0x1, P4 ;  /* 0x000000014100780c */ /* 0x040fe40002781670 */
[----:B------:R-:W-:Y:S02]  /*c9a0*/  ISETP.LT.OR P5, PT, R65, 0x2, P5 ;  /* 0x000000024100780c */ /* 0x000fe40002fa1670 */
[----:B0-----:R-:W-:Y:S02]  /*c9b0*/  FSEL R180, R5, -INF , !P4 ;  /* 0xff80000005b47808 */ /* 0x001fe40006000000 */
        /* <DEDUP_REMOVED lines=88> */
[--C-:B------:R-:W-:Y:S02]  /*cf40*/  IADD3 R49, R83, 0x8, R0.reuse ;  /* 0x0000000853317810 */ /* 0x100fe40007ffe000 */
[----:B------:R-:W-:Y:S02]  /*cf50*/  IADD3 R51, R87, 0x8, R0 ;  /* 0x0000000857337810 */ /* 0x000fe40007ffe000 */
[----:B------:R-:W-:-:S02]  /*cf60*/  FSEL R60, R81, -INF , !P3 ;  /* 0xff800000513c7808 */ /* 0x000fc40005800000 */
[----:B------:R-:W-:Y:S02]  /*cf70*/  FSEL R56, R79, -INF , !P4 ;  /* 0xff8000004f387808 */ /* 0x000fe40006000000 */
[----:B------:R-:W-:Y:S01]  /*cf80*/  FSEL R52, R85, -INF , !P5 ;  /* 0xff80000055347808 */ /* 0x000fe20006800000 */
[----:B------:R-:W-:Y:S06]  /*cf90*/  @!P6 BRA `(.L_x_1130) ;  /* 0x000000000058e947 */ /* 0x000fec0003800000 */
        /* <DEDUP_REMOVED lines=11> */
.L_x_1132:
[----:B------:R-:W-:Y:S02]  /*d050*/  IMAD.U32 R7, RZ, RZ, UR50 ;  /* 0x00000032ff077e24 */ /* 0x000fe4000f8e00ff */
[----:B------:R-:W-:-:S03]  /*d060*/  IMAD.MOV.U32 R5, RZ, RZ, R13 ;  /* 0x000000ffff057224 */ /* 0x000fc600078e000d */
[----:B------:R-:W-:-:S13]  /*d070*/  ISETP.NE.AND P3, PT, R7, 0x1, PT ;  /* 0x000000010700780c */ /* 0x000fda0003f65270 */
[----:B------:R-:W0:Y:S02]  /*d080*/  @P3 LDC.64 R30, c[0x0][0x9e8] ;  /* 0x00027a00ff1e3b82 */ /* 0x000e240000000a00 */
[----:B0-----:R-:W-:-:S05]  /*d090*/  @P3 IMAD.HI.U32 R30, R13, R30, RZ ;  /* 0x0000001e0d1e3227 */ /* 0x001fca00078e00ff */
[----:B------:R-:W-:-:S07]  /*d0a0*/  @P3 SHF.R.U32.HI R5, RZ, R31, R30 ;  /* 0x0000001fff053219 */ /* 0x000fce000001161e */
.L_x_1133:
[----:B------:R-:W-:Y:S05]  /*d0b0*/  BSYNC B0 ;  /* 0x0000000000007941 */ /* 0x000fea0003800000 */
.L_x_1131:
[----:B------:R-:W-:-:S04]  /*d0c0*/  IMAD R5, R5, R7, -R158 ;  /* 0x0000000705057224 */ /* 0x000fc800078e0a9e */
[----:B------:R-:W-:-:S05]  /*d0d0*/  IMAD R30, R16, -0x2, R5 ;  /* 0xfffffffe101e7824 */ /* 0x000fca00078e0205 */
[----:B------:R-:W-:Y:S02]  /*d0e0*/  VIADDMNMX R49, R30, R7, R49, PT ;  /* 0x000000071e317246 */ /* 0x000fe40003800131 */
[----:B------:R-:W-:-:S07]  /*d0f0*/  VIMNMX R51, R51, R30, !PT ;  /* 0x0000001e33337248 */ /* 0x000fce0007fe0100 */
.L_x_1130:
[----:B------:R-:W-:Y:S01]  /*d100*/  FMNMX.FTZ R5, R180, R8, !PT ;  /* 0x00000008b4057209 */ /* 0x000fe20007810000 */
[----:B------:R-:W0:Y:S01]  /*d110*/  LDC R7, c[0x0][0x988] ;  /* 0x00026200ff077b82 */ /* 0x000e220000000800 */
        /* <DEDUP_REMOVED lines=53> */
[----:B------:R-:W1:Y:S02]  /*d470*/  SHFL.BFLY PT, R5, R30, 0x2, 0x1f ;  /* 0x0c401f001e057f89 */ /* 0x000e6400000e0000 */
[----:B-1----:R-:W-:Y:S02]  /*d480*/  FMNMX.FTZ R31, R30, R5, !PT ;  /* 0x000000051e1f7209 */ /* 0x002fe40007810000 */
[----:B------:R-:W-:Y:S02]  /*d490*/  FSEL R30, R15, -INF , !P4 ;  /* 0xff8000000f1e7808 */ /* 0x000fe40006000000 */
[----:B------:R-:W-:Y:S01]  /*d4a0*/  ISETP.GT.AND P4, PT, R51, 0x11, P2 ;  /* 0x000000113300780c */ /* 0x000fe20001784270 */
[----:B------:R-:W1:Y:S03]  /*d4b0*/  SHFL.BFLY PT, R158, R31, 0x1, 0x1f ;  /* 0x0c201f001f9e7f89 */ /* 0x000e6600000e0000 */
[----:B------:R-:W-:-:S04]  /*d4c0*/  ISETP.LT.OR P4, PT, R49, 0x12, P4 ;  /* 0x000000123100780c */ /* 0x000fc80002781670 */
[----:B------:R-:W-:Y:S02]  /*d4d0*/  FSEL R20, R20, -INF , !P4 ;  /* 0xff80000014147808 */ /* 0x000fe40006000000 */
[----:B------:R-:W-:-:S04]  /*d4e0*/  ISETP.GT.AND P4, PT, R51, 0x19, P2 ;  /* 0x000000193300780c */ /* 0x000fc80001784270 */
[----:B------:R-:W-:-:S04]  /*d4f0*/  ISETP.LT.OR P4, PT, R49, 0x1a, P4 ;  /* 0x0000001a3100780c */ /* 0x000fc80002781670 */
[----:B------:R-:W-:Y:S02]  /*d500*/  FSEL R162, R27, -INF , !P4 ;  /* 0xff8000001ba27808 */ /* 0x000fe40006000000 */
[----:B------:R-:W-:-:S04]  /*d510*/  ISETP.GT.AND P4, PT, R51, 0x21, P2 ;  /* 0x000000213300780c */ /* 0x000fc80001784270 */
[----:B------:R-:W-:Y:S02]  /*d520*/  ISETP.LT.OR P4, PT, R49, 0x22, P4 ;  /* 0x000000223100780c */ /* 0x000fe40002781670 */
[----:B-1----:R-:W-:Y:S02]  /*d530*/  FMNMX.FTZ R5, R31, R158, !PT ;  /* 0x0000009e1f057209 */ /* 0x002fe40007810000 */
[----:B------:R-:W-:Y:S02]  /*d540*/  FSEL R26, R26, -INF , !P4 ;  /* 0xff8000001a1a7808 */ /* 0x000fe40006000000 */
[----:B------:R-:W-:Y:S01]  /*d550*/  ISETP.GT.AND P4, PT, R51, RZ, P2 ;  /* 0x000000ff3300720c */ /* 0x000fe20001784270 */
[----:B0-----:R-:W-:Y:S01]  /*d560*/  FMUL.FTZ R31, R5, R7 ;  /* 0x00000007051f7220 */ /* 0x001fe20000410000 */
[----:B------:R-:W-:Y:S02]  /*d570*/  FSEL R158, R12, -INF , !P5 ;  /* 0xff8000000c9e7808 */ /* 0x000fe40006800000 */
[----:B------:R-:W-:-:S02]  /*d580*/  ISETP.LT.OR P4, PT, R49, 0x1, P4 ;  /* 0x000000013100780c */ /* 0x000fc40002781670 */
[----:B------:R-:W-:Y:S02]  /*d590*/  ISETP.GT.AND P5, PT, R51, 0x10, P2 ;  /* 0x000000103300780c */ /* 0x000fe400017a4270 */
[----:B------:R-:W-:Y:S02]  /*d5a0*/  FSEL R33, R6, -INF , !P4 ;  /* 0xff80000006217808 */ /* 0x000fe40006000000 */
[----:B------:R-:W-:Y:S02]  /*d5b0*/  ISETP.LT.OR P5, PT, R49, 0x11, P5 ;  /* 0x000000113100780c */ /* 0x000fe40002fa1670 */
[----:B------:R-:W-:Y:S02]  /*d5c0*/  FMNMX.FTZ R27, R33, R10, !PT ;  /* 0x0000000a211b7209 */ /* 0x000fe40007810000 */
[----:B------:R-:W-:Y:S02]  /*d5d0*/  ISETP.GT.AND P4, PT, R51, 0x30, P2 ;  /* 0x000000303300780c */ /* 0x000fe40001784270 */
[----:B------:R-:W-:-:S02]  /*d5e0*/  FMNMX.FTZ R27, R158, R27, !PT ;  /* 0x0000001b9e1b7209 */ /* 0x000fc40007810000 */
[----:B------:R-:W-:Y:S02]  /*d5f0*/  FSEL R12, R21, -INF , !P5 ;  /* 0xff800000150c7808 */ /* 0x000fe40006800000 */
[----:B------:R-:W-:Y:S02]  /*d600*/  FMNMX.FTZ R27, R30, R27, !PT ;  /* 0x0000001b1e1b7209 */ /* 0x000fe40007810000 */
[----:B------:R-:W-:Y:S02]  /*d610*/  ISETP.LT.OR P4, PT, R49, 0x31, P4 ;  /* 0x000000313100780c */ /* 0x000fe40002781670 */
[----:B------:R-:W-:Y:S02]  /*d620*/  FMNMX.FTZ R27, R14, R27, !PT ;  /* 0x0000001b0e1b7209 */ /* 0x000fe40007810000 */
[----:B------:R-:W-:Y:S02]  /*d630*/  FSETP.NEU.FTZ.AND P5, PT, R5, -INF , PT ;  /* 0xff8000000500780b */ /* 0x000fe40003fbd000 */
[----:B------:R-:W-:-:S02]  /*d640*/  FMNMX.FTZ R27, R12, R27, !PT ;  /* 0x0000001b0c1b7209 */ /* 0x000fc40007810000 */
[----:B------:R-:W-:Y:S02]  /*d650*/  FSEL R32, R32, -INF , !P4 ;  /* 0xff80000020207808 */ /* 0x000fe40006000000 */
[----:B------:R-:W-:Y:S02]  /*d660*/  ISETP.GT.AND P4, PT, R51, 0x38, P2 ;  /* 0x000000383300780c */ /* 0x000fe40001784270 */
[----:B------:R-:W-:Y:S02]  /*d670*/  FMNMX.FTZ R27, R20, R27, !PT ;  /* 0x0000001b141b7209 */ /* 0x000fe40007810000 */
[----:B------:R-:W-:Y:S02]  /*d680*/  FSEL R31, R31, RZ, P5 ;  /* 0x000000ff1f1f7208 */ /* 0x000fe40002800000 */
[----:B------:R-:W-:Y:S02]  /*d690*/  ISETP.LT.OR P4, PT, R49, 0x39, P4 ;  /* 0x000000393100780c */ /* 0x000fe40002781670 */
[----:B------:R-:W-:Y:S01]  /*d6a0*/  FMNMX.FTZ R27, R28, R27, !PT ;  /* 0x0000001b1c1b7209 */ /* 0x000fe20007810000 */
[-CC-:B------:R-:W-:Y:S01]  /*d6b0*/  FFMA.FTZ R21, R184, R7.reuse, -R31.reuse ;  /* 0x00000007b8157223 */ /* 0x180fe2000001081f */
[----:B------:R-:W-:Y:S01]  /*d6c0*/  FSEL R184, R29, -INF , !P4 ;  /* 0xff8000001db87808 */ /* 0x000fe20006000000 */
[--C-:B------:R-:W-:Y:S01]  /*d6d0*/  FFMA.FTZ R6, R174, R7, -R31.reuse ;  /* 0x00000007ae067223 */ /* 0x100fe2000001081f */
[----:B------:R-:W-:Y:S01]  /*d6e0*/  FMNMX.FTZ R29, R162, R27, !PT ;  /* 0x0000001ba21d7209 */ /* 0x000fe20007810000 */
[-CC-:B------:R-:W-:Y:S01]  /*d6f0*/  FFMA.FTZ R15, R186, R7.reuse, -R31.reuse ;  /* 0x00000007ba0f7223 */ /* 0x180fe2000001081f */
[----:B------:R-:W-:Y:S01]  /*d700*/  FSEL R174, R25, -INF , !P3 ;  /* 0xff80000019ae7808 */ /* 0x000fe20005800000 */
[--C-:B------:R-:W-:Y:S01]  /*d710*/  FFMA.FTZ R166, R166, R7, -R31.reuse ;  /* 0x00000007a6a67223 */ /* 0x100fe2000001081f */
[----:B------:R-:W-:Y:S01]  /*d720*/  FMNMX.FTZ R29, R164, R29, !PT ;  /* 0x0000001da41d7209 */ /* 0x000fe20007810000 */
[----:B------:R0:W-:Y:S01]  /*d730*/  MUFU.EX2 R25, R6 ;  /* 0x0000000600197308 */ /* 0x0001e20000000800 */
[----:B------:R-:W-:Y:S01]  /*d740*/  ISETP.GT.AND P3, PT, R51, 0x39, P2 ;  /* 0x000000393300780c */ /* 0x000fe20001764270 */
[--C-:B------:R-:W-:Y:S01]  /*d750*/  FFMA.FTZ R84, R84, R7, -R31.reuse ;  /* 0x0000000754547223 */ /* 0x100fe2000001081f */
[----:B------:R-:W-:Y:S01]  /*d760*/  FMNMX.FTZ R29, R26, R29, !PT ;  /* 0x0000001d1a1d7209 */ /* 0x000fe20007810000 */
[-CC-:B------:R-:W-:Y:S01]  /*d770*/  FFMA.FTZ R59, R56, R7.reuse, -R31.reuse ;  /* 0x00000007383b7223 */ /* 0x180fe2000001081f */
[----:B------:R-:W-:Y:S01]  /*d780*/  ISETP.LT.OR P3, PT, R49, 0x3a, P3 ;  /* 0x0000003a3100780c */ /* 0x000fe20001f61670 */
[--C-:B------:R-:W-:Y:S01]  /*d790*/  FFMA.FTZ R180, R180, R7, -R31.reuse ;  /* 0x00000007b4b47223 */ /* 0x100fe2000001081f */
[----:B------:R-:W-:Y:S01]  /*d7a0*/  FMNMX.FTZ R29, R34, R29, !PT ;  /* 0x0000001d221d7209 */ /* 0x000fe20007810000 */
[-CC-:B------:R-:W-:Y:S01]  /*d7b0*/  FFMA.FTZ R182, R182, R7.reuse, -R31.reuse ;  /* 0x00000007b6b67223 */ /* 0x180fe2000001081f */
[----:B------:R-:W-:Y:S01]  /*d7c0*/  FSEL R186, R35, -INF , !P3 ;  /* 0xff80000023ba7808 */ /* 0x000fe20005800000 */
[-CC-:B0-----:R-:W-:Y:S01]  /*d7d0*/  FFMA.FTZ R6, R172, R7.reuse, -R31.reuse ;  /* 0x00000007ac067223 */ /* 0x181fe2000001081f */
[C---:B------:R-:W-:Y:S01]  /*d7e0*/  ISETP.GT.AND P3, PT, R51.reuse, 0x41, P2 ;  /* 0x000000413300780c */ /* 0x040fe20001764270 */
[--C-:B------:R-:W-:Y:S01]  /*d7f0*/  FFMA.FTZ R172, R170, R7, -R31.reuse ;  /* 0x00000007aaac7223 */ /* 0x100fe2000001081f */
[----:B------:R-:W-:Y:S01]  /*d800*/  FMNMX.FTZ R35, R24, R29, !PT ;  /* 0x0000001d18237209 */ /* 0x000fe20007810000 */
[----:B------:R0:W-:Y:S01]  /*d810*/  MUFU.EX2 R27, R6 ;  /* 0x00000006001b7308 */ /* 0x0001e20000000800 */
[----:B------:R-:W-:Y:S01]  /*d820*/  ISETP.GT.AND P4, PT, R51, 0x40, P2 ;  /* 0x000000403300780c */ /* 0x000fe20001784270 */
[-CC-:B------:R-:W-:Y:S01]  /*d830*/  FFMA.FTZ R176, R176, R7.reuse, -R31.reuse ;  /* 0x00000007b0b07223 */ /* 0x180fe2000001081f */
[C---:B------:R-:W-:Y:S01]  /*d840*/  ISETP.LT.OR P3, PT, R49.reuse, 0x42, P3 ;  /* 0x000000423100780c */ /* 0x040fe20001f61670 */
[--C-:B------:R-:W-:Y:S01]  /*d850*/  FFMA.FTZ R178, R178, R7, -R31.reuse ;  /* 0x00000007b2b27223 */ /* 0x100fe2000001081f */
[----:B------:R-:W-:Y:S01]  /*d860*/  FMNMX.FTZ R35, R32, R35, !PT ;  /* 0x0000002320237209 */ /* 0x000fe20007810000 */
[-CC-:B------:R-:W-:Y:S01]  /*d870*/  FFMA.FTZ R168, R168, R7.reuse, -R31.reuse ;  /* 0x00000007a8a87223 */ /* 0x180fe2000001081f */
[----:B------:R-:W-:Y:S01]  /*d880*/  ISETP.LT.OR P4, PT, R49, 0x41, P4 ;  /* 0x000000413100780c */ /* 0x000fe20002781670 */
[-CC-:B------:R-:W-:Y:S01]  /*d890*/  FFMA.FTZ R66, R66, R7.reuse, -R31.reuse ;  /* 0x0000000742427223 */ /* 0x180fe2000001081f */
[----:B------:R-:W-:Y:S01]  /*d8a0*/  FSEL R170, R37, -INF , !P3 ;  /* 0xff80000025aa7808 */ /* 0x000fe20005800000 */
[--C-:B0-----:R-:W-:Y:S01]  /*d8b0*/  FFMA.FTZ R6, R160, R7, -R31.reuse ;  /* 0x00000007a0067223 */ /* 0x101fe2000001081f */
[----:B------:R-:W-:Y:S01]  /*d8c0*/  FMNMX.FTZ R37, R174, R35, !PT ;  /* 0x00000023ae257209 */ /* 0x000fe20007810000 */
[----:B------:R-:W-:Y:S01]  /*d8d0*/  FFMA.FTZ R62, R62, R7, -R31 ;  /* 0x000000073e3e7223 */ /* 0x000fe2000001081f */
[----:B------:R-:W-:Y:S01]  /*d8e0*/  FSEL R38, R38, -INF , !P4 ;  /* 0xff80000026267808 */ /* 0x000fe20006000000 */
[----:B------:R-:W-:Y:S01]  /*d8f0*/  MUFU.EX2 R35, R166 ;  /* 0x000000a600237308 */ /* 0x000fe20000000800 */
[----:B------:R-:W-:-:S02]  /*d900*/  ISETP.GT.AND P4, PT, R51, 0x48, P2 ;  /* 0x000000483300780c */ /* 0x000fc40001784270 */
[----:B------:R-:W-:Y:S02]  /*d910*/  FMNMX.FTZ R37, R184, R37, !PT ;  /* 0x00000025b8257209 */ /* 0x000fe40007810000 */
[----:B------:R-:W-:Y:S02]  /*d920*/  ISETP.GT.AND P3, PT, R51, 0x49, P2 ;  /* 0x000000493300780c */ /* 0x000fe40001764270 */
[C---:B------:R-:W-:Y:S01]  /*d930*/  ISETP.LT.OR P4, PT, R49.reuse, 0x49, P4 ;  /* 0x000000493100780c */ /* 0x040fe20002781670 */
[----:B------:R0:W-:Y:S01]  /*d940*/  MUFU.EX2 R29, R6 ;  /* 0x00000006001d7308 */ /* 0x0001e20000000800 */
[----:B------:R-:W-:Y:S02]  /*d950*/  FMNMX.FTZ R37, R186, R37, !PT ;  /* 0x00000025ba257209 */ /* 0x000fe40007810000 */
[----:B------:R-:W-:Y:S02]  /*d960*/  ISETP.LT.OR P3, PT, R49, 0x4a, P3 ;  /* 0x0000004a3100780c */ /* 0x000fe40001f61670 */
[----:B------:R-:W-:-:S02]  /*d970*/  FSEL R194, R39, -INF , !P4 ;  /* 0xff80000027c27808 */ /* 0x000fc40006000000 */
[C---:B------:R-:W-:Y:S01]  /*d980*/  ISETP.GT.AND P4, PT, R51.reuse, 0x50, P2 ;  /* 0x000000503300780c */ /* 0x040fe20001784270 */
[----:B------:R-:W-:Y:S01]  /*d990*/  MUFU.EX2 R180, R180 ;  /* 0x000000b400b47308 */ /* 0x000fe20000000800 */
[----:B------:R-:W-:Y:S01]  /*d9a0*/  FMNMX.FTZ R37, R38, R37, !PT ;  /* 0x0000002526257209 */ /* 0x000fe20007810000 */
[-CC-:B0-----:R-:W-:Y:S01]  /*d9b0*/  FFMA.FTZ R6, R154, R7.reuse, -R31.reuse ;  /* 0x000000079a067223 */ /* 0x181fe2000001081f */
[----:B------:R-:W-:Y:S01]  /*d9c0*/  FSEL R160, R36, -INF , !P3 ;  /* 0xff80000024a07808 */ /* 0x000fe20005800000 */
[----:B------:R-:W-:Y:S01]  /*d9d0*/  FFMA.FTZ R36, R156, R7, -R31 ;  /* 0x000000079c247223 */ /* 0x000fe2000001081f */
[----:B------:R-:W-:Y:S02]  /*d9e0*/  ISETP.GT.AND P3, PT, R51, 0x51, P2 ;  /* 0x000000513300780c */ /* 0x000fe40001764270 */
[----:B------:R-:W-:Y:S01]  /*d9f0*/  ISETP.LT.OR P4, PT, R49, 0x51, P4 ;  /* 0x000000513100780c */ /* 0x000fe20002781670 */
[----:B------:R-:W-:Y:S01]  /*da00*/  MUFU.EX2 R15, R15 ;  /* 0x0000000f000f7308 */ /* 0x000fe20000000800 */
[----:B------:R-:W-:-:S02]  /*da10*/  FMNMX.FTZ R37, R170, R37, !PT ;  /* 0x00000025aa257209 */ /* 0x000fc40007810000 */
[----:B------:R-:W-:Y:S02]  /*da20*/  ISETP.LT.OR P3, PT, R49, 0x52, P3 ;  /* 0x000000523100780c */ /* 0x000fe40001f61670 */
[----:B------:R-:W-:Y:S02]  /*da30*/  FSEL R42, R42, -INF , !P4 ;  /* 0xff8000002a2a7808 */ /* 0x000fe40006000000 */
[C---:B------:R-:W-:Y:S01]  /*da40*/  ISETP.GT.AND P4, PT, R51.reuse, 0x58, P2 ;  /* 0x000000583300780c */ /* 0x040fe20001784270 */
[----:B------:R-:W-:Y:S01]  /*da50*/  MUFU.EX2 R182, R182 ;  /* 0x000000b600b67308 */ /* 0x000fe20000000800 */
[----:B------:R-:W-:Y:S02]  /*da60*/  FMNMX.FTZ R37, R194, R37, !PT ;  /* 0x00000025c2257209 */ /* 0x000fe40007810000 */
[----:B------:R-:W-:Y:S02]  /*da70*/  FSEL R40, R40, -INF , !P3 ;  /* 0xff80000028287808 */ /* 0x000fe40005800000 */
[----:B------:R-:W-:-:S02]  /*da80*/  ISETP.GT.AND P3, PT, R51, 0x59, P2 ;  /* 0x000000593300780c */ /* 0x000fc40001764270 */
[C---:B------:R-:W-:Y:S01]  /*da90*/  ISETP.LT.OR P4, PT, R49.reuse, 0x59, P4 ;  /* 0x000000593100780c */ /* 0x040fe20002781670 */
[----:B------:R-:W-:Y:S01]  /*daa0*/  MUFU.EX2 R21, R21 ;  /* 0x0000001500157308 */ /* 0x000fe20000000800 */
[----:B------:R-:W-:Y:S02]  /*dab0*/  FMNMX.FTZ R39, R160, R37, !PT ;  /* 0x00000025a0277209 */ /* 0x000fe40007810000 */
[----:B------:R-:W-:Y:S02]  /*dac0*/  ISETP.LT.OR P3, PT, R49, 0x5a, P3 ;  /* 0x0000005a3100780c */ /* 0x000fe40001f61670 */
[----:B------:R-:W-:Y:S01]  /*dad0*/  FSEL R156, R43, -INF , !P4 ;  /* 0xff8000002b9c7808 */ /* 0x000fe20006000000 */
[----:B------:R-:W-:Y:S01]  /*dae0*/  FFMA.FTZ R43, R152, R7, -R31 ;  /* 0x00000007982b7223 */ /* 0x000fe2000001081f */
[----:B------:R-:W-:Y:S01]  /*daf0*/  FMNMX.FTZ R39, R42, R39, !PT ;  /* 0x000000272a277209 */ /* 0x000fe20007810000 */
[----:B------:R-:W-:Y:S01]  /*db00*/  MUFU.EX2 R37, R6 ;  /* 0x0000000600257308 */ /* 0x000fe20000000800 */
[----:B------:R-:W-:-:S02]  /*db10*/  ISETP.GT.AND P4, PT, R51, 0x60, P2 ;  /* 0x000000603300780c */ /* 0x000fc40001784270 */
[----:B------:R-:W-:Y:S02]  /*db20*/  FSEL R166, R41, -INF , !P3 ;  /* 0xff80000029a67808 */ /* 0x000fe40005800000 */
[----:B------:R-:W-:Y:S02]  /*db30*/  FMNMX.FTZ R41, R40, R39, !PT ;  /* 0x0000002728297209 */ /* 0x000fe40007810000 */
[----:B------:R-:W-:Y:S01]  /*db40*/  ISETP.LT.OR P4, PT, R49, 0x61, P4 ;  /* 0x000000613100780c */ /* 0x000fe20002781670 */
[----:B------:R0:W-:Y:S01]  /*db50*/  MUFU.EX2 R39, R43 ;  /* 0x0000002b00277308 */ /* 0x0001e20000000800 */
[----:B------:R-:W-:Y:S02]  /*db60*/  ISETP.GT.AND P3, PT, R51, 0x61, P2 ;  /* 0x000000613300780c */ /* 0x000fe40001764270 */
[----:B------:R-:W-:Y:S02]  /*db70*/  FMNMX.FTZ R41, R156, R41, !PT ;  /* 0x000000299c297209 */ /* 0x000fe40007810000 */
[----:B------:R-:W-:-:S02]  /*db80*/  FSEL R46, R46, -INF , !P4 ;  /* 0xff8000002e2e7808 */ /* 0x000fc40006000000 */
[----:B------:R-:W-:Y:S01]  /*db90*/  ISETP.GT.AND P4, PT, R51, 0x68, P2 ;  /* 0x000000683300780c */ /* 0x000fe20001784270 */
[----:B------:R-:W-:Y:S01]  /*dba0*/  MUFU.EX2 R176, R176 ;  /* 0x000000b000b07308 */ /* 0x000fe20000000800 */
[C---:B------:R-:W-:Y:S02]  /*dbb0*/  ISETP.LT.OR P3, PT, R49.reuse, 0x62, P3 ;  /* 0x000000623100780c */ /* 0x040fe40001f61670 */
[----:B------:R-:W-:Y:S02]  /*dbc0*/  FMNMX.FTZ R41, R166, R41, !PT ;  /* 0x00000029a6297209 */ /* 0x000fe40007810000 */
[----:B------:R-:W-:Y:S02]  /*dbd0*/  ISETP.LT.OR P4, PT, R49, 0x69, P4 ;  /* 0x000000693100780c */ /* 0x000fe40002781670 */
[----:B------:R-:W-:Y:S01]  /*dbe0*/  FSEL R152, R44, -INF , !P3 ;  /* 0xff8000002c987808 */ /* 0x000fe20005800000 */
[----:B------:R-:W-:Y:S01]  /*dbf0*/  FFMA.FTZ R44, R86, R7, -R31 ;  /* 0x00000007562c7223 */ /* 0x000fe2000001081f */
[----:B------:R-:W-:Y:S01]  /*dc00*/  ISETP.GT.AND P3, PT, R51, 0x69, P2 ;  /* 0x000000693300780c */ /* 0x000fe20001764270 */
[----:B------:R-:W-:Y:S01]  /*dc10*/  MUFU.EX2 R178, R178 ;  /* 0x000000b200b27308 */ /* 0x000fe20000000800 */
[----:B------:R-:W-:-:S02]  /*dc20*/  FMNMX.FTZ R41, R46, R41, !PT ;  /* 0x000000292e297209 */ /* 0x000fc40007810000 */
[----:B------:R-:W-:Y:S01]  /*dc30*/  FSEL R154, R47, -INF , !P4 ;  /* 0xff8000002f9a7808 */ /* 0x000fe20006000000 */
[----:B------:R-:W-:Y:S01]  /*dc40*/  FFMA.FTZ R47, R82, R7, -R31 ;  /* 0x00000007522f7223 */ /* 0x000fe2000001081f */
[----:B------:R-:W-:Y:S02]  /*dc50*/  ISETP.GT.AND P4, PT, R51, 0x70, P2 ;  /* 0x000000703300780c */ /* 0x000fe40001784270 */
[C---:B------:R-:W-:Y:S01]  /*dc60*/  ISETP.LT.OR P3, PT, R49.reuse, 0x6a, P3 ;  /* 0x0000006a3100780c */ /* 0x040fe20001f61670 */
[----:B------:R-:W-:Y:S01]  /*dc70*/  MUFU.EX2 R172, R172 ;  /* 0x000000ac00ac7308 */ /* 0x000fe20000000800 */
[----:B0-----:R-:W-:Y:S02]  /*dc80*/  FMNMX.FTZ R43, R152, R41, !PT ;  /* 0x00000029982b7209 */ /* 0x001fe40007810000 */
[----:B------:R-:W-:Y:S02]  /*dc90*/  ISETP.LT.OR P4, PT, R49, 0x71, P4 ;  /* 0x000000713100780c */ /* 0x000fe40002781670 */
[----:B------:R-:W-:-:S02]  /*dca0*/  FSEL R86, R45, -INF , !P3 ;  /* 0xff8000002d567808 */ /* 0x000fc40005800000 */
[C---:B------:R-:W-:Y:S01]  /*dcb0*/  ISETP.GT.AND P3, PT, R51.reuse, 0x71, P2 ;  /* 0x000000713300780c */ /* 0x040fe20001764270 */
[----:B------:R0:W-:Y:S01]  /*dcc0*/  MUFU.EX2 R41, R84 ;  /* 0x0000005400297308 */ /* 0x0001e20000000800 */
[----:B------:R-:W-:Y:S02]  /*dcd0*/  FMNMX.FTZ R43, R154, R43, !PT ;  /* 0x0000002b9a2b7209 */ /* 0x000fe40007810000 */
[----:B------:R-:W-:Y:S02]  /*dce0*/  FSEL R50, R50, -INF , !P4 ;  /* 0xff80000032327808 */ /* 0x000fe40006000000 */
[----:B------:R-:W-:Y:S02]  /*dcf0*/  ISETP.GT.AND P4, PT, R51, 0x78, P2 ;  /* 0x000000783300780c */ /* 0x000fe40001784270 */
[----:B------:R-:W-:Y:S01]  /*dd00*/  ISETP.LT.OR P3, PT, R49, 0x72, P3 ;  /* 0x000000723100780c */ /* 0x000fe20001f61670 */
[----:B------:R-:W-:Y:S01]  /*dd10*/  MUFU.EX2 R36, R36 ;  /* 0x0000002400247308 */ /* 0x000fe20000000800 */
[----:B------:R-:W-:-:S02]  /*dd20*/  FMNMX.FTZ R43, R86, R43, !PT ;  /* 0x0000002b562b7209 */ /* 0x000fc40007810000 */
[----:B------:R-:W-:Y:S02]  /*dd30*/  ISETP.GT.AND P2, PT, R51, 0x79, P2 ;  /* 0x000000793300780c */ /* 0x000fe40001744270 */
[C---:B------:R-:W-:Y:S02]  /*dd40*/  ISETP.LT.OR P4, PT, R49.reuse, 0x79, P4 ;  /* 0x000000793100780c */ /* 0x040fe40002781670 */
[----:B------:R-:W-:Y:S01]  /*dd50*/  FSEL R82, R48, -INF , !P3 ;  /* 0xff80000030527808 */ /* 0x000fe20005800000 */
[----:B------:R-:W-:Y:S01]  /*dd60*/  MUFU.EX2 R168, R168 ;  /* 0x000000a800a87308 */ /* 0x000fe20000000800 */
[----:B------:R-:W-:Y:S02]  /*dd70*/  FMNMX.FTZ R43, R50, R43, !PT ;  /* 0x0000002b322b7209 */ /* 0x000fe40007810000 */
[----:B------:R-:W-:Y:S01]  /*dd80*/  ISETP.LT.OR P2, PT, R49, 0x7a, P2 ;  /* 0x0000007a3100780c */ /* 0x000fe20001741670 */
[-CC-:B------:R-:W-:Y:S01]  /*dd90*/  FFMA.FTZ R49, R80, R7.reuse, -R31.reuse ;  /* 0x0000000750317223 */ /* 0x180fe2000001081f */
[----:B0-----:R-:W-:Y:S01]  /*dda0*/  FSEL R84, R53, -INF , !P4 ;  /* 0xff80000035547808 */ /* 0x001fe20006000000 */
[--C-:B------:R-:W-:Y:S01]  /*ddb0*/  FFMA.FTZ R53, R58, R7, -R31.reuse ;  /* 0x000000073a357223 */ /* 0x100fe2000001081f */
[----:B------:R-:W-:Y:S01]  /*ddc0*/  FMNMX.FTZ R45, R82, R43, !PT ;  /* 0x0000002b522d7209 */ /* 0x000fe20007810000 */
[----:B------:R0:W-:Y:S01]  /*ddd0*/  MUFU.EX2 R48, R47 ;  /* 0x0000002f00307308 */ /* 0x0001e20000000800 */
[----:B------:R-:W-:Y:S01]  /*dde0*/  FSEL R80, R54, -INF , !P2 ;  /* 0xff80000036507808 */ /* 0x000fe20005000000 */
[--C-:B------:R-:W-:Y:S01]  /*ddf0*/  FFMA.FTZ R54, R74, R7, -R31.reuse ;  /* 0x000000074a367223 */ /* 0x100fe2000001081f */
[----:B------:R-:W-:Y:S01]  /*de00*/  FMNMX.FTZ R45, R84, R45, !PT ;  /* 0x0000002d542d7209 */ /* 0x000fe20007810000 */
[----:B------:R-:W-:Y:S01]  /*de10*/  FFMA.FTZ R58, R60, R7, -R31 ;  /* 0x000000073c3a7223 */ /* 0x000fe2000001081f */
[----:B------:R-:W-:-:S02]  /*de20*/  FSEL R57, R5, RZ, P5 ;  /* 0x000000ff05397208 */ /* 0x000fc40002800000 */
[----:B------:R-:W-:Y:S01]  /*de30*/  FMNMX.FTZ R6, R80, R45, !PT ;  /* 0x0000002d50067209 */ /* 0x000fe20007810000 */
[----:B------:R1:W-:Y:S01]  /*de40*/  MUFU.EX2 R43, R49 ;  /* 0x00000031002b7308 */ /* 0x0003e20000000800 */
[-CC-:B------:R-:W-:Y:S01]  /*de50*/  FFMA.FTZ R45, R70, R7.reuse, -R31.reuse ;  /* 0x00000007462d7223 */ /* 0x180fe2000001081f */
[----:B------:R-:W-:Y:S01]  /*de60*/  FADD.FTZ R56, -R57, R8 ;  /* 0x0000000839387221 */ /* 0x000fe20000010100 */
[-CC-:B0-----:R-:W-:Y:S01]  /*de70*/  FFMA.FTZ R47, R72, R7.reuse, -R31.reuse ;  /* 0x00000007482f7223 */ /* 0x181fe2000001081f */
[----:B------:R-:W0:Y:S01]  /*de80*/  SHFL.BFLY PT, R51, R6, 0x2, 0x1f ;  /* 0x0c401f0006337f89 */ /* 0x000e2200000e0000 */
[-CC-:B------:R-:W-:Y:S01]  /*de90*/  FFMA.FTZ R70, R78, R7.reuse, -R31.reuse ;  /* 0x000000074e467223 */ /* 0x180fe2000001081f */
[-CC-:B------:R-:W-:Y:S01]  /*dea0*/  FFMA.FTZ R72, R76, R7.reuse, -R31.reuse ;  /* 0x000000074c487223 */ /* 0x180fe2000001081f */
[-CC-:B------:R-:W-:Y:S01]  /*deb0*/  FFMA.FTZ R8, R52, R7.reuse, -R31.reuse ;  /* 0x0000000734087223 */ /* 0x180fe2000001081f */
[----:B------:R-:W-:Y:S01]  /*dec0*/  MUFU.EX2 R44, R44 ;  /* 0x0000002c002c7308 */ /* 0x000fe20000000800 */
[----:B-1----:R-:W-:-:S07]  /*ded0*/  FFMA.FTZ R49, R68, R7, -R31 ;  /* 0x0000000744317223 */ /* 0x002fce000001081f */
[----:B------:R-:W-:Y:S08]  /*dee0*/  MUFU.EX2 R54, R54 ;  /* 0x0000003600367308 */ /* 0x000ff00000000800 */
[----:B------:R-:W-:Y:S01]  /*def0*/  MUFU.EX2 R45, R45 ;  /* 0x0000002d002d7308 */ /* 0x000fe20000000800 */
[----:B0-----:R-:W-:Y:S01]  /*df00*/  FMNMX.FTZ R55, R6, R51, !PT ;  /* 0x0000003306377209 */ /* 0x001fe20007810000 */
[-C--:B------:R-:W-:Y:S01]  /*df10*/  FFMA.FTZ R51, R64, R7.reuse, -R31 ;  /* 0x0000000740337223 */ /* 0x080fe2000001081f */
[----:B------:R-:W-:-:S05]  /*df20*/  FMUL.FTZ R31, R56, R7 ;  /* 0x00000007381f7220 */ /* 0x000fca0000410000 */
[----:B------:R-:W-:Y:S01]  /*df30*/  MUFU.EX2 R70, R70 ;  /* 0x0000004600467308 */ /* 0x000fe20000000800 */
[----:B------:R-:W0:Y:S07]  /*df40*/  SHFL.BFLY PT, R6, R55, 0x1, 0x1f ;  /* 0x0c201f0037067f89 */ /* 0x000e2e00000e0000 */
[----:B------:R-:W1:Y:S08]  /*df50*/  MUFU.EX2 R31, R31 ;  /* 0x0000001f001f7308 */ /* 0x000e700000000800 */
[----:B------:R-:W-:Y:S08]  /*df60*/  MUFU.EX2 R47, R47 ;  /* 0x0000002f002f7308 */ /* 0x000ff00000000800 */
[----:B------:R-:W-:Y:S01]  /*df70*/  MUFU.EX2 R72, R72 ;  /* 0x0000004800487308 */ /* 0x000fe20000000800 */
[----:B0-----:R-:W-:Y:S01]  /*df80*/  FMNMX.FTZ R6, R55, R6, !PT ;  /* 0x0000000637067209 */ /* 0x001fe20007810000 */
[-C--:B-1----:R-:W-:Y:S01]  /*df90*/  FMUL.FTZ R88, R88, R31.reuse ;  /* 0x0000001f58587220 */ /* 0x082fe20000410000 */
[-C--:B------:R-:W-:Y:S01]  /*dfa0*/  FMUL.FTZ R89, R89, R31.reuse ;  /* 0x0000001f59597220 */ /* 0x080fe20000410000 */
[----:B------:R-:W-:Y:S01]  /*dfb0*/  FMUL.FTZ R92, R92, R31 ;  /* 0x0000001f5c5c7220 */ /* 0x000fe20000410000 */
[C---:B------:R-:W-:Y:S01]  /*dfc0*/  FSETP.NEU.FTZ.AND P2, PT, R6.reuse, -INF , PT ;  /* 0xff8000000600780b */ /* 0x040fe20003f5d000 */
[----:B------:R-:W-:Y:S01]  /*dfd0*/  FMUL.FTZ R52, R6, R7 ;  /* 0x0000000706347220 */ /* 0x000fe20000410000 */
[-C--:B------:R-:W-:Y:S01]  /*dfe0*/  FMUL.FTZ R93, R93, R31.reuse ;  /* 0x0000001f5d5d7220 */ /* 0x080fe20000410000 */
[----:B------:R0:W-:Y:S01]  /*dff0*/  MUFU.EX2 R55, R59 ;  /* 0x0000003b00377308 */ /* 0x0001e20000000800 */
        /* <DEDUP_REMOVED lines=9> */
[-CC-:B------:R-:W-:Y:S01]  /*e090*/  FFMA.FTZ R183, R30, R7.reuse, -R57.reuse ;  /* 0x000000071eb77223 */ /* 0x180fe20000010839 */
[-CC-:B------:R-:W-:Y:S01]  /*e0a0*/  FFMA.FTZ R181, R33, R7.reuse, -R57.reuse ;  /* 0x0000000721b57223 */ /* 0x180fe20000010839 */
[----:B------:R-:W-:Y:S01]  /*e0b0*/  FFMA.FTZ R175, R34, R7, -R57 ;  /* 0x0000000722af7223 */ /* 0x000fe20000010839 */
[----:B------:R-:W-:Y:S01]  /*e0c0*/  FADD.FTZ R3, R15, R28 ;  /* 0x0000001c0f037221 */ /* 0x000fe20000010000 */
[----:B------:R-:W-:-:S02]  /*e0d0*/  IMAD.U32 R34, RZ, RZ, UR53 ;  /* 0x00000035ff227e24 */ /* 0x000fc4000f8e00ff */
[-CC-:B------:R-:W-:Y:S01]  /*e0e0*/  FFMA.FTZ R169, R32, R7.reuse, -R57.reuse ;  /* 0x0000000720a97223 */ /* 0x180fe20000010839 */
[-C--:B------:R-:W-:Y:S01]  /*e0f0*/  FFMA.FTZ R52, R158, R7.reuse, -R57 ;  /* 0x000000079e347223 */ /* 0x080fe20000010839 */
[----:B------:R-:W-:Y:S01]  /*e100*/  FADD.FTZ R28, R182, R3 ;  /* 0x00000003b61c7221 */ /* 0x000fe20000010000 */
[----:B------:R-:W-:Y:S01]  /*e110*/  MUFU.EX2 R181, R181 ;  /* 0x000000b500b57308 */ /* 0x000fe20000000800 */
[----:B------:R-:W-:Y:S01]  /*e120*/  @!P1 LEA R34, R34, UR41, 0x3 ;  /* 0x0000002922229c11 */ /* 0x000fe2000f8e18ff */
[-CC-:B------:R-:W-:Y:S01]  /*e130*/  FFMA.FTZ R14, R14, R7.reuse, -R57.reuse ;  /* 0x000000070e0e7223 */ /* 0x180fe20000010839 */
[----:B------:R-:W-:Y:S01]  /*e140*/  FADD.FTZ R3, R21, R28 ;  /* 0x0000001c15037221 */ /* 0x000fe20000010000 */
[-CC-:B------:R-:W-:Y:S01]  /*e150*/  FFMA.FTZ R177, R12, R7.reuse, -R57.reuse ;  /* 0x000000070cb17223 */ /* 0x180fe20000010839 */
[-C--:B------:R-:W-:Y:S01]  /*e160*/  FFMA.FTZ R12, R20, R7.reuse, -R57 ;  /* 0x00000007140c7223 */ /* 0x080fe20000010839 */
[----:B------:R-:W-:Y:S02]  /*e170*/  @!P1 VIADD R34, R34, 0x28860 ;  /* 0x0002886022229836 */ /* 0x000fe40000000000 */
[----:B------:R-:W-:Y:S01]  /*e180*/  FADD.FTZ R28, R176, R3 ;  /* 0x00000003b01c7221 */ /* 0x000fe20000010000 */
[----:B------:R-:W-:Y:S01]  /*e190*/  MUFU.EX2 R52, R52 ;  /* 0x0000003400347308 */ /* 0x000fe20000000800 */
[-CC-:B------:R-:W-:Y:S01]  /*e1a0*/  FFMA.FTZ R20, R162, R7.reuse, -R57.reuse ;  /* 0x00000007a2147223 */ /* 0x180fe20000010839 */
[-CC-:B------:R-:W-:Y:S01]  /*e1b0*/  FFMA.FTZ R173, R164, R7.reuse, -R57.reuse ;  /* 0x00000007a4ad7223 */ /* 0x180fe20000010839 */
[----:B------:R-:W-:Y:S01]  /*e1c0*/  FADD.FTZ R3, R25, R28 ;  /* 0x0000001c19037221 */ /* 0x000fe20000010000 */
[----:B------:R-:W-:Y:S01]  /*e1d0*/  @!P1 PRMT R34, RZ, 0x654, R34 ;  /* 0x00000654ff229816 */ /* 0x000fe20000000022 */
[-C--:B------:R-:W-:Y:S01]  /*e1e0*/  FFMA.FTZ R26, R26, R7.reuse, -R57 ;  /* 0x000000071a1a7223 */ /* 0x080fe20000010839 */
[----:B------:R-:W-:Y:S01]  /*e1f0*/  F2FP.F16.F32.PACK_AB R180, R15, R180 ;  /* 0x000000b40fb4723e */ /* 0x000fe200000000ff */
[----:B------:R-:W-:Y:S01]  /*e200*/  FADD.FTZ R30, R178, R3 ;  /* 0x00000003b21e7221 */ /* 0x000fe20000010000 */
[----:B------:R1:W-:Y:S01]  /*e210*/  @!P1 SYNCS.ARRIVE.TRANS64.RED.A1T0 RZ, [R34+URZ], RZ ;  /* 0x000000ff22ff99a7 */ /* 0x0003e2000810043f */
[----:B------:R-:W-:Y:S01]  /*e220*/  MUFU.EX2 R183, R183 ;  /* 0x000000b700b77308 */ /* 0x000fe20000000800 */
[-CC-:B------:R-:W-:Y:S01]  /*e230*/  FFMA.FTZ R24, R24, R7.reuse, -R57.reuse ;  /* 0x0000000718187223 */ /* 0x180fe20000010839 */
        /* <DEDUP_REMOVED lines=18> */
[-CC-:B------:R-:W-:Y:S01]  /*e360*/  FFMA.FTZ R46, R46, R7.reuse, -R57.reuse ;  /* 0x000000072e2e7223 */ /* 0x180fe20000010839 */
[-C--:B------:R-:W-:Y:S01]  /*e370*/  FFMA.FTZ R38, R154, R7.reuse, -R57 ;  /* 0x000000079a267223 */ /* 0x080fe20000010839 */
[----:B------:R-:W-:Y:S01]  /*e380*/  FADD.FTZ R32, R168, R33 ;  /* 0x00000021a8207221 */ /* 0x000fe20000010000 */
[-CC-:B------:R-:W-:Y:S01]  /*e390*/  FFMA.FTZ R33, R166, R7.reuse, -R57.reuse ;  /* 0x00000007a6217223 */ /* 0x180fe20000010839 */
[-CC-:B------:R-:W-:Y:S01]  /*e3a0*/  FFMA.FTZ R86, R86, R7.reuse, -R57.reuse ;  /* 0x0000000756567223 */ /* 0x180fe20000010839 */
[----:B------:R-:W2:Y:S01]  /*e3b0*/  MUFU.EX2 R10, R10 ;  /* 0x0000000a000a7308 */ /* 0x000ea20000000800 */
[----:B------:R-:W-:Y:S01]  /*e3c0*/  FADD.FTZ R32, R37, R32 ;  /* 0x0000002025207221 */ /* 0x000fe20000010000 */
[-CC-:B------:R-:W-:Y:S01]  /*e3d0*/  FFMA.FTZ R50, R50, R7.reuse, -R57.reuse ;  /* 0x0000000732327223 */ /* 0x180fe20000010839 */
[-CC-:B------:R-:W-:Y:S01]  /*e3e0*/  FFMA.FTZ R82, R82, R7.reuse, -R57.reuse ;  /* 0x0000000752527223 */ /* 0x180fe20000010839 */
[----:B------:R-:W-:Y:S01]  /*e3f0*/  F2FP.F16.F32.PACK_AB R182, R21, R182 ;  /* 0x000000b615b6723e */ /* 0x000fe200000000ff */
[----:B------:R-:W-:Y:S01]  /*e400*/  FADD.FTZ R3, R39, R32 ;  /* 0x0000002027037221 */ /* 0x000fe20000010000 */
[----:B------:R-:W-:Y:S01]  /*e410*/  FFMA.FTZ R32, R170, R7, -R57 ;  /* 0x00000007aa207223 */ /* 0x000fe20000010839 */
[C---:B------:R-:W-:Y:S01]  /*e420*/  F2FP.F16.F32.PACK_AB R170, R44.reuse, R39 ;  /* 0x000000272caa723e */ /* 0x040fe200000000ff */
[----:B------:R-:W3:Y:S01]  /*e430*/  MUFU.EX2 R12, R12 ;  /* 0x0000000c000c7308 */ /* 0x000ee20000000800 */
[----:B-1----:R-:W-:Y:S01]  /*e440*/  FADD.FTZ R34, R44, R3 ;  /* 0x000000032c227221 */ /* 0x002fe20000010000 */
[-CC-:B------:R-:W-:Y:S01]  /*e450*/  FFMA.FTZ R3, R156, R7.reuse, -R57.reuse ;  /* 0x000000079c037223 */ /* 0x180fe20000010839 */
[--C-:B------:R-:W-:Y:S01]  /*e460*/  FFMA.FTZ R84, R84, R7, -R57.reuse ;  /* 0x0000000754547223 */ /* 0x100fe20000010839 */
[----:B------:R-:W-:Y:S01]  /*e470*/  F2FP.F16.F32.PACK_AB R174, R36, R35 ;  /* 0x0000002324ae723e */ /* 0x000fe200000000ff */
[----:B0-----:R-:W-:Y:S01]  /*e480*/  FADD.FTZ R59, R41, R34 ;  /* 0x00000022293b7221 */ /* 0x001fe20000010000 */
[-CC-:B------:R-:W-:Y:S01]  /*e490*/  FFMA.FTZ R34, R152, R7.reuse, -R57.reuse ;  /* 0x0000000798227223 */ /* 0x180fe20000010839 */
[----:B------:R-:W-:Y:S01]  /*e4a0*/  FFMA.FTZ R57, R80, R7, -R57 ;  /* 0x0000000750397223 */ /* 0x000fe20000010839 */
[----:B------:R-:W0:Y:S01]  /*e4b0*/  MUFU.EX2 R179, R179 ;  /* 0x000000b300b37308 */ /* 0x000e220000000800 */
[----:B------:R-:W-:Y:S01]  /*e4c0*/  FADD.FTZ R56, R48, R59 ;  /* 0x0000003b30387221 */ /* 0x000fe20000010000 */
[----:B--2---:R-:W-:Y:S01]  /*e4d0*/  FFMA.FTZ R59, R10, R2, R181 ;  /* 0x000000020a3b7223 */ /* 0x004fe200000100b5 */
[----:B------:R-:W-:Y:S01]  /*e4e0*/  ISETP.GT.AND P2, PT, R4, UR39, PT ;  /* 0x0000002704007c0c */ /* 0x000fe2000bf44270 */
[----:B------:R-:W-:Y:S01]  /*e4f0*/  UMOV UR53, UR42 ;  /* 0x0000002a00357c82 */ /* 0x000fe20008000000 */
        /* <DEDUP_REMOVED lines=11> */
[----:B------:R-:W2:Y:S01]  /*e5b0*/  MUFU.EX2 R173, R173 ;  /* 0x000000ad00ad7308 */ /* 0x000ea20000000800 */
[----:B------:R-:W-:Y:S01]  /*e5c0*/  FADD.FTZ R56, R70, R61 ;  /* 0x0000003d46387221 */ /* 0x000fe20000010000 */
[----:B------:R-:W-:Y:S01]  /*e5d0*/  FADD.FTZ R15, R177, R2 ;  /* 0x00000002b10f7221 */ /* 0x000fe20000010000 */
[-C--:B------:R-:W-:Y:S01]  /*e5e0*/  FMUL.FTZ R98, R98, R10.reuse ;  /* 0x0000000a62627220 */ /* 0x080fe20000410000 */
[-C--:B------:R-:W-:Y:S01]  /*e5f0*/  FMUL.FTZ R99, R99, R10.reuse ;  /* 0x0000000a63637220 */ /* 0x080fe20000410000 */
[----:B------:R-:W-:Y:S01]  /*e600*/  FADD.FTZ R59, R47, R56 ;  /* 0x000000382f3b7221 */ /* 0x000fe20000010000 */
[----:B---3--:R-:W-:Y:S01]  /*e610*/  FADD.FTZ R2, R12, R15 ;  /* 0x0000000f0c027221 */ /* 0x008fe20000010000 */
[-C--:B------:R-:W-:Y:S01]  /*e620*/  FMUL.FTZ R102, R102, R10.reuse ;  /* 0x0000000a66667220 */ /* 0x080fe20000410000 */
[----:B------:R-:W3:Y:S01]  /*e630*/  MUFU.EX2 R26, R26 ;  /* 0x0000001a001a7308 */ /* 0x000ee20000000800 */
[----:B------:R-:W-:Y:S01]  /*e640*/  FADD.FTZ R56, R72, R59 ;  /* 0x0000003b48387221 */ /* 0x000fe20000010000 */
[----:B0-----:R-:W-:Y:S01]  /*e650*/  FADD.FTZ R15, R179, R2 ;  /* 0x00000002b30f7221 */ /* 0x001fe20000010000 */
[-C--:B------:R-:W-:Y:S01]  /*e660*/  FMUL.FTZ R103, R103, R10.reuse ;  /* 0x0000000a67677220 */ /* 0x080fe20000410000 */
[-C--:B------:R-:W-:Y:S01]  /*e670*/  FMUL.FTZ R106, R106, R10.reuse ;  /* 0x0000000a6a6a7220 */ /* 0x080fe20000410000 */
[-C--:B------:R-:W-:Y:S01]  /*e680*/  FMUL.FTZ R107, R107, R10.reuse ;  /* 0x0000000a6b6b7220 */ /* 0x080fe20000410000 */
[----:B-1----:R-:W-:Y:S01]  /*e690*/  FADD.FTZ R2, R20, R15 ;  /* 0x0000000f14027221 */ /* 0x002fe20000010000 */
[-C--:B------:R-:W-:Y:S01]  /*e6a0*/  FMUL.FTZ R110, R110, R10.reuse ;  /* 0x0000000a6e6e7220 */ /* 0x080fe20000410000 */
[----:B------:R-:W0:Y:S01]  /*e6b0*/  MUFU.EX2 R175, R175 ;  /* 0x000000af00af7308 */ /* 0x000e220000000800 */
[-C--:B------:R-:W-:Y:S01]  /*e6c0*/  FMUL.FTZ R111, R111, R10.reuse ;  /* 0x0000000a6f6f7220 */ /* 0x080fe20000410000 */
[----:B--2---:R-:W-:Y:S01]  /*e6d0*/  FADD.FTZ R15, R173, R2 ;  /* 0x00000002ad0f7221 */ /* 0x004fe20000010000 */
        /* <DEDUP_REMOVED lines=16> */
[-C--:B------:R-:W-:Y:S01]  /*e7e0*/  FMUL.FTZ R138, R138, R10.reuse ;  /* 0x0000000a8a8a7220 */ /* 0x080fe20000410000 */
[-C--:B------:R-:W-:Y:S01]  /*e7f0*/  FMUL.FTZ R139, R139, R10.reuse ;  /* 0x0000000a8b8b7220 */ /* 0x080fe20000410000 */
[-C--:B------:R-:W-:Y:S01]  /*e800*/  FMUL.FTZ R142, R142, R10.reuse ;  /* 0x0000000a8e8e7220 */ /* 0x080fe20000410000 */
[-C--:B------:R-:W-:Y:S01]  /*e810*/  FMUL.FTZ R143, R143, R10.reuse ;  /* 0x0000000a8f8f7220 */ /* 0x080fe20000410000 */
[-C--:B------:R-:W-:Y:S01]  /*e820*/  FMUL.FTZ R146, R146, R10.reuse ;  /* 0x0000000a92927220 */ /* 0x080fe20000410000 */
[----:B------:R-:W0:Y:S01]  /*e830*/  MUFU.EX2 R28, R28 ;  /* 0x0000001c001c7308 */ /* 0x000e220000000800 */
[----:B-1----:R-:W-:Y:S01]  /*e840*/  FADD.FTZ R2, R24, R15 ;  /* 0x0000000f18027221 */ /* 0x002fe20000010000 */
[-C--:B------:R-:W-:Y:S01]  /*e850*/  FMUL.FTZ R147, R147, R10.reuse ;  /* 0x0000000a93937220 */ /* 0x080fe20000410000 */
[-C--:B------:R-:W-:Y:S01]  /*e860*/  FMUL.FTZ R150, R150, R10.reuse ;  /* 0x0000000a96967220 */ /* 0x080fe20000410000 */
[----:B------:R-:W-:Y:S01]  /*e870*/  FMUL.FTZ R151, R151, R10 ;  /* 0x0000000a97977220 */ /* 0x000fe20000410000 */
[----:B------:R-:W-:Y:S01]  /*e880*/  F2FP.F16.F32.PACK_AB R176, R25, R176 ;  /* 0x000000b019b0723e */ /* 0x000fe200000000ff */
[-C--:B------:R-:W-:Y:S01]  /*e890*/  FMUL.FTZ R108, R108, R31.reuse ;  /* 0x0000001f6c6c7220 */ /* 0x080fe20000410000 */
[----:B------:R-:W-:Y:S01]  /*e8a0*/  F2FP.F16.F32.PACK_AB R178, R27, R178 ;  /* 0x000000b21bb2723e */ /* 0x000fe200000000ff */
[----:B------:R-:W1:Y:S01]  /*e8b0*/  MUFU.EX2 R171, R171 ;  /* 0x000000ab00ab7308 */ /* 0x000e620000000800 */
[----:B--2---:R-:W-:Y:S01]  /*e8c0*/  FADD.FTZ R15, R169, R2 ;  /* 0x00000002a90f7221 */ /* 0x004fe20000010000 */
[----:B------:R-:W-:Y:S01]  /*e8d0*/  F2FP.F16.F32.PACK_AB R172, R29, R172 ;  /* 0x000000ac1dac723e */ /* 0x000fe200000000ff */
[-C--:B------:R-:W-:Y:S01]  /*e8e0*/  FMUL.FTZ R109, R109, R31.reuse ;  /* 0x0000001f6d6d7220 */ /* 0x080fe20000410000 */
[----:B------:R-:W-:Y:S01]  /*e8f0*/  F2FP.F16.F32.PACK_AB R168, R37, R168 ;  /* 0x000000a825a8723e */ /* 0x000fe200000000ff */
[----:B------:R-:W-:Y:S01]  /*e900*/  FMUL.FTZ R112, R112, R31 ;  /* 0x0000001f70707220 */ /* 0x000fe20000410000 */
[----:B------:R-:W-:Y:S01]  /*e910*/  F2FP.F16.F32.PACK_AB R164, R48, R41 ;  /* 0x0000002930a4723e */ /* 0x000fe200000000ff */
[----:B------:R-:W-:Y:S01]  /*e920*/  FMUL.FTZ R113, R113, R31 ;  /* 0x0000001f71717220 */ /* 0x000fe20000410000 */
[----:B------:R-:W2:Y:S01]  /*e930*/  MUFU.EX2 R30, R30 ;  /* 0x0000001e001e7308 */ /* 0x000ea20000000800 */
[----:B0-----:R-:W-:Y:S01]  /*e940*/  FADD.FTZ R2, R28, R15 ;  /* 0x0000000f1c027221 */ /* 0x001fe20000010000 */
[----:B------:R-:W-:Y:S01]  /*e950*/  F2FP.F16.F32.PACK_AB R166, R54, R43 ;  /* 0x0000002b36a6723e */ /* 0x000fe200000000ff */
[----:B------:R-:W-:Y:S01]  /*e960*/  FMUL.FTZ R116, R116, R31 ;  /* 0x0000001f74747220 */ /* 0x000fe20000410000 */
[----:B------:R-:W-:Y:S01]  /*e970*/  F2FP.F16.F32.PACK_AB R162, R72, R47 ;  /* 0x0000002f48a2723e */ /* 0x000fe200000000ff */
[-C--:B------:R-:W-:Y:S01]  /*e980*/  FMUL.FTZ R117, R117, R31.reuse ;  /* 0x0000001f75757220 */ /* 0x080fe20000410000 */
[-C--:B------:R-:W-:Y:S01]  /*e990*/  FMUL.FTZ R120, R120, R31.reuse ;  /* 0x0000001f78787220 */ /* 0x080fe20000410000 */
        /* <DEDUP_REMOVED lines=25> */
[----:B------:R0:W3:Y:S01]  /*eb30*/  MUFU.EX2 R167, R160 ;  /* 0x000000a000a77308 */ /* 0x0000e20000000800 */
[----:B-1----:R-:W-:Y:S01]  /*eb40*/  FADD.FTZ R15, R32, R15 ;  /* 0x0000000f200f7221 */ /* 0x002fe20000010000 */
[----:B------:R-:W-:-:S02]  /*eb50*/  F2FP.F16.F32.PACK_AB R177, R12, R177 ;  /* 0x000000b10cb1723e */ /* 0x000fc400000000ff */
[----:B------:R-:W-:Y:S02]  /*eb60*/  F2FP.F16.F32.PACK_AB R179, R20, R179 ;  /* 0x000000b314b3723e */ /* 0x000fe400000000ff */
[----:B------:R-:W-:Y:S02]  /*eb70*/  F2FP.F16.F32.PACK_AB R173, R26, R173 ;  /* 0x000000ad1aad723e */ /* 0x000fe400000000ff */
[----:B------:R-:W1:Y:S01]  /*eb80*/  MUFU.EX2 R42, R42 ;  /* 0x0000002a002a7308 */ /* 0x000e620000000800 */
[----:B--2---:R-:W-:Y:S01]  /*eb90*/  FADD.FTZ R15, R194, R15 ;  /* 0x0000000fc20f7221 */ /* 0x004fe20000010000 */
[----:B0-----:R-:W-:Y:S02]  /*eba0*/  F2FP.F16.F32.PACK_AB R160, R70, R45 ;  /* 0x0000002d46a0723e */ /* 0x001fe400000000ff */
[----:B------:R-:W-:Y:S02]  /*ebb0*/  F2FP.F16.F32.PACK_AB R175, R24, R175 ;  /* 0x000000af18af723e */ /* 0x000fe400000000ff */
[----:B------:R-:W-:-:S02]  /*ebc0*/  F2FP.F16.F32.PACK_AB R169, R28, R169 ;  /* 0x000000a91ca9723e */ /* 0x000fc400000000ff */
[----:B------:R-:W0:Y:S01]  /*ebd0*/  MUFU.EX2 R40, R40 ;  /* 0x0000002800287308 */ /* 0x000e220000000800 */
[C---:B---3--:R-:W-:Y:S01]  /*ebe0*/  FADD.FTZ R15, R167.reuse, R15 ;  /* 0x0000000fa70f7221 */ /* 0x048fe20000010000 */
[----:B------:R-:W-:Y:S02]  /*ebf0*/  F2FP.F16.F32.PACK_AB R171, R30, R171 ;  /* 0x000000ab1eab723e */ /* 0x000fe400000000ff */
[----:B------:R-:W-:Y:S02]  /*ec00*/  F2FP.F16.F32.PACK_AB R165, R32, R165 ;  /* 0x000000a520a5723e */ /* 0x000fe400000000ff */
[----:B------:R-:W-:Y:S02]  /*ec10*/  F2FP.F16.F32.PACK_AB R167, R167, R194 ;  /* 0x000000c2a7a7723e */ /* 0x000fe400000000ff */
[----:B------:R-:W2:Y:S01]  /*ec20*/  MUFU.EX2 R44, R3 ;  /* 0x00000003002c7308 */ /* 0x000ea20000000800 */
[----:B-1----:R-:W-:-:S07]  /*ec30*/  FADD.FTZ R15, R42, R15 ;  /* 0x0000000f2a0f7221 */ /* 0x002fce0000010000 */
[----:B------:R-:W1:Y:S01]  /*ec40*/  MUFU.EX2 R33, R33 ;  /* 0x0000002100217308 */ /* 0x000e620000000800 */
[C---:B0-----:R-:W-:Y:S01]  /*ec50*/  FADD.FTZ R15, R40.reuse, R15 ;  /* 0x0000000f280f7221 */ /* 0x041fe20000010000 */
[----:B------:R-:W-:-:S06]  /*ec60*/  F2FP.F16.F32.PACK_AB R161, R40, R42 ;  /* 0x0000002a28a1723e */ /* 0x000fcc00000000ff */
[----:B------:R-:W0:Y:S01]  /*ec70*/  MUFU.EX2 R49, R49 ;  /* 0x0000003100317308 */ /* 0x000e220000000800 */
[----:B--2---:R-:W-:-:S07]  /*ec80*/  FADD.FTZ R15, R44, R15 ;  /* 0x0000000f2c0f7221 */ /* 0x004fce0000010000 */
[----:B------:R-:W2:Y:S01]  /*ec90*/  MUFU.EX2 R46, R46 ;  /* 0x0000002e002e7308 */ /* 0x000ea20000000800 */
[C---:B-1----:R-:W-:Y:S01]  /*eca0*/  FADD.FTZ R15, R33.reuse, R15 ;  /* 0x0000000f210f7221 */ /* 0x042fe20000010000 */
[----:B------:R-:W-:-:S06]  /*ecb0*/  F2FP.F16.F32.PACK_AB R163, R33, R44 ;  /* 0x0000002c21a3723e */ /* 0x000fcc00000000ff */
        /* <DEDUP_REMOVED lines=9> */
[----:B------:R-:W-:-:S06]  /*ed50*/  F2FP.F16.F32.PACK_AB R157, R34, R46 ;  /* 0x0000002e229d723e */ /* 0x000fcc00000000ff */
[----:B------:R-:W0:Y:S01]  /*ed60*/  MUFU.EX2 R62, R62 ;  /* 0x0000003e003e7308 */ /* 0x000e220000000800 */
[----:B--2---:R-:W-:-:S07]  /*ed70*/  FADD.FTZ R21, R51, R36 ;  /* 0x0000002433157221 */ /* 0x004fce0000010000 */
[----:B------:R-:W2:Y:S01]  /*ed80*/  MUFU.EX2 R86, R86 ;  /* 0x0000005600567308 */ /* 0x000ea20000000800 */
[----:B-1----:R-:W-:-:S07]  /*ed90*/  FADD.FTZ R15, R38, R15 ;  /* 0x0000000f260f7221 */ /* 0x002fce0000010000 */
[----:B------:R-:W1:Y:S01]  /*eda0*/  MUFU.EX2 R53, R53 ;  /* 0x0000003500357308 */ /* 0x000e620000000800 */
[C---:B0-----:R-:W-:Y:S01]  /*edb0*/  FADD.FTZ R36, R62.reuse, R21 ;  /* 0x000000153e247221 */ /* 0x041fe20000010000 */
[----:B------:R-:W-:-:S06]  /*edc0*/  F2FP.F16.F32.PACK_AB R158, R62, R51 ;  /* 0x000000333e9e723e */ /* 0x000fcc00000000ff */
[----:B------:R-:W0:Y:S01]  /*edd0*/  MUFU.EX2 R50, R50 ;  /* 0x0000003200327308 */ /* 0x000e220000000800 */
[C---:B--2---:R-:W-:Y:S01]  /*ede0*/  FADD.FTZ R15, R86.reuse, R15 ;  /* 0x0000000f560f7221 */ /* 0x044fe20000010000 */
[----:B------:R-:W-:-:S06]  /*edf0*/  F2FP.F16.F32.PACK_AB R159, R86, R38 ;  /* 0x00000026569f723e */ /* 0x000fcc00000000ff */
[----:B------:R-:W2:Y:S01]  /*ee00*/  MUFU.EX2 R58, R58 ;  /* 0x0000003a003a7308 */ /* 0x000ea20000000800 */
[----:B-1----:R-:W-:-:S07]  /*ee10*/  FADD.FTZ R21, R53, R36 ;  /* 0x0000002435157221 */ /* 0x002fce0000010000 */
[----:B------:R-:W1:Y:S01]  /*ee20*/  MUFU.EX2 R82, R82 ;  /* 0x0000005200527308 */ /* 0x000e620000000800 */
[----:B0-----:R-:W-:-:S07]  /*ee30*/  FADD.FTZ R15, R50, R15 ;  /* 0x0000000f320f7221 */ /* 0x001fce0000010000 */
[----:B------:R-:W0:Y:S01]  /*ee40*/  MUFU.EX2 R84, R84 ;  /* 0x0000005400547308 */ /* 0x000e220000000800 */
[C---:B--2---:R-:W-:Y:S01]  /*ee50*/  FADD.FTZ R36, R58.reuse, R21 ;  /* 0x000000153a247221 */ /* 0x044fe20000010000 */
[----:B------:R-:W-:-:S03]  /*ee60*/  F2FP.F16.F32.PACK_AB R152, R58, R53 ;  /* 0x000000353a98723e */ /* 0x000fc600000000ff */
[----:B------:R-:W-:-:S03]  /*ee70*/  FADD.FTZ R21, R55, R36 ;  /* 0x0000002437157221 */ /* 0x000fc60000010000 */
[----:B------:R-:W2:Y:S01]  /*ee80*/  MUFU.EX2 R8, R8 ;  /* 0x0000000800087308 */ /* 0x000ea20000000800 */
[C---:B-1----:R-:W-:Y:S01]  /*ee90*/  FADD.FTZ R15, R82.reuse, R15 ;  /* 0x0000000f520f7221 */ /* 0x042fe20000010000 */
[----:B------:R-:W-:-:S06]  /*eea0*/  F2FP.F16.F32.PACK_AB R153, R82, R50 ;  /* 0x000000325299723e */ /* 0x000fcc00000000ff */
[----:B------:R-:W1:Y:S01]  /*eeb0*/  MUFU.EX2 R57, R57 ;  /* 0x0000003900397308 */ /* 0x000e620000000800 */
[----:B0-----:R-:W-:Y:S01]  /*eec0*/  FADD.FTZ R15, R84, R15 ;  /* 0x0000000f540f7221 */ /* 0x001fe20000010000 */
[C---:B--2---:R-:W-:Y:S01]  /*eed0*/  FADD.FTZ R3, R8.reuse, R21 ;  /* 0x0000001508037221 */ /* 0x044fe20000010000 */
[----:B------:R-:W-:Y:S01]  /*eee0*/  F2FP.F16.F32.PACK_AB R154, R8, R55 ;  /* 0x00000037089a723e */ /* 0x000fe200000000ff */
[----:B------:R-:W-:Y:S02]  /*eef0*/  IMAD.MOV.U32 R8, RZ, RZ, R5 ;  /* 0x000000ffff087224 */ /* 0x000fe400078e0005 */
[C---:B-1----:R-:W-:Y:S01]  /*ef00*/  FADD.FTZ R2, R57.reuse, R15 ;  /* 0x0000000f39027221 */ /* 0x042fe20000010000 */
[----:B------:R-:W-:Y:S01]  /*ef10*/  F2FP.F16.F32.PACK_AB R155, R57, R84 ;  /* 0x00000054399b723e */ /* 0x000fe200000000ff */
[----:B------:R-:W-:Y:S06]  /*ef20*/  @P2 BRA `(.L_x_1134) ;  /* 0xffffffc8000c2947 */ /* 0x000fec000383ffff */
.L_x_1117:
[----:B------:R-:W-:Y:S06]  /*ef30*/  BAR.ARV 0x8, 0x120 ;  /* 0x0204800000007b1d */ /* 0x000fec0000002000 */
[----:B------:R-:W-:Y:S05]  /*ef40*/  @!P0 BRA `(.L_x_1135) ;  /* 0x0000000000048947 */ /* 0x000fea0003800000 */
[----:B------:R-:W-:Y:S01]  /*ef50*/  BPT.TRAP 0x1 ;  /* 0x000000040000795c */ /* 0x000fe20000300000 */
.L_x_1135:
[----:B------:R-:W-:Y:S01]  /*ef60*/  ULEA UR5, UR42, UR41, 0x3 ;  /* 0x000000292a057291 */ /* 0x000fe2000f8e183f */
[----:B------:R-:W-:-:S05]  /*ef70*/  IMAD.U32 R0, RZ, RZ, UR43 ;  /* 0x0000002bff007e24 */ /* 0x000fca000f8e00ff */
[----:B------:R-:W-:-:S04]  /*ef80*/  SHF.L.U32 R0, R0, 0x1f, RZ ;  /* 0x0000001f00007819 */ /* 0x000fc800000006ff */
[----:B------:R0:W1:Y:S01]  /*ef90*/  SYNCS.PHASECHK.TRANS64.TRYWAIT P2, [UR5+0x28850], R0 ;  /* 0x02885000ff0075a7 */ /* 0x0000620008040145 */
[----:B------:R-:W-:Y:S05]  /*efa0*/  @!P0 BRA `(.L_x_1136) ;  /* 0x0000000000048947 */ /* 0x000fea0003800000 */
[----:B------:R-:W-:Y:S01]  /*efb0*/  BPT.TRAP 0x1 ;  /* 0x000000040000795c */ /* 0x000fe20000300000 */
.L_x_1136:
[----:B-1----:R-:W-:Y:S05]  /*efc0*/  @P2 BRA `(.L_x_1137) ;  /* 0x0000000000082947 */ /* 0x002fea0003800000 */
[----:B------:R-:W1:Y:S02]  /*efd0*/  SYNCS.PHASECHK.TRANS64.TRYWAIT P0, [UR5+0x28850], R0 ;  /* 0x02885000ff0075a7 */ /* 0x000e640008000145 */
[----:B-1----:R-:W-:Y:S05]  /*efe0*/  @!P0 BRA `(.L_x_1138) ;  /* 0x0000007c00348947 */ /* 0x002fea0003800000 */
.L_x_1137:
[----:B------:R-:W-:Y:S01]  /*eff0*/  UIADD3 UR41, UR41, 0x400, URZ ;  /* 0x0000040029297890 */ /* 0x000fe2000fffe03f */
[----:B------:R-:W-:Y:S01]  /*f000*/  WARPGROUP.ARRIVE ;  /* 0x00000000000079c5 */ /* 0x000fe20000000000 */
[----:B------:R-:W-:Y:S01]  /*f010*/  UMOV UR7, 0x40000040 ;  /* 0x4000004000077882 */ /* 0x000fe20000000000 */
[----:B01----:R-:W0:Y:S01]  /*f020*/  SHFL.BFLY PT, R0, R3, 0x2, 0x1f ;  /* 0x0c401f0003007f89 */ /* 0x003e2200000e0000 */
[----:B------:R-:W-:Y:S01]  /*f030*/  USHF.R.U32.HI UR41, URZ, 0x4, UR41 ;  /* 0x000000043f297899 */ /* 0x000fe20008011629 */
[----:B------:R-:W-:Y:S01]  /*f040*/  IMAD.U32 R15, RZ, RZ, UR5 ;  /* 0x00000005ff0f7e24 */ /* 0x000fe2000f8e00ff */
[----:B------:R-:W-:Y:S01]  /*f050*/  UIADD3 UR44, UR44, 0x1, URZ ;  /* 0x000000012c2c7890 */ /* 0x000fe2000fffe03f */
[----:B------:R-:W1:Y:S01]  /*f060*/  SHFL.BFLY PT, R9, R2, 0x2, 0x1f ;  /* 0x0c401f0002097f89 */ /* 0x000e6200000e0000 */
        /* <DEDUP_REMOVED lines=8> */
[----:B0-----:R-:W-:Y:S01]  /*f0f0*/  FADD.FTZ R0, R0, R3 ;  /* 0x0000000300007221 */ /* 0x001fe20000010000 */
[----:B------:R-:W-:Y:S01]  /*f100*/  UMOV UR7, 0x40000040 ;  /* 0x4000004000077882 */ /* 0x000fe20000000000 */
[----:B------:R-:W-:Y:S02]  /*f110*/  IMAD.MOV.U32 R3, RZ, RZ, RZ ;  /* 0x000000ffff037224 */ /* 0x000fe400078e00ff */
[----:B-1----:R-:W-:Y:S01]  /*f120*/  FADD.FTZ R4, R9, R2 ;  /* 0x0000000209047221 */ /* 0x002fe20000010000 */
[----:B------:R-:W-:Y:S01]  /*f130*/  IMAD.MOV.U32 R2, RZ, RZ, -0x800000 ;  /* 0xff800000ff027424 */ /* 0x000fe200078e00ff */
[----:B------:R-:W0:Y:S01]  /*f140*/  SHFL.BFLY PT, R9, R0, 0x1, 0x1f ;  /* 0x0c201f0000097f89 */ /* 0x000e2200000e0000 */
[----:B------:R-:W-:-:S03]  /*f150*/  USEL UR42, UR42, URZ, UP0 ;  /* 0x0000003f2a2a7287 */ /* 0x000fc60008000000 */
[----:B------:R-:W1:Y:S01]  /*f160*/  SHFL.BFLY PT, R11, R4, 0x1, 0x1f ;  /* 0x0c201f00040b7f89 */ /* 0x000e6200000e0000 */
[----:B0-----:R-:W-:Y:S01]  /*f170*/  FADD.FTZ R12, R0, R9 ;  /* 0x00000009000c7221 */ /* 0x001fe20000010000 */
[----:B------:R-:W-:Y:S02]  /*f180*/  IMAD.MOV.U32 R9, RZ, RZ, RZ ;  /* 0x000000ffff097224 */ /* 0x000fe400078e00ff */
[----:B------:R-:W-:Y:S02]  /*f190*/  IMAD.MOV.U32 R0, RZ, RZ, -0x800000 ;  /* 0xff800000ff007424 */ /* 0x000fe400078e00ff */
[----:B-1----:R-:W-:Y:S01]  /*f1a0*/  FADD.FTZ R13, R4, R11 ;  /* 0x0000000b040d7221 */ /* 0x002fe20000010000 */
[----:B------:R-:W-:-:S04]  /*f1b0*/  FSETP.NE.FTZ.AND P0, PT, R12, RZ, PT ;  /* 0x000000ff0c00720b */ /* 0x000fc80003f15000 */
[----:B------:R-:W-:-:S09]  /*f1c0*/  FSETP.NE.FTZ.AND P2, PT, R13, RZ, PT ;  /* 0x000000ff0d00720b */ /* 0x000fd20003f55000 */
[----:B------:R-:W0:Y:S01]  /*f1d0*/  @P0 MUFU.LG2 R8, R12 ;  /* 0x0000000c00080308 */ /* 0x000e220000000c00 */
[----:B------:R-:W-:-:S03]  /*f1e0*/  @P0 FMUL.FTZ R4, R7, 0.69314718246459960938 ;  /* 0x3f31721807040820 */ /* 0x000fc60000410000 */
[----:B------:R-:W-:-:S04]  /*f1f0*/  @P2 FMUL.FTZ R14, R7, 0.69314718246459960938 ;  /* 0x3f317218070e2820 */ /* 0x000fc80000410000 */
[----:B------:R-:W1:Y:S08]  /*f200*/  @P2 MUFU.LG2 R10, R13 ;  /* 0x0000000d000a2308 */ /* 0x000e700000000c00 */
[----:B------:R-:W2:Y:S01]  /*f210*/  @P0 MUFU.RCP R3, R12 ;  /* 0x0000000c00030308 */ /* 0x000ea20000001000 */
[----:B0-----:R-:W-:Y:S01]  /*f220*/  @P0 FMUL.FTZ R7, R8, 0.69314718246459960938 ;  /* 0x3f31721808070820 */ /* 0x001fe20000410000 */
[----:B------:R-:W-:-:S03]  /*f230*/  @!P1 VIADD R8, R15, 0x28860 ;  /* 0x000288600f089836 */ /* 0x000fc60000000000 */
[----:B------:R-:W-:Y:S01]  /*f240*/  @P0 FFMA.FTZ R2, R4, R5, R7 ;  /* 0x0000000504020223 */ /* 0x000fe20000010007 */
[----:B------:R-:W-:Y:S02]  /*f250*/  PLOP3.LUT P0, PT, PT, PT, PT, 0x8, 0x0 ;  /* 0x000000000000781c */ /* 0x000fe40003f0e170 */
[----:B------:R-:W-:Y:S01]  /*f260*/  @!P1 PRMT R4, RZ, 0x654, R8 ;  /* 0x00000654ff049816 */ /* 0x000fe20000000008 */
[----:B------:R-:W0:Y:S01]  /*f270*/  @P2 MUFU.RCP R9, R13 ;  /* 0x0000000d00092308 */ /* 0x000e220000001000 */
[----:B-1----:R-:W-:-:S04]  /*f280*/  @P2 FMUL.FTZ R11, R10, 0.69314718246459960938 ;  /* 0x3f3172180a0b2820 */ /* 0x002fc80000410000 */
        /* <DEDUP_REMOVED lines=102> */
[----:B-1----:R-:W-:-:S07]  /*f8f0*/  FMUL.FTZ R151, R151, R9 ;  /* 0x0000000997977220 */ /* 0x002fce0000410000 */
.L_x_1068:
[----:B------:R-:W0:Y:S01]  /*f900*/  S2R R4, SR_CgaCtaId ;  /* 0x0000000000047919 */ /* 0x000e220000008800 */
[----:B------:R-:W-:Y:S01]  /*f910*/  MOV R3, 0x400 ;  /* 0x0000040000037802 */ /* 0x000fe20000000f00 */
[----:B------:R-:W-:Y:S01]  /*f920*/  BSSY B0, `(.L_x_1139) ;  /* 0x00001ed000007945 */ /* 0x000fe20003800000 */
[----:B------:R-:W-:Y:S02]  /*f930*/  BAR.SYNC.DEFER_BLOCKING 0x5, 0x120 ;  /* 0x0144800000007b1d */ /* 0x000fe40000010000 */
[----:B0-----:R-:W-:-:S05]  /*f940*/  LEA R3, R4, R3, 0x18 ;  /* 0x0000000304037211 */ /* 0x001fca00078ec0ff */
[----:B------:R-:W0:Y:S02]  /*f950*/  LDS.128 R184, [R3+0x288d0] ;  /* 0x0288d00003b87984 */ /* 0x000e240000000c00 */
[----:B0-----:R-:W-:Y:S02]  /*f960*/  R2UR UR6, R186 ;  /* 0x00000000ba0672ca */ /* 0x001fe400000e0000 */
[----:B------:R-:W-:Y:S01]  /*f970*/  R2UR UR5, R187 ;  /* 0x00000000bb0572ca */ /* 0x000fe200000e0000 */
[----:B------:R-:W-:Y:S06]  /*f980*/  BAR.ARV 0x4, 0x120 ;  /* 0x0104800000007b1d */ /* 0x000fec0000002000 */
[----:B------:R-:W-:Y:S08]  /*f990*/  @P0 BRA `(.L_x_1140) ;  /* 0x0000001000f00947 */ /* 0x000ff00003800000 */
[----:B------:R-:W0:Y:S01]  /*f9a0*/  S2R R4, SR_SWINHI ;  /* 0x0000000000047919 */ /* 0x000e220000002f00 */
[----:B------:R-:W-:Y:S01]  /*f9b0*/  F2FP.F16.F32.PACK_AB R6, R6, R31 ;  /* 0x0000001f0606723e */ /* 0x000fe200000000ff */
[----:B------:R-:W-:Y:S01]  /*f9c0*/  ULDC.64 UR8, c[0x0][0xbd8] ;  /* 0x0002f60000087ab9 */ /* 0x000fe20000000a00 */
[----:B------:R-:W-:Y:S01]  /*f9d0*/  F2FP.F16.F32.PACK_AB R7, R7, R94 ;  /* 0x0000005e0707723e */ /* 0x000fe200000000ff */
[----:B------:R-:W-:Y:S01]  /*f9e0*/  UISETP.NE.U32.AND UP0, UPT, UR8, URZ, UPT ;  /* 0x0000003f0800728c */ /* 0x000fe2000bf05070 */
[----:B------:R-:W-:Y:S02]  /*f9f0*/  F2FP.F16.F32.PACK_AB R120, R121, R120 ;  /* 0x000000787978723e */ /* 0x000fe400000000ff */
[----:B------:R-:W-:Y:S01]  /*fa00*/  F2FP.F16.F32.PACK_AB R121, R123, R122 ;  /* 0x0000007a7b79723e */ /* 0x000fe200000000ff */
[----:B------:R-:W-:Y:S01]  /*fa10*/  UISETP.NE.AND.EX UP0, UPT, UR9, URZ, UPT, UP0 ;  /* 0x0000003f0900728c */ /* 0x000fe2000bf05300 */
[----:B------:R-:W-:Y:S02]  /*fa20*/  F2FP.F16.F32.PACK_AB R128, R129, R128 ;  /* 0x000000808180723e */ /* 0x000fe400000000ff */
[----:B------:R-:W-:Y:S01]  /*fa30*/  F2FP.F16.F32.PACK_AB R122, R125, R124 ;  /* 0x0000007c7d7a723e */ /* 0x000fe200000000ff */
[----:B------:R-:W-:Y:S01]  /*fa40*/  ULDC.64 UR8, c[0x0][0xbd8] ;  /* 0x0002f60000087ab9 */ /* 0x000fe20000000a00 */
[----:B------:R-:W-:Y:S01]  /*fa50*/  F2FP.F16.F32.PACK_AB R123, R127, R126 ;  /* 0x0000007e7f7b723e */ /* 0x000fe200000000ff */
[----:B------:R-:W-:Y:S01]  /*fa60*/  UIMAD.WIDE UR8, UR38, 0x4, UR8 ;  /* 0x00000004260878a5 */ /* 0x000fe2000f8e0208 */
        /* <DEDUP_REMOVED lines=9> */
[----:B------:R-:W-:Y:S02]  /*fb00*/  MOV R20, R3 ;  /* 0x0000000300147202 */ /* 0x000fe40000000f00 */
[----:B0-----:R-:W-:Y:S02]  /*fb10*/  MOV R21, R4 ;  /* 0x0000000400157202 */ /* 0x001fe40000000f00 */
[----:B------:R-:W-:Y:S02]  /*fb20*/  F2FP.F16.F32.PACK_AB R146, R149, R148 ;  /* 0x000000949592723e */ /* 0x000fe400000000ff */
[----:B------:R-:W-:Y:S01]  /*fb30*/  F2FP.F16.F32.PACK_AB R147, R151, R150 ;  /* 0x000000969793723e */ /* 0x000fe200000000ff */
[----:B------:R-:W-:-:S03]  /*fb40*/  IMAD.WIDE R4, R192, 0x2, R20 ;  /* 0x00000002c0047825 */ /* 0x000fc600078e0214 */
[C---:B------:R-:W-:Y:S02]  /*fb50*/  LOP3.LUT R9, R4.reuse, 0x380, RZ, 0xc0, !PT ;  /* 0x0000038004097812 */ /* 0x040fe400078ec0ff */
[C---:B------:R-:W-:Y:S02]  /*fb60*/  IADD3 R17, P6, R4.reuse, 0x20, RZ ;  /* 0x0000002004117810 */ /* 0x040fe40007fde0ff */
[C---:B------:R-:W-:Y:S02]  /*fb70*/  IADD3 R33, P5, R4.reuse, 0x40, RZ ;  /* 0x0000004004217810 */ /* 0x040fe40007fbe0ff */
[----:B------:R-:W-:Y:S01]  /*fb80*/  SHF.R.U64 R9, R9, 0x3, RZ ;  /* 0x0000000309097819 */ /* 0x000fe200000012ff */
[--C-:B------:R-:W-:Y:S01]  /*fb90*/  IMAD.X R29, RZ, RZ, R5.reuse, P6 ;  /* 0x000000ffff1d7224 */ /* 0x100fe200030e0605 */
[----:B------:R-:W-:Y:S01]  /*fba0*/  IADD3 R37, P3, R4, 0x4000, RZ ;  /* 0x0000400004257810 */ /* 0x000fe20007f7e0ff */
[----:B------:R-:W-:Y:S01]  /*fbb0*/  IMAD.X R27, RZ, RZ, R5, P5 ;  /* 0x000000ffff1b7224 */ /* 0x000fe200028e0605 */
[----:B------:R-:W-:-:S02]  /*fbc0*/  LOP3.LUT R10, R17, 0x380, RZ, 0xc0, !PT ;  /* 0x00000380110a7812 */ /* 0x000fc400078ec0ff */
[C---:B------:R-:W-:Y:S01]  /*fbd0*/  IADD3 R35, P4, R4.reuse, 0x60, RZ ;  /* 0x0000006004237810 */ /* 0x040fe20007f9e0ff */
[--C-:B------:R-:W-:Y:S01]  /*fbe0*/  IMAD.X R13, RZ, RZ, R5.reuse, P3 ;  /* 0x000000ffff0d7224 */ /* 0x100fe200018e0605 */
[C---:B------:R-:W-:Y:S02]  /*fbf0*/  IADD3 R39, P2, R4.reuse, 0x4020, RZ ;  /* 0x0000402004277810 */ /* 0x040fe40007f5e0ff */
[C---:B------:R-:W-:Y:S01]  /*fc00*/  IADD3 R24, P1, R4.reuse, 0x4040, RZ ;  /* 0x0000404004187810 */ /* 0x040fe20007f3e0ff */
[--C-:B------:R-:W-:Y:S01]  /*fc10*/  IMAD.X R15, RZ, RZ, R5.reuse, P4 ;  /* 0x000000ffff0f7224 */ /* 0x100fe200020e0605 */
[----:B------:R-:W-:Y:S01]  /*fc20*/  BAR.SYNC.DEFER_BLOCKING 0x1, 0x100 ;  /* 0x0044000000007b1d */ /* 0x000fe20000010000 */
[----:B------:R-:W-:Y:S01]  /*fc30*/  IADD3 R41, P0, R4, 0x4060, RZ ;  /* 0x0000406004297810 */ /* 0x000fe20007f1e0ff */
[--C-:B------:R-:W-:Y:S01]  /*fc40*/  IMAD.X R11, RZ, RZ, R5.reuse, P2 ;  /* 0x000000ffff0b7224 */ /* 0x100fe200010e0605 */
[----:B------:R-:W-:Y:S01]  /*fc50*/  LOP3.LUT R4, R9, R4, RZ, 0x3c, !PT ;  /* 0x0000000409047212 */ /* 0x000fe200078e3cff */
[--C-:B------:R-:W-:Y:S01]  /*fc60*/  IMAD.X R9, RZ, RZ, R5.reuse, P1 ;  /* 0x000000ffff097224 */ /* 0x100fe200008e0605 */
[----:B------:R-:W-:Y:S01]  /*fc70*/  LOP3.LUT R12, R33, 0x380, RZ, 0xc0, !PT ;  /* 0x00000380210c7812 */ /* 0x000fe200078ec0ff */
[----:B------:R-:W-:Y:S01]  /*fc80*/  IMAD.X R25, RZ, RZ, R5, P0 ;  /* 0x000000ffff197224 */ /* 0x000fe200000e0605 */
[----:B------:R-:W-:-:S02]  /*fc90*/  LOP3.LUT R18, R37, 0x380, RZ, 0xc0, !PT ;  /* 0x0000038025127812 */ /* 0x000fc400078ec0ff */
[----:B------:R-:W-:Y:S02]  /*fca0*/  SHF.R.U64 R10, R10, 0x3, RZ ;  /* 0x000000030a0a7819 */ /* 0x000fe400000012ff */
[----:B------:R-:W-:Y:S02]  /*fcb0*/  SHF.R.U64 R12, R12, 0x3, RZ ;  /* 0x000000030c0c7819 */ /* 0x000fe400000012ff */
[----:B------:R-:W-:Y:S02]  /*fcc0*/  MOV R30, R4 ;  /* 0x00000004001e7202 */ /* 0x000fe40000000f00 */
[----:B------:R-:W-:Y:S02]  /*fcd0*/  SHF.R.U64 R18, R18, 0x3, RZ ;  /* 0x0000000312127819 */ /* 0x000fe400000012ff */
[----:B------:R-:W-:Y:S02]  /*fce0*/  F2FP.F16.F32.PACK_AB R4, R89, R8 ;  /* 0x000000085904723e */ /* 0x000fe400000000ff */
[----:B------:R-:W-:-:S02]  /*fcf0*/  LOP3.LUT R28, R10, R17, RZ, 0x3c, !PT ;  /* 0x000000110a1c7212 */ /* 0x000fc400078e3cff */
[----:B------:R-:W-:Y:S02]  /*fd00*/  LOP3.LUT R8, R39, 0x380, RZ, 0xc0, !PT ;  /* 0x0000038027087812 */ /* 0x000fe400078ec0ff */
[----:B------:R-:W-:Y:S02]  /*fd10*/  LOP3.LUT R17, R24, 0x380, RZ, 0xc0, !PT ;  /* 0x0000038018117812 */ /* 0x000fe400078ec0ff */
[----:B------:R-:W-:Y:S02]  /*fd20*/  LOP3.LUT R26, R12, R33, RZ, 0x3c, !PT ;  /* 0x000000210c1a7212 */ /* 0x000fe400078e3cff */
[----:B------:R-:W-:Y:S02]  /*fd30*/  LOP3.LUT R14, R35, 0x380, RZ, 0xc0, !PT ;  /* 0x00000380230e7812 */ /* 0x000fe400078ec0ff */
[----:B------:R-:W-:Y:S02]  /*fd40*/  LOP3.LUT R12, R18, R37, RZ, 0x3c, !PT ;  /* 0x00000025120c7212 */ /* 0x000fe400078e3cff */
[----:B------:R-:W-:-:S02]  /*fd50*/  LOP3.LUT R18, R41, 0x380, RZ, 0xc0, !PT ;  /* 0x0000038029127812 */ /* 0x000fc400078ec0ff */
[----:B------:R-:W-:Y:S02]  /*fd60*/  SHF.R.U64 R8, R8, 0x3, RZ ;  /* 0x0000000308087819 */ /* 0x000fe400000012ff */
[----:B------:R-:W-:Y:S02]  /*fd70*/  SHF.R.U64 R17, R17, 0x3, RZ ;  /* 0x0000000311117819 */ /* 0x000fe400000012ff */
[----:B------:R-:W-:Y:S02]  /*fd80*/  SHF.R.U64 R14, R14, 0x3, RZ ;  /* 0x000000030e0e7819 */ /* 0x000fe400000012ff */
[----:B------:R-:W-:Y:S02]  /*fd90*/  SHF.R.U64 R18, R18, 0x3, RZ ;  /* 0x0000000312127819 */ /* 0x000fe400000012ff */
[----:B------:R-:W-:Y:S02]  /*fda0*/  LOP3.LUT R10, R8, R39, RZ, 0x3c, !PT ;  /* 0x00000027080a7212 */ /* 0x000fe400078e3cff */
[----:B------:R-:W-:-:S02]  /*fdb0*/  F2FP.F16.F32.PACK_AB R5, R91, R90 ;  /* 0x0000005a5b05723e */ /* 0x000fc400000000ff */
[----:B------:R-:W-:Y:S02]  /*fdc0*/  LOP3.LUT R8, R17, R24, RZ, 0x3c, !PT ;  /* 0x0000001811087212 */ /* 0x000fe400078e3cff */
[----:B------:R-:W-:Y:S01]  /*fdd0*/  LOP3.LUT R14, R14, R35, RZ, 0x3c, !PT ;  /* 0x000000230e0e7212 */ /* 0x000fe200078e3cff */
[----:B------:R0:W-:Y:S01]  /*fde0*/  STSM.16.M88.4 [R30], R4 ;  /* 0x000000041e007844 */ /* 0x0001e20000000200 */
[----:B------:R-:W-:Y:S02]  /*fdf0*/  MOV R29, R28 ;  /* 0x0000001c001d7202 */ /* 0x000fe40000000f00 */
[----:B------:R-:W-:Y:S02]  /*fe00*/  LOP3.LUT R24, R18, R41, RZ, 0x3c, !PT ;  /* 0x0000002912187212 */ /* 0x000fe400078e3cff */
[----:B------:R-:W-:Y:S02]  /*fe10*/  MOV R28, R26 ;  /* 0x0000001a001c7202 */ /* 0x000fe40000000f00 */
[----:B------:R-:W-:-:S02]  /*fe20*/  MOV R26, R10 ;  /* 0x0000000a001a7202 */ /* 0x000fc40000000f00 */
[----:B------:R-:W-:Y:S02]  /*fe30*/  MOV R18, R8 ;  /* 0x0000000800127202 */ /* 0x000fe40000000f00 */
[----:B------:R-:W-:Y:S02]  /*fe40*/  F2FP.F16.F32.PACK_AB R8, R97, R96 ;  /* 0x000000606108723e */ /* 0x000fe400000000ff */
[----:B------:R-:W-:Y:S02]  /*fe50*/  F2FP.F16.F32.PACK_AB R9, R99, R98 ;  /* 0x000000626309723e */ /* 0x000fe400000000ff */
[----:B------:R-:W-:Y:S02]  /*fe60*/  F2FP.F16.F32.PACK_AB R10, R101, R100 ;  /* 0x00000064650a723e */ /* 0x000fe400000000ff */
[----:B------:R-:W-:Y:S02]  /*fe70*/  F2FP.F16.F32.PACK_AB R11, R103, R102 ;  /* 0x00000066670b723e */ /* 0x000fe400000000ff */
[----:B------:R-:W-:-:S02]  /*fe80*/  MOV R17, R14 ;  /* 0x0000000e00117202 */ /* 0x000fc40000000f00 */
[----:B------:R-:W-:Y:S01]  /*fe90*/  MOV R27, R12 ;  /* 0x0000000c001b7202 */ /* 0x000fe20000000f00 */
[----:B------:R-:W-:Y:S01]  /*fea0*/  STSM.16.M88.4 [R29], R8 ;  /* 0x000000081d007844 */ /* 0x000fe20000000200 */
[----:B0-----:R-:W-:Y:S02]  /*feb0*/  F2FP.F16.F32.PACK_AB R4, R105, R104 ;  /* 0x000000686904723e */ /* 0x001fe400000000ff */
[----:B------:R-:W-:Y:S02]  /*fec0*/  F2FP.F16.F32.PACK_AB R5, R107, R106 ;  /* 0x0000006a6b05723e */ /* 0x000fe400000000ff */
[----:B------:R-:W-:Y:S02]  /*fed0*/  F2FP.F16.F32.PACK_AB R6, R109, R108 ;  /* 0x0000006c6d06723e */ /* 0x000fe400000000ff */
[----:B------:R-:W-:Y:S02]  /*fee0*/  F2FP.F16.F32.PACK_AB R7, R111, R110 ;  /* 0x0000006e6f07723e */ /* 0x000fe400000000ff */
[----:B------:R-:W-:-:S02]  /*fef0*/  F2FP.F16.F32.PACK_AB R12, R113, R112 ;  /* 0x00000070710c723e */ /* 0x000fc400000000ff */
[----:B------:R-:W-:Y:S01]  /*ff00*/  F2FP.F16.F32.PACK_AB R13, R115, R114 ;  /* 0x00000072730d723e */ /* 0x000fe200000000ff */
[----:B------:R0:W-:Y:S01]  /*ff10*/  STSM.16.M88.4 [R28], R4 ;  /* 0x000000041c007844 */ /* 0x0001e20000000200 */
[----:B------:R-:W-:Y:S02]  /*ff20*/  F2FP.F16.F32.PACK_AB R14, R117, R116 ;  /* 0x00000074750e723e */ /* 0x000fe400000000ff */
[----:B------:R-:W-:Y:S02]  /*ff30*/  F2FP.F16.F32.PACK_AB R15, R119, R118 ;  /* 0x00000076770f723e */ /* 0x000fe400000000ff */
[----:B------:R-:W-:Y:S02]  /*ff40*/  MOV R24, R24 ;  /* 0x0000001800187202 */ /* 0x000fe40000000f00 */
[----:B------:R-:W-:Y:S01]  /*ff50*/  PLOP3.LUT P0, PT, PT, PT, UP0, 0x80, 0x0 ;  /* 0x000000000000781c */ /* 0x000fe20003f0f008 */
[----:B------:R1:W-:Y:S04]  /*ff60*/  STSM.16.M88.4 [R17], R12 ;  /* 0x0000000c11007844 */ /* 0x0003e80000000200 */
[----:B------:R2:W-:Y:S04]  /*ff70*/  STSM.16.M88.4 [R27], R120 ;  /* 0x000000781b007844 */ /* 0x0005e80000000200 */
[----:B------:R2:W-:Y:S01]  /*ff80*/  STSM.16.M88.4 [R26], R128 ;  /* 0x000000801a007844 */ /* 0x0005e20000000200 */
[----:B0-----:R-:W-:-:S02]  /*ff90*/  IMAD.U32 R4, RZ, RZ, UR8 ;  /* 0x00000008ff047e24 */ /* 0x001fc4000f8e00ff */
[----:B------:R-:W-:Y:S01]  /*ffa0*/  IMAD.U32 R5, RZ, RZ, UR9 ;  /* 0x00000009ff057e24 */ /* 0x000fe2000f8e00ff */
[----:B------:R2:W-:Y:S01]  /*ffb0*/  STSM.16.M88.4 [R18], R136 ;  /* 0x0000008812007844 */ /* 0x0005e20000000200 */
[----:B------:R-:W-:-:S03]  /*ffc0*/  ULDC.64 UR8, c[0x0][0xbe0] ;  /* 0x0002f80000087ab9 */ /* 0x000fc60000000a00 */
[----:B------:R2:W-:Y:S01]  /*ffd0*/  STSM.16.M88.4 [R24], R144 ;  /* 0x0000009018007844 */ /* 0x0005e20000000200 */
[----:B------:R-:W-:Y:S06]  /*ffe0*/  BAR.SYNC.DEFER_BLOCKING 0x1, 0x100 ;  /* 0x0044000000007b1d */ /* 0x000fec0000010000 */
[----:B------:R-:W3:Y:S01]  /*fff0*/  @P0 LDG.E R6, desc[UR48][R4.64] ;  /* 0x0000003004060981 */ /* 0x000ee2000c1e1900 */
[----:B------:R-:W-:Y:S01]  /*10000*/  UISETP.NE.U32.AND UP1, UPT, UR8, URZ, UPT ;  /* 0x0000003f0800728c */ /* 0x000fe2000bf25070 */
[----:B-1----:R-:W0:Y:S01]  /*10010*/  LDC R17, c[0x0][0xa88] ;  /* 0x0002a200ff117b82 */ /* 0x002e220000000800 */
[----:B------:R-:W-:Y:S01]  /*10020*/  IMAD R7, R22, 0x40, R19 ;  /* 0x0000004016077824 */ /* 0x000fe200078e0213 */
[----:B------:R-:W-:Y:S01]  /*10030*/  UMOV UR4, URZ ;  /* 0x0000003f00047c82 */ /* 0x000fe20008000000 */
[----:B------:R-:W-:-:S02]  /*10040*/  UISETP.NE.AND.EX UP1, UPT, UR9, URZ, UPT, UP1 ;  /* 0x0000003f0900728c */ /* 0x000fc4000bf25310 */
[----:B------:R-:W-:-:S04]  /*10050*/  IMAD.WIDE R20, R7, 0x2, R20 ;  /* 0x0000000207147825 */ /* 0x000fc800078e0214 */
[----:B------:R-:W-:Y:S02]  /*10060*/  PLOP3.LUT P2, PT, PT, PT, UP1, 0x80, 0x0 ;  /* 0x000000000000781c */ /* 0x000fe40003f4f018 */
[----:B------:R-:W-:-:S03]  /*10070*/  IADD3 R29, P1, R20, 0x1000, RZ ;  /* 0x00001000141d7810 */ /* 0x000fc60007f3e0ff */
[----:B------:R-:W-:Y:S02]  /*10080*/  @UP1 ULDC.64 UR8, c[0x0][0xbe0] ;  /* 0x0002f80000081ab9 */ /* 0x000fe40000000a00 */
[----:B------:R-:W-:-:S06]  /*10090*/  @UP1 UIMAD.WIDE UR8, UR38, 0x4, UR8 ;  /* 0x00000004260818a5 */ /* 0x000fcc000f8e0208 */
[----:B------:R-:W-:Y:S01]  /*100a0*/  IMAD.U32 R7, RZ, RZ, UR9 ;  /* 0x00000009ff077e24 */ /* 0x000fe2000f8e00ff */
[----:B---3--:R-:W-:Y:S01]  /*100b0*/  @P0 R2UR UR4, R6 ;  /* 0x00000000060402ca */ /* 0x008fe200000e0000 */
[----:B------:R-:W-:-:S05]  /*100c0*/  IMAD.U32 R6, RZ, RZ, UR8 ;  /* 0x00000008ff067e24 */ /* 0x000fca000f8e00ff */
[----:B0-----:R2:W5:Y:S01]  /*100d0*/  @P2 LDG.E R17, desc[UR48][R6.64] ;  /* 0x0000003006112981 */ /* 0x001562000c1e1900 */
[----:B------:R-:W-:Y:S08]  /*100e0*/  @P2 BRA `(.L_x_1141) ;  /* 0x0000000000102947 */ /* 0x000ff00003800000 */
[----:B------:R-:W-:Y:S05]  /*100f0*/  @!P0 BRA `(.L_x_1141) ;  /* 0x00000000000c8947 */ /* 0x000fea0003800000 */
[----:B--2---:R-:W2:Y:S04]  /*10100*/  LDG.E R6, desc[UR48][R4.64] ;  /* 0x0000003004067981 */ /* 0x004ea8000c1e1900 */
[----:B-----5:R-:W2:Y:S02]  /*10110*/  LDG.E R17, desc[UR48][R4.64+0x4] ;  /* 0x0000043004117981 */ /* 0x020ea4000c1e1900 */
[----:B--2---:R-:W-:-:S07]  /*10120*/  IMAD.IADD R17, R17, 0x1, -R6 ;  /* 0x0000000111117824 */ /* 0x004fce00078e0a06 */
.L_x_1141:
[----:B------:R-:W-:Y:S01]  /*10130*/  USHF.R.S32.HI UR14, URZ, 0x1f, UR37 ;  /* 0x0000001f3f0e7899 */ /* 0x000fe20008011425 */
[----:B------:R-:W-:Y:S01]  /*10140*/  IMAD R8, R188, 0x80, R190 ;  /* 0x00000080bc087824 */ /* 0x000fe200078e02be */
[----:B------:R-:W-:Y:S01]  /*10150*/  ULDC.64 UR12, c[0x0][0xb70] ;  /* 0x0002dc00000c7ab9 */ /* 0x000fe20000000a00 */
[----:B------:R-:W-:Y:S01]  /*10160*/  USHF.R.S32.HI UR11, URZ, 0x1f, UR4 ;  /* 0x0000001f3f0b7899 */ /* 0x000fe20008011404 */
[C---:B------:R-:W-:Y:S01]  /*10170*/  IADD3 R13, P2, R20.reuse, 0x2000, RZ ;  /* 0x00002000140d7810 */ /* 0x040fe20007f5e0ff */
[----:B------:R-:W-:Y:S01]  /*10180*/  UIMAD UR7, UR14, UR12, URZ ;  /* 0x0000000c0e0772a4 */ /* 0x000fe2000f8e023f */
[----:B------:R-:W-:Y:S01]  /*10190*/  SHF.R.S32.HI R5, RZ, 0x1f, R8 ;  /* 0x0000001fff057819 */ /* 0x000fe20000011408 */
[----:B------:R-:W-:Y:S01]  /*101a0*/  UMOV UR10, UR4 ;  /* 0x00000004000a7c82 */ /* 0x000fe20008000000 */
[----:B------:R-:W-:Y:S01]  /*101b0*/  USEL UR15, UR38, URZ, !UP0 ;  /* 0x0000003f260f7287 */ /* 0x000fe2000c000000 */
[----:B--2---:R-:W-:Y:S01]  /*101c0*/  IADD3 R7, P6, R20, 0x3000, RZ ;  /* 0x0000300014077810 */ /* 0x004fe20007fde0ff */
[----:B------:R-:W-:Y:S01]  /*101d0*/  UIMAD.WIDE.U32 UR8, UR37, UR12, UR10 ;  /* 0x0000000c250872a5 */ /* 0x000fe2000f8e000a */
[----:B------:R-:W-:Y:S01]  /*101e0*/  LOP3.LUT R28, R29, 0x380, RZ, 0xc0, !PT ;  /* 0x000003801d1c7812 */ /* 0x000fe200078ec0ff */
[----:B------:R-:W-:Y:S01]  /*101f0*/  UIMAD UR10, UR37, UR13, UR7 ;  /* 0x0000000d250a72a4 */ /* 0x000fe2000f8e0207 */
[----:B------:R-:W-:Y:S01]  /*10200*/  LOP3.LUT R12, R13, 0x380, RZ, 0xc0, !PT ;  /* 0x000003800d0c7812 */ /* 0x000fe200078ec0ff */
[----:B------:R-:W-:Y:S01]  /*10210*/  USHF.R.S32.HI UR7, URZ, 0x1f, UR38 ;  /* 0x0000001f3f077899 */ /* 0x000fe20008011426 */
[----:B------:R-:W-:Y:S01]  /*10220*/  LOP3.LUT R4, R7, 0x380, RZ, 0xc0, !PT ;  /* 0x0000038007047812 */ /* 0x000fe200078ec0ff */
[----:B------:R-:W-:Y:S01]  /*10230*/  ULDC.64 UR12, c[0x0][0xb78] ;  /* 0x0002de00000c7ab9 */ /* 0x000fe20000000a00 */
[----:B------:R-:W-:Y:S01]  /*10240*/  UIADD3 UR9, UR9, UR10, URZ ;  /* 0x0000000a09097290 */ /* 0x000fe2000fffe03f */
[----:B------:R-:W-:Y:S01]  /*10250*/  SHF.R.U64 R28, R28, 0x3, RZ ;  /* 0x000000031c1c7819 */ /* 0x000fe200000012ff */
[----:B------:R-:W-:Y:S01]  /*10260*/  USEL UR16, UR7, URZ, !UP0 ;  /* 0x0000003f07107287 */ /* 0x000fe2000c000000 */
[----:B------:R-:W-:Y:S01]  /*10270*/  SHF.R.U64 R12, R12, 0x3, RZ ;  /* 0x000000030c0c7819 */ /* 0x000fe200000012ff */
[----:B------:R-:W-:Y:S01]  /*10280*/  UIMAD.WIDE.U32 UR8, UR15, UR12, UR8 ;  /* 0x0000000c0f0872a5 */ /* 0x000fe2000f8e0008 */
[----:B------:R-:W-:Y:S01]  /*10290*/  SHF.R.U64 R4, R4, 0x3, RZ ;  /* 0x0000000304047819 */ /* 0x000fe200000012ff */
[----:B------:R-:W-:Y:S01]  /*102a0*/  UIMAD UR7, UR16, UR12, URZ ;  /* 0x0000000c100772a4 */ /* 0x000fe2000f8e023f */
[----:B------:R-:W-:Y:S01]  /*102b0*/  LOP3.LUT R28, R28, R29, RZ, 0x3c, !PT ;  /* 0x0000001d1c1c7212 */ /* 0x000fe200078e3cff */
[--C-:B------:R-:W-:Y:S01]  /*102c0*/  IMAD.X R29, RZ, RZ, R21.reuse, P1 ;  /* 0x000000ffff1d7224 */ /* 0x100fe200008e0615 */
[----:B------:R-:W-:Y:S01]  /*102d0*/  LOP3.LUT R12, R12, R13, RZ, 0x3c, !PT ;  /* 0x0000000d0c0c7212 */ /* 0x000fe200078e3cff */
[----:B------:R-:W-:Y:S01]  /*102e0*/  UIMAD UR7, UR15, UR13, UR7 ;  /* 0x0000000d0f0772a4 */ /* 0x000fe2000f8e0207 */
[----:B------:R-:W-:Y:S01]  /*102f0*/  IADD3 R6, P0, R8, UR8, RZ ;  /* 0x0000000808067c10 */ /* 0x000fe2000ff1e0ff */
[----:B------:R-:W-:Y:S01]  /*10300*/  IMAD.X R13, RZ, RZ, R21, P2 ;  /* 0x000000ffff0d7224 */ /* 0x000fe200010e0615 */
[----:B------:R-:W-:-:S02]  /*10310*/  IADD3 R37, P5, R20, 0x4000, RZ ;  /* 0x0000400014257810 */ /* 0x000fc40007fbe0ff */
[----:B------:R-:W-:Y:S01]  /*10320*/  LOP3.LUT R4, R4, R7, RZ, 0x3c, !PT ;  /* 0x0000000704047212 */ /* 0x000fe200078e3cff */
[----:B------:R-:W-:Y:S01]  /*10330*/  IMAD.U32 R10, RZ, RZ, UR7 ;  /* 0x00000007ff0a7e24 */ /* 0x000fe2000f8e00ff */
[C---:B------:R-:W-:Y:S02]  /*10340*/  IADD3 R41, P4, R20.reuse, 0x5000, RZ ;  /* 0x0000500014297810 */ /* 0x040fe40007f9e0ff */
[C---:B------:R-:W-:Y:S02]  /*10350*/  IADD3 R25, P3, R20.reuse, 0x6000, RZ ;  /* 0x0000600014197810 */ /* 0x040fe40007f7e0ff */
[----:B------:R-:W-:Y:S01]  /*10360*/  IADD3.X R5, R5, UR9, R10, P0, !PT ;  /* 0x0000000905057c10 */ /* 0x000fe200087fe40a */
[----:B------:R-:W-:Y:S01]  /*10370*/  ULDC.64 UR8, c[0x0][0xb40] ;  /* 0x0002d00000087ab9 */ /* 0x000fe20000000a00 */
[----:B------:R-:W-:Y:S02]  /*10380*/  IADD3 R7, P2, R20, 0x7000, RZ ;  /* 0x0000700014077810 */ /* 0x000fe40007f5e0ff */
[----:B------:R-:W-:-:S02]  /*10390*/  LEA R46, P0, R6, UR8, 0x2 ;  /* 0x00000008062e7c11 */ /* 0x000fc4000f8010ff */
[----:B------:R-:W-:Y:S02]  /*103a0*/  LOP3.LUT R9, R20, 0x380, RZ, 0xc0, !PT ;  /* 0x0000038014097812 */ /* 0x000fe400078ec0ff */
[----:B------:R-:W-:Y:S01]  /*103b0*/  LEA.HI.X R47, R6, UR9, R5, 0x2, P0 ;  /* 0x00000009062f7c11 */ /* 0x000fe200080f1405 */
[C---:B------:R-:W-:Y:S01]  /*103c0*/  VIADD R6, R8.reuse, 0x8 ;  /* 0x0000000808067836 */ /* 0x040fe20000000000 */
[----:B------:R-:W-:Y:S01]  /*103d0*/  LOP3.LUT P0, RZ, R189, 0x3, RZ, 0xc0, !PT ;  /* 0x00000003bdff7812 */ /* 0x000fe2000780c0ff */
[----:B------:R-:W-:Y:S01]  /*103e0*/  IMAD.X R5, RZ, RZ, R21, P6 ;  /* 0x000000ffff057224 */ /* 0x000fe200030e0615 */
[----:B------:R-:W-:Y:S01]  /*103f0*/  LOP3.LUT R36, R37, 0x380, RZ, 0xc0, !PT ;  /* 0x0000038025247812 */ /* 0x000fe200078ec0ff */
[----:B------:R-:W-:Y:S01]  /*10400*/  ULDC.64 UR8, c[0x0][0xaa0] ;  /* 0x0002a80000087ab9 */ /* 0x000fe20000000a00 */
[-C--:B-----5:R-:W-:Y:S02]  /*10410*/  ISETP.GE.OR P1, PT, R8, R17.reuse, P0 ;  /* 0x000000110800720c */ /* 0x0a0fe40000726670 */
[----:B------:R-:W-:-:S02]  /*10420*/  ISETP.GE.OR P0, PT, R6, R17, P0 ;  /* 0x000000110600720c */ /* 0x000fc40000706670 */
[----:B------:R-:W-:Y:S02]  /*10430*/  LOP3.LUT R40, R41, 0x380, RZ, 0xc0, !PT ;  /* 0x0000038029287812 */ /* 0x000fe400078ec0ff */
[----:B------:R-:W-:Y:S02]  /*10440*/  LOP3.LUT R24, R25, 0x380, RZ, 0xc0, !PT ;  /* 0x0000038019187812 */ /* 0x000fe400078ec0ff */
[----:B------:R-:W-:Y:S02]  /*10450*/  LOP3.LUT R6, R7, 0x380, RZ, 0xc0, !PT ;  /* 0x0000038007067812 */ /* 0x000fe400078ec0ff */
[----:B------:R-:W-:Y:S02]  /*10460*/  SHF.R.U64 R9, R9, 0x3, RZ ;  /* 0x0000000309097819 */ /* 0x000fe400000012ff */
[----:B------:R-:W-:Y:S01]  /*10470*/  SHF.R.U64 R36, R36, 0x3, RZ ;  /* 0x0000000324247819 */ /* 0x000fe200000012ff */
[----:B------:R-:W-:Y:S01]  /*10480*/  @!P1 STG.E desc[UR48][R46.64], R2 ;  /* 0x000000022e009986 */ /* 0x000fe2000c101930 */
[----:B------:R-:W-:-:S02]  /*10490*/  SHF.R.U64 R40, R40, 0x3, RZ ;  /* 0x0000000328287819 */ /* 0x000fc400000012ff */
[----:B------:R-:W-:Y:S01]  /*104a0*/  SHF.R.U64 R24, R24, 0x3, RZ ;  /* 0x0000000318187819 */ /* 0x000fe200000012ff */
[----:B------:R0:W-:Y:S01]  /*104b0*/  @!P0 STG.E desc[UR48][R46.64+0x20], R0 ;  /* 0x000020002e008986 */ /* 0x0001e2000c101930 */
[----:B------:R-:W-:Y:S02]  /*104c0*/  SHF.R.U64 R6, R6, 0x3, RZ ;  /* 0x0000000306067819 */ /* 0x000fe400000012ff */
[----:B------:R-:W-:Y:S01]  /*104d0*/  LOP3.LUT R20, R9, R20, RZ, 0x3c, !PT ;  /* 0x0000001409147212 */ /* 0x000fe200078e3cff */
[--C-:B------:R-:W-:Y:S01]  /*104e0*/  IMAD.X R9, RZ, RZ, R21.reuse, P2 ;  /* 0x000000ffff097224 */ /* 0x100fe200010e0615 */
[----:B------:R-:W-:Y:S01]  /*104f0*/  LOP3.LUT R36, R36, R37, RZ, 0x3c, !PT ;  /* 0x0000002524247212 */ /* 0x000fe200078e3cff */
[--C-:B------:R-:W-:Y:S01]  /*10500*/  IMAD.X R37, RZ, RZ, R21.reuse, P5 ;  /* 0x000000ffff257224 */ /* 0x100fe200028e0615 */
[----:B------:R-:W-:Y:S01]  /*10510*/  LOP3.LUT R40, R40, R41, RZ, 0x3c, !PT ;  /* 0x0000002928287212 */ /* 0x000fe200078e3cff */
[--C-:B------:R-:W-:Y:S01]  /*10520*/  IMAD.X R41, RZ, RZ, R21.reuse, P4 ;  /* 0x000000ffff297224 */ /* 0x100fe200020e0615 */
[----:B------:R-:W-:Y:S01]  /*10530*/  LOP3.LUT R24, R24, R25, RZ, 0x3c, !PT ;  /* 0x0000001918187212 */ /* 0x000fe200078e3cff */
[----:B------:R-:W-:Y:S01]  /*10540*/  IMAD.X R25, RZ, RZ, R21, P3 ;  /* 0x000000ffff197224 */ /* 0x000fe200018e0615 */
[----:B------:R-:W-:Y:S01]  /*10550*/  LOP3.LUT R8, R6, R7, RZ, 0x3c, !PT ;  /* 0x0000000706087212 */ /* 0x000fe200078e3cff */
[----:B------:R-:W-:Y:S01]  /*10560*/  UIMAD UR7, UR11, UR8, URZ ;  /* 0x000000080b0772a4 */ /* 0x000fe2000f8e023f */
[----:B------:R1:W5:Y:S01]  /*10570*/  LD.E.128 R32, desc[UR48][R20.64] ;  /* 0x0000003014207980 */ /* 0x000362000c101d00 */
[--C-:B------:R-:W-:Y:S01]  /*10580*/  SHF.R.S32.HI R45, RZ, 0x1f, R19.reuse ;  /* 0x0000001fff2d7819 */ /* 0x100fe20000011413 */
[----:B------:R-:W-:Y:S01]  /*10590*/  IMAD.MOV.U32 R44, RZ, RZ, R19 ;  /* 0x000000ffff2c7224 */ /* 0x000fe200078e0013 */
[----:B------:R-:W-:Y:S01]  /*105a0*/  UIMAD UR7, UR4, UR9, UR7 ;  /* 0x00000009040772a4 */ /* 0x000fe2000f8e0207 */
[----:B------:R-:W5:Y:S04]  /*105b0*/  LD.E.128 R28, desc[UR48][R28.64] ;  /* 0x000000301c1c7980 */ /* 0x000f68000c101d00 */
[----:B------:R-:W5:Y:S01]  /*105c0*/  LD.E.128 R12, desc[UR48][R12.64] ;  /* 0x000000300c0c7980 */ /* 0x000f62000c101d00 */
[----:B-1----:R-:W-:Y:S01]  /*105d0*/  IMAD.U32 R21, RZ, RZ, UR8 ;  /* 0x00000008ff157e24 */ /* 0x002fe2000f8e00ff */
[----:B------:R-:W-:-:S02]  /*105e0*/  ULDC.64 UR8, c[0x0][0xae0] ;  /* 0x0002b80000087ab9 */ /* 0x000fc40000000a00 */
[----:B------:R-:W5:Y:S01]  /*105f0*/  LD.E.128 R4, desc[UR48][R4.64] ;  /* 0x0000003004047980 */ /* 0x000f62000c101d00 */
[----:B------:R-:W-:-:S03]  /*10600*/  IMAD.WIDE.U32 R20, R21, UR4, R44 ;  /* 0x0000000415147c25 */ /* 0x000fc6000f8e002c */
[----:B------:R-:W5:Y:S04]  /*10610*/  LD.E.128 R36, desc[UR48][R36.64] ;  /* 0x0000003024247980 */ /* 0x000f68000c101d00 */
[----:B------:R-:W5:Y:S04]  /*10620*/  LD.E.128 R40, desc[UR48][R40.64] ;  /* 0x0000003028287980 */ /* 0x000f68000c101d00 */
[----:B------:R-:W5:Y:S04]  /*10630*/  LD.E.128 R24, desc[UR48][R24.64] ;  /* 0x0000003018187980 */ /* 0x000f68000c101d00 */
[----:B------:R-:W5:Y:S01]  /*10640*/  LD.E.128 R8, desc[UR48][R8.64] ;  /* 0x0000003008087980 */ /* 0x000f62000c101d00 */
[----:B------:R-:W-:Y:S01]  /*10650*/  UIMAD UR4, UR14, UR8, URZ ;  /* 0x000000080e0472a4 */ /* 0x000fe2000f8e023f */
[----:B------:R-:W-:Y:S01]  /*10660*/  VIADD R21, R21, UR7 ;  /* 0x0000000715157c36 */ /* 0x000fe20008000000 */
[----:B------:R-:W-:Y:S01]  /*10670*/  BSSY B1, `(.L_x_1142) ;  /* 0x000002f000017945 */ /* 0x000fe20003800000 */
[----:B------:R-:W-:Y:S01]  /*10680*/  @!PT LDS RZ, [RZ] ;  /* 0x00000000fffff984 */ /* 0x000fe20000000800 */
[----:B------:R-:W-:Y:S01]  /*10690*/  @!PT LDS RZ, [RZ] ;  /* 0x00000000fffff984 */ /* 0x000fe20000000800 */
[----:B------:R-:W-:Y:S01]  /*106a0*/  @!PT LDS RZ, [RZ] ;  /* 0x00000000fffff984 */ /* 0x000fe20000000800 */
[----:B------:R-:W-:Y:S01]  /*106b0*/  @!PT LDS RZ, [RZ] ;  /* 0x00000000fffff984 */ /* 0x000fe20000000800 */
[----:B------:R1:W-:Y:S06]  /*106c0*/  MEMBAR.ALL.CTA ;  /* 0x0000000000007992 */ /* 0x0003ec0000008000 */
[----:B-1----:R-:W1:Y:S01]  /*106d0*/  FENCE.VIEW.ASYNC.S ;  /* 0x00000000000073c6 */ /* 0x002e620000000000 */
[----:B------:R-:W-:Y:S01]  /*106e0*/  IMAD.U32 R23, RZ, RZ, UR8 ;  /* 0x00000008ff177e24 */ /* 0x000fe2000f8e00ff */
[----:B------:R-:W-:Y:S01]  /*106f0*/  UIMAD UR4, UR37, UR9, UR4 ;  /* 0x00000009250472a4 */ /* 0x000fe2000f8e0204 */
[----:B------:R-:W-:-:S02]  /*10700*/  IMAD R17, R188, -0x80, R17 ;  /* 0xffffff80bc117824 */ /* 0x000fc400078e0211 */
[----:B------:R-:W-:Y:S01]  /*10710*/  IMAD.WIDE.U32 R20, R23, UR37, R20 ;  /* 0x0000002517147c25 */ /* 0x000fe2000f8e0014 */
[----:B------:R-:W-:Y:S01]  /*10720*/  ULDC.64 UR8, c[0x0][0xae8] ;  /* 0x0002ba0000087ab9 */ /* 0x000fe20000000a00 */
[----:B------:R-:W-:Y:S02]  /*10730*/  SHF.R.S32.HI R23, RZ, 0x1f, R22 ;  /* 0x0000001fff177819 */ /* 0x000fe40000011416 */
[CC--:B------:R-:W-:Y:S01]  /*10740*/  ISETP.GE.AND P2, PT, R22.reuse, R17.reuse, PT ;  /* 0x000000111600720c */ /* 0x0c0fe20003f46270 */
[----:B------:R-:W-:Y:S01]  /*10750*/  VIADD R21, R21, UR4 ;  /* 0x0000000415157c36 */ /* 0x000fe20008000000 */
[----:B------:R-:W-:Y:S01]  /*10760*/  UIMAD UR4, UR16, UR8, URZ ;  /* 0x00000008100472a4 */ /* 0x000fe2000f8e023f */
[----:B------:R-:W-:Y:S02]  /*10770*/  VIADD R3, R3, 0x28820 ;  /* 0x0002882003037836 */ /* 0x000fe40000000000 */
[C---:B0-----:R-:W-:Y:S01]  /*10780*/  VIADD R0, R22.reuse, 0x20 ;  /* 0x0000002016007836 */ /* 0x041fe20000000000 */
[----:B------:R-:W-:Y:S01]  /*10790*/  UIMAD UR4, UR15, UR9, UR4 ;  /* 0x000000090f0472a4 */ /* 0x000fe2000f8e0204 */
[----:B------:R-:W-:Y:S01]  /*107a0*/  IMAD.U32 R45, RZ, RZ, UR8 ;  /* 0x00000008ff2d7e24 */ /* 0x000fe2000f8e00ff */
[----:B------:R-:W-:Y:S01]  /*107b0*/  PRMT R3, RZ, 0x654, R3 ;  /* 0x00000654ff037816 */ /* 0x000fe20000000003 */
[----:B------:R-:W-:Y:S01]  /*107c0*/  VIADD R2, R22, 0x60 ;  /* 0x0000006016027836 */ /* 0x000fe20000000000 */
[----:B------:R-:W-:Y:S01]  /*107d0*/  ISETP.GE.AND P4, PT, R0, R17, PT ;  /* 0x000000110000720c */ /* 0x000fe20003f86270 */
[----:B------:R-:W-:-:S03]  /*107e0*/  IMAD.WIDE.U32 R44, R45, UR15, R20 ;  /* 0x0000000f2d2c7c25 */ /* 0x000fc6000f8e0014 */
[-C--:B------:R-:W-:Y:S01]  /*107f0*/  ISETP.GE.AND P1, PT, R2, R17.reuse, PT ;  /* 0x000000110200720c */ /* 0x080fe20003f26270 */
[----:B------:R-:W-:Y:S01]  /*10800*/  VIADD R0, R22, 0x40 ;  /* 0x0000004016007836 */ /* 0x000fe20000000000 */
[----:B-1----:R0:W-:Y:S01]  /*10810*/  SYNCS.ARRIVE.TRANS64.RED.A1T0 RZ, [R3+URZ], RZ ;  /* 0x000000ff03ff79a7 */ /* 0x0021e2000810043f */
[----:B------:R-:W-:Y:S02]  /*10820*/  VIADD R49, R45, UR4 ;  /* 0x000000042d317c36 */ /* 0x000fe40008000000 */
[----:B------:R-:W-:Y:S01]  /*10830*/  IMAD.WIDE R20, R188, 0x80, R22 ;  /* 0x00000080bc147825 */ /* 0x000fe200078e0216 */
[----:B------:R-:W-:Y:S01]  /*10840*/  ISETP.GE.AND P0, PT, R0, R17, PT ;  /* 0x000000110000720c */ /* 0x000fe20003f06270 */
[----:B------:R-:W-:-:S12]  /*10850*/  @P2 BRA `(.L_x_1143) ;  /* 0x0000000000402947 */ /* 0x000fd80003800000 */
[----:B------:R-:W-:Y:S01]  /*10860*/  ULDC.64 UR8, c[0x0][0xad8] ;  /* 0x0002b60000087ab9 */ /* 0x000fe20000000a00 */
[----:B------:R-:W-:Y:S01]  /*10870*/  VIADD R0, R19, 0x40 ;  /* 0x0000004013007836 */ /* 0x000fe20000000000 */
[----:B------:R-:W-:Y:S01]  /*10880*/  ULDC UR4, c[0x0][0xa8c] ;  /* 0x0002a30000047ab9 */ /* 0x000fe20000000800 */
[----:B------:R-:W-:Y:S01]  /*10890*/  IMAD R17, R21, UR8, RZ ;  /* 0x0000000815117c24 */ /* 0x000fe2000f8e02ff */
[----:B------:R-:W-:Y:S01]  /*108a0*/  ISETP.GE.AND P2, PT, R19, UR4, PT ;  /* 0x0000000413007c0c */ /* 0x000fe2000bf46270 */
[----:B------:R-:W-:Y:S01]  /*108b0*/  IMAD.MOV.U32 R2, RZ, RZ, R44 ;  /* 0x000000ffff027224 */ /* 0x000fe200078e002c */
[----:B------:R-:W-:Y:S01]  /*108c0*/  ISETP.GE.AND P3, PT, R0, UR4, PT ;  /* 0x0000000400007c0c */ /* 0x000fe2000bf66270 */
[----:B0-----:R-:W-:Y:S02]  /*108d0*/  IMAD.MOV.U32 R3, RZ, RZ, R49 ;  /* 0x000000ffff037224 */ /* 0x001fe400078e0031 */
[C---:B------:R-:W-:Y:S02]  /*108e0*/  IMAD R17, R20.reuse, UR9, R17 ;  /* 0x0000000914117c24 */ /* 0x040fe4000f8e0211 */
[----:B------:R-:W-:Y:S01]  /*108f0*/  IMAD.WIDE.U32 R2, R20, UR8, R2 ;  /* 0x0000000814027c25 */ /* 0x000fe2000f8e0002 */
[----:B------:R-:W-:-:S03]  /*10900*/  ULDC.64 UR8, c[0x0][0xa80] ;  /* 0x0002a00000087ab9 */ /* 0x000fc60000000a00 */
[----:B------:R-:W-:Y:S01]  /*10910*/  IMAD.IADD R3, R3, 0x1, R17 ;  /* 0x0000000103037824 */ /* 0x000fe200078e0211 */
[----:B------:R-:W-:-:S04]  /*10920*/  LEA R46, P5, R2, UR8, 0x1 ;  /* 0x00000008022e7c11 */ /* 0x000fc8000f8a08ff */
[----:B------:R-:W-:-:S05]  /*10930*/  LEA.HI.X R47, R2, UR9, R3, 0x1, P5 ;  /* 0x00000009022f7c11 */ /* 0x000fca000a8f0c03 */
[----:B-----5:R1:W-:Y:S04]  /*10940*/  @!P2 STG.E.128 desc[UR48][R46.64], R32 ;  /* 0x000000202e00a986 */ /* 0x0203e8000c101d30 */
[----:B------:R1:W-:Y:S02]  /*10950*/  @!P3 STG.E.128 desc[UR48][R46.64+0x80], R36 ;  /* 0x000080242e00b986 */ /* 0x0003e4000c101d30 */
.L_x_1143:
[----:B------:R-:W-:Y:S05]  /*10960*/  BSYNC B1 ;  /* 0x0000000000017941 */ /* 0x000fea0003800000 */
.L_x_1142:
[----:B------:R-:W-:Y:S04]  /*10970*/  BSSY B1, `(.L_x_1144) ;  /* 0x0000014000017945 */ /* 0x000fe80003800000 */
[----:B------:R-:W-:Y:S05]  /*10980*/  @P4 BRA `(.L_x_1145) ;  /* 0x0000000000484947 */ /* 0x000fea0003800000 */
[----:B------:R-:W-:Y:S01]  /*10990*/  IADD3 R17, P2, R20, 0x20, RZ ;  /* 0x0000002014117810 */ /* 0x000fe20007f5e0ff */
[----:B------:R-:W-:Y:S01]  /*109a0*/  ULDC.64 UR8, c[0x0][0xad8] ;  /* 0x0002b60000087ab9 */ /* 0x000fe20000000a00 */
[----:B------:R-:W-:Y:S01]  /*109b0*/  IMAD.MOV.U32 R2, RZ, RZ, R44 ;  /* 0x000000ffff027224 */ /* 0x000fe200078e002c */
[----:B------:R-:W-:Y:S01]  /*109c0*/  ULDC UR4, c[0x0][0xa8c] ;  /* 0x0002a30000047ab9 */ /* 0x000fe20000000800 */
[----:B0-----:R-:W-:Y:S01]  /*109d0*/  IMAD.MOV.U32 R3, RZ, RZ, R49 ;  /* 0x000000ffff037224 */ /* 0x001fe200078e0031 */
        /* <DEDUP_REMOVED lines=8> */
[----:B-1---5:R-:W-:Y:S01]  /*10a60*/  LEA R32, P2, R2, UR8, 0x1 ;  /* 0x0000000802207c11 */ /* 0x022fe2000f8408ff */
[----:B------:R-:W-:-:S05]  /*10a70*/  IMAD.IADD R3, R3, 0x1, R17 ;  /* 0x0000000103037824 */ /* 0x000fca00078e0211 */
[----:B------:R-:W-:-:S05]  /*10a80*/  LEA.HI.X R33, R2, UR9, R3, 0x1, P2 ;  /* 0x0000000902217c11 */ /* 0x000fca00090f0c03 */
[----:B------:R2:W-:Y:S04]  /*10a90*/  @!P3 STG.E.128 desc[UR48][R32.64], R28 ;  /* 0x0000001c2000b986 */ /* 0x0005e8000c101d30 */
[----:B------:R2:W-:Y:S02]  /*10aa0*/  @!P4 STG.E.128 desc[UR48][R32.64+0x80], R40 ;  /* 0x000080282000c986 */ /* 0x0005e4000c101d30 */
.L_x_1145:
[----:B------:R-:W-:Y:S05]  /*10ab0*/  BSYNC B1 ;  /* 0x0000000000017941 */ /* 0x000fea0003800000 */
.L_x_1144:
        /* <DEDUP_REMOVED lines=15> */
[----:B--2--5:R-:W-:Y:S01]  /*10bb0*/  LEA R28, P0, R2, UR8, 0x1 ;  /* 0x00000008021c7c11 */ /* 0x024fe2000f8008ff */
[----:B------:R-:W-:-:S05]  /*10bc0*/  IMAD.IADD R3, R3, 0x1, R17 ;  /* 0x0000000103037824 */ /* 0x000fca00078e0211 */
[----:B------:R-:W-:-:S05]  /*10bd0*/  LEA.HI.X R29, R2, UR9, R3, 0x1, P0 ;  /* 0x00000009021d7c11 */ /* 0x000fca00080f0c03 */
[----:B------:R3:W-:Y:S04]  /*10be0*/  @!P2 STG.E.128 desc[UR48][R28.64], R12 ;  /* 0x0000000c1c00a986 */ /* 0x0007e8000c101d30 */
[----:B------:R3:W-:Y:S02]  /*10bf0*/  @!P3 STG.E.128 desc[UR48][R28.64+0x80], R24 ;  /* 0x000080181c00b986 */ /* 0x0007e4000c101d30 */
.L_x_1147:
[----:B------:R-:W-:Y:S05]  /*10c00*/  BSYNC B1 ;  /* 0x0000000000017941 */ /* 0x000fea0003800000 */
.L_x_1146:
[----:B------:R-:W-:Y:S05]  /*10c10*/  @P1 BRA `(.L_x_1148) ;  /* 0x0000000800f41947 */ /* 0x000fea0003800000 */
[----:B---3-5:R-:W-:Y:S01]  /*10c20*/  IADD3 R13, P0, R20, 0x60, RZ ;  /* 0x00000060140d7810 */ /* 0x028fe20007f1e0ff */
[----:B------:R-:W-:Y:S01]  /*10c30*/  ULDC.64 UR8, c[0x0][0xad8] ;  /* 0x0002b60000087ab9 */ /* 0x000fe20000000a00 */
[----:B------:R-:W-:Y:S01]  /*10c40*/  IMAD.MOV.U32 R2, RZ, RZ, R44 ;  /* 0x000000ffff027224 */ /* 0x000fe200078e002c */
[----:B------:R-:W-:Y:S01]  /*10c50*/  ULDC UR4, c[0x0][0xa8c] ;  /* 0x0002a30000047ab9 */ /* 0x000fe20000000800 */
[----:B0-----:R-:W-:Y:S01]  /*10c60*/  IMAD.MOV.U32 R3, RZ, RZ, R49 ;  /* 0x000000ffff037224 */ /* 0x001fe200078e0031 */
[----:B------:R-:W-:Y:S01]  /*10c70*/  ISETP.GE.AND P1, PT, R19, UR4, PT ;  /* 0x0000000413007c0c */ /* 0x000fe2000bf26270 */
[----:B------:R-:W-:Y:S02]  /*10c80*/  IMAD.X R20, RZ, RZ, R21, P0 ;  /* 0x000000ffff147224 */ /* 0x000fe400000e0615 */
[----:B------:R-:W-:-:S04]  /*10c90*/  IMAD.WIDE.U32 R2, R13, UR8, R2 ;  /* 0x000000080d027c25 */ /* 0x000fc8000f8e0002 */
[----:B------:R-:W-:Y:S02]  /*10ca0*/  IMAD R20, R20, UR8, RZ ;  /* 0x0000000814147c24 */ /* 0x000fe4000f8e02ff */
[----:B------:R-:W-:Y:S02]  /*10cb0*/  VIADD R0, R19, 0x40 ;  /* 0x0000004013007836 */ /* 0x000fe40000000000 */
        /* <DEDUP_REMOVED lines=8> */
[----:B------:R0:W-:Y:S01]  /*10d40*/  STG.E.128 desc[UR48][R12.64+0x80], R8 ;  /* 0x000080080c007986 */ /* 0x0001e2000c101d30 */
[----:B------:R-:W-:Y:S05]  /*10d50*/  BRA `(.L_x_1148) ;  /* 0x0000000800a47947 */ /* 0x000fea0003800000 */
.L_x_1140:
[----:B------:R-:W-:Y:S01]  /*10d60*/  ULDC.64 UR8, c[0x0][0xbd8] ;  /* 0x0002f60000087ab9 */ /* 0x000fe20000000a00 */
[----:B------:R-:W-:Y:S01]  /*10d70*/  IMAD.MOV.U32 R9, RZ, RZ, RZ ;  /* 0x000000ffff097224 */ /* 0x000fe200078e00ff */
[----:B------:R-:W-:-:S04]  /*10d80*/  UISETP.NE.U32.AND UP0, UPT, UR8, URZ, UPT ;  /* 0x0000003f0800728c */ /* 0x000fc8000bf05070 */
[----:B------:R-:W-:-:S03]  /*10d90*/  UISETP.NE.AND.EX UP0, UPT, UR9, URZ, UPT, UP0 ;  /* 0x0000003f0900728c */ /* 0x000fc6000bf05300 */
[----:B------:R-:W-:Y:S02]  /*10da0*/  ULDC.64 UR8, c[0x0][0xbd8] ;  /* 0x0002f60000087ab9 */ /* 0x000fe40000000a00 */
[----:B------:R-:W-:Y:S01]  /*10db0*/  UIMAD.WIDE UR8, UR38, 0x4, UR8 ;  /* 0x00000004260878a5 */ /* 0x000fe2000f8e0208 */
[----:B------:R-:W0:Y:S01]  /*10dc0*/  LDC R7, c[0x0][0xa88] ;  /* 0x0002a200ff077b82 */ /* 0x000e220000000800 */
[----:B------:R-:W-:-:S04]  /*10dd0*/  PLOP3.LUT P1, PT, PT, PT, UP0, 0x80, 0x0 ;  /* 0x000000000000781c */ /* 0x000fc80003f2f008 */
[----:B------:R-:W-:Y:S02]  /*10de0*/  IMAD.U32 R2, RZ, RZ, UR8 ;  /* 0x00000008ff027e24 */ /* 0x000fe4000f8e00ff */
[----:B------:R-:W-:Y:S01]  /*10df0*/  IMAD.U32 R3, RZ, RZ, UR9 ;  /* 0x00000009ff037e24 */ /* 0x000fe2000f8e00ff */
[----:B------:R-:W-:Y:S02]  /*10e00*/  ULDC.64 UR8, c[0x0][0xbe0] ;  /* 0x0002f80000087ab9 */ /* 0x000fe40000000a00 */
[----:B------:R-:W-:-:S04]  /*10e10*/  UISETP.NE.U32.AND UP1, UPT, UR8, URZ, UPT ;  /* 0x0000003f0800728c */ /* 0x000fc8000bf25070 */
[----:B------:R-:W-:Y:S01]  /*10e20*/  UISETP.NE.AND.EX UP1, UPT, UR9, URZ, UPT, UP1 ;  /* 0x0000003f0900728c */ /* 0x000fe2000bf25310 */
[----:B------:R1:W5:Y:S05]  /*10e30*/  @P1 LDG.E R9, desc[UR48][R2.64] ;  /* 0x0000003002091981 */ /* 0x00036a000c1e1900 */
[----:B------:R-:W-:-:S05]  /*10e40*/  PLOP3.LUT P2, PT, PT, PT, UP1, 0x80, 0x0 ;  /* 0x000000000000781c */ /* 0x000fca0003f4f018 */
[----:B------:R-:W-:Y:S02]  /*10e50*/  @UP1 ULDC.64 UR8, c[0x0][0xbe0] ;  /* 0x0002f80000081ab9 */ /* 0x000fe40000000a00 */
[----:B------:R-:W-:-:S06]  /*10e60*/  @UP1 UIMAD.WIDE UR8, UR38, 0x4, UR8 ;  /* 0x00000004260818a5 */ /* 0x000fcc000f8e0208 */
[----:B------:R-:W-:Y:S02]  /*10e70*/  IMAD.U32 R4, RZ, RZ, UR8 ;  /* 0x00000008ff047e24 */ /* 0x000fe4000f8e00ff */
[----:B------:R-:W-:-:S05]  /*10e80*/  IMAD.U32 R5, RZ, RZ, UR9 ;  /* 0x00000009ff057e24 */ /* 0x000fca000f8e00ff */
[----:B0-----:R1:W5:Y:S01]  /*10e90*/  @P2 LDG.E R7, desc[UR48][R4.64] ;  /* 0x0000003004072981 */ /* 0x001362000c1e1900 */
[----:B------:R-:W-:Y:S01]  /*10ea0*/  USHF.R.S32.HI UR8, URZ, 0x1f, UR37 ;  /* 0x0000001f3f087899 */ /* 0x000fe20008011425 */
[----:B------:R-:W-:Y:S01]  /*10eb0*/  ISETP.GT.AND P0, PT, R193, 0x7f, PT ;  /* 0x0000007fc100780c */ /* 0x000fe20003f04270 */
[----:B------:R-:W-:-:S12]  /*10ec0*/  @P2 BRA `(.L_x_1149) ;  /* 0x0000000000102947 */ /* 0x000fd80003800000 */
[----:B------:R-:W-:Y:S05]  /*10ed0*/  @!P1 BRA `(.L_x_1149) ;  /* 0x00000000000c9947 */ /* 0x000fea0003800000 */
[----:B------:R-:W2:Y:S04]  /*10ee0*/  LDG.E R0, desc[UR48][R2.64] ;  /* 0x0000003002007981 */ /* 0x000ea8000c1e1900 */
[----:B-----5:R-:W2:Y:S02]  /*10ef0*/  LDG.E R7, desc[UR48][R2.64+0x4] ;  /* 0x0000043002077981 */ /* 0x020ea4000c1e1900 */
[----:B--2---:R-:W-:-:S07]  /*10f00*/  IMAD.IADD R7, R7, 0x1, -R0 ;  /* 0x0000000107077824 */ /* 0x004fce00078e0a00 */
.L_x_1149:
[----:B------:R-:W-:Y:S01]  /*10f10*/  USHF.R.S32.HI UR4, URZ, 0x1f, UR38 ;  /* 0x0000001f3f047899 */ /* 0x000fe20008011426 */
[----:B------:R-:W-:Y:S01]  /*10f20*/  BSSY B1, `(.L_x_1150) ;  /* 0x000001e000017945 */ /* 0x000fe20003800000 */
[----:B------:R-:W-:Y:S01]  /*10f30*/  USEL UR10, UR38, URZ, !UP0 ;  /* 0x0000003f260a7287 */ /* 0x000fe2000c000000 */
[----:B------:R-:W-:Y:S01]  /*10f40*/  SHF.R.S32.HI R8, RZ, 0x1f, R19 ;  /* 0x0000001fff087819 */ /* 0x000fe20000011413 */
[----:B------:R-:W-:Y:S01]  /*10f50*/  USEL UR9, UR4, URZ, !UP0 ;  /* 0x0000003f04097287 */ /* 0x000fe2000c000000 */
[----:B-----5:R-:W-:Y:S01]  /*10f60*/  SHF.R.S32.HI R6, RZ, 0x1f, R9 ;  /* 0x0000001fff067819 */ /* 0x020fe20000011409 */
[----:B------:R-:W-:Y:S10]  /*10f70*/  @P0 BRA `(.L_x_1151) ;  /* 0x0000000000600947 */ /* 0x000ff40003800000 */
[----:B------:R-:W0:Y:S02]  /*10f80*/  S2R R0, SR_TID.X ;  /* 0x0000000000007919 */ /* 0x000e240000002100 */
[----:B0-----:R-:W-:-:S04]  /*10f90*/  IMAD R0, R188, 0x80, R0 ;  /* 0x00000080bc007824 */ /* 0x001fc800078e0200 */
[----:B------:R-:W-:-:S05]  /*10fa0*/  VIADD R0, R0, 0xffffff80 ;  /* 0xffffff8000007836 */ /* 0x000fca0000000000 */
[----:B------:R-:W-:-:S13]  /*10fb0*/  ISETP.GE.AND P0, PT, R0, R7, PT ;  /* 0x000000070000720c */ /* 0x000fda0003f06270 */
[----:B------:R-:W-:Y:S05]  /*10fc0*/  @P0 BRA `(.L_x_1151) ;  /* 0x00000000004c0947 */ /* 0x000fea0003800000 */
[C---:B-1----:R-:W-:Y:S01]  /*10fd0*/  IADD3 R2, P0, R0.reuse, R9, RZ ;  /* 0x0000000900027210 */ /* 0x042fe20007f1e0ff */
[----:B------:R-:W-:Y:S02]  /*10fe0*/  ULDC.64 UR12, c[0x0][0xb70] ;  /* 0x0002dc00000c7ab9 */ /* 0x000fe40000000a00 */
[----:B------:R-:W-:Y:S01]  /*10ff0*/  UIMAD UR4, UR8, UR12, URZ ;  /* 0x0000000c080472a4 */ /* 0x000fe2000f8e023f */
[----:B------:R-:W-:Y:S01]  /*11000*/  LEA.HI.X.SX32 R3, R0, R6, 0x1, P0 ;  /* 0x0000000600037211 */ /* 0x000fe200000f0eff */
[----:B------:R-:W-:Y:S02]  /*11010*/  IMAD.U32 R5, RZ, RZ, UR12 ;  /* 0x0000000cff057e24 */ /* 0x000fe4000f8e00ff */
[----:B------:R-:W-:Y:S02]  /*11020*/  UIMAD UR4, UR37, UR13, UR4 ;  /* 0x0000000d250472a4 */ /* 0x000fe4000f8e0204 */
[----:B------:R-:W-:Y:S01]  /*11030*/  IMAD.WIDE.U32 R2, R5, UR37, R2 ;  /* 0x0000002505027c25 */ /* 0x000fe2000f8e0002 */
[----:B------:R-:W-:-:S02]  /*11040*/  ULDC.64 UR12, c[0x0][0xb78] ;  /* 0x0002de00000c7ab9 */ /* 0x000fc40000000a00 */
[----:B------:R-:W-:Y:S01]  /*11050*/  UIMAD UR7, UR9, UR12, URZ ;  /* 0x0000000c090772a4 */ /* 0x000fe2000f8e023f */
[----:B------:R-:W-:Y:S02]  /*11060*/  VIADD R3, R3, UR4 ;  /* 0x0000000403037c36 */ /* 0x000fe40008000000 */
[----:B------:R-:W-:Y:S01]  /*11070*/  IMAD.U32 R5, RZ, RZ, UR12 ;  /* 0x0000000cff057e24 */ /* 0x000fe2000f8e00ff */
[----:B------:R-:W-:-:S03]  /*11080*/  UIMAD UR7, UR10, UR13, UR7 ;  /* 0x0000000d0a0772a4 */ /* 0x000fc6000f8e0207 */
[----:B------:R-:W-:Y:S01]  /*11090*/  IMAD.WIDE.U32 R2, R5, UR10, R2 ;  /* 0x0000000a05027c25 */ /* 0x000fe2000f8e0002 */
[----:B------:R-:W-:-:S03]  /*110a0*/  ULDC.64 UR12, c[0x0][0xb40] ;  /* 0x0002d000000c7ab9 */ /* 0x000fc60000000a00 */
[----:B------:R-:W-:Y:S01]  /*110b0*/  VIADD R3, R3, UR7 ;  /* 0x0000000703037c36 */ /* 0x000fe20008000000 */
[----:B------:R-:W-:-:S04]  /*110c0*/  LEA R4, P0, R2, UR12, 0x2 ;  /* 0x0000000c02047c11 */ /* 0x000fc8000f8010ff */
[----:B------:R-:W-:Y:S01]  /*110d0*/  LEA.HI.X R5, R2, UR13, R3, 0x2, P0 ;  /* 0x0000000d02057c11 */ /* 0x000fe200080f1403 */
[----:B------:R-:W-:-:S05]  /*110e0*/  IMAD.MOV.U32 R3, RZ, RZ, -0x800000 ;  /* 0xff800000ff037424 */ /* 0x000fca00078e00ff */
[----:B------:R0:W-:Y:S03]  /*110f0*/  STG.E desc[UR48][R4.64], R3 ;  /* 0x0000000304007986 */ /* 0x0001e6000c101930 */
.L_x_1151:
[----:B------:R-:W-:Y:S05]  /*11100*/  BSYNC B1 ;  /* 0x0000000000017941 */ /* 0x000fea0003800000 */
.L_x_1150:
[----:B------:R-:W-:Y:S01]  /*11110*/  ULDC.64 UR12, c[0x0][0xaa0] ;  /* 0x0002a800000c7ab9 */ /* 0x000fe20000000a00 */
[----:B-1----:R-:W-:Y:S01]  /*11120*/  IMAD.MOV.U32 R2, RZ, RZ, R19 ;  /* 0x000000ffff027224 */ /* 0x002fe200078e0013 */
[----:B------:R-:W-:Y:S01]  /*11130*/  BSSY B1, `(.L_x_1152) ;  /* 0x000002e000017945 */ /* 0x000fe20003800000 */
[----:B0-----:R-:W-:Y:S02]  /*11140*/  IMAD.MOV.U32 R3, RZ, RZ, R8 ;  /* 0x000000ffff037224 */ /* 0x001fe400078e0008 */
[----:B------:R-:W-:Y:S02]  /*11150*/  IMAD R0, R6, UR12, RZ ;  /* 0x0000000c06007c24 */ /* 0x000fe4000f8e02ff */
[----:B------:R-:W-:-:S04]  /*11160*/  IMAD.WIDE.U32 R2, R9, UR12, R2 ;  /* 0x0000000c09027c25 */ /* 0x000fc8000f8e0002 */
[----:B------:R-:W-:Y:S01]  /*11170*/  IMAD R9, R9, UR13, R0 ;  /* 0x0000000d09097c24 */ /* 0x000fe2000f8e0200 */
[----:B------:R-:W-:Y:S01]  /*11180*/  ULDC.64 UR12, c[0x0][0xae0] ;  /* 0x0002b800000c7ab9 */ /* 0x000fe20000000a00 */
[----:B------:R-:W-:Y:S01]  /*11190*/  IMAD R7, R188, -0x80, R7 ;  /* 0xffffff80bc077824 */ /* 0x000fe200078e0207 */
[----:B------:R-:W-:Y:S01]  /*111a0*/  UIMAD UR4, UR8, UR12, URZ ;  /* 0x0000000c080472a4 */ /* 0x000fe2000f8e023f */
[----:B------:R-:W-:Y:S02]  /*111b0*/  IMAD.IADD R3, R3, 0x1, R9 ;  /* 0x0000000103037824 */ /* 0x000fe400078e0209 */
[----:B------:R-:W-:Y:S01]  /*111c0*/  IMAD.U32 R5, RZ, RZ, UR12 ;  /* 0x0000000cff057e24 */ /* 0x000fe2000f8e00ff */
[----:B------:R-:W-:Y:S01]  /*111d0*/  UIMAD UR4, UR37, UR13, UR4 ;  /* 0x0000000d250472a4 */ /* 0x000fe2000f8e0204 */
[C---:B------:R-:W-:Y:S01]  /*111e0*/  VIADD R0, R22.reuse, 0x20 ;  /* 0x0000002016007836 */ /* 0x040fe20000000000 */
[----:B------:R-:W-:Y:S01]  /*111f0*/  ISETP.GE.AND P2, PT, R22, R7, PT ;  /* 0x000000071600720c */ /* 0x000fe20003f46270 */
[----:B------:R-:W-:Y:S01]  /*11200*/  IMAD.WIDE.U32 R2, R5, UR37, R2 ;  /* 0x0000002505027c25 */ /* 0x000fe2000f8e0002 */
[----:B------:R-:W-:-:S02]  /*11210*/  ULDC.64 UR12, c[0x0][0xae8] ;  /* 0x0002ba00000c7ab9 */ /* 0x000fc40000000a00 */
[-C--:B------:R-:W-:Y:S01]  /*11220*/  ISETP.GE.AND P3, PT, R0, R7.reuse, PT ;  /* 0x000000070000720c */ /* 0x080fe20003f66270 */
[----:B------:R-:W-:Y:S01]  /*11230*/  VIADD R3, R3, UR4 ;  /* 0x0000000403037c36 */ /* 0x000fe20008000000 */
[----:B------:R-:W-:Y:S01]  /*11240*/  UIMAD UR4, UR9, UR12, URZ ;  /* 0x0000000c090472a4 */ /* 0x000fe2000f8e023f */
[C---:B------:R-:W-:Y:S02]  /*11250*/  VIADD R4, R22.reuse, 0x40 ;  /* 0x0000004016047836 */ /* 0x040fe40000000000 */
[----:B------:R-:W-:Y:S01]  /*11260*/  VIADD R0, R22, 0x60 ;  /* 0x0000006016007836 */ /* 0x000fe20000000000 */
[----:B------:R-:W-:Y:S01]  /*11270*/  UIMAD UR4, UR10, UR13, UR4 ;  /* 0x0000000d0a0472a4 */ /* 0x000fe2000f8e0204 */
[----:B------:R-:W-:Y:S01]  /*11280*/  IMAD.U32 R5, RZ, RZ, UR12 ;  /* 0x0000000cff057e24 */ /* 0x000fe2000f8e00ff */
[-C--:B------:R-:W-:Y:S01]  /*11290*/  ISETP.GE.AND P1, PT, R4, R7.reuse, PT ;  /* 0x000000070400720c */ /* 0x080fe20003f26270 */
[----:B------:R-:W-:Y:S01]  /*112a0*/  IMAD.MOV.U32 R6, RZ, RZ, R22 ;  /* 0x000000ffff067224 */ /* 0x000fe200078e0016 */
[----:B------:R-:W-:Y:S01]  /*112b0*/  ISETP.GE.AND P0, PT, R0, R7, PT ;  /* 0x000000070000720c */ /* 0x000fe20003f06270 */
[----:B------:R-:W-:Y:S01]  /*112c0*/  IMAD.WIDE.U32 R4, R5, UR10, R2 ;  /* 0x0000000a05047c25 */ /* 0x000fe2000f8e0002 */
[----:B------:R-:W-:-:S03]  /*112d0*/  SHF.R.S32.HI R7, RZ, 0x1f, R22 ;  /* 0x0000001fff077819 */ /* 0x000fc60000011416 */
[----:B------:R-:W-:Y:S02]  /*112e0*/  VIADD R11, R5, UR4 ;  /* 0x00000004050b7c36 */ /* 0x000fe40008000000 */
[----:B------:R-:W-:Y:S01]  /*112f0*/  IMAD.WIDE R6, R188, 0x80, R6 ;  /* 0x00000080bc067825 */ /* 0x000fe200078e0206 */
[----:B------:R-:W-:Y:S06]  /*11300*/  @P2 BRA `(.L_x_1153) ;  /* 0x0000000000402947 */ /* 0x000fec0003800000 */
[----:B------:R-:W-:Y:S01]  /*11310*/  ULDC.64 UR8, c[0x0][0xad8] ;  /* 0x0002b60000087ab9 */ /* 0x000fe20000000a00 */
[----:B------:R-:W-:Y:S01]  /*11320*/  VIADD R0, R19, 0x40 ;  /* 0x0000004013007836 */ /* 0x000fe20000000000 */
        /* <DEDUP_REMOVED lines=14> */
.L_x_1153:
[----:B------:R-:W-:Y:S05]  /*11410*/  BSYNC B1 ;  /* 0x0000000000017941 */ /* 0x000fea0003800000 */
.L_x_1152:
[----:B------:R-:W-:Y:S04]  /*11420*/  BSSY B1, `(.L_x_1154) ;  /* 0x0000014000017945 */ /* 0x000fe80003800000 */
[----:B------:R-:W-:Y:S05]  /*11430*/  @P3 BRA `(.L_x_1155) ;  /* 0x0000000000483947 */ /* 0x000fea0003800000 */
[----:B0-----:R-:W-:Y:S01]  /*11440*/  IADD3 R9, P2, R6, 0x20, RZ ;  /* 0x0000002006097810 */ /* 0x001fe20007f5e0ff */
        /* <DEDUP_REMOVED lines=17> */
.L_x_1155:
[----:B------:R-:W-:Y:S05]  /*11560*/  BSYNC B1 ;  /* 0x0000000000017941 */ /* 0x000fea0003800000 */
.L_x_1154:
[----:B------:R-:W-:Y:S04]  /*11570*/  BSSY B1, `(.L_x_1156) ;  /* 0x0000014000017945 */ /* 0x000fe80003800000 */
[----:B------:R-:W-:Y:S05]  /*11580*/  @P1 BRA `(.L_x_1157) ;  /* 0x0000000000481947 */ /* 0x000fea0003800000 */
[----:B01----:R-:W-:Y:S01]  /*11590*/  IADD3 R9, P1, R6, 0x40, RZ ;  /* 0x0000004006097810 */ /* 0x003fe20007f3e0ff */
        /* <DEDUP_REMOVED lines=17> */
.L_x_1157:
[----:B------:R-:W-:Y:S05]  /*116b0*/  BSYNC B1 ;  /* 0x0000000000017941 */ /* 0x000fea0003800000 */
.L_x_1156:
        /* <DEDUP_REMOVED lines=19> */
.L_x_1148:
[----:B------:R-:W-:Y:S05]  /*117f0*/  BSYNC B0 ;  /* 0x0000000000007941 */ /* 0x000fea0003800000 */
.L_x_1139:
[----:B------:R-:W-:Y:S02]  /*11800*/  ULDC UR4, c[0x0][0xc14] ;  /* 0x0003050000047ab9 */ /* 0x000fe40000000800 */
[----:B------:R-:W-:-:S06]  /*11810*/  UISETP.GE.AND UP0, UPT, UR5, UR4, UPT ;  /* 0x000000040500728c */ /* 0x000fcc000bf06270 */
[----:B------:R-:W-:-:S13]  /*11820*/  PLOP3.LUT P0, PT, PT, PT, UP0, 0x80, 0x0 ;  /* 0x000000000000781c */ /* 0x000fda0003f0f008 */
[----:B------:R-:W-:Y:S05]  /*11830*/  @!P0 BRA `(.L_x_1158) ;  /* 0xfffffef400548947 */ /* 0x000fea000383ffff */
[----:B------:R-:W-:Y:S05]  /*11840*/  EXIT ;  /* 0x000000000000794d */ /* 0x000fea0003800000 */
.L_x_1057:
[----:B------:R-:W-:-:S08]  /*11850*/  NOP ;  /* 0x0000000000007918 */ /* 0x000fd00000000000 */
[----:B------:R-:W0:-:S00]  /*11860*/  USETMAXREG.DEALLOC.CTAPOOL 0x18 ;  /* 0x00000018000079c8 */ /* 0x000e0000080e0500 */
        /* <DEDUP_REMOVED lines=8> */
[----:B------:R-:W1:Y:S01]  /*118f0*/  S2UR UR6, SR_CTAID.X ;  /* 0x00000000000679c3 */ /* 0x000e620000002500 */
        /* <DEDUP_REMOVED lines=9> */
[----:B------:R-:W-:Y:S01]  /*11990*/  IMAD.MOV.U32 R16, RZ, RZ, RZ ;  /* 0x000000ffff107224 */ /* 0x000fe200078e00ff */
[----:B------:R-:W-:Y:S02]  /*119a0*/  ISETP.GE.U32.AND P0, PT, R7, 0x2, PT ;  /* 0x000000020700780c */ /* 0x000fe40003f06070 */
[----:B------:R-:W-:-:S09]  /*119b0*/  LOP3.LUT R0, R0, 0xfffffffe, RZ, 0xc0, !PT ;  /* 0xfffffffe00007812 */ /* 0x000fd200078ec0ff */
[----:B------:R-:W-:-:S04]  /*119c0*/  @P1 LOP3.LUT R0, R0, 0x1, RZ, 0xfc, !PT ;  /* 0x0000000100001812 */ /* 0x000fc800078efcff */
[----:B------:R-:W-:-:S04]  /*119d0*/  LOP3.LUT R0, R0, 0xffffffef, RZ, 0xc0, !PT ;  /* 0xffffffef00007812 */ /* 0x000fc800078ec0ff */
[----:B------:R-:W-:-:S04]  /*119e0*/  @P0 LOP3.LUT R0, R0, 0x10, RZ, 0xfc, !PT ;  /* 0x0000001000000812 */ /* 0x000fc800078efcff */
[----:B------:R-:W-:Y:S01]  /*119f0*/  LOP3.LUT R0, R0, 0xfffffff7, RZ, 0xc0, !PT ;  /* 0xfffffff700007812 */ /* 0x000fe200078ec0ff */
[----:B--2---:R-:W0:Y:S02]  /*11a00*/  SHFL.UP PT, R4, R8, 0x1, RZ ;  /* 0x0420000008047989 */ /* 0x004e2400000e00ff */
[----:B0-----:R-:W-:-:S05]  /*11a10*/  SEL R5, R4, RZ, P1 ;  /* 0x000000ff04057207 */ /* 0x001fca0000800000 */
[----:B------:R-:W-:-:S05]  /*11a20*/  IMAD.IADD R5, R8, 0x1, R5 ;  /* 0x0000000108057824 */ /* 0x000fca00078e0205 */
[----:B------:R-:W0:Y:S02]  /*11a30*/  SHFL.UP PT, R4, R5, 0x2, RZ ;  /* 0x0440000005047989 */ /* 0x000e2400000e00ff */
[----:B0-----:R-:W-:Y:S02]  /*11a40*/  SEL R4, R4, RZ, P0 ;  /* 0x000000ff04047207 */ /* 0x001fe40000000000 */
[----:B------:R-:W-:-:S03]  /*11a50*/  ISETP.GE.U32.AND P0, PT, R7, 0x4, PT ;  /* 0x000000040700780c */ /* 0x000fc60003f06070 */
[----:B------:R-:W-:-:S05]  /*11a60*/  IMAD.IADD R4, R5, 0x1, R4 ;  /* 0x0000000105047824 */ /* 0x000fca00078e0204 */
[----:B------:R-:W0:Y:S05]  /*11a70*/  SHFL.UP PT, R6, R4, 0x4, RZ ;  /* 0x0480000004067989 */ /* 0x000e2a00000e00ff */
[----:B------:R-:W-:-:S04]  /*11a80*/  @P0 LOP3.LUT R0, R0, 0x8, RZ, 0xfc, !PT ;  /* 0x0000000800000812 */ /* 0x000fc800078efcff */
[----:B------:R-:W-:Y:S02]  /*11a90*/  LOP3.LUT R0, R0, 0xfffffffb, RZ, 0xc0, !PT ;  /* 0xfffffffb00007812 */ /* 0x000fe400078ec0ff */
[----:B0-----:R-:W-:Y:S01]  /*11aa0*/  SEL R3, R6, RZ, P0 ;  /* 0x000000ff06037207 */ /* 0x001fe20000000000 */
[----:B------:R-:W-:Y:S01]  /*11ab0*/  IMAD.MOV.U32 R6, RZ, RZ, RZ ;  /* 0x000000ffff067224 */ /* 0x000fe200078e00ff */
[----:B------:R-:W-:-:S03]  /*11ac0*/  ISETP.GE.U32.AND P0, PT, R7, 0x8, PT ;  /* 0x000000080700780c */ /* 0x000fc60003f06070 */
[----:B------:R-:W-:-:S05]  /*11ad0*/  IMAD.IADD R3, R4, 0x1, R3 ;  /* 0x0000000104037824 */ /* 0x000fca00078e0203 */
[----:B------:R-:W0:Y:S05]  /*11ae0*/  SHFL.UP PT, R2, R3, 0x8, RZ ;  /* 0x0500000003027989 */ /* 0x000e2a00000e00ff */
[----:B------:R-:W-:-:S04]  /*11af0*/  @P0 LOP3.LUT R0, R0, 0x4, RZ, 0xfc, !PT ;  /* 0x0000000400000812 */ /* 0x000fc800078efcff */
[----:B------:R-:W-:Y:S02]  /*11b00*/  LOP3.LUT R0, R0, 0xfffffffd, RZ, 0xc0, !PT ;  /* 0xfffffffd00007812 */ /* 0x000fe400078ec0ff */
[----:B0-----:R-:W-:Y:S02]  /*11b10*/  SEL R2, R2, RZ, P0 ;  /* 0x000000ff02027207 */ /* 0x001fe40000000000 */
[----:B------:R-:W-:-:S03]  /*11b20*/  ISETP.GE.U32.AND P0, PT, R7, 0x10, PT ;  /* 0x000000100700780c */ /* 0x000fc60003f06070 */
[----:B------:R-:W-:-:S05]  /*11b30*/  IMAD.IADD R2, R3, 0x1, R2 ;  /* 0x0000000103027824 */ /* 0x000fca00078e0202 */
[----:B------:R-:W0:Y:S05]  /*11b40*/  SHFL.UP PT, R5, R2, 0x10, RZ ;  /* 0x0600000002057989 */ /* 0x000e2a00000e00ff */
[----:B------:R-:W-:Y:S02]  /*11b50*/  @P0 LOP3.LUT R0, R0, 0x2, RZ, 0xfc, !PT ;  /* 0x0000000200000812 */ /* 0x000fe400078efcff */
[----:B0-----:R-:W-:-:S05]  /*11b60*/  SEL R5, R5, RZ, P0 ;  /* 0x000000ff05057207 */ /* 0x001fca0000000000 */
[----:B------:R-:W-:-:S05]  /*11b70*/  IMAD.IADD R4, R2, 0x1, R5 ;  /* 0x0000000102047824 */ /* 0x000fca00078e0205 */
[----:B------:R-:W0:Y:S02]  /*11b80*/  SHFL.IDX PT, R5, R4, 0x1f, 0x1f ;  /* 0x03e01f0004057f89 */ /* 0x000e2400000e0000 */
[----:B0-----:R-:W-:-:S04]  /*11b90*/  IMAD R5, R5, UR4, RZ ;  /* 0x0000000405057c24 */ /* 0x001fc8000f8e02ff */
[----:B------:R-:W-:Y:S01]  /*11ba0*/  IMAD.MOV.U32 R2, RZ, RZ, R5 ;  /* 0x000000ffff027224 */ /* 0x000fe200078e0005 */
[----:B-1----:R-:W-:-:S13]  /*11bb0*/  ISETP.GT.AND P0, PT, R5, UR6, PT ;  /* 0x0000000605007c0c */ /* 0x002fda000bf04270 */
[----:B------:R-:W-:Y:S05]  /*11bc0*/  @P0 BRA `(.L_x_1159) ;  /* 0x0000000000b80947 */ /* 0x000fea0003800000 */
[----:B------:R-:W-:Y:S01]  /*11bd0*/  IMAD.MOV.U32 R5, RZ, RZ, R2 ;  /* 0x000000ffff057224 */ /* 0x000fe200078e0002 */
[----:B------:R-:W-:Y:S01]  /*11be0*/  ULDC UR5, c[0x0][0xc14] ;  /* 0x0003050000057ab9 */ /* 0x000fe20000000800 */
[----:B------:R-:W-:Y:S01]  /*11bf0*/  IMAD.MOV.U32 R6, RZ, RZ, RZ ;  /* 0x000000ffff067224 */ /* 0x000fe200078e00ff */
[----:B------:R-:W-:Y:S01]  /*11c00*/  ULDC UR7, c[0x0][0xc14] ;  /* 0x0003050000077ab9 */ /* 0x000fe20000000800 */
[----:B------:R-:W-:-:S05]  /*11c10*/  ULDC UR4, c[0x0][0xc10] ;  /* 0x0003040000047ab9 */ /* 0x000fca0000000800 */
.L_x_1163:
[----:B------:R-:W-:Y:S02]  /*11c20*/  VIADD R6, R6, 0x1f ;  /* 0x0000001f06067836 */ /* 0x000fe40000000000 */
[----:B------:R-:W-:-:S03]  /*11c30*/  IMAD.U32 R19, RZ, RZ, UR7 ;  /* 0x00000007ff137e24 */ /* 0x000fc6000f8e00ff */
[----:B------:R-:W-:-:S13]  /*11c40*/  ISETP.GE.AND P0, PT, R6, UR5, PT ;  /* 0x0000000506007c0c */ /* 0x000fda000bf06270 */
[----:B------:R-:W-:Y:S05]  /*11c50*/  @P0 BRA `(.L_x_1160) ;  /* 0x0000000400c40947 */ /* 0x000fea0003800000 */
[----:B------:R-:W0:Y:S01]  /*11c60*/  S2R R2, SR_TID.X ;  /* 0x0000000000027919 */ /* 0x000e220000002100 */
[----:B------:R-:W-:Y:S01]  /*11c70*/  BSSY B0, `(.L_x_1161) ;  /* 0x000000a000007945 */ /* 0x000fe20003800000 */
[----:B------:R-:W-:Y:S01]  /*11c80*/  IMAD.MOV.U32 R8, RZ, RZ, RZ ;  /* 0x000000ffff087224 */ /* 0x000fe200078e00ff */
[----:B0-----:R-:W-:-:S04]  /*11c90*/  LOP3.LUT R9, R2, 0x1f, RZ, 0xc0, !PT ;  /* 0x0000001f02097812 */ /* 0x001fc800078ec0ff */
[C---:B------:R-:W-:Y:S01]  /*11ca0*/  ISETP.NE.AND P1, PT, R9.reuse, 0x1f, PT ;  /* 0x0000001f0900780c */ /* 0x040fe20003f25270 */
[----:B------:R-:W-:-:S05]  /*11cb0*/  IMAD.IADD R7, R9, 0x1, R6 ;  /* 0x0000000109077824 */ /* 0x000fca00078e0206 */
[----:B------:R-:W-:-:S13]  /*11cc0*/  ISETP.GE.OR P0, PT, R7, UR5, !P1 ;  /* 0x0000000507007c0c */ /* 0x000fda000cf06670 */
[----:B------:R-:W-:Y:S05]  /*11cd0*/  @P0 BRA `(.L_x_1162) ;  /* 0x00000000000c0947 */ /* 0x000fea0003800000 */
[----:B------:R-:W0:Y:S02]  /*11ce0*/  LDC.64 R2, c[0x0][0xc58] ;  /* 0x00031600ff027b82 */ /* 0x000e240000000a00 */
[----:B0-----:R-:W-:-:S05]  /*11cf0*/  IMAD.WIDE R2, R7, 0x4, R2 ;  /* 0x0000000407027825 */ /* 0x001fca00078e0202 */
[----:B------:R0:W5:Y:S02]  /*11d00*/  LDG.E R8, desc[UR48][R2.64] ;  /* 0x0000003002087981 */ /* 0x000164000c1e1900 */
.L_x_1162:
[----:B------:R-:W-:Y:S05]  /*11d10*/  BSYNC B0 ;  /* 0x0000000000007941 */ /* 0x000fea0003800000 */
.L_x_1161:
        /* <DEDUP_REMOVED lines=25> */
.L_x_1159:
[----:B------:R-:W-:-:S04]  /*11eb0*/  IMAD.IADD R7, R5, 0x1, -R2 ;  /* 0x0000000105077824 */ /* 0x000fc800078e0a02 */
[----:B------:R-:W-:-:S05]  /*11ec0*/  IMAD R2, R4, UR4, R7 ;  /* 0x0000000404027c24 */ /* 0x000fca000f8e0207 */
[----:B------:R-:W-:Y:S02]  /*11ed0*/  ISETP.GT.AND P0, PT, R2, UR6, PT ;  /* 0x0000000602007c0c */ /* 0x000fe4000bf04270 */
[----:B------:R-:W0:Y:S11]  /*11ee0*/  LDC.64 R2, c[0x0][0xc68] ;  /* 0x00031a00ff027b82 */ /* 0x000e360000000a00 */
[----:B------:R-:W-:-:S04]  /*11ef0*/  VOTE.ANY R9, PT, !P0 ;  /* 0x0000000000097806 */ /* 0x000fc800040e0100 */
[----:B------:R-:W1:Y:S02]  /*11f00*/  POPC R5, R9 ;  /* 0x0000000900057309 */ /* 0x000e640000000000 */
[----:B-1----:R-:W-:-:S04]  /*11f10*/  IMAD.IADD R19, R5, 0x1, R6 ;  /* 0x0000000105137824 */ /* 0x002fc800078e0206 */
[----:B0-----:R-:W-:-:S05]  /*11f20*/  IMAD.WIDE R2, R19, 0x4, R2 ;  /* 0x0000000413027825 */ /* 0x001fca00078e0202 */
[----:B------:R-:W2:Y:S01]  /*11f30*/  LDG.E R10, desc[UR48][R2.64] ;  /* 0x00000030020a7981 */ /* 0x000ea2000c1e1900 */
[----:B------:R-:W-:-:S03]  /*11f40*/  ISETP.NE.AND P0, PT, R9, RZ, PT ;  /* 0x000000ff0900720c */ /* 0x000fc60003f05270 */
[----:B------:R-:W2:Y:S02]  /*11f50*/  SHFL.IDX PT, R17, R8, R5, 0x1f ;  /* 0x00001f0508117589 */ /* 0x000ea400000e0000 */
[----:B--2---:R-:W-:-:S05]  /*11f60*/  IMAD R6, R17, R10, RZ ;  /* 0x0000000a11067224 */ /* 0x004fca00078e02ff */
[----:B------:R-:W-:-:S04]  /*11f70*/  IABS R11, R6 ;  /* 0x00000006000b7213 */ /* 0x000fc80000000000 */
[----:B------:R-:W0:Y:S08]  /*11f80*/  I2F.RP R12, R11 ;  /* 0x0000000b000c7306 */ /* 0x000e300000209400 */
[----:B0-----:R-:W0:Y:S02]  /*11f90*/  MUFU.RCP R12, R12 ;  /* 0x0000000c000c7308 */ /* 0x001e240000001000 */
[----:B0-----:R-:W-:-:S06]  /*11fa0*/  VIADD R13, R12, 0xffffffe ;  /* 0x0ffffffe0c0d7836 */ /* 0x001fcc0000000000 */
[----:B------:R0:W1:Y:S01]  /*11fb0*/  F2I.FTZ.U32.TRUNC.NTZ R3, R13 ;  /* 0x0000000d00037305 */ /* 0x000062000021f000 */
[----:B------:R-:W-:Y:S05]  /*11fc0*/  @!P0 BRA `(.L_x_1164) ;  /* 0x0000000000088947 */ /* 0x000fea0003800000 */
[----:B------:R-:W-:-:S05]  /*11fd0*/  VIADD R5, R5, 0xffffffff ;  /* 0xffffffff05057836 */ /* 0x000fca0000000000 */
[----:B------:R2:W3:Y:S02]  /*11fe0*/  SHFL.IDX PT, R16, R4, R5, 0x1f ;  /* 0x00001f0504107589 */ /* 0x0004e400000e0000 */
.L_x_1164:
[----:B-1----:R-:W-:Y:S01]  /*11ff0*/  IMAD.MOV R2, RZ, RZ, -R3 ;  /* 0x000000ffff027224 */ /* 0x002fe200078e0a03 */
[----:B--2---:R-:W-:Y:S01]  /*12000*/  IABS R4, R6 ;  /* 0x0000000600047213 */ /* 0x004fe20000000000 */
[----:B---3--:R-:W-:Y:S02]  /*12010*/  IMAD R16, R16, UR4, R7 ;  /* 0x0000000410107c24 */ /* 0x008fe4000f8e0207 */
[----:B------:R-:W-:Y:S02]  /*12020*/  IMAD R5, R2, R11, RZ ;  /* 0x0000000b02057224 */ /* 0x000fe400078e02ff */
[----:B------:R-:W-:Y:S02]  /*12030*/  IMAD.MOV.U32 R2, RZ, RZ, RZ ;  /* 0x000000ffff027224 */ /* 0x000fe400078e00ff */
[----:B------:R-:W-:Y:S02]  /*12040*/  IMAD.MOV R4, RZ, RZ, -R4 ;  /* 0x000000ffff047224 */ /* 0x000fe400078e0a04 */
[----:B------:R-:W-:Y:S01]  /*12050*/  IMAD.HI.U32 R2, R3, R5, R2 ;  /* 0x0000000503027227 */ /* 0x000fe200078e0002 */
[----:B------:R-:W-:-:S04]  /*12060*/  IADD3 R5, -R16, UR6, RZ ;  /* 0x0000000610057c10 */ /* 0x000fc8000fffe1ff */
        /* <DEDUP_REMOVED lines=8> */
[----:B------:R-:W-:Y:S01]  /*120f0*/  @P0 VIADD R2, R2, 0x1 ;  /* 0x0000000102020836 */ /* 0x000fe20000000000 */
[----:B------:R-:W-:-:S13]  /*12100*/  ISETP.GE.AND P0, PT, R3, RZ, PT ;  /* 0x000000ff0300720c */ /* 0x000fda0003f06270 */
[----:B------:R-:W-:Y:S01]  /*12110*/  @!P0 IMAD.MOV R2, RZ, RZ, -R2 ;  /* 0x000000ffff028224 */ /* 0x000fe200078e0a02 */
[----:B------:R-:W-:-:S13]  /*12120*/  ISETP.NE.AND P0, PT, R6, RZ, PT ;  /* 0x000000ff0600720c */ /* 0x000fda0003f05270 */
[----:B------:R-:W-:-:S05]  /*12130*/  @!P0 LOP3.LUT R2, RZ, R6, RZ, 0x33, !PT ;  /* 0x00000006ff028212 */ /* 0x000fca00078e33ff */
[----:B------:R-:W-:Y:S02]  /*12140*/  IMAD R4, R10, R2, RZ ;  /* 0x000000020a047224 */ /* 0x000fe400078e02ff */
[----:B------:R-:W-:Y:S02]  /*12150*/  IMAD.MOV R2, RZ, RZ, -R2 ;  /* 0x000000ffff027224 */ /* 0x000fe400078e0a02 */
[----:B------:R-:W-:Y:S02]  /*12160*/  IMAD.MOV R3, RZ, RZ, -R4 ;  /* 0x000000ffff037224 */ /* 0x000fe400078e0a04 */
[----:B------:R-:W-:-:S03]  /*12170*/  IMAD R5, R6, R2, R5 ;  /* 0x0000000206057224 */ /* 0x000fc600078e0205 */
[----:B------:R-:W-:-:S04]  /*12180*/  VIADDMNMX R10, R3, UR4, R10, PT ;  /* 0x00000004030a7c46 */ /* 0x000fc8000b80010a */
[-C--:B------:R-:W-:Y:S02]  /*12190*/  IABS R7, R10.reuse ;  /* 0x0000000a00077213 */ /* 0x080fe40000000000 */
[----:B------:R-:W-:Y:S02]  /*121a0*/  IABS R6, R10 ;  /* 0x0000000a00067213 */ /* 0x000fe40000000000 */
[----:B------:R-:W1:Y:S03]  /*121b0*/  I2F.RP R8, R7 ;  /* 0x0000000700087306 */ /* 0x000e660000209400 */
[----:B------:R-:W-:-:S05]  /*121c0*/  IMAD.MOV R6, RZ, RZ, -R6 ;  /* 0x000000ffff067224 */ /* 0x000fca00078e0a06 */
[----:B-1----:R-:W1:Y:S02]  /*121d0*/  MUFU.RCP R8, R8 ;  /* 0x0000000800087308 */ /* 0x002e640000001000 */
[----:B-1----:R-:W-:-:S06]  /*121e0*/  VIADD R3, R8, 0xffffffe ;  /* 0x0ffffffe08037836 */ /* 0x002fcc0000000000 */
[----:B------:R-:W1:Y:S02]  /*121f0*/  F2I.FTZ.U32.TRUNC.NTZ R3, R3 ;  /* 0x0000000300037305 */ /* 0x000e64000021f000 */
[----:B-1----:R-:W-:-:S04]  /*12200*/  IMAD.MOV R2, RZ, RZ, -R3 ;  /* 0x000000ffff027224 */ /* 0x002fc800078e0a03 */
[----:B------:R-:W-:Y:S02]  /*12210*/  IMAD R9, R2, R7, RZ ;  /* 0x0000000702097224 */ /* 0x000fe400078e02ff */
[----:B------:R-:W-:-:S04]  /*12220*/  IMAD.MOV.U32 R2, RZ, RZ, RZ ;  /* 0x000000ffff027224 */ /* 0x000fc800078e00ff */
[----:B------:R-:W-:Y:S01]  /*12230*/  IMAD.HI.U32 R2, R3, R9, R2 ;  /* 0x0000000903027227 */ /* 0x000fe200078e0002 */
[----:B------:R-:W-:Y:S02]  /*12240*/  IABS R9, R5 ;  /* 0x0000000500097213 */ /* 0x000fe40000000000 */
[C---:B------:R-:W-:Y:S01]  /*12250*/  LOP3.LUT R3, R5.reuse, R10, RZ, 0x3c, !PT ;  /* 0x0000000a05037212 */ /* 0x040fe200078e3cff */
[----:B------:R-:W-:Y:S02]  /*12260*/  IMAD.IADD R5, R5, 0x1, R4 ;  /* 0x0000000105057824 */ /* 0x000fe400078e0204 */
[----:B------:R-:W-:-:S04]  /*12270*/  IMAD.HI.U32 R2, R2, R9, RZ ;  /* 0x0000000902027227 */ /* 0x000fc800078e00ff */
[----:B------:R-:W-:-:S05]  /*12280*/  IMAD R6, R2, R6, R9 ;  /* 0x0000000602067224 */ /* 0x000fca00078e0209 */
        /* <DEDUP_REMOVED lines=8> */
[----:B------:R-:W-:Y:S01]  /*12310*/  @!P0 LOP3.LUT R2, RZ, R10, RZ, 0x33, !PT ;  /* 0x0000000aff028212 */ /* 0x000fe200078e33ff */
[----:B------:R-:W-:-:S04]  /*12320*/  IMAD.MOV R10, RZ, RZ, -R10 ;  /* 0x000000ffff0a7224 */ /* 0x000fc800078e0a0a */
[----:B------:R-:W-:Y:S01]  /*12330*/  IMAD R18, R2, R10, R5 ;  /* 0x0000000a02127224 */ /* 0x000fe200078e0205 */
[----:B------:R-:W-:-:S05]  /*12340*/  LOP3.LUT R2, RZ, R2, RZ, 0x33, !PT ;  /* 0x00000002ff027212 */ /* 0x000fca00078e33ff */
[----:B------:R-:W-:Y:S01]  /*12350*/  IMAD.IADD R17, R17, 0x1, R2 ;  /* 0x0000000111117824 */ /* 0x000fe200078e0202 */
[----:B------:R-:W-:Y:S06]  /*12360*/  BRA `(.L_x_1165) ;  /* 0x00000000000c7947 */ /* 0x000fec0003800000 */
.L_x_1160:
[----:B------:R-:W-:Y:S02]  /*12370*/  IMAD.MOV.U32 R17, RZ, RZ, RZ ;  /* 0x000000ffff117224 */ /* 0x000fe400078e00ff */
[----:B------:R-:W-:Y:S02]  /*12380*/  IMAD.U32 R16, RZ, RZ, UR6 ;  /* 0x00000006ff107e24 */ /* 0x000fe4000f8e00ff */
[----:B------:R-:W-:-:S07]  /*12390*/  IMAD.MOV.U32 R18, RZ, RZ, RZ ;  /* 0x000000ffff127224 */ /* 0x000fce00078e00ff */
.L_x_1165:
[----:B------:R-:W1:Y:S01]  /*123a0*/  S2R R2, SR_TID.X ;  /* 0x0000000000027919 */ /* 0x000e620000002100 */
[----:B------:R-:W-:Y:S01]  /*123b0*/  STL [R1], RZ ;  /* 0x000000ff01007387 */ /* 0x000fe20000100800 */
[----:B-1----:R-:W-:-:S04]  /*123c0*/  LOP3.LUT R2, R2, 0x1f, RZ, 0xc0, !PT ;  /* 0x0000001f02027812 */ /* 0x002fc800078ec0ff */
[----:B------:R-:W-:-:S13]  /*123d0*/  ISETP.NE.AND P0, PT, R2, RZ, PT ;  /* 0x000000ff0200720c */ /* 0x000fda0003f05270 */
[----:B------:R-:W1:Y:S01]  /*123e0*/  @!P0 S2R R3, SR_CgaCtaId ;  /* 0x0000000000038919 */ /* 0x000e620000008800 */
[----:B------:R-:W-:-:S04]  /*123f0*/  @!P0 MOV R0, 0x400 ;  /* 0x0000040000008802 */ /* 0x000fc80000000f00 */
[----:B-1----:R-:W-:-:S05]  /*12400*/  @!P0 LEA R0, R3, R0, 0x18 ;  /* 0x0000000003008211 */ /* 0x002fca00078ec0ff */
[----:B------:R1:W-:Y:S01]  /*12410*/  @!P0 STS.128 [R0+0x288d0], R16 ;  /* 0x0288d01000008388 */ /* 0x0003e20000000c00 */
[----:B------:R-:W-:Y:S06]  /*12420*/  BAR.ARV 0x5, 0x120 ;  /* 0x0144800000007b1d */ /* 0x000fec0000002000 */
[----:B------:R-:W-:Y:S01]  /*12430*/  ISETP.GE.AND P0, PT, R19, UR5, PT ;  /* 0x0000000513007c0c */ /* 0x000fe2000bf06270 */
[----:B-1----:R-:W-:-:S05]  /*12440*/  IMAD.MOV.U32 R0, RZ, RZ, 0x1 ;  /* 0x00000001ff007424 */ /* 0x002fca00078e00ff */
[----:B------:R1:W-:Y:S04]  /*12450*/  STL [R1+0x8], R0 ;  /* 0x0000080001007387 */ /* 0x0003e80000100800 */
[----:B------:R1:W-:Y:S03]  /*12460*/  STL [R1+0x18], RZ ;  /* 0x000018ff01007387 */ /* 0x0003e60000100800 */
[----:B------:R-:W-:Y:S05]  /*12470*/  @P0 BRA `(.L_x_1166) ;  /* 0x0000004000600947 */ /* 0x000fea0003800000 */
[----:B-1----:R-:W-:Y:S01]  /*12480*/  IMAD.MOV.U32 R0, RZ, RZ, 0x1 ;  /* 0x00000001ff007424 */ /* 0x002fe200078e00ff */
[----:B------:R1:W-:Y:S01]  /*12490*/  STL [R1+0x18], RZ ;  /* 0x000018ff01007387 */ /* 0x0003e20000100800 */
[----:B------:R-:W-:Y:S01]  /*124a0*/  ULDC UR37, c[0x0][0xc] ;  /* 0x0000030000257ab9 */ /* 0x000fe20000000800 */
[----:B------:R-:W-:Y:S02]  /*124b0*/  ULDC.64 UR38, c[0x0][0x198] ;  /* 0x0000660000267ab9 */ /* 0x000fe40000000a00 */
[----:B------:R1:W-:Y:S04]  /*124c0*/  STL [R1+0x8], R0 ;  /* 0x0000080001007387 */ /* 0x0003e80000100800 */
[----:B------:R1:W-:Y:S02]  /*124d0*/  STL [R1], RZ ;  /* 0x000000ff01007387 */ /* 0x0003e40000100800 */
.L_x_1240:
[----:B------:R-:W-:Y:S05]  /*124e0*/  YIELD ;  /* 0x0000000000007946 */ /* 0x000fea0003800000 */
[----:B------:R-:W-:Y:S01]  /*124f0*/  ULDC.64 UR4, c[0x0][0xa28] ;  /* 0x00028a0000047ab9 */ /* 0x000fe20000000a00 */
[----:B------:R-:W-:Y:S01]  /*12500*/  IMAD.MOV.U32 R4, RZ, RZ, RZ ;  /* 0x000000ffff047224 */ /* 0x000fe200078e00ff */
[----:B------:R-:W-:Y:S01]  /*12510*/  ISETP.NE.U32.AND P0, PT, RZ, UR4, PT ;  /* 0x00000004ff007c0c */ /* 0x000fe2000bf05070 */
[----:B-1----:R-:W-:Y:S01]  /*12520*/  IMAD.MOV.U32 R0, RZ, RZ, RZ ;  /* 0x000000ffff007224 */ /* 0x002fe200078e00ff */
[----:B------:R-:W-:Y:S02]  /*12530*/  ULDC.64 UR6, c[0x0][0xa08] ;  /* 0x0002820000067ab9 */ /* 0x000fe40000000a00 */
[----:B------:R-:W-:Y:S01]  /*12540*/  ISETP.NE.AND.EX P0, PT, RZ, UR5, PT, P0 ;  /* 0x00000005ff007c0c */ /* 0x000fe2000bf05300 */
[----:B------:R-:W-:-:S12]  /*12550*/  ULDC.64 UR4, c[0x0][0xa00] ;  /* 0x0002800000047ab9 */ /* 0x000fd80000000a00 */
[----:B--2---:R-:W1:Y:S01]  /*12560*/  @P0 LDC.64 R2, c[0x0][0xa28] ;  /* 0x00028a00ff020b82 */ /* 0x004e620000000a00 */
[----:B------:R-:W-:Y:S01]  /*12570*/  ISETP.NE.U32.AND P2, PT, RZ, UR4, PT ;  /* 0x00000004ff007c0c */ /* 0x000fe2000bf45070 */
[----:B-1----:R-:W-:-:S05]  /*12580*/  @P0 IMAD.WIDE R2, R19, 0x4, R2 ;  /* 0x0000000413020825 */ /* 0x002fca00078e0202 */
[----:B------:R1:W5:Y:S01]  /*12590*/  @P0 LDG.E R4, desc[UR48][R2.64] ;  /* 0x0000003002040981 */ /* 0x000362000c1e1900 */
[----:B------:R-:W-:Y:S01]  /*125a0*/  ISETP.NE.AND.EX P2, PT, RZ, UR5, PT, P2 ;  /* 0x00000005ff007c0c */ /* 0x000fe2000bf45320 */
[----:B------:R-:W-:Y:S01]  /*125b0*/  ULDC.64 UR4, c[0x0][0xa18] ;  /* 0x0002860000047ab9 */ /* 0x000fe20000000a00 */
[----:B-1----:R-:W1:Y:S02]  /*125c0*/  LDC.64 R2, c[0x0][0xa00] ;  /* 0x00028000ff027b82 */ /* 0x002e640000000a00 */
[----:B-1----:R-:W-:-:S09]  /*125d0*/  IMAD.WIDE R2, R19, 0x4, R2 ;  /* 0x0000000413027825 */ /* 0x002fd200078e0202 */
[----:B------:R-:W2:Y:S01]  /*125e0*/  @P2 LDG.E R0, desc[UR48][R2.64] ;  /* 0x0000003002002981 */ /* 0x000ea2000c1e1900 */
[----:B------:R-:W-:Y:S01]  /*125f0*/  ISETP.NE.U32.AND P1, PT, RZ, UR4, PT ;  /* 0x00000004ff007c0c */ /* 0x000fe2000bf25070 */
[----:B------:R-:W-:-:S03]  /*12600*/  ULDC UR4, c[0x0][0x288] ;  /* 0x0000a20000047ab9 */ /* 0x000fc60000000800 */
[----:B------:R-:W-:-:S13]  /*12610*/  ISETP.NE.AND.EX P1, PT, RZ, UR5, PT, P1 ;  /* 0x00000005ff007c0c */ /* 0x000fda000bf25310 */
[----:B------:R-:W1:Y:S02]  /*12620*/  @P1 LDC.64 R6, c[0x0][0xa18] ;  /* 0x00028600ff061b82 */ /* 0x000e640000000a00 */
[----:B-1----:R-:W-:Y:S01]  /*12630*/  @P1 IMAD.WIDE R6, R19, 0x4, R6 ;  /* 0x0000000413061825 */ /* 0x002fe200078e0206 */
[----:B--2---:R1:W-:Y:S03]  /*12640*/  STL [R1+0x1c], R0 ;  /* 0x00001c0001007387 */ /* 0x0043e60000100800 */
[----:B-1----:R-:W-:Y:S01]  /*12650*/  IMAD.U32 R0, RZ, RZ, UR4 ;  /* 0x00000004ff007e24 */ /* 0x002fe2000f8e00ff */
[----:B------:R-:W-:-:S05]  /*12660*/  ULDC.64 UR4, c[0x0][0x3f8] ;  /* 0x0000fe0000047ab9 */ /* 0x000fca0000000a00 */
[----:B------:R1:W5:Y:S01]  /*12670*/  @P1 LDG.E R0, desc[UR48][R6.64] ;  /* 0x0000003006001981 */ /* 0x000362000c1e1900 */
[----:B------:R-:W-:Y:S01]  /*12680*/  UISETP.NE.U32.AND UP0, UPT, UR4, URZ, UPT ;  /* 0x0000003f0400728c */ /* 0x000fe2000bf05070 */
[----:B------:R-:W-:Y:S02]  /*12690*/  ISETP.NE.U32.AND P0, PT, RZ, UR6, PT ;  /* 0x00000006ff007c0c */ /* 0x000fe4000bf05070 */
[----:B------:R-:W-:Y:S01]  /*126a0*/  ULDC UR4, c[0x0][0x404] ;  /* 0x0001010000047ab9 */ /* 0x000fe20000000800 */
[----:B------:R-:W-:Y:S01]  /*126b0*/  UISETP.NE.AND.EX UP0, UPT, UR5, URZ, UPT, UP0 ;  /* 0x0000003f0500728c */ /* 0x000fe2000bf05300 */
[----:B------:R-:W-:Y:S02]  /*126c0*/  ISETP.NE.AND.EX P0, PT, RZ, UR7, PT, P0 ;  /* 0x00000007ff007c0c */ /* 0x000fe4000bf05300 */
[----:B------:R-:W-:Y:S01]  /*126d0*/  ULDC UR5, c[0x0][0x2e0] ;  /* 0x0000b80000057ab9 */ /* 0x000fe20000000800 */
[----:B------:R-:W-:-:S04]  /*126e0*/  USEL UR4, UR4, 0x1, UP0 ;  /* 0x0000000104047887 */ /* 0x000fc80008000000 */
[----:B------:R-:W-:-:S06]  /*126f0*/  UIMAD UR4, UR4, UR5, URZ ;  /* 0x00000005040472a4 */ /* 0x000fcc000f8e023f */
[----:B------:R-:W-:Y:S01]  /*12700*/  IMAD.U32 R5, RZ, RZ, UR4 ;  /* 0x00000004ff057e24 */ /* 0x000fe2000f8e00ff */
[----:B-1----:R-:W-:Y:S06]  /*12710*/  @P1 BRA `(.L_x_1167) ;  /* 0x0000000000101947 */ /* 0x002fec0003800000 */
[----:B------:R-:W-:Y:S05]  /*12720*/  @!P2 BRA `(.L_x_1167) ;  /* 0x00000000000ca947 */ /* 0x000fea0003800000 */
[----:B------:R-:W2:Y:S04]  /*12730*/  LDG.E R7, desc[UR48][R2.64] ;  /* 0x0000003002077981 */ /* 0x000ea8000c1e1900 */
[----:B-----5:R-:W2:Y:S02]  /*12740*/  LDG.E R0, desc[UR48][R2.64+0x4] ;  /* 0x0000043002007981 */ /* 0x020ea4000c1e1900 */
[----:B--2---:R-:W-:-:S07]  /*12750*/  IMAD.IADD R0, R0, 0x1, -R7 ;  /* 0x0000000100007824 */ /* 0x004fce00078e0a07 */
.L_x_1167:
[----:B------:R-:W1:Y:S01]  /*12760*/  LDC.64 R2, c[0x0][0xa08] ;  /* 0x00028200ff027b82 */ /* 0x000e620000000a00 */
[----:B------:R-:W-:Y:S01]  /*12770*/  IMAD.MOV.U32 R7, RZ, RZ, RZ ;  /* 0x000000ffff077224 */ /* 0x000fe200078e00ff */
[----:B------:R-:W-:Y:S01]  /*12780*/  ULDC.64 UR4, c[0x0][0xa20] ;  /* 0x0002880000047ab9 */ /* 0x000fe20000000a00 */
[----:B-1----:R-:W-:-:S05]  /*12790*/  IMAD.WIDE R2, R19, 0x4, R2 ;  /* 0x0000000413027825 */ /* 0x002fca00078e0202 */
[----:B------:R-:W2:Y:S01]  /*127a0*/  @P0 LDG.E R7, desc[UR48][R2.64] ;  /* 0x0000003002070981 */ /* 0x000ea2000c1e1900 */
[----:B------:R-:W-:-:S04]  /*127b0*/  ISETP.NE.U32.AND P1, PT, RZ, UR4, PT ;  /* 0x00000004ff007c0c */ /* 0x000fc8000bf25070 */
[----:B------:R-:W-:Y:S01]  /*127c0*/  ISETP.NE.AND.EX P1, PT, RZ, UR5, PT, P1 ;  /* 0x00000005ff007c0c */ /* 0x000fe2000bf25310 */
[----:B--2--5:R-:W-:-:S05]  /*127d0*/  IMAD.IADD R6, R7, 0x1, R4 ;  /* 0x0000000107067824 */ /* 0x024fca00078e0204 */
[----:B------:R1:W-:Y:S07]  /*127e0*/  STL [R1+0x4], R6 ;  /* 0x0000040601007387 */ /* 0x0003ee0000100800 */
[----:B------:R-:W-:Y:S05]  /*127f0*/  @!P1 BRA `(.L_x_1168) ;  /* 0x0000000000109947 */ /* 0x000fea0003800000 */
[----:B------:R-:W2:Y:S02]  /*12800*/  LDC.64 R2, c[0x0][0xa20] ;  /* 0x00028800ff027b82 */ /* 0x000ea40000000a00 */
[----:B--2---:R-:W-:-:S05]  /*12810*/  IMAD.WIDE R2, R19, 0x4, R2 ;  /* 0x0000000413027825 */ /* 0x004fca00078e0202 */
[----:B------:R2:W5:Y:S01]  /*12820*/  LDG.E R5, desc[UR48][R2.64] ;  /* 0x0000003002057981 */ /* 0x000562000c1e1900 */
[----:B------:R-:W-:Y:S05]  /*12830*/  BRA `(.L_x_1169) ;  /* 0x0000000000107947 */ /* 0x000fea0003800000 */
.L_x_1168:
[----:B------:R-:W-:Y:S05]  /*12840*/  @!P0 BRA `(.L_x_1169) ;  /* 0x00000000000c8947 */ /* 0x000fea0003800000 */
[----:B-1----:R-:W2:Y:S04]  /*12850*/  LDG.E R6, desc[UR48][R2.64] ;  /* 0x0000003002067981 */ /* 0x002ea8000c1e1900 */
[----:B------:R-:W2:Y:S02]  /*12860*/  LDG.E R5, desc[UR48][R2.64+0x4] ;  /* 0x0000043002057981 */ /* 0x000ea4000c1e1900 */
[----:B--2---:R-:W-:-:S07]  /*12870*/  IMAD.IADD R5, R5, 0x1, -R6 ;  /* 0x0000000105057824 */ /* 0x004fce00078e0a06 */
.L_x_1169:
[----:B--2---:R-:W2:Y:S01]  /*12880*/  LDC.64 R2, c[0x0][0x9e0] ;  /* 0x00027800ff027b82 */ /* 0x004ea20000000a00 */
[----:B-----5:R-:W-:Y:S01]  /*12890*/  IMAD.IADD R7, R5, 0x1, -R4 ;  /* 0x0000000105077824 */ /* 0x020fe200078e0a04 */
[----:B------:R-:W-:-:S04]  /*128a0*/  LEA R4, R17, 0x80, 0x7 ;  /* 0x0000008011047811 */ /* 0x000fc800078e38ff */
[----:B------:R-:W-:Y:S02]  /*128b0*/  IADD3 R9, R7, R4, -R0 ;  /* 0x0000000407097210 */ /* 0x000fe40007ffe800 */
[----:B--2---:R-:W-:-:S03]  /*128c0*/  ISETP.GE.AND P0, PT, R3, 0x1, PT ;  /* 0x000000010300780c */ /* 0x004fc60003f06270 */
[----:B------:R-:W-:-:S10]  /*128d0*/  IMAD.IADD R2, R9, 0x1, R2 ;  /* 0x0000000109027824 */ /* 0x000fd400078e0202 */
[----:B------:R-:W-:Y:S05]  /*128e0*/  @!P0 BRA `(.L_x_1170) ;  /* 0x0000000000488947 */ /* 0x000fea0003800000 */
[C---:B------:R-:W-:Y:S01]  /*128f0*/  ISETP.GT.AND P1, PT, R9.reuse, RZ, PT ;  /* 0x000000ff0900720c */ /* 0x040fe20003f24270 */
[----:B------:R-:W-:Y:S01]  /*12900*/  BSSY B0, `(.L_x_1171) ;  /* 0x000000e000007945 */ /* 0x000fe20003800000 */
[----:B-1----:R-:W-:-:S11]  /*12910*/  VIADD R6, R9, 0xffffffff ;  /* 0xffffffff09067836 */ /* 0x002fd60000000000 */
        /* <DEDUP_REMOVED lines=8> */
.L_x_1172:
[----:B------:R-:W-:-:S13]  /*129a0*/  ISETP.NE.AND P1, PT, R3, 0x1, PT ;  /* 0x000000010300780c */ /* 0x000fda0003f25270 */
[----:B------:R-:W1:Y:S02]  /*129b0*/  @P1 LDC.64 R4, c[0x0][0x9e8] ;  /* 0x00027a00ff041b82 */ /* 0x000e640000000a00 */
[----:B-1----:R-:W-:-:S05]  /*129c0*/  @P1 IMAD.HI.U32 R4, R6, R4, RZ ;  /* 0x0000000406041227 */ /* 0x002fca00078e00ff */
[----:B------:R-:W-:-:S07]  /*129d0*/  @P1 SHF.R.U32.HI R6, RZ, R5, R4 ;  /* 0x00000005ff061219 */ /* 0x000fce0000011604 */
.L_x_1173:
[----:B------:R-:W-:Y:S05]  /*129e0*/  BSYNC B0 ;  /* 0x0000000000007941 */ /* 0x000fea0003800000 */
.L_x_1171:
[----:B------:R-:W-:-:S05]  /*129f0*/  IMAD R5, R6, R3, R3 ;  /* 0x0000000306057224 */ /* 0x000fca00078e0203 */
[----:B------:R-:W-:-:S07]  /*12a00*/  VIMNMX R2, R2, R5, PT ;  /* 0x0000000502027248 */ /* 0x000fce0003fe0100 */
.L_x_1170:
[----:B------:R-:W-:Y:S01]  /*12a10*/  VIADD R2, R2, 0x7f ;  /* 0x0000007f02027836 */ /* 0x000fe20000000000 */
[----:B------:R-:W-:Y:S01]  /*12a20*/  ULDC UR4, c[0x0][0x9dc] ;  /* 0x0002770000047ab9 */ /* 0x000fe20000000800 */
[----:B------:R-:W-:-:S03]  /*12a30*/  IMAD R0, R17, 0x80, -R0 ;  /* 0x0000008011007824 */ /* 0x000fc600078e0a00 */
[----:B------:R-:W-:-:S04]  /*12a40*/  SHF.R.S32.HI R5, RZ, 0x1f, R2 ;  /* 0x0000001fff057819 */ /* 0x000fc80000011402 */
[----:B------:R-:W-:Y:S01]  /*12a50*/  LEA.HI R4, R5, R2, RZ, 0x7 ;  /* 0x0000000205047211 */ /* 0x000fe200078f38ff */
[C---:B------:R-:W-:Y:S02]  /*12a60*/  VIADD R2, R7.reuse, 0x7f ;  /* 0x0000007f07027836 */ /* 0x040fe40000000000 */
[----:B------:R-:W-:Y:S01]  /*12a70*/  IMAD.IADD R7, R7, 0x1, R0 ;  /* 0x0000000107077824 */ /* 0x000fe200078e0200 */
[----:B------:R-:W-:Y:S02]  /*12a80*/  SHF.R.S32.HI R4, RZ, 0x7, R4 ;  /* 0x00000007ff047819 */ /* 0x000fe40000011404 */
[----:B------:R-:W-:Y:S01]  /*12a90*/  SHF.R.S32.HI R5, RZ, 0x1f, R2 ;  /* 0x0000001fff057819 */ /* 0x000fe20000011402 */
[----:B------:R-:W-:-:S03]  /*12aa0*/  VIADD R0, R7, -UR4 ;  /* 0x8000000407007c36 */ /* 0x000fc60008000000 */
[----:B------:R-:W-:-:S04]  /*12ab0*/  LEA.HI R5, R5, R2, RZ, 0x7 ;  /* 0x0000000205057211 */ /* 0x000fc800078f38ff */
[----:B------:R-:W-:-:S04]  /*12ac0*/  SHF.R.S32.HI R5, RZ, 0x7, R5 ;  /* 0x00000007ff057819 */ /* 0x000fc80000011405 */
[----:B-1----:R-:W-:-:S05]  /*12ad0*/  VIMNMX R6, R5, R4, PT ;  /* 0x0000000405067248 */ /* 0x002fca0003fe0100 */
[----:B------:R1:W-:Y:S01]  /*12ae0*/  STL [R1+0x14], R6 ;  /* 0x0000140601007387 */ /* 0x0003e20000100800 */
[----:B------:R-:W-:Y:S05]  /*12af0*/  @!P0 BRA `(.L_x_1174) ;  /* 0x0000000000448947 */ /* 0x000fea0003800000 */
[----:B------:R-:W-:Y:S01]  /*12b00*/  ISETP.GT.AND P0, PT, R7, -0x1, PT ;  /* 0xffffffff0700780c */ /* 0x000fe20003f04270 */
[----:B------:R-:W-:-:S12]  /*12b10*/  BSSY B0, `(.L_x_1175) ;  /* 0x000000d000007945 */ /* 0x000fd80003800000 */
        /* <DEDUP_REMOVED lines=8> */
.L_x_1176:
[----:B------:R-:W-:-:S13]  /*12ba0*/  ISETP.NE.AND P0, PT, R3, 0x1, PT ;  /* 0x000000010300780c */ /* 0x000fda0003f05270 */
[----:B------:R-:W2:Y:S02]  /*12bb0*/  @P0 LDC.64 R4, c[0x0][0x9e8] ;  /* 0x00027a00ff040b82 */ /* 0x000ea40000000a00 */
[----:B--2---:R-:W-:-:S05]  /*12bc0*/  @P0 IMAD.HI.U32 R4, R7, R4, RZ ;  /* 0x0000000407040227 */ /* 0x004fca00078e00ff */
[----:B------:R-:W-:-:S07]  /*12bd0*/  @P0 SHF.R.U32.HI R7, RZ, R5, R4 ;  /* 0x00000005ff070219 */ /* 0x000fce0000011604 */
.L_x_1177:
[----:B------:R-:W-:Y:S05]  /*12be0*/  BSYNC B0 ;  /* 0x0000000000007941 */ /* 0x000fea0003800000 */
.L_x_1175:
[----:B------:R-:W-:-:S05]  /*12bf0*/  IMAD R3, R7, R3, RZ ;  /* 0x0000000307037224 */ /* 0x000fca00078e02ff */
[----:B------:R-:W-:-:S07]  /*12c00*/  VIMNMX R0, R0, R3, !PT ;  /* 0x0000000300007248 */ /* 0x000fce0007fe0100 */
.L_x_1174:
[----:B------:R-:W-:Y:S01]  /*12c10*/  SHF.R.S32.HI R3, RZ, 0x1f, R0 ;  /* 0x0000001fff037819 */ /* 0x000fe20000011400 */
[----:B------:R-:W-:Y:S03]  /*12c20*/  BSSY B6, `(.L_x_1178) ;  /* 0x00002dc000067945 */ /* 0x000fe60003800000 */
[----:B------:R-:W-:-:S04]  /*12c30*/  LEA.HI R3, R3, R0, RZ, 0x7 ;  /* 0x0000000003037211 */ /* 0x000fc800078f38ff */
[----:B------:R-:W-:-:S04]  /*12c40*/  SHF.R.S32.HI R3, RZ, 0x7, R3 ;  /* 0x00000007ff037819 */ /* 0x000fc80000011403 */
[----:B------:R-:W-:-:S04]  /*12c50*/  VIMNMX R2, RZ, R3, !PT ;  /* 0x00000003ff027248 */ /* 0x000fc80007fe0100 */
[----:B------:R-:W-:Y:S01]  /*12c60*/  ISETP.GT.AND P0, PT, R6, R2, PT ;  /* 0x000000020600720c */ /* 0x000fe20003f04270 */
[----:B------:R2:W-:-:S12]  /*12c70*/  STL [R1+0x10], R2 ;  /* 0x0000100201007387 */ /* 0x0005d80000100800 */
[----:B--2---:R-:W-:Y:S05]  /*12c80*/  @P0 BRA `(.L_x_1179) ;  /* 0x0000000000440947 */ /* 0x004fea0003800000 */
[----:B------:R-:W2:Y:S02]  /*12c90*/  S2R R2, SR_TID.X ;  /* 0x0000000000027919 */ /* 0x000ea40000002100 */
[----:B--2---:R-:W-:-:S04]  /*12ca0*/  LOP3.LUT R2, R2, 0x1f, RZ, 0xc0, !PT ;  /* 0x0000001f02027812 */ /* 0x004fc800078ec0ff */
[----:B------:R-:W-:-:S13]  /*12cb0*/  ISETP.NE.AND P1, PT, R2, RZ, PT ;  /* 0x000000ff0200720c */ /* 0x000fda0003f25270 */
[----:B------:R-:W-:Y:S05]  /*12cc0*/  @P1 BRA `(.L_x_1180) ;  /* 0x0000002c00441947 */ /* 0x000fea0003800000 */
[----:B------:R-:W2:Y:S01]  /*12cd0*/  S2R R7, SR_LANEID ;  /* 0x0000000000077919 */ /* 0x000ea20000000000 */
[----:B------:R-:W-:Y:S01]  /*12ce0*/  VOTEU.ANY UR4, UPT, PT ;  /* 0x0000000000047886 */ /* 0x000fe200038e0100 */
[----:B------:R-:W3:Y:S01]  /*12cf0*/  LDC.64 R2, c[0x0][0xc38] ;  /* 0x00030e00ff027b82 */ /* 0x000ee20000000a00 */
[----:B------:R-:W2:Y:S08]  /*12d00*/  FLO.U32 R0, UR4 ;  /* 0x0000000400007d00 */ /* 0x000eb000080e0000 */
[----:B------:R-:W3:Y:S01]  /*12d10*/  POPC R5, UR4 ;  /* 0x0000000400057d09 */ /* 0x000ee20008000000 */
[----:B--2---:R-:W-:-:S13]  /*12d20*/  ISETP.EQ.U32.AND P0, PT, R0, R7, PT ;  /* 0x000000070000720c */ /* 0x004fda0003f02070 */
[----:B---3--:R-:W2:Y:S01]  /*12d30*/  @P0 ATOMG.E.ADD.STRONG.GPU PT, R3, desc[UR48][R2.64], R5 ;  /* 0x00000005020309a8 */ /* 0x008ea200081ee1f0 */
[----:B------:R-:W3:Y:S02]  /*12d40*/  S2R R4, SR_LTMASK ;  /* 0x0000000000047919 */ /* 0x000ee40000003900 */
[----:B---3--:R-:W-:-:S04]  /*12d50*/  LOP3.LUT R4, R4, UR4, RZ, 0xc0, !PT ;  /* 0x0000000404047c12 */ /* 0x008fc8000f8ec0ff */
[----:B------:R-:W3:Y:S01]  /*12d60*/  POPC R7, R4 ;  /* 0x0000000400077309 */ /* 0x000ee20000000000 */
[----:B--2---:R-:W3:Y:S02]  /*12d70*/  SHFL.IDX PT, R0, R3, R0, 0x1f ;  /* 0x00001f0003007589 */ /* 0x004ee400000e0000 */
[----:B---3--:R-:W-:Y:S01]  /*12d80*/  IADD3 R16, R0, UR37, R7 ;  /* 0x0000002500107c10 */ /* 0x008fe2000fffe007 */
[----:B------:R-:W-:Y:S06]  /*12d90*/  BRA `(.L_x_1180) ;  /* 0x0000002c00107947 */ /* 0x000fec0003800000 */
.L_x_1179:
[----:B------:R-:W2:Y:S01]  /*12da0*/  S2R R3, SR_CgaCtaId ;  /* 0x0000000000037919 */ /* 0x000ea20000008800 */
[----:B------:R-:W-:-:S04]  /*12db0*/  MOV R0, 0x400 ;  /* 0x0000040000007802 */ /* 0x000fc80000000f00 */
[----:B--2---:R-:W-:-:S05]  /*12dc0*/  LEA R2, R3, R0, 0x18 ;  /* 0x0000000003027211 */ /* 0x004fca00078ec0ff */
[----:B------:R2:W-:Y:S01]  /*12dd0*/  STL [R1+0xc], R2 ;  /* 0x00000c0201007387 */ /* 0x0005e20000100800 */
[----:B------:R-:W-:-:S05]  /*12de0*/  VIADD R0, R2, 0x18400 ;  /* 0x0001840002007836 */ /* 0x000fca0000000000 */
[----:B------:R-:W-:-:S13]  /*12df0*/  LOP3.LUT P0, RZ, R0, 0x3ff, RZ, 0xc0, !PT ;  /* 0x000003ff00ff7812 */ /* 0x000fda000780c0ff */
[----:B--2---:R-:W-:Y:S05]  /*12e00*/  @!P0 BRA `(.L_x_1181) ;  /* 0x0000000000408947 */ /* 0x004fea0003800000 */
[----:B------:R-:W-:Y:S01]  /*12e10*/  MOV R2, 0x0 ;  /* 0x0000000000027802 */ /* 0x000fe20000000f00 */
[----:B------:R-:W-:Y:S01]  /*12e20*/  ULDC.64 UR6, c[0x4][0xa0] ;  /* 0x0100280000067ab9 */ /* 0x000fe20000000a00 */
[----:B------:R-:W-:Y:S01]  /*12e30*/  ULDC.64 UR8, c[0x4][0xa8] ;  /* 0x01002a0000087ab9 */ /* 0x000fe20000000a00 */
[----:B------:R-:W-:Y:S01]  /*12e40*/  ULDC.64 UR4, c[0x4][0x8] ;  /* 0x0100020000047ab9 */ /* 0x000fe20000000a00 */
[----:B------:R-:W-:Y:S02]  /*12e50*/  IMAD.U32 R4, RZ, RZ, UR6 ;  /* 0x00000006ff047e24 */ /* 0x000fe4000f8e00ff */
[----:B------:R-:W2:Y:S01]  /*12e60*/  LDC.64 R2, c[0x4][R2] ;  /* 0x0100000002027b82 */ /* 0x000ea20000000a00 */
[----:B------:R-:W-:Y:S02]  /*12e70*/  IMAD.U32 R5, RZ, RZ, UR7 ;  /* 0x00000007ff057e24 */ /* 0x000fe4000f8e00ff */
[----:B-1----:R-:W-:Y:S02]  /*12e80*/  IMAD.U32 R6, RZ, RZ, UR8 ;  /* 0x00000008ff067e24 */ /* 0x002fe4000f8e00ff */
[----:B------:R-:W-:-:S02]  /*12e90*/  IMAD.U32 R7, RZ, RZ, UR9 ;  /* 0x00000009ff077e24 */ /* 0x000fc4000f8e00ff */
[----:B------:R-:W-:Y:S02]  /*12ea0*/  IMAD.U32 R10, RZ, RZ, UR4 ;  /* 0x00000004ff0a7e24 */ /* 0x000fe4000f8e00ff */
[----:B------:R-:W-:Y:S02]  /*12eb0*/  IMAD.U32 R11, RZ, RZ, UR5 ;  /* 0x00000005ff0b7e24 */ /* 0x000fe4000f8e00ff */
[----:B------:R-:W-:Y:S02]  /*12ec0*/  IMAD.MOV.U32 R8, RZ, RZ, 0x70 ;  /* 0x00000070ff087424 */ /* 0x000fe400078e00ff */
[----:B------:R-:W-:Y:S02]  /*12ed0*/  IMAD.MOV.U32 R12, RZ, RZ, 0x1 ;  /* 0x00000001ff0c7424 */ /* 0x000fe400078e00ff */
[----:B0-----:R-:W-:-:S07]  /*12ee0*/  IMAD.MOV.U32 R13, RZ, RZ, RZ ;  /* 0x000000ffff0d7224 */ /* 0x001fce00078e00ff */
[----:B------:R-:W-:-:S07]  /*12ef0*/  LEPC R20, `(.L_x_1181) ;  /* 0x000000001014794e */ /* 0x000fce0000000000 */
[----:B--2---:R-:W-:Y:S05]  /*12f00*/  CALL.ABS.NOINC R2 ;  /* 0x0000000002007343 */ /* 0x004fea0003c00000 */
.L_x_1181:
        /* <DEDUP_REMOVED lines=8> */
[----:B------:R2:W3:Y:S01]  /*12f90*/  LDC.64 R2, c[0x4][R0] ;  /* 0x0100000000027b82 */ /* 0x0004e20000000a00 */
[----:B------:R-:W-:Y:S02]  /*12fa0*/  IMAD.U32 R4, RZ, RZ, UR6 ;  /* 0x00000006ff047e24 */ /* 0x000fe4000f8e00ff */
[----:B------:R-:W-:Y:S02]  /*12fb0*/  IMAD.U32 R5, RZ, RZ, UR7 ;  /* 0x00000007ff057e24 */ /* 0x000fe4000f8e00ff */
[----:B-1----:R-:W-:Y:S02]  /*12fc0*/  IMAD.U32 R6, RZ, RZ, UR8 ;  /* 0x00000008ff067e24 */ /* 0x002fe4000f8e00ff */
[----:B------:R-:W-:-:S02]  /*12fd0*/  IMAD.U32 R7, RZ, RZ, UR9 ;  /* 0x00000009ff077e24 */ /* 0x000fc4000f8e00ff */
[----:B------:R-:W-:Y:S02]  /*12fe0*/  IMAD.U32 R10, RZ, RZ, UR4 ;  /* 0x00000004ff0a7e24 */ /* 0x000fe4000f8e00ff */
[----:B------:R-:W-:Y:S02]  /*12ff0*/  IMAD.U32 R11, RZ, RZ, UR5 ;  /* 0x00000005ff0b7e24 */ /* 0x000fe4000f8e00ff */
[----:B------:R-:W-:Y:S02]  /*13000*/  IMAD.MOV.U32 R8, RZ, RZ, 0x70 ;  /* 0x00000070ff087424 */ /* 0x000fe400078e00ff */
[----:B------:R-:W-:Y:S02]  /*13010*/  IMAD.MOV.U32 R12, RZ, RZ, 0x1 ;  /* 0x00000001ff0c7424 */ /* 0x000fe400078e00ff */
[----:B0-2---:R-:W-:-:S07]  /*13020*/  IMAD.MOV.U32 R13, RZ, RZ, RZ ;  /* 0x000000ffff0d7224 */ /* 0x005fce00078e00ff */
[----:B------:R-:W-:-:S07]  /*13030*/  LEPC R20, `(.L_x_1183) ;  /* 0x000000001014794e */ /* 0x000fce0000000000 */
[----:B---3--:R-:W-:Y:S05]  /*13040*/  CALL.ABS.NOINC R2 ;  /* 0x0000000002007343 */ /* 0x008fea0003c00000 */
.L_x_1183:
[----:B------:R-:W-:Y:S01]  /*13050*/  MOV R2, 0x0 ;  /* 0x0000000000027802 */ /* 0x000fe20000000f00 */
[----:B------:R-:W-:Y:S01]  /*13060*/  ULDC.64 UR6, c[0x4][0xa0] ;  /* 0x0100280000067ab9 */ /* 0x000fe20000000a00 */
[----:B------:R-:W-:Y:S01]  /*13070*/  ULDC.64 UR8, c[0x4][0xa8] ;  /* 0x01002a0000087ab9 */ /* 0x000fe20000000a00 */
[----:B------:R-:W-:Y:S01]  /*13080*/  ULDC.64 UR4, c[0x4][0x18] ;  /* 0x0100060000047ab9 */ /* 0x000fe20000000a00 */
[----:B------:R-:W-:Y:S02]  /*13090*/  IMAD.U32 R4, RZ, RZ, UR6 ;  /* 0x00000006ff047e24 */ /* 0x000fe4000f8e00ff */
[----:B------:R-:W0:Y:S01]  /*130a0*/  LDC.64 R2, c[0x4][R2] ;  /* 0x0100000002027b82 */ /* 0x000e220000000a00 */
        /* <DEDUP_REMOVED lines=9> */
[----:B0-----:R-:W-:Y:S05]  /*13140*/  CALL.ABS.NOINC R2 ;  /* 0x0000000002007343 */ /* 0x001fea0003c00000 */
.L_x_1182:
[----:B-1----:R-:W2:Y:S01]  /*13150*/  LDL.LU R6, [R1+0x1c] ;  /* 0x00001c0001067983 */ /* 0x002ea20000300800 */
[----:B------:R-:W1:Y:S01]  /*13160*/  LDC R0, c[0x0][0x428] ;  /* 0x00010a00ff007b82 */ /* 0x000e620000000800 */
[----:B------:R-:W-:Y:S01]  /*13170*/  IMAD.MOV.U32 R4, RZ, RZ, R18 ;  /* 0x000000ffff047224 */ /* 0x000fe200078e0012 */
[----:B------:R-:W-:Y:S01]  /*13180*/  ULDC.64 UR4, c[0x0][0x9f8] ;  /* 0x00027e0000047ab9 */ /* 0x000fe20000000a00 */
[----:B------:R-:W3:Y:S01]  /*13190*/  S2R R7, SR_TID.X ;  /* 0x0000000000077919 */ /* 0x000ee20000002100 */
[----:B-1----:R-:W-:Y:S02]  /*131a0*/  ISETP.NE.AND P0, PT, R0, 0x1, PT ;  /* 0x000000010000780c */ /* 0x002fe40003f05270 */
[----:B---3--:R-:W-:-:S11]  /*131b0*/  LOP3.LUT R7, R7, 0x1f, RZ, 0xc0, !PT ;  /* 0x0000001f07077812 */ /* 0x008fd600078ec0ff */
[----:B------:R-:W1:Y:S08]  /*131c0*/  @P0 LDC R3, c[0x0][0x42c] ;  /* 0x00010b00ff030b82 */ /* 0x000e700000000800 */
[----:B------:R-:W3:Y:S01]  /*131d0*/  @P0 LDC R5, c[0x0][0x430] ;  /* 0x00010c00ff050b82 */ /* 0x000ee20000000800 */
[----:B-1----:R-:W-:-:S05]  /*131e0*/  @P0 IMAD.HI.U32 R0, R18, R3, RZ ;  /* 0x0000000312000227 */ /* 0x002fca00078e00ff */
[----:B---3--:R-:W-:Y:S01]  /*131f0*/  @P0 SHF.R.U32.HI R4, RZ, R5, R0 ;  /* 0x00000005ff040219 */ /* 0x008fe20000011600 */
[----:B------:R-:W-:Y:S01]  /*13200*/  IMAD.MOV.U32 R0, RZ, RZ, R19 ;  /* 0x000000ffff007224 */ /* 0x000fe200078e0013 */
[----:B------:R-:W-:-:S04]  /*13210*/  ISETP.NE.U32.AND P0, PT, RZ, UR4, PT ;  /* 0x00000004ff007c0c */ /* 0x000fc8000bf05070 */
[----:B------:R-:W-:Y:S01]  /*13220*/  ISETP.NE.AND.EX P0, PT, RZ, UR5, PT, P0 ;  /* 0x00000005ff007c0c */ /* 0x000fe2000bf05300 */
[----:B------:R-:W-:-:S12]  /*13230*/  ULDC.64 UR4, c[0x0][0xa00] ;  /* 0x0002800000047ab9 */ /* 0x000fd80000000a00 */
[----:B------:R-:W1:Y:S01]  /*13240*/  @P0 LDC.64 R2, c[0x0][0x9f8] ;  /* 0x00027e00ff020b82 */ /* 0x000e620000000a00 */
[----:B------:R-:W-:-:S04]  /*13250*/  ISETP.NE.AND P6, PT, R7, RZ, PT ;  /* 0x000000ff0700720c */ /* 0x000fc80003fc5270 */
[----:B------:R-:W-:-:S09]  /*13260*/  PLOP3.LUT P1, PT, P6, PT, PT, 0x8, 0x0 ;  /* 0x000000000000781c */ /* 0x000fd2000372e170 */
[----:B------:R-:W-:Y:S01]  /*13270*/  VOTEU.ALL UP1, P6 ;  /* 0x00000000003f7886 */ /* 0x000fe20003020000 */
[----:B-1----:R-:W-:-:S05]  /*13280*/  @P0 IMAD.WIDE R2, R19, 0x4, R2 ;  /* 0x0000000413020825 */ /* 0x002fca00078e0202 */
[----:B------:R1:W5:Y:S01]  /*13290*/  @P0 LDG.E R0, desc[UR48][R2.64] ;  /* 0x0000003002000981 */ /* 0x000362000c1e1900 */
[----:B------:R-:W-:Y:S01]  /*132a0*/  ISETP.NE.U32.AND P0, PT, RZ, UR4, PT ;  /* 0x00000004ff007c0c */ /* 0x000fe2000bf05070 */
[----:B------:R-:W-:-:S03]  /*132b0*/  @!UP1 UIADD3 UR8, UP0, UR38, 0x270, URZ ;  /* 0x0000027026089890 */ /* 0x000fc6000ff1e03f */
[----:B------:R-:W-:Y:S01]  /*132c0*/  ISETP.NE.AND.EX P0, PT, RZ, UR5, PT, P0 ;  /* 0x00000005ff007c0c */ /* 0x000fe2000bf05300 */
[----:B------:R-:W-:-:S03]  /*132d0*/  @!UP1 UIADD3.X UR9, URZ, UR39, URZ, UP0, !UPT ;  /* 0x000000273f099290 */ /* 0x000fc600087fe43f */
[----:B------:R-:W-:Y:S01]  /*132e0*/  SEL R7, R19, RZ, !P0 ;  /* 0x000000ff13077207 */ /* 0x000fe20004000000 */
[----:B------:R-:W-:Y:S01]  /*132f0*/  VOTEU.ALL UP0, P6 ;  /* 0x00000000003f7886 */ /* 0x000fe20003000000 */
[----:B-12---:R-:W-:-:S07]  /*13300*/  IMAD R8, R17, 0x80, R6 ;  /* 0x0000008011087824 */ /* 0x006fce00078e0206 */
.L_x_1184:
        /* <DEDUP_REMOVED lines=9> */
[----:B-1----:R-:W-:Y:S05]  /*133a0*/  @P1 BRA.U.ANY `(.L_x_1184) ;  /* 0xfffffffd00d81947 */ /* 0x002fea000393ffff */
[----:B------:R-:W1:Y:S01]  /*133b0*/  S2R R2, SR_TID.X ;  /* 0x0000000000027919 */ /* 0x000e620000002100 */
[----:B------:R-:W-:Y:S01]  /*133c0*/  UMOV UR4, 0x40 ;  /* 0x0000004000047882 */ /* 0x000fe20000000000 */
[----:B-1----:R-:W-:-:S04]  /*133d0*/  LOP3.LUT R2, R2, 0x1f, RZ, 0xc0, !PT ;  /* 0x0000001f02027812 */ /* 0x002fc800078ec0ff */
[----:B------:R-:W-:-:S04]  /*133e0*/  ISETP.NE.AND P2, PT, R2, RZ, PT ;  /* 0x000000ff0200720c */ /* 0x000fc80003f45270 */
[----:B------:R-:W-:-:S09]  /*133f0*/  PLOP3.LUT P1, PT, P2, PT, PT, 0x8, 0x0 ;  /* 0x000000000000781c */ /* 0x000fd2000172e170 */
[----:B------:R-:W-:-:S05]  /*13400*/  VOTEU.ALL UP0, P2 ;  /* 0x00000000003f7886 */ /* 0x000fca0001000000 */
.L_x_1185:
        /* <DEDUP_REMOVED lines=8> */
[----:B-1----:R-:W-:Y:S05]  /*13490*/  @P1 BRA.U.ANY `(.L_x_1185) ;  /* 0xfffffffd00dc1947 */ /* 0x002fea000393ffff */
[----:B------:R-:W2:Y:S01]  /*134a0*/  LDL R5, [R1+0x14] ;  /* 0x0000140001057983 */ /* 0x000ea20000100800 */
[----:B------:R-:W1:Y:S01]  /*134b0*/  LDC.64 R2, c[0x0][0x3f8] ;  /* 0x0000fe00ff027b82 */ /* 0x000e620000000a00 */
[----:B------:R-:W-:Y:S02]  /*134c0*/  ULDC.64 UR4, c[0x0][0xa08] ;  /* 0x0002820000047ab9 */ /* 0x000fe40000000a00 */
[----:B-1----:R-:W-:Y:S01]  /*134d0*/  LOP3.LUT P0, RZ, R2, UR4, RZ, 0xfc, !PT ;  /* 0x0000000402ff7c12 */ /* 0x002fe2000f80fcff */
[----:B------:R-:W-:-:S03]  /*134e0*/  UMOV UR4, 0xffffffff ;  /* 0xffffffff00047882 */ /* 0x000fc60000000000 */
[----:B------:R-:W-:-:S04]  /*134f0*/  LOP3.LUT P0, RZ, R3, UR5, RZ, 0xfc, P0 ;  /* 0x0000000503ff7c12 */ /* 0x000fc8000800fcff */
[----:B-----5:R-:W-:Y:S01]  /*13500*/  SEL R6, R0, RZ, !P0 ;  /* 0x000000ff00067207 */ /* 0x020fe20004000000 */
[----:B--2---:R-:W-:Y:S01]  /*13510*/  VIADD R5, R5, 0xffffffff ;  /* 0xffffffff05057836 */ /* 0x004fe20000000000 */
[----:B------:R-:W-:Y:S07]  /*13520*/  BRA.DIV UR4, `(.L_x_1186) ;  /* 0x0000003604fc7947 */ /* 0x000fee000b800000 */
.L_x_1256:
[----:B------:R-:W-:Y:S01]  /*13530*/  UMOV UR4, 0xffffffff ;  /* 0xffffffff00047882 */ /* 0x000fe20000000000 */
[----:B------:R-:W-:Y:S02]  /*13540*/  SHF.R.S32.HI R17, RZ, 0x1f, R0 ;  /* 0x0000001fff117819 */ /* 0x000fe40000011400 */
[----:B------:R-:W-:Y:S05]  /*13550*/  BRA.DIV UR4, `(.L_x_1187) ;  /* 0x0000003a04247947 */ /* 0x000fea000b800000 */
[----:B------:R-:W-:-:S13]  /*13560*/  ELECT P6, URZ, PT ;  /* 0x00000000003f782f */ /* 0x000fda00038c0000 */
.L_x_1259:
[----:B------:R-:W-:Y:S05]  /*13570*/  @!P6 BRA `(.L_x_1188) ;  /* 0x000000040010e947 */ /* 0x000fea0003800000 */
[----:B------:R-:W-:-:S04]  /*13580*/  ISETP.NE.U32.AND P0, PT, R2, RZ, PT ;  /* 0x000000ff0200720c */ /* 0x000fc80003f05070 */
[----:B------:R-:W-:-:S13]  /*13590*/  ISETP.NE.AND.EX P0, PT, R3, RZ, PT, P0 ;  /* 0x000000ff0300720c */ /* 0x000fda0003f05300 */
[----:B------:R-:W-:Y:S05]  /*135a0*/  @!P0 BRA `(.L_x_1189) ;  /* 0x0000000000488947 */ /* 0x000fea0003800000 */
[----:B------:R-:W1:Y:S01]  /*135b0*/  LDC R12, c[0x0][0x41c] ;  /* 0x00010700ff0c7b82 */ /* 0x000e620000000800 */
[----:B------:R-:W-:Y:S01]  /*135c0*/  IMAD.MOV.U32 R6, RZ, RZ, R5 ;  /* 0x000000ffff067224 */ /* 0x000fe200078e0005 */
        /* <DEDUP_REMOVED lines=14> */
[----:B0-----:R-:W-:-:S05]  /*136b0*/  LEA.HI.X R13, R10, R3, R6, 0x2, P0 ;  /* 0x000000030a0d7211 */ /* 0x001fca00000f1406 */
[----:B------:R1:W5:Y:S02]  /*136c0*/  LDG.E R6, desc[UR48][R12.64] ;  /* 0x000000300c067981 */ /* 0x000364000c1e1900 */
.L_x_1189:
[----:B------:R-:W2:Y:S01]  /*136d0*/  LDL R9, [R1] ;  /* 0x0000000001097983 */ /* 0x000ea20000100800 */
[----:B------:R-:W-:-:S03]  /*136e0*/  MOV R11, 0x400 ;  /* 0x00000400000b7802 */ /* 0x000fc60000000f00 */
[----:B------:R-:W3:Y:S01]  /*136f0*/  LDL R10, [R1+0x8] ;  /* 0x00000800010a7983 */ /* 0x000ee20000100800 */
[----:B-1----:R-:W1:Y:S02]  /*13700*/  S2R R12, SR_CgaCtaId ;  /* 0x00000000000c7919 */ /* 0x002e640000008800 */
[----:B-1----:R-:W-:-:S05]  /*13710*/  LEA R11, R12, R11, 0x18 ;  /* 0x0000000b0c0b7211 */ /* 0x002fca00078ec0ff */
[----:B--2---:R-:W-:Y:S01]  /*13720*/  IMAD R9, R9, 0x8, R11 ;  /* 0x0000000809097824 */ /* 0x004fe200078e020b */
[----:B---3--:R-:W-:-:S04]  /*13730*/  SHF.L.U32 R10, R10, 0x1f, RZ ;  /* 0x0000001f0a0a7819 */ /* 0x008fc800000006ff */
[----:B------:R-:W1:Y:S02]  /*13740*/  SYNCS.PHASECHK.TRANS64.TRYWAIT P0, [R9+URZ+0x28840], R10 ;  /* 0x0288400a090075a7 */ /* 0x000e64000800017f */
[----:B-1----:R-:W-:Y:S05]  /*13750*/  @!P0 BRA `(.L_x_1190) ;  /* 0x0000003400c48947 */ /* 0x002fea0003800000 */
.L_x_1260:
        /* <DEDUP_REMOVED lines=11> */
.L_x_1191:
[----:B------:R-:W2:Y:S01]  /*13810*/  LDL R11, [R1] ;  /* 0x00000000010b7983 */ /* 0x000ea20000100800 */
[----:B------:R-:W-:-:S03]  /*13820*/  MOV R12, 0x400 ;  /* 0x00000400000c7802 */ /* 0x000fc60000000f00 */
[----:B-1----:R-:W3:Y:S01]  /*13830*/  LDL R10, [R1+0x4] ;  /* 0x00000400010a7983 */ /* 0x002ee20000100800 */
[----:B0-----:R-:W0:Y:S01]  /*13840*/  S2R R13, SR_CgaCtaId ;  /* 0x00000000000d7919 */ /* 0x001e220000008800 */
[----:B------:R-:W-:Y:S02]  /*13850*/  R2UR UR9, R9 ;  /* 0x00000000090972ca */ /* 0x000fe400000e0000 */
[----:B------:R-:W-:Y:S01]  /*13860*/  R2UR UR11, R5 ;  /* 0x00000000050b72ca */ /* 0x000fe200000e0000 */
[----:B------:R-:W-:Y:S01]  /*13870*/  UIADD3 UR4, UP0, UR38, 0x370, URZ ;  /* 0x0000037026047890 */ /* 0x000fe2000ff1e03f */
[----:B------:R-:W-:Y:S02]  /*13880*/  R2UR UR12, R4 ;  /* 0x00000000040c72ca */ /* 0x000fe400000e0000 */
[----:B-----5:R-:W-:Y:S02]  /*13890*/  R2UR UR13, R6 ;  /* 0x00000000060d72ca */ /* 0x020fe400000e0000 */
[----:B0-----:R-:W-:-:S05]  /*138a0*/  LEA R12, R13, R12, 0x18 ;  /* 0x0000000c0d0c7211 */ /* 0x001fca00078ec0ff */
[----:B------:R-:W-:Y:S01]  /*138b0*/  UIADD3 UR9, UR9, 0x28830, URZ ;  /* 0x0002883009097890 */ /* 0x000fe2000fffe03f */
[----:B------:R-:W-:Y:S01]  /*138c0*/  UMOV UR10, URZ ;  /* 0x0000003f000a7c82 */ /* 0x000fe20008000000 */
[----:B------:R-:W-:Y:S01]  /*138d0*/  UMOV UR7, 0x14f00000 ;  /* 0x14f0000000077882 */ /* 0x000fe20000000000 */
[----:B------:R-:W-:Y:S01]  /*138e0*/  UMOV UR15, 0x40 ;  /* 0x00000040000f7882 */ /* 0x000fe20000000000 */
[----:B--2---:R-:W-:Y:S01]  /*138f0*/  IMAD R9, R11, 0x8000, R12 ;  /* 0x000080000b097824 */ /* 0x004fe200078e020c */
[----:B---3--:R-:W-:-:S04]  /*13900*/  R2UR UR5, R10 ;  /* 0x000000000a0572ca */ /* 0x008fc800000e0000 */
[----:B------:R-:W-:-:S09]  /*13910*/  R2UR UR6, R9 ;  /* 0x00000000090672ca */ /* 0x000fd200000e0000 */
[----:B------:R-:W-:-:S04]  /*13920*/  ULEA UR11, UR11, UR5, 0x7 ;  /* 0x000000050b0b7291 */ /* 0x000fc8000f8e383f */
[----:B------:R-:W-:Y:S02]  /*13930*/  UIADD3 UR8, UR6, 0x18400, URZ ;  /* 0x0001840006087890 */ /* 0x000fe4000fffe03f */
[----:B------:R-:W-:Y:S02]  /*13940*/  UIADD3.X UR5, URZ, UR39, URZ, UP0, !UPT ;  /* 0x000000273f057290 */ /* 0x000fe400087fe43f */
[----:B------:R-:W-:-:S03]  /*13950*/  UIADD3 UR14, UR6, 0x1c400, URZ ;  /* 0x0001c400060e7890 */ /* 0x000fc6000fffe03f */
[----:B------:R-:W-:-:S04]  /*13960*/  UMOV UR6, 0x0 ;  /* 0x0000000000067882 */ /* 0x000fc80000000000 */
[----:B------:R0:W-:Y:S02]  /*13970*/  UTMALDG.4D [UR8], [UR4], desc[UR6] ;  /* 0x00000608040075b4 */ /* 0x0001e40008019000 */
[----:B0-----:R-:W-:Y:S01]  /*13980*/  UMOV UR8, UR14 ;  /* 0x0000000e00087c82 */ /* 0x001fe20008000000 */
[----:B------:R-:W-:Y:S02]  /*13990*/  UMOV UR10, UR15 ;  /* 0x0000000f000a7c82 */ /* 0x000fe40008000000 */
[----:B------:R1:W-:Y:S02]  /*139a0*/  UTMALDG.4D [UR8], [UR4], desc[UR6] ;  /* 0x00000608040075b4 */ /* 0x0003e40008019000 */
[----:B-1----:R-:W-:Y:S01]  /*139b0*/  NOP ;  /* 0x0000000000007918 */ /* 0x002fe20000000000 */
.L_x_1188:
[----:B------:R-:W2:Y:S01]  /*139c0*/  LDL.LU R12, [R1+0x18] ;  /* 0x00001800010c7983 */ /* 0x000ea20000300800 */
[----:B------:R-:W-:Y:S01]  /*139d0*/  MOV R10, 0x400 ;  /* 0x00000400000a7802 */ /* 0x000fe20000000f00 */
[----:B------:R-:W-:Y:S05]  /*139e0*/  WARPSYNC.ALL ;  /* 0x0000000000007948 */ /* 0x000fea0003800000 */
[----:B------:R-:W1:Y:S01]  /*139f0*/  S2R R11, SR_CgaCtaId ;  /* 0x00000000000b7919 */ /* 0x000e620000008800 */
[----:B------:R-:W-:-:S13]  /*13a00*/  ELECT P0, URZ, PT ;  /* 0x00000000003f782f */ /* 0x000fda0003800000 */
[C---:B------:R-:W-:Y:S01]  /*13a10*/  @P0 R2UR UR13, R7.reuse ;  /* 0x00000000070d02ca */ /* 0x040fe200000e0000 */
[----:B------:R-:W-:Y:S01]  /*13a20*/  UIADD3 UR4, UP0, UR38, 0x270, URZ ;  /* 0x0000027026047890 */ /* 0x000fe2000ff1e03f */
[----:B------:R-:W-:Y:S01]  /*13a30*/  @P0 R2UR UR21, R7 ;  /* 0x00000000071502ca */ /* 0x000fe200000e0000 */
[----:B------:R-:W-:Y:S01]  /*13a40*/  UMOV UR6, 0x0 ;  /* 0x0000000000067882 */ /* 0x000fe20000000000 */
[----:B------:R-:W-:Y:S01]  /*13a50*/  @P0 R2UR UR12, R18 ;  /* 0x00000000120c02ca */ /* 0x000fe200000e0000 */
[----:B------:R-:W-:Y:S01]  /*13a60*/  UIADD3.X UR5, URZ, UR39, URZ, UP0, !UPT ;  /* 0x000000273f057290 */ /* 0x000fe200087fe43f */
[----:B------:R-:W-:Y:S01]  /*13a70*/  @P0 R2UR UR11, R8 ;  /* 0x00000000080b02ca */ /* 0x000fe200000e0000 */
[----:B------:R-:W-:Y:S01]  /*13a80*/  UMOV UR7, 0x12f00000 ;  /* 0x12f0000000077882 */ /* 0x000fe20000000000 */
[----:B------:R-:W-:Y:S01]  /*13a90*/  @P0 R2UR UR20, R18 ;  /* 0x00000000121402ca */ /* 0x000fe200000e0000 */
[----:B------:R-:W-:Y:S01]  /*13aa0*/  UMOV UR10, URZ ;  /* 0x0000003f000a7c82 */ /* 0x000fe20008000000 */
[----:B------:R-:W-:Y:S01]  /*13ab0*/  @P0 R2UR UR19, R8 ;  /* 0x00000000081302ca */ /* 0x000fe200000e0000 */
[----:B------:R-:W-:Y:S01]  /*13ac0*/  UMOV UR14, 0x0 ;  /* 0x00000000000e7882 */ /* 0x000fe20000000000 */
[----:B------:R-:W-:Y:S01]  /*13ad0*/  @P0 IMAD.MOV.U32 R9, RZ, RZ, 0x8000 ;  /* 0x00008000ff090424 */ /* 0x000fe200078e00ff */
[----:B------:R-:W-:Y:S01]  /*13ae0*/  UMOV UR15, 0x12f00000 ;  /* 0x12f00000000f7882 */ /* 0x000fe20000000000 */
[----:B------:R-:W-:Y:S01]  /*13af0*/  UMOV UR18, 0x40 ;  /* 0x0000004000127882 */ /* 0x000fe20000000000 */
[----:B------:R-:W-:Y:S01]  /*13b00*/  BSSY B0, `(.L_x_1192) ;  /* 0x0000013000007945 */ /* 0x000fe20003800000 */
[----:B-1----:R-:W-:Y:S01]  /*13b10*/  LEA R10, R11, R10, 0x18 ;  /* 0x0000000a0b0a7211 */ /* 0x002fe200078ec0ff */
        /* <DEDUP_REMOVED lines=15> */
[----:B------:R-:W2:Y:S02]  /*13c10*/  SYNCS.PHASECHK.TRANS64.TRYWAIT P0, [R10+URZ+0x28820], R7 ;  /* 0x028820070a0075a7 */ /* 0x000ea4000800017f */
[----:B-12---:R-:W-:Y:S05]  /*13c20*/  @!P0 BRA `(.L_x_1193) ;  /* 0x0000003000a48947 */ /* 0x006fea0003800000 */
.L_x_1261:
[----:B------:R-:W-:Y:S05]  /*13c30*/  BSYNC B0 ;  /* 0x0000000000007941 */ /* 0x000fea0003800000 */
.L_x_1192:
[----:B------:R-:W2:Y:S04]  /*13c40*/  LDL R9, [R1+0x14] ;  /* 0x0000140001097983 */ /* 0x000ea80000100800 */
[----:B-1----:R-:W3:Y:S01]  /*13c50*/  LDL R8, [R1+0x10] ;  /* 0x0000100001087983 */ /* 0x002ee20000100800 */
[----:B------:R-:W-:Y:S01]  /*13c60*/  BSSY B0, `(.L_x_1194) ;  /* 0x000018a000007945 */ /* 0x000fe20003800000 */
[----:B--2---:R-:W-:-:S05]  /*13c70*/  VIADD R7, R9, 0xfffffffe ;  /* 0xfffffffe09077836 */ /* 0x004fca0000000000 */
[----:B---3--:R-:W-:-:S13]  /*13c80*/  ISETP.GE.AND P0, PT, R7, R8, PT ;  /* 0x000000080700720c */ /* 0x008fda0003f06270 */
[----:B------:R-:W-:Y:S05]  /*13c90*/  @!P0 BRA `(.L_x_1195) ;  /* 0x0000001800188947 */ /* 0x000fea0003800000 */
[----:B0-----:R-:W-:Y:S01]  /*13ca0*/  LOP3.LUT R13, RZ, R8, RZ, 0x33, !PT ;  /* 0x00000008ff0d7212 */ /* 0x001fe200078e33ff */
[----:B------:R-:W-:Y:S01]  /*13cb0*/  IMAD.MOV R8, RZ, RZ, -R9 ;  /* 0x000000ffff087224 */ /* 0x000fe200078e0a09 */
[----:B------:R-:W-:Y:S04]  /*13cc0*/  BSSY B1, `(.L_x_1196) ;  /* 0x0000088000017945 */ /* 0x000fe80003800000 */
[----:B------:R-:W-:-:S05]  /*13cd0*/  VIADDMNMX R13, R8, 0x1, R13, !PT ;  /* 0x00000001080d7846 */ /* 0x000fca000780010d */
[----:B------:R-:W-:-:S05]  /*13ce0*/  IMAD.IADD R8, R9, 0x1, R13 ;  /* 0x0000000109087824 */ /* 0x000fca00078e020d */
        /* <DEDUP_REMOVED lines=33> */
.L_x_1200:
[----:B0-----:R-:W0:Y:S01]  /*13f00*/  S2R R3, SR_CgaCtaId ;  /* 0x0000000000037919 */ /* 0x001e220000008800 */
[----:B------:R-:W-:-:S04]  /*13f10*/  MOV R2, 0x400 ;  /* 0x0000040000027802 */ /* 0x000fc80000000f00 */
[----:B0-----:R-:W-:Y:S02]  /*13f20*/  LEA R2, R3, R2, 0x18 ;  /* 0x0000000203027211 */ /* 0x001fe400078ec0ff */
[----:B------:R-:W-:-:S03]  /*13f30*/  SHF.L.U32 R3, R14, 0x1f, RZ ;  /* 0x0000001f0e037819 */ /* 0x000fc600000006ff */
[----:B------:R-:W-:-:S04]  /*13f40*/  IMAD R2, R12, 0x8, R2 ;  /* 0x000000080c027824 */ /* 0x000fc800078e0202 */
[----:B------:R-:W0:Y:S02]  /*13f50*/  SYNCS.PHASECHK.TRANS64.TRYWAIT P0, [R2+URZ+0x28840], R3 ;  /* 0x02884003020075a7 */ /* 0x000e24000800017f */
[----:B0-----:R-:W-:Y:S05]  /*13f60*/  @!P0 BRA `(.L_x_1201) ;  /* 0x0000002c00f48947 */ /* 0x001fea0003800000 */
.L_x_1262:
        /* <DEDUP_REMOVED lines=11> */
.L_x_1202:
[----:B------:R-:W2:Y:S04]  /*14020*/  LDL R15, [R1+0x4] ;  /* 0x00000400010f7983 */ /* 0x000ea80000100800 */
[----:B------:R-:W3:Y:S01]  /*14030*/  LDL.LU R10, [R1+0x8] ;  /* 0x00000800010a7983 */ /* 0x000ee20000300800 */
[----:B0-----:R-:W-:-:S03]  /*14040*/  MOV R3, 0x400 ;  /* 0x0000040000037802 */ /* 0x001fc60000000f00 */
[----:B------:R-:W4:Y:S01]  /*14050*/  LDL R9, [R1] ;  /* 0x0000000001097983 */ /* 0x000f220000100800 */
[----:B------:R-:W0:Y:S01]  /*14060*/  S2R R11, SR_CgaCtaId ;  /* 0x00000000000b7919 */ /* 0x000e220000008800 */
[----:B------:R-:W-:Y:S02]  /*14070*/  R2UR UR14, R2 ;  /* 0x00000000020e72ca */ /* 0x000fe400000e0000 */
[----:B------:R-:W-:Y:S01]  /*14080*/  R2UR UR11, R7 ;  /* 0x00000000070b72ca */ /* 0x000fe200000e0000 */
[----:B------:R-:W-:Y:S01]  /*14090*/  UIADD3 UR4, UP0, UR38, 0x370, URZ ;  /* 0x0000037026047890 */ /* 0x000fe2000ff1e03f */
[----:B------:R-:W-:Y:S02]  /*140a0*/  R2UR UR12, R4 ;  /* 0x00000000040c72ca */ /* 0x000fe400000e0000 */
        /* <DEDUP_REMOVED lines=12> */
[----:B------:R-:W-:Y:S02]  /*14170*/  ULEA UR11, UR11, UR9, 0x7 ;  /* 0x000000090b0b7291 */ /* 0x000fe4000f8e383f */
        /* <DEDUP_REMOVED lines=11> */
.L_x_1263:
[----:B------:R-:W-:Y:S05]  /*14230*/  @P1 BRA `(.L_x_1204) ;  /* 0x0000000000301947 */ /* 0x000fea0003800000 */
[----:B------:R-:W1:Y:S01]  /*14240*/  S2R R9, SR_TID.X ;  /* 0x0000000000097919 */ /* 0x000e620000002100 */
[----:B------:R-:W-:Y:S01]  /*14250*/  MOV R10, 0x400 ;  /* 0x00000400000a7802 */ /* 0x000fe20000000f00 */
[----:B------:R-:W2:Y:S01]  /*14260*/  S2R R11, SR_CgaCtaId ;  /* 0x00000000000b7919 */ /* 0x000ea20000008800 */
[----:B-1----:R-:W-:Y:S02]  /*14270*/  LOP3.LUT R15, R9, 0x1f, RZ, 0xc0, !PT ;  /* 0x0000001f090f7812 */ /* 0x002fe400078ec0ff */
[----:B------:R-:W3:Y:S02]  /*14280*/  LDL R9, [R1] ;  /* 0x0000000001097983 */ /* 0x000ee40000100800 */
[----:B------:R-:W-:Y:S02]  /*14290*/  ISETP.NE.AND P0, PT, R15, RZ, PT ;  /* 0x000000ff0f00720c */ /* 0x000fe40003f05270 */
[----:B--2---:R-:W-:Y:S01]  /*142a0*/  LEA R10, R11, R10, 0x18 ;  /* 0x0000000a0b0a7211 */ /* 0x004fe200078ec0ff */
[----:B0-----:R-:W-:-:S04]  /*142b0*/  IMAD.MOV.U32 R3, RZ, RZ, 0x8000 ;  /* 0x00008000ff037424 */ /* 0x001fc800078e00ff */
[----:B---3--:R-:W-:-:S04]  /*142c0*/  IMAD R2, R9, 0x8, R10 ;  /* 0x0000000809027824 */ /* 0x008fc800078e020a */
[----:B------:R1:W-:Y:S02]  /*142d0*/  SYNCS.ARRIVE.TRANS64 RZ, [R2+URZ+0x28850], R3 ;  /* 0x0288500302ff79a7 */ /* 0x0003e4000800003f */
[----:B------:R-:W-:Y:S05]  /*142e0*/  @!P0 BRA `(.L_x_1204) ;  /* 0x0000000000048947 */ /* 0x000fea0003800000 */
[----:B------:R-:W-:Y:S01]  /*142f0*/  BPT.TRAP 0x1 ;  /* 0x000000040000795c */ /* 0x000fe20000300000 */
.L_x_1204:
[----:B01----:R-:W2:Y:S01]  /*14300*/  LDL.LU R2, [R1] ;  /* 0x0000000001027983 */ /* 0x003ea20000300800 */
[----:B------:R-:W-:-:S03]  /*14310*/  MOV R10, 0x400 ;  /* 0x00000400000a7802 */ /* 0x000fc60000000f00 */
[----:B------:R-:W3:Y:S01]  /*14320*/  LDL R3, [R1+0x4] ;  /* 0x0000040001037983 */ /* 0x000ee20000100800 */
[----:B------:R-:W0:Y:S01]  /*14330*/  S2R R11, SR_CgaCtaId ;  /* 0x00000000000b7919 */ /* 0x000e220000008800 */
[----:B------:R-:W-:Y:S01]  /*14340*/  R2UR UR11, R5 ;  /* 0x00000000050b72ca */ /* 0x000fe200000e0000 */
[----:B------:R-:W-:Y:S01]  /*14350*/  UIADD3 UR4, UP0, UR38, 0x470, URZ ;  /* 0x0000047026047890 */ /* 0x000fe2000ff1e03f */
[----:B------:R-:W-:Y:S02]  /*14360*/  R2UR UR13, R6 ;  /* 0x00000000060d72ca */ /* 0x000fe400000e0000 */
[----:B------:R-:W-:Y:S02]  /*14370*/  R2UR UR12, R4 ;  /* 0x00000000040c72ca */ /* 0x000fe400000e0000 */
[----:B0-----:R-:W-:Y:S01]  /*14380*/  LEA R10, R11, R10, 0x18 ;  /* 0x0000000a0b0a7211 */ /* 0x001fe200078ec0ff */
[----:B------:R-:W-:Y:S01]  /*14390*/  UMOV UR10, URZ ;  /* 0x0000003f000a7c82 */ /* 0x000fe20008000000 */
[----:B------:R-:W-:Y:S01]  /*143a0*/  UMOV UR6, 0x0 ;  /* 0x0000000000067882 */ /* 0x000fe20000000000 */
[----:B------:R-:W-:Y:S01]  /*143b0*/  UMOV UR7, 0x14f00000 ;  /* 0x14f0000000077882 */ /* 0x000fe20000000000 */
[----:B------:R-:W-:Y:S01]  /*143c0*/  UMOV UR15, 0x40 ;  /* 0x00000040000f7882 */ /* 0x000fe20000000000 */
[----:B------:R-:W-:-:S02]  /*143d0*/  IMAD.MOV.U32 R6, RZ, RZ, R8 ;  /* 0x000000ffff067224 */ /* 0x000fc400078e0008 */
[----:B------:R-:W-:Y:S02]  /*143e0*/  IMAD.MOV.U32 R5, RZ, RZ, R7 ;  /* 0x000000ffff057224 */ /* 0x000fe400078e0007 */
[----:B--2---:R-:W-:-:S04]  /*143f0*/  IMAD.MOV.U32 R9, RZ, RZ, R2 ;  /* 0x000000ffff097224 */ /* 0x004fc800078e0002 */
[----:B------:R-:W-:-:S05]  /*14400*/  IMAD R2, R9, 0x8, R10 ;  /* 0x0000000809027824 */ /* 0x000fca00078e020a */
[----:B------:R-:W-:Y:S01]  /*14410*/  R2UR UR9, R2 ;  /* 0x00000000020972ca */ /* 0x000fe200000e0000 */
[----:B------:R-:W-:Y:S01]  /*14420*/  IMAD R2, R9, 0x8000, R10 ;  /* 0x0000800009027824 */ /* 0x000fe200078e020a */
[----:B---3--:R-:W-:-:S04]  /*14430*/  R2UR UR5, R3 ;  /* 0x00000000030572ca */ /* 0x008fc800000e0000 */
[----:B------:R-:W-:-:S07]  /*14440*/  R2UR UR14, R2 ;  /* 0x00000000020e72ca */ /* 0x000fce00000e0000 */
[----:B------:R-:W-:Y:S02]  /*14450*/  UIADD3 UR9, UR9, 0x28850, URZ ;  /* 0x0002885009097890 */ /* 0x000fe4000fffe03f */
[----:B------:R-:W-:Y:S02]  /*14460*/  ULEA UR11, UR11, UR5, 0x7 ;  /* 0x000000050b0b7291 */ /* 0x000fe4000f8e383f */
[----:B------:R-:W-:Y:S02]  /*14470*/  UIADD3.X UR5, URZ, UR39, URZ, UP0, !UPT ;  /* 0x000000273f057290 */ /* 0x000fe400087fe43f */
[----:B------:R-:W-:Y:S02]  /*14480*/  UIADD3 UR8, UR14, 0x400, URZ ;  /* 0x000004000e087890 */ /* 0x000fe4000fffe03f */
[----:B------:R-:W-:-:S07]  /*14490*/  UIADD3 UR14, UR14, 0x4400, URZ ;  /* 0x000044000e0e7890 */ /* 0x000fce000fffe03f */
[----:B------:R0:W-:Y:S02]  /*144a0*/  UTMALDG.4D [UR8], [UR4], desc[UR6] ;  /* 0x00000608040075b4 */ /* 0x0001e40008019000 */
[----:B0-----:R-:W-:Y:S01]  /*144b0*/  UMOV UR8, UR14 ;  /* 0x0000000e00087c82 */ /* 0x001fe20008000000 */
[----:B------:R-:W-:Y:S02]  /*144c0*/  UMOV UR10, UR15 ;  /* 0x0000000f000a7c82 */ /* 0x000fe40008000000 */
[----:B------:R0:W-:Y:S02]  /*144d0*/  UTMALDG.4D [UR8], [UR4], desc[UR6] ;  /* 0x00000608040075b4 */ /* 0x0001e40008019000 */
[----:B0-----:R-:W-:Y:S01]  /*144e0*/  NOP ;  /* 0x0000000000007918 */ /* 0x001fe20000000000 */
.L_x_1199:
[----:B------:R-:W-:Y:S05]  /*144f0*/  BSYNC B2 ;  /* 0x0000000000027941 */ /* 0x000fea0003800000 */
.L_x_1198:
[----:B------:R-:W2:Y:S04]  /*14500*/  LDL R2, [R1+0x14] ;  /* 0x0000140001027983 */ /* 0x000ea80000100800 */
[----:B------:R0:W-:Y:S04]  /*14510*/  STL [R1], R12 ;  /* 0x0000000c01007387 */ /* 0x0001e80000100800 */
[----:B------:R0:W-:Y:S02]  /*14520*/  STL [R1+0x8], R14 ;  /* 0x0000080e01007387 */ /* 0x0001e40000100800 */
[----:B0-2---:R-:W-:-:S07]  /*14530*/  VIADD R7, R2, 0xfffffffd ;  /* 0xfffffffd02077836 */ /* 0x005fce0000000000 */
.L_x_1197:
[----:B------:R-:W-:Y:S05]  /*14540*/  BSYNC B1 ;  /* 0x0000000000017941 */ /* 0x000fea0003800000 */
.L_x_1196:
[----:B------:R-:W2:Y:S01]  /*14550*/  LDL.LU R2, [R1+0x14] ;  /* 0x0000140001027983 */ /* 0x000ea20000300800 */
[----:B------:R-:W-:Y:S01]  /*14560*/  VIADD R13, R13, 0xfffffffe ;  /* 0xfffffffe0d0d7836 */ /* 0x000fe20000000000 */
[----:B--2---:R-:W-:-:S04]  /*14570*/  LOP3.LUT R2, RZ, R2, RZ, 0x33, !PT ;  /* 0x00000002ff027212 */ /* 0x004fc800078e33ff */
[----:B------:R-:W-:-:S13]  /*14580*/  ISETP.NE.AND P0, PT, R13, R2, PT ;  /* 0x000000020d00720c */ /* 0x000fda0003f05270 */
[----:B------:R-:W-:Y:S05]  /*14590*/  @!P0 BRA `(.L_x_1195) ;  /* 0x0000000c00d88947 */ /* 0x000fea0003800000 */
[----:B------:R-:W-:-:S07]  /*145a0*/  IMAD.MOV.U32 R10, RZ, RZ, R6 ;  /* 0x000000ffff0a7224 */ /* 0x000fce00078e0006 */
.L_x_1219:
        /* <DEDUP_REMOVED lines=32> */
.L_x_1207:
[----:B------:R-:W1:Y:S01]  /*147b0*/  S2R R3, SR_CgaCtaId ;  /* 0x0000000000037919 */ /* 0x000e620000008800 */
[----:B------:R-:W-:-:S04]  /*147c0*/  MOV R2, 0x400 ;  /* 0x0000040000027802 */ /* 0x000fc80000000f00 */
[----:B-1----:R-:W-:Y:S02]  /*147d0*/  LEA R2, R3, R2, 0x18 ;  /* 0x0000000203027211 */ /* 0x002fe400078ec0ff */
[----:B------:R-:W-:-:S03]  /*147e0*/  SHF.L.U32 R3, R9, 0x1f, RZ ;  /* 0x0000001f09037819 */ /* 0x000fc600000006ff */
[----:B------:R-:W-:-:S04]  /*147f0*/  IMAD R2, R8, 0x8, R2 ;  /* 0x0000000808027824 */ /* 0x000fc800078e0202 */
[----:B------:R-:W1:Y:S02]  /*14800*/  SYNCS.PHASECHK.TRANS64.TRYWAIT P0, [R2+URZ+0x28840], R3 ;  /* 0x02884003020075a7 */ /* 0x000e64000800017f */
[----:B-1----:R-:W-:Y:S05]  /*14810*/  @!P0 BRA `(.L_x_1208) ;  /* 0x0000002400f08947 */ /* 0x002fea0003800000 */
.L_x_1264:
        /* <DEDUP_REMOVED lines=11> */
.L_x_1209:
[----:B------:R-:W2:Y:S04]  /*148d0*/  LDL R15, [R1+0x4] ;  /* 0x00000400010f7983 */ /* 0x000ea80000100800 */
[----:B-1----:R-:W3:Y:S01]  /*148e0*/  LDL.LU R3, [R1+0x8] ;  /* 0x0000080001037983 */ /* 0x002ee20000300800 */
[----:B------:R-:W-:-:S03]  /*148f0*/  MOV R13, 0x400 ;  /* 0x00000400000d7802 */ /* 0x000fc60000000f00 */
        /* <DEDUP_REMOVED lines=30> */
.L_x_1265:
        /* <DEDUP_REMOVED lines=8> */
.L_x_1211:
[----:B0-----:R-:W2:Y:S01]  /*14b60*/  LDL.LU R3, [R1] ;  /* 0x0000000001037983 */ /* 0x001ea20000300800 */
[----:B------:R-:W-:-:S03]  /*14b70*/  MOV R13, 0x400 ;  /* 0x00000400000d7802 */ /* 0x000fc60000000f00 */
[----:B------:R-:W3:Y:S01]  /*14b80*/  LDL R11, [R1+0x4] ;  /* 0x00000400010b7983 */ /* 0x000ee20000100800 */
[----:B------:R-:W0:Y:S01]  /*14b90*/  S2R R14, SR_CgaCtaId ;  /* 0x00000000000e7919 */ /* 0x000e220000008800 */
[----:B------:R-:W-:Y:S02]  /*14ba0*/  R2UR UR11, R5 ;  /* 0x00000000050b72ca */ /* 0x000fe400000e0000 */
[----:B------:R-:W-:Y:S01]  /*14bb0*/  R2UR UR9, R2 ;  /* 0x00000000020972ca */ /* 0x000fe200000e0000 */
[----:B------:R-:W-:Y:S01]  /*14bc0*/  UIADD3 UR4, UP0, UR38, 0x470, URZ ;  /* 0x0000047026047890 */ /* 0x000fe2000ff1e03f */
[----:B------:R-:W-:Y:S02]  /*14bd0*/  R2UR UR13, R6 ;  /* 0x00000000060d72ca */ /* 0x000fe400000e0000 */
[----:B------:R-:W-:Y:S02]  /*14be0*/  R2UR UR12, R4 ;  /* 0x00000000040c72ca */ /* 0x000fe400000e0000 */
[----:B0-----:R-:W-:-:S07]  /*14bf0*/  LEA R13, R14, R13, 0x18 ;  /* 0x0000000d0e0d7211 */ /* 0x001fce00078ec0ff */
[----:B------:R-:W-:Y:S01]  /*14c00*/  UIADD3 UR9, UR9, 0x50, URZ ;  /* 0x0000005009097890 */ /* 0x000fe2000fffe03f */
[----:B------:R-:W-:Y:S01]  /*14c10*/  UMOV UR10, URZ ;  /* 0x0000003f000a7c82 */ /* 0x000fe20008000000 */
[----:B------:R-:W-:Y:S01]  /*14c20*/  UMOV UR7, 0x14f00000 ;  /* 0x14f0000000077882 */ /* 0x000fe20000000000 */
[----:B------:R-:W-:Y:S01]  /*14c30*/  UMOV UR15, 0x40 ;  /* 0x00000040000f7882 */ /* 0x000fe20000000000 */
[----:B------:R-:W-:Y:S02]  /*14c40*/  IMAD.MOV.U32 R5, RZ, RZ, R12 ;  /* 0x000000ffff057224 */ /* 0x000fe400078e000c */
[----:B------:R-:W-:Y:S02]  /*14c50*/  IMAD.MOV.U32 R6, RZ, RZ, R10 ;  /* 0x000000ffff067224 */ /* 0x000fe400078e000a */
        /* <DEDUP_REMOVED lines=13> */
.L_x_1206:
[----:B------:R-:W-:Y:S05]  /*14d30*/  BSYNC B1 ;  /* 0x0000000000017941 */ /* 0x000fea0003800000 */
.L_x_1205:
[----:B------:R-:W-:Y:S01]  /*14d40*/  VIADD R2, R8, 0x1 ;  /* 0x0000000108027836 */ /* 0x000fe20000000000 */
[----:B------:R-:W-:Y:S01]  /*14d50*/  BSSY B1, `(.L_x_1212) ;  /* 0x0000076000017945 */ /* 0x000fe20003800000 */
[----:B------:R-:W-:-:S03]  /*14d60*/  VIADD R13, R7, 0xffffffff ;  /* 0xffffffff070d7836 */ /* 0x000fc60000000000 */
        /* <DEDUP_REMOVED lines=8> */
[----:B------:R-:W-:Y:S01]  /*14df0*/  IMAD.MOV.U32 R12, RZ, RZ, R13 ;  /* 0x000000ffff0c7224 */ /* 0x000fe200078e000d */
[----:B------:R-:W-:-:S04]  /*14e00*/  ISETP.NE.U32.AND P0, PT, RZ, UR4, PT ;  /* 0x00000004ff007c0c */ /* 0x000fc8000bf05070 */
[----:B------:R-:W-:-:S13]  /*14e10*/  ISETP.NE.AND.EX P0, PT, RZ, UR5, PT, P0 ;  /* 0x00000005ff007c0c */ /* 0x000fda000bf05300 */
[----:B------:R-:W-:Y:S05]  /*14e20*/  @!P0 BRA `(.L_x_1214) ;  /* 0x0000000000448947 */ /* 0x000fea0003800000 */
[----:B------:R-:W1:Y:S01]  /*14e30*/  LDC R11, c[0x0][0x41c] ;  /* 0x00010700ff0b7b82 */ /* 0x000e620000000800 */
        /* <DEDUP_REMOVED lines=16> */
.L_x_1214:
[----:B------:R-:W2:Y:S01]  /*14f40*/  S2R R3, SR_CgaCtaId ;  /* 0x0000000000037919 */ /* 0x000ea20000008800 */
[----:B------:R-:W-:-:S04]  /*14f50*/  MOV R2, 0x400 ;  /* 0x0000040000027802 */ /* 0x000fc80000000f00 */
[----:B--2---:R-:W-:Y:S02]  /*14f60*/  LEA R2, R3, R2, 0x18 ;  /* 0x0000000203027211 */ /* 0x004fe400078ec0ff */
[----:B------:R-:W-:-:S03]  /*14f70*/  SHF.L.U32 R3, R14, 0x1f, RZ ;  /* 0x0000001f0e037819 */ /* 0x000fc600000006ff */
[----:B------:R-:W-:-:S04]  /*14f80*/  IMAD R2, R15, 0x8, R2 ;  /* 0x000000080f027824 */ /* 0x000fc800078e0202 */
[----:B------:R-:W2:Y:S02]  /*14f90*/  SYNCS.PHASECHK.TRANS64.TRYWAIT P0, [R2+URZ+0x28840], R3 ;  /* 0x02884003020075a7 */ /* 0x000ea4000800017f */
[----:B--2---:R-:W-:Y:S05]  /*14fa0*/  @!P0 BRA `(.L_x_1215) ;  /* 0x0000002000348947 */ /* 0x004fea0003800000 */
.L_x_1266:
        /* <DEDUP_REMOVED lines=11> */
.L_x_1216:
        /* <DEDUP_REMOVED lines=21> */
[----:B------:R-:W-:Y:S02]  /*151b0*/  ULEA UR11, UR11, UR5, 0x7 ;  /* 0x000000050b0b7291 */ /* 0x000fe4000f8e383f */
        /* <DEDUP_REMOVED lines=11> */
.L_x_1267:
        /* <DEDUP_REMOVED lines=8> */
.L_x_1218:
[----:B-1----:R-:W2:Y:S01]  /*152f0*/  LDL R3, [R1+0x4] ;  /* 0x0000040001037983 */ /* 0x002ea20000100800 */
[----:B0-----:R-:W-:Y:S01]  /*15300*/  MOV R9, 0x400 ;  /* 0x0000040000097802 */ /* 0x001fe20000000f00 */
[----:B------:R-:W0:Y:S01]  /*15310*/  S2R R11, SR_CgaCtaId ;  /* 0x00000000000b7919 */ /* 0x000e220000008800 */
[----:B------:R-:W-:Y:S02]  /*15320*/  R2UR UR11, R5 ;  /* 0x00000000050b72ca */ /* 0x000fe400000e0000 */
        /* <DEDUP_REMOVED lines=14> */
[----:B------:R-:W-:Y:S02]  /*15410*/  IMAD.MOV.U32 R5, RZ, RZ, R12 ;  /* 0x000000ffff057224 */ /* 0x000fe400078e000c */
[----:B------:R-:W-:Y:S01]  /*15420*/  IMAD.MOV.U32 R6, RZ, RZ, R10 ;  /* 0x000000ffff067224 */ /* 0x000fe200078e000a */
[----:B--2---:R-:W-:-:S13]  /*15430*/  R2UR UR5, R3 ;  /* 0x00000000030572ca */ /* 0x004fda00000e0000 */
[----:B------:R-:W-:Y:S02]  /*15440*/  ULEA UR11, UR11, UR5, 0x7 ;  /* 0x000000050b0b7291 */ /* 0x000fe4000f8e383f */
[----:B------:R-:W-:-:S09]  /*15450*/  UIADD3.X UR5, URZ, UR39, URZ, UP0, !UPT ;  /* 0x000000273f057290 */ /* 0x000fd200087fe43f */
[----:B------:R0:W-:Y:S02]  /*15460*/  UTMALDG.4D [UR8], [UR4], desc[UR6] ;  /* 0x00000608040075b4 */ /* 0x0001e40008019000 */
[----:B0-----:R-:W-:Y:S01]  /*15470*/  UMOV UR8, UR14 ;  /* 0x0000000e00087c82 */ /* 0x001fe20008000000 */
[----:B------:R-:W-:Y:S02]  /*15480*/  UMOV UR10, UR15 ;  /* 0x0000000f000a7c82 */ /* 0x000fe40008000000 */
[----:B------:R1:W-:Y:S02]  /*15490*/  UTMALDG.4D [UR8], [UR4], desc[UR6] ;  /* 0x00000608040075b4 */ /* 0x0003e40008019000 */
[----:B-1----:R-:W-:Y:S01]  /*154a0*/  NOP ;  /* 0x0000000000007918 */ /* 0x002fe20000000000 */
.L_x_1213:
[----:B------:R-:W-:Y:S05]  /*154b0*/  BSYNC B1 ;  /* 0x0000000000017941 */ /* 0x000fea0003800000 */
.L_x_1212:
[----:B------:R-:W2:Y:S01]  /*154c0*/  LDL R2, [R1+0x10] ;  /* 0x0000100001027983 */ /* 0x000ea20000100800 */
[----:B------:R-:W-:Y:S01]  /*154d0*/  VIADD R7, R7, 0xfffffffe ;  /* 0xfffffffe07077836 */ /* 0x000fe20000000000 */
[----:B--2---:R-:W-:-:S13]  /*154e0*/  ISETP.GT.AND P0, PT, R13, R2, PT ;  /* 0x000000020d00720c */ /* 0x004fda0003f04270 */
[----:B------:R-:W-:Y:S05]  /*154f0*/  @P0 BRA `(.L_x_1219) ;  /* 0xfffffff0002c0947 */ /* 0x000fea000383ffff */
.L_x_1195:
[----:B------:R-:W-:Y:S05]  /*15500*/  BSYNC B0 ;  /* 0x0000000000007941 */ /* 0x000fea0003800000 */
.L_x_1194:
        /* <DEDUP_REMOVED lines=8> */
[----:B------:R-:W1:Y:S08]  /*15590*/  FLO.U32 R0, UR4 ;  /* 0x0000000400007d00 */ /* 0x000e7000080e0000 */
        /* <DEDUP_REMOVED lines=8> */
.L_x_1221:
[----:B------:R-:W-:Y:S05]  /*15620*/  BSYNC B0 ;  /* 0x0000000000007941 */ /* 0x000fea0003800000 */
.L_x_1220:
        /* <DEDUP_REMOVED lines=11> */
.L_x_1268:
        /* <DEDUP_REMOVED lines=11> */
.L_x_1225:
[----:B------:R-:W2:Y:S01]  /*15790*/  LDL.LU R8, [R1+0x4] ;  /* 0x0000040001087983 */ /* 0x000ea20000300800 */
[----:B------:R-:W-:-:S03]  /*157a0*/  MOV R2, 0x400 ;  /* 0x0000040000027802 */ /* 0x000fc60000000f00 */
[----:B-1----:R-:W3:Y:S01]  /*157b0*/  LDL R0, [R1] ;  /* 0x0000000001007983 */ /* 0x002ee20000100800 */
[----:B------:R-:W1:Y:S01]  /*157c0*/  S2R R7, SR_CgaCtaId ;  /* 0x0000000000077919 */ /* 0x000e620000008800 */
[----:B------:R-:W-:Y:S02]  /*157d0*/  R2UR UR11, R5 ;  /* 0x00000000050b72ca */ /* 0x000fe400000e0000 */
[----:B------:R-:W-:Y:S01]  /*157e0*/  R2UR UR9, R3 ;  /* 0x00000000030972ca */ /* 0x000fe200000e0000 */
[----:B------:R-:W-:Y:S01]  /*157f0*/  UIADD3 UR4, UP0, UR38, 0x470, URZ ;  /* 0x0000047026047890 */ /* 0x000fe2000ff1e03f */
[----:B------:R-:W-:Y:S02]  /*15800*/  R2UR UR12, R4 ;  /* 0x00000000040c72ca */ /* 0x000fe400000e0000 */
[----:B------:R-:W-:Y:S02]  /*15810*/  R2UR UR13, R6 ;  /* 0x00000000060d72ca */ /* 0x000fe400000e0000 */
[----:B-1----:R-:W-:-:S07]  /*15820*/  LEA R2, R7, R2, 0x18 ;  /* 0x0000000207027211 */ /* 0x002fce00078ec0ff */
[----:B------:R-:W-:Y:S01]  /*15830*/  UIADD3 UR9, UR9, 0x28850, URZ ;  /* 0x0002885009097890 */ /* 0x000fe2000fffe03f */
[----:B------:R-:W-:Y:S01]  /*15840*/  UMOV UR10, URZ ;  /* 0x0000003f000a7c82 */ /* 0x000fe20008000000 */
[----:B------:R-:W-:Y:S01]  /*15850*/  UMOV UR7, 0x14f00000 ;  /* 0x14f0000000077882 */ /* 0x000fe20000000000 */
[----:B------:R-:W-:Y:S01]  /*15860*/  UMOV UR15, 0x40 ;  /* 0x00000040000f7882 */ /* 0x000fe20000000000 */
[----:B--2---:R-:W-:Y:S01]  /*15870*/  R2UR UR5, R8 ;  /* 0x00000000080572ca */ /* 0x004fe200000e0000 */
[----:B---3--:R-:W-:-:S05]  /*15880*/  IMAD R0, R0, 0x8000, R2 ;  /* 0x0000800000007824 */ /* 0x008fca00078e0202 */
[----:B------:R-:W-:-:S07]  /*15890*/  R2UR UR6, R0 ;  /* 0x00000000000672ca */ /* 0x000fce00000e0000 */
[----:B------:R-:W-:Y:S02]  /*158a0*/  ULEA UR11, UR11, UR5, 0x7 ;  /* 0x000000050b0b7291 */ /* 0x000fe4000f8e383f */
[----:B------:R-:W-:-:S04]  /*158b0*/  UIADD3.X UR5, URZ, UR39, URZ, UP0, !UPT ;  /* 0x000000273f057290 */ /* 0x000fc800087fe43f */
[----:B------:R-:W-:Y:S02]  /*158c0*/  UIADD3 UR8, UR6, 0x400, URZ ;  /* 0x0000040006087890 */ /* 0x000fe4000fffe03f */
[----:B------:R-:W-:-:S03]  /*158d0*/  UIADD3 UR14, UR6, 0x4400, URZ ;  /* 0x00004400060e7890 */ /* 0x000fc6000fffe03f */
[----:B------:R-:W-:-:S04]  /*158e0*/  UMOV UR6, 0x0 ;  /* 0x0000000000067882 */ /* 0x000fc80000000000 */
[----:B------:R1:W-:Y:S02]  /*158f0*/  UTMALDG.4D [UR8], [UR4], desc[UR6] ;  /* 0x00000608040075b4 */ /* 0x0003e40008019000 */
[----:B-1----:R-:W-:Y:S01]  /*15900*/  UMOV UR8, UR14 ;  /* 0x0000000e00087c82 */ /* 0x002fe20008000000 */
[----:B------:R-:W-:Y:S02]  /*15910*/  UMOV UR10, UR15 ;  /* 0x0000000f000a7c82 */ /* 0x000fe40008000000 */
[----:B------:R1:W-:Y:S02]  /*15920*/  UTMALDG.4D [UR8], [UR4], desc[UR6] ;  /* 0x00000608040075b4 */ /* 0x0003e40008019000 */
[----:B-1----:R-:W-:Y:S01]  /*15930*/  NOP ;  /* 0x0000000000007918 */ /* 0x002fe20000000000 */
.L_x_1223:
[----:B------:R-:W-:Y:S05]  /*15940*/  BSYNC B0 ;  /* 0x0000000000007941 */ /* 0x000fea0003800000 */
.L_x_1222:
        /* <DEDUP_REMOVED lines=9> */
.L_x_1180:
[----:B------:R-:W-:Y:S05]  /*159e0*/  BSYNC B6 ;  /* 0x0000000000067941 */ /* 0x000fea0003800000 */
.L_x_1178:
[----:B------:R-:W-:-:S03]  /*159f0*/  UMOV UR4, 0xffffffff ;  /* 0xffffffff00047882 */ /* 0x000fc60000000000 */
[----:B------:R-:W-:Y:S05]  /*15a00*/  BRA.DIV UR4, `(.L_x_1226) ;  /* 0x0000001604d87947 */ /* 0x000fea000b800000 */
[----:B------:R2:W3:Y:S04]  /*15a10*/  SHFL.IDX PT, R4, R16, RZ, 0x1f ;  /* 0x00001fff10047589 */ /* 0x0004e800000e0000 */
[----:B------:R2:W4:Y:S02]  /*15a20*/  SHFL.IDX PT, R7, R16, 0x1, 0x1f ;  /* 0x00201f0010077f89 */ /* 0x00052400000e0000 */
.L_x_1272:
[----:B-1----:R-:W1:Y:S01]  /*15a30*/  S2R R0, SR_TID.X ;  /* 0x0000000000007919 */ /* 0x002e620000002100 */
[----:B------:R-:W-:Y:S01]  /*15a40*/  ULDC UR4, c[0x0][0xc14] ;  /* 0x0003050000047ab9 */ /* 0x000fe20000000800 */
[----:B------:R-:W-:Y:S01]  /*15a50*/  BSSY B0, `(.L_x_1227) ;  /* 0x000000b000007945 */ /* 0x000fe20003800000 */
[----:B------:R-:W-:Y:S01]  /*15a60*/  IMAD.MOV.U32 R17, RZ, RZ, RZ ;  /* 0x000000ffff117224 */ /* 0x000fe200078e00ff */
[----:B-1----:R-:W-:Y:S01]  /*15a70*/  LOP3.LUT R6, R0, 0x1f, RZ, 0xc0, !PT ;  /* 0x0000001f00067812 */ /* 0x002fe200078ec0ff */
[----:B------:R-:W-:-:S03]  /*15a80*/  IMAD.U32 R0, RZ, RZ, UR4 ;  /* 0x00000004ff007e24 */ /* 0x000fc6000f8e00ff */
[C---:B------:R-:W-:Y:S01]  /*15a90*/  ISETP.NE.AND P0, PT, R6.reuse, 0x1f, PT ;  /* 0x0000001f0600780c */ /* 0x040fe20003f05270 */
[----:B------:R-:W-:-:S05]  /*15aa0*/  IMAD.IADD R5, R6, 0x1, R19 ;  /* 0x0000000106057824 */ /* 0x000fca00078e0213 */
[----:B------:R-:W-:-:S13]  /*15ab0*/  ISETP.GE.OR P0, PT, R5, R0, !P0 ;  /* 0x000000000500720c */ /* 0x000fda0004706670 */
[----:B------:R-:W-:Y:S05]  /*15ac0*/  @P0 BRA `(.L_x_1228) ;  /* 0x00000000000c0947 */ /* 0x000fea0003800000 */
[----:B------:R-:W1:Y:S02]  /*15ad0*/  LDC.64 R2, c[0x0][0xc58] ;  /* 0x00031600ff027b82 */ /* 0x000e640000000a00 */
[----:B-1----:R-:W-:-:S05]  /*15ae0*/  IMAD.WIDE R2, R5, 0x4, R2 ;  /* 0x0000000405027825 */ /* 0x002fca00078e0202 */
[----:B------:R1:W5:Y:S02]  /*15af0*/  LDG.E R17, desc[UR48][R2.64] ;  /* 0x0000003002117981 */ /* 0x000364000c1e1900 */
.L_x_1228:
[----:B------:R-:W-:Y:S05]  /*15b00*/  BSYNC B0 ;  /* 0x0000000000007941 */ /* 0x000fea0003800000 */
.L_x_1227:
[----:B------:R-:W-:-:S03]  /*15b10*/  UMOV UR4, 0xffffffff ;  /* 0xffffffff00047882 */ /* 0x000fc60000000000 */
[----:B------:R-:W-:Y:S05]  /*15b20*/  BRA.DIV UR4, `(.L_x_1229) ;  /* 0x0000001604dc7947 */ /* 0x000fea000b800000 */
[----:B0----5:R-:W0:Y:S01]  /*15b30*/  SHFL.UP PT, R14, R17, 0x1, RZ ;  /* 0x04200000110e7989 */ /* 0x021e2200000e00ff */
[C---:B------:R-:W-:Y:S02]  /*15b40*/  ISETP.NE.AND P0, PT, R6.reuse, RZ, PT ;  /* 0x000000ff0600720c */ /* 0x040fe40003f05270 */
[----:B------:R-:W-:Y:S02]  /*15b50*/  ISETP.GE.U32.AND P1, PT, R6, 0x2, PT ;  /* 0x000000020600780c */ /* 0x000fe40003f26070 */
[----:B0-----:R-:W-:Y:S02]  /*15b60*/  SEL R14, R14, RZ, P0 ;  /* 0x000000ff0e0e7207 */ /* 0x001fe40000000000 */
[----:B------:R-:W-:-:S03]  /*15b70*/  ISETP.GE.U32.AND P0, PT, R6, 0x4, PT ;  /* 0x000000040600780c */ /* 0x000fc60003f06070 */
[----:B------:R-:W-:-:S05]  /*15b80*/  IMAD.IADD R13, R17, 0x1, R14 ;  /* 0x00000001110d7824 */ /* 0x000fca00078e020e */
[----:B------:R-:W1:Y:S02]  /*15b90*/  SHFL.UP PT, R14, R13, 0x2, RZ ;  /* 0x044000000d0e7989 */ /* 0x000e6400000e00ff */
        /* <DEDUP_REMOVED lines=14> */
.L_x_1280:
[----:B------:R-:W-:Y:S02]  /*15c80*/  ULDC UR4, c[0x0][0xc10] ;  /* 0x0003040000047ab9 */ /* 0x000fe40000000800 */
[----:B------:R-:W-:-:S04]  /*15c90*/  IMAD.U32 R5, RZ, RZ, UR4 ;  /* 0x00000004ff057e24 */ /* 0x000fc8000f8e00ff */
[----:B-1----:R-:W-:-:S04]  /*15ca0*/  IMAD R14, R14, R5, RZ ;  /* 0x000000050e0e7224 */ /* 0x002fc800078e02ff */
[----:B----4-:R-:W-:-:S05]  /*15cb0*/  IMAD.IADD R7, R7, 0x1, R14 ;  /* 0x0000000107077824 */ /* 0x010fca00078e020e */
[----:B---3--:R-:W-:-:S13]  /*15cc0*/  ISETP.GT.AND P0, PT, R7, R4, PT ;  /* 0x000000040700720c */ /* 0x008fda0003f04270 */
[----:B------:R-:W-:Y:S05]  /*15cd0*/  @P0 BRA `(.L_x_1230) ;  /* 0x0000000000b40947 */ /* 0x000fea0003800000 */
[----:B------:R-:W1:Y:S02]  /*15ce0*/  LDC R0, c[0x0][0xc14] ;  /* 0x00030500ff007b82 */ /* 0x000e640000000800 */
.L_x_1235:
[----:B------:R-:W-:-:S05]  /*15cf0*/  VIADD R19, R19, 0x1f ;  /* 0x0000001f13137836 */ /* 0x000fca0000000000 */
        /* <DEDUP_REMOVED lines=10> */
[----:B------:R-:W0:Y:S02]  /*15da0*/  LDC.64 R2, c[0x0][0xc58] ;  /* 0x00031600ff027b82 */ /* 0x000e240000000a00 */
[----:B0-----:R-:W-:-:S05]  /*15db0*/  IMAD.WIDE R2, R5, 0x4, R2 ;  /* 0x0000000405027825 */ /* 0x001fca00078e0202 */
[----:B------:R0:W5:Y:S02]  /*15dc0*/  LDG.E R17, desc[UR48][R2.64] ;  /* 0x0000003002117981 */ /* 0x000164000c1e1900 */
.L_x_1233:
[----:B------:R-:W-:Y:S05]  /*15dd0*/  BSYNC B0 ;  /* 0x0000000000007941 */ /* 0x000fea0003800000 */
.L_x_1232:
        /* <DEDUP_REMOVED lines=23> */
.L_x_1288:
[----:B------:R-:W-:Y:S02]  /*15f50*/  ULDC UR4, c[0x0][0xc10] ;  /* 0x0003040000047ab9 */ /* 0x000fe40000000800 */
[----:B------:R-:W-:-:S04]  /*15f60*/  IMAD.U32 R5, RZ, RZ, UR4 ;  /* 0x00000004ff057e24 */ /* 0x000fc8000f8e00ff */
[----:B-1----:R-:W-:-:S04]  /*15f70*/  IMAD R14, R14, R5, RZ ;  /* 0x000000050e0e7224 */ /* 0x002fc800078e02ff */
[----:B------:R-:W-:-:S05]  /*15f80*/  IMAD.IADD R7, R14, 0x1, R7 ;  /* 0x000000010e077824 */ /* 0x000fca00078e0207 */
[----:B------:R-:W-:-:S13]  /*15f90*/  ISETP.GT.AND P0, PT, R7, R4, PT ;  /* 0x000000040700720c */ /* 0x000fda0003f04270 */
[----:B------:R-:W-:Y:S05]  /*15fa0*/  @!P0 BRA `(.L_x_1235) ;  /* 0xfffffffc00508947 */ /* 0x000fea000383ffff */
.L_x_1230:
[----:B--2---:R-:W-:Y:S01]  /*15fb0*/  IMAD.IADD R16, R7, 0x1, -R14 ;  /* 0x0000000107107824 */ /* 0x004fe200078e0a0e */
[----:B------:R-:W-:-:S03]  /*15fc0*/  UMOV UR4, 0xffffffff ;  /* 0xffffffff00047882 */ /* 0x000fc60000000000 */
[----:B------:R-:W-:-:S05]  /*15fd0*/  IMAD R3, R2, R5, R16 ;  /* 0x0000000502037224 */ /* 0x000fca00078e0210 */
[----:B------:R-:W-:Y:S01]  /*15fe0*/  ISETP.GT.AND P6, PT, R3, R4, PT ;  /* 0x000000040300720c */ /* 0x000fe20003fc4270 */
[----:B------:R-:W-:-:S12]  /*15ff0*/  BRA.DIV UR4, `(.L_x_1236) ;  /* 0x0000001a04487947 */ /* 0x000fd8000b800000 */
[----:B------:R-:W-:-:S04]  /*16000*/  VOTE.ANY R3, PT, !P6 ;  /* 0x0000000000037806 */ /* 0x000fc800070e0100 */
[----:B------:R-:W1:Y:S02]  /*16010*/  POPC R6, R3 ;  /* 0x0000000300067309 */ /* 0x000e640000000000 */
[----:B-1----:R1:W2:Y:S02]  /*16020*/  SHFL.IDX PT, R17, R17, R6, 0x1f ;  /* 0x00001f0611117589 */ /* 0x0022a400000e0000 */
.L_x_1292:
[----:B------:R-:W-:Y:S01]  /*16030*/  ISETP.NE.AND P0, PT, R3, RZ, PT ;  /* 0x000000ff0300720c */ /* 0x000fe20003f05270 */
[----:B------:R-:W-:-:S12]  /*16040*/  IMAD.MOV.U32 R7, RZ, RZ, RZ ;  /* 0x000000ffff077224 */ /* 0x000fd800078e00ff */
[----:B------:R-:W-:Y:S05]  /*16050*/  @!P0 BRA `(.L_x_1237) ;  /* 0x0000000000108947 */ /* 0x000fea0003800000 */
[----:B------:R-:W-:Y:S01]  /*16060*/  UMOV UR4, 0xffffffff ;  /* 0xffffffff00047882 */ /* 0x000fe20000000000 */
[----:B------:R-:W-:Y:S02]  /*16070*/  VIADD R12, R6, 0xffffffff ;  /* 0xffffffff060c7836 */ /* 0x000fe40000000000 */
[----:B------:R-:W-:Y:S05]  /*16080*/  BRA.DIV UR4, `(.L_x_1238) ;  /* 0x0000001a046c7947 */ /* 0x000fea000b800000 */
[----:B------:R3:W4:Y:S02]  /*16090*/  SHFL.IDX PT, R7, R2, R12, 0x1f ;  /* 0x00001f0c02077589 */ /* 0x00072400000e0000 */
.L_x_1237:
[----:B0--3--:R-:W0:Y:S01]  /*160a0*/  LDC.64 R2, c[0x0][0xc68] ;  /* 0x00031a00ff027b82 */ /* 0x009e220000000a00 */
[----:B------:R-:W-:-:S04]  /*160b0*/  IMAD.IADD R19, R6, 0x1, R19 ;  /* 0x0000000106137824 */ /* 0x000fc800078e0213 */
[----:B0-----:R-:W-:-:S05]  /*160c0*/  IMAD.WIDE R2, R19, 0x4, R2 ;  /* 0x0000000413027825 */ /* 0x001fca00078e0202 */
[----:B------:R0:W1:Y:S01]  /*160d0*/  LDG.E R8, desc[UR48][R2.64] ;  /* 0x0000003002087981 */ /* 0x000062000c1e1900 */
[----:B----4-:R-:W-:-:S04]  /*160e0*/  IMAD R16, R7, R5, R16 ;  /* 0x0000000507107224 */ /* 0x010fc800078e0210 */
[----:B------:R-:W-:Y:S02]  /*160f0*/  IMAD.IADD R7, R4, 0x1, -R16 ;  /* 0x0000000104077824 */ /* 0x000fe400078e0a10 */
[----:B0-----:R-:W-:Y:S02]  /*16100*/  IMAD.MOV.U32 R2, RZ, RZ, RZ ;  /* 0x000000ffff027224 */ /* 0x001fe400078e00ff */
[----:B-12---:R-:W-:-:S05]  /*16110*/  IMAD R6, R17, R8, RZ ;  /* 0x0000000811067224 */ /* 0x006fca00078e02ff */
[-C--:B------:R-:W-:Y:S02]  /*16120*/  IABS R9, R6.reuse ;  /* 0x0000000600097213 */ /* 0x080fe40000000000 */
[----:B------:R-:W-:Y:S02]  /*16130*/  IABS R4, R6 ;  /* 0x0000000600047213 */ /* 0x000fe40000000000 */
[----:B------:R-:W0:Y:S03]  /*16140*/  I2F.RP R10, R9 ;  /* 0x00000009000a7306 */ /* 0x000e260000209400 */
[----:B------:R-:W-:-:S05]  /*16150*/  IMAD.MOV R4, RZ, RZ, -R4 ;  /* 0x000000ffff047224 */ /* 0x000fca00078e0a04 */
[----:B0-----:R-:W0:Y:S02]  /*16160*/  MUFU.RCP R10, R10 ;  /* 0x0000000a000a7308 */ /* 0x001e240000001000 */
[----:B0-----:R-:W-:-:S06]  /*16170*/  VIADD R11, R10, 0xffffffe ;  /* 0x0ffffffe0a0b7836 */ /* 0x001fcc0000000000 */
[----:B------:R-:W0:Y:S02]  /*16180*/  F2I.FTZ.U32.TRUNC.NTZ R3, R11 ;  /* 0x0000000b00037305 */ /* 0x000e24000021f000 */
[----:B0-----:R-:W-:-:S04]  /*16190*/  IMAD.MOV R12, RZ, RZ, -R3 ;  /* 0x000000ffff0c7224 */ /* 0x001fc800078e0a03 */
[----:B------:R-:W-:-:S04]  /*161a0*/  IMAD R13, R12, R9, RZ ;  /* 0x000000090c0d7224 */ /* 0x000fc800078e02ff */
[----:B------:R-:W-:Y:S01]  /*161b0*/  IMAD.HI.U32 R2, R3, R13, R2 ;  /* 0x0000000d03027227 */ /* 0x000fe200078e0002 */
        /* <DEDUP_REMOVED lines=9> */
[----:B------:R-:W-:-:S03]  /*16250*/  ISETP.GE.AND P0, PT, R3, RZ, PT ;  /* 0x000000ff0300720c */ /* 0x000fc60003f06270 */
[----:B------:R-:W-:-:S10]  /*16260*/  IMAD.MOV.U32 R9, RZ, RZ, R2 ;  /* 0x000000ffff097224 */ /* 0x000fd400078e0002 */
[----:B------:R-:W-:Y:S01]  /*16270*/  @!P0 IMAD.MOV R9, RZ, RZ, -R9 ;  /* 0x000000ffff098224 */ /* 0x000fe200078e0a09 */
[----:B------:R-:W-:-:S13]  /*16280*/  ISETP.NE.AND P0, PT, R6, RZ, PT ;  /* 0x000000ff0600720c */ /* 0x000fda0003f05270 */
[----:B------:R-:W-:-:S05]  /*16290*/  @!P0 LOP3.LUT R9, RZ, R6, RZ, 0x33, !PT ;  /* 0x00000006ff098212 */ /* 0x000fca00078e33ff */
[----:B------:R-:W-:Y:S02]  /*162a0*/  IMAD R4, R8, R9, RZ ;  /* 0x0000000908047224 */ /* 0x000fe400078e02ff */
[----:B------:R-:W-:Y:S02]  /*162b0*/  IMAD.MOV R9, RZ, RZ, -R9 ;  /* 0x000000ffff097224 */ /* 0x000fe400078e0a09 */
[----:B------:R-:W-:Y:S02]  /*162c0*/  IMAD.MOV R2, RZ, RZ, -R4 ;  /* 0x000000ffff027224 */ /* 0x000fe400078e0a04 */
[----:B------:R-:W-:-:S03]  /*162d0*/  IMAD R7, R6, R9, R7 ;  /* 0x0000000906077224 */ /* 0x000fc600078e0207 */
[----:B------:R-:W-:Y:S01]  /*162e0*/  VIADDMNMX R8, R2, R5, R8, PT ;  /* 0x0000000502087246 */ /* 0x000fe20003800108 */
[----:B------:R-:W-:-:S03]  /*162f0*/  IMAD.IADD R4, R7, 0x1, R4 ;  /* 0x0000000107047824 */ /* 0x000fc600078e0204 */
[----:B------:R-:W-:-:S04]  /*16300*/  IABS R5, R8 ;  /* 0x0000000800057213 */ /* 0x000fc80000000000 */
[----:B------:R-:W0:Y:S08]  /*16310*/  I2F.RP R10, R5 ;  /* 0x00000005000a7306 */ /* 0x000e300000209400 */
[----:B0-----:R-:W0:Y:S02]  /*16320*/  MUFU.RCP R10, R10 ;  /* 0x0000000a000a7308 */ /* 0x001e240000001000 */
[----:B0-----:R-:W-:-:S06]  /*16330*/  VIADD R2, R10, 0xffffffe ;  /* 0x0ffffffe0a027836 */ /* 0x001fcc0000000000 */
[----:B------:R0:W1:Y:S02]  /*16340*/  F2I.FTZ.U32.TRUNC.NTZ R3, R2 ;  /* 0x0000000200037305 */ /* 0x000064000021f000 */
[----:B0-----:R-:W-:Y:S02]  /*16350*/  IMAD.MOV.U32 R2, RZ, RZ, RZ ;  /* 0x000000ffff027224 */ /* 0x001fe400078e00ff */
[----:B-1----:R-:W-:-:S04]  /*16360*/  IMAD.MOV R6, RZ, RZ, -R3 ;  /* 0x000000ffff067224 */ /* 0x002fc800078e0a03 */
[----:B------:R-:W-:Y:S01]  /*16370*/  IMAD R9, R6, R5, RZ ;  /* 0x0000000506097224 */ /* 0x000fe200078e02ff */
[----:B------:R-:W-:-:S03]  /*16380*/  IABS R6, R7 ;  /* 0x0000000700067213 */ /* 0x000fc60000000000 */
[----:B------:R-:W-:Y:S01]  /*16390*/  IMAD.HI.U32 R3, R3, R9, R2 ;  /* 0x0000000903037227 */ /* 0x000fe200078e0002 */
[----:B------:R-:W-:-:S05]  /*163a0*/  IABS R9, R8 ;  /* 0x0000000800097213 */ /* 0x000fca0000000000 */
        /* <DEDUP_REMOVED lines=12> */
[----:B------:R-:W-:Y:S01]  /*16470*/  @!P0 LOP3.LUT R3, RZ, R8, RZ, 0x33, !PT ;  /* 0x00000008ff038212 */ /* 0x000fe200078e33ff */
[----:B------:R-:W-:-:S03]  /*16480*/  IMAD.MOV R8, RZ, RZ, -R8 ;  /* 0x000000ffff087224 */ /* 0x000fc600078e0a08 */
[----:B------:R-:W-:Y:S01]  /*16490*/  LOP3.LUT R2, RZ, R3, RZ, 0x33, !PT ;  /* 0x00000003ff027212 */ /* 0x000fe200078e33ff */
[----:B------:R-:W-:-:S04]  /*164a0*/  IMAD R18, R3, R8, R4 ;  /* 0x0000000803127224 */ /* 0x000fc800078e0204 */
[----:B------:R-:W-:Y:S01]  /*164b0*/  IMAD.IADD R17, R17, 0x1, R2 ;  /* 0x0000000111117824 */ /* 0x000fe200078e0202 */
[----:B------:R-:W-:Y:S06]  /*164c0*/  BRA `(.L_x_1239) ;  /* 0x00000000001c7947 */ /* 0x000fec0003800000 */
.L_x_1231:
[----:B------:R-:W-:Y:S01]  /*164d0*/  UMOV UR4, URZ ;  /* 0x0000003f00047c82 */ /* 0x000fe20008000000 */
[----:B------:R-:W-:Y:S01]  /*164e0*/  UMOV UR5, URZ ;  /* 0x0000003f00057c82 */ /* 0x000fe20008000000 */
[----:B------:R-:W-:Y:S01]  /*164f0*/  ULDC UR6, c[0x0][0xc14] ;  /* 0x0003050000067ab9 */ /* 0x000fe20000000800 */
[----:B--2---:R-:W-:Y:S02]  /*16500*/  IMAD.MOV.U32 R16, RZ, RZ, R4 ;  /* 0x000000ffff107224 */ /* 0x004fe400078e0004 */
[----:B------:R-:W-:Y:S02]  /*16510*/  IMAD.U32 R17, RZ, RZ, UR4 ;  /* 0x00000004ff117e24 */ /* 0x000fe4000f8e00ff */
[----:B------:R-:W-:Y:S02]  /*16520*/  IMAD.U32 R18, RZ, RZ, UR5 ;  /* 0x00000005ff127e24 */ /* 0x000fe4000f8e00ff */
[----:B------:R-:W-:-:S07]  /*16530*/  IMAD.U32 R19, RZ, RZ, UR6 ;  /* 0x00000006ff137e24 */ /* 0x000fce000f8e00ff */
.L_x_1239:
        /* <DEDUP_REMOVED lines=12> */
.L_x_1166:
[----:B-1----:R-:W3:Y:S01]  /*16600*/  LDL.LU R0, [R1+0x18] ;  /* 0x0000180001007983 */ /* 0x002ee20000300800 */
[----:B------:R-:W-:Y:S01]  /*16610*/  BSSY B0, `(.L_x_1241) ;  /* 0x000000b000007945 */ /* 0x000fe20003800000 */
[----:B------:R-:W1:Y:S01]  /*16620*/  S2R R5, SR_CgaCtaId ;  /* 0x0000000000057919 */ /* 0x000e620000008800 */
[----:B---3--:R-:W-:-:S05]  /*16630*/  VIADD R0, R0, 0x1 ;  /* 0x0000000100007836 */ /* 0x008fca0000000000 */
[----:B--2---:R-:W-:-:S04]  /*16640*/  LEA.HI R2, R0, R0, RZ, 0x1 ;  /* 0x0000000000027211 */ /* 0x004fc800078f08ff */
[----:B------:R-:W-:-:S05]  /*16650*/  LOP3.LUT R3, R2, 0xfffffffe, RZ, 0xc0, !PT ;  /* 0xfffffffe02037812 */ /* 0x000fca00078ec0ff */
[----:B------:R-:W-:Y:S01]  /*16660*/  IMAD.IADD R3, R0, 0x1, -R3 ;  /* 0x0000000100037824 */ /* 0x000fe200078e0a03 */
[----:B------:R-:W-:-:S04]  /*16670*/  MOV R0, 0x400 ;  /* 0x0000040000007802 */ /* 0x000fc80000000f00 */
[----:B-1----:R-:W-:Y:S02]  /*16680*/  LEA R0, R5, R0, 0x18 ;  /* 0x0000000005007211 */ /* 0x002fe400078ec0ff */
[----:B------:R-:W-:-:S04]  /*16690*/  SHF.L.U32 R3, R3, 0x1f, RZ ;  /* 0x0000001f03037819 */ /* 0x000fc800000006ff */
[----:B------:R-:W1:Y:S02]  /*166a0*/  SYNCS.PHASECHK.TRANS64.TRYWAIT P0, [R0+URZ+0x28820], R3 ;  /* 0x02882003000075a7 */ /* 0x000e64000800017f */
[----:B-1----:R-:W-:Y:S05]  /*166b0*/  @!P0 BRA `(.L_x_1242) ;  /* 0x0000001400088947 */ /* 0x002fea0003800000 */
.L_x_1295:
[----:B------:R-:W-:Y:S05]  /*166c0*/  BSYNC B0 ;  /* 0x0000000000007941 */ /* 0x000fea0003800000 */
.L_x_1241:
[----:B------:R-:W-:-:S03]  /*166d0*/  UMOV UR4, 0xffffffff ;  /* 0xffffffff00047882 */ /* 0x000fc60000000000 */
[----:B------:R-:W-:Y:S05]  /*166e0*/  BRA.DIV UR4, `(.L_x_1243) ;  /* 0x0000001604107947 */ /* 0x000fea000b800000 */
[----:B------:R-:W2:Y:S02]  /*166f0*/  S2R R2, SR_TID.X ;  /* 0x0000000000027919 */ /* 0x000ea40000002100 */
[----:B--2---:R-:W-:-:S04]  /*16700*/  SHF.R.U32.HI R2, RZ, 0x5, R2 ;  /* 0x00000005ff027819 */ /* 0x004fc80000011602 */
[----:B------:R-:W-:-:S05]  /*16710*/  LOP3.LUT R2, R2, 0x3, RZ, 0xc0, !PT ;  /* 0x0000000302027812 */ /* 0x000fca00078ec0ff */
[----:B------:R2:W3:Y:S02]  /*16720*/  SHFL.IDX PT, R14, R2, RZ, 0x1f ;  /* 0x00001fff020e7589 */ /* 0x0004e400000e0000 */
.L_x_1298:
[----:B---3--:R-:W-:Y:S01]  /*16730*/  ISETP.NE.AND P0, PT, R14, RZ, PT ;  /* 0x000000ff0e00720c */ /* 0x008fe20003f05270 */
[----:B------:R-:W-:-:S12]  /*16740*/  BSSY B0, `(.L_x_1244) ;  /* 0x0000027000007945 */ /* 0x000fd80003800000 */
[----:B------:R-:W-:Y:S05]  /*16750*/  @P0 BRA `(.L_x_1245) ;  /* 0x0000000000940947 */ /* 0x000fea0003800000 */
[----:B------:R-:W-:-:S03]  /*16760*/  UMOV UR4, 0xffffffff ;  /* 0xffffffff00047882 */ /* 0x000fc60000000000 */
[----:B------:R-:W-:Y:S05]  /*16770*/  BRA.DIV UR4, `(.L_x_1246) ;  /* 0x0000001604207947 */ /* 0x000fea000b800000 */
[----:B------:R-:W-:-:S13]  /*16780*/  ELECT P6, URZ, PT ;  /* 0x00000000003f782f */ /* 0x000fda00038c0000 */
.L_x_1301:
[----:B------:R-:W-:Y:S05]  /*16790*/  @!P6 BRA `(.L_x_1245) ;  /* 0x000000000084e947 */ /* 0x000fea0003800000 */
[----:B------:R-:W-:-:S06]  /*167a0*/  ULOP3.LUT UR4, UR36, 0x2, URZ, 0xfc, !UPT ;  /* 0x0000000224047892 */ /* 0x000fcc000f8efc3f */
[----:B--2---:R-:W-:-:S05]  /*167b0*/  IMAD.U32 R2, RZ, RZ, UR4 ;  /* 0x00000004ff027e24 */ /* 0x004fca000f8e00ff */
[----:B------:R-:W-:-:S13]  /*167c0*/  ISETP.NE.AND P2, PT, R2, 0x3, PT ;  /* 0x000000030200780c */ /* 0x000fda0003f45270 */
[----:B------:R-:W-:Y:S05]  /*167d0*/  @!P2 BRA `(.L_x_1247) ;  /* 0x000000000004a947 */ /* 0x000fea0003800000 */
[----:B------:R-:W-:Y:S01]  /*167e0*/  BPT.TRAP 0x1 ;  /* 0x000000040000795c */ /* 0x000fe20000300000 */
.L_x_1247:
[----:B-1----:R-:W2:Y:S04]  /*167f0*/  LDL R3, [R1] ;  /* 0x0000000001037983 */ /* 0x002ea80000100800 */
[----:B------:R-:W3:Y:S01]  /*16800*/  LDL.LU R7, [R1+0x8] ;  /* 0x0000080001077983 */ /* 0x000ee20000300800 */
[----:B------:R-:W-:-:S04]  /*16810*/  VIADD R2, R0, 0x28840 ;  /* 0x0002884000027836 */ /* 0x000fc80000000000 */
[C---:B--2---:R-:W-:Y:S02]  /*16820*/  IMAD R6, R3.reuse, 0x8, R2 ;  /* 0x0000000803067824 */ /* 0x044fe400078e0202 */
[----:B------:R-:W-:Y:S01]  /*16830*/  VIADD R3, R3, 0x1 ;  /* 0x0000000103037836 */ /* 0x000fe20000000000 */
[----:B---3--:R-:W-:-:S04]  /*16840*/  SHF.L.U32 R5, R7, 0x1f, RZ ;  /* 0x0000001f07057819 */ /* 0x008fc800000006ff */
[C---:B------:R-:W-:Y:S01]  /*16850*/  ISETP.NE.AND P1, PT, R3.reuse, 0x2, PT ;  /* 0x000000020300780c */ /* 0x040fe20003f25270 */
[----:B------:R-:W1:Y:S03]  /*16860*/  SYNCS.PHASECHK.TRANS64.TRYWAIT P0, [R6+URZ], R5 ;  /* 0x00000005060075a7 */ /* 0x000e66000800017f */
[----:B------:R-:W-:Y:S02]  /*16870*/  SEL R4, RZ, 0x1, P1 ;  /* 0x00000001ff047807 */ /* 0x000fe40000800000 */
[----:B------:R-:W-:Y:S02]  /*16880*/  SEL R3, R3, RZ, P1 ;  /* 0x000000ff03037207 */ /* 0x000fe40000800000 */
[----:B------:R-:W-:-:S03]  /*16890*/  LOP3.LUT R4, R7, R4, RZ, 0x3c, !PT ;  /* 0x0000000407047212 */ /* 0x000fc600078e3cff */
[----:B------:R-:W-:Y:S01]  /*168a0*/  IMAD R7, R3, 0x8, R2 ;  /* 0x0000000803077824 */ /* 0x000fe200078e0202 */
[----:B------:R-:W-:Y:S01]  /*168b0*/  SHF.L.U32 R2, R4, 0x1f, RZ ;  /* 0x0000001f04027819 */ /* 0x000fe200000006ff */
[----:B-1----:R-:W-:Y:S06]  /*168c0*/  @!P0 BRA `(.L_x_1248) ;  /* 0x0000001000ec8947 */ /* 0x002fec0003800000 */
.L_x_1302:
[----:B------:R-:W2:Y:S02]  /*168d0*/  SYNCS.PHASECHK.TRANS64.TRYWAIT P0, [R7+URZ], R2 ;  /* 0x00000002070075a7 */ /* 0x000ea4000800017f */
[----:B--2---:R-:W-:Y:S05]  /*168e0*/  @!P0 BRA `(.L_x_1249) ;  /* 0x0000001000f88947 */ /* 0x004fea0003800000 */
.L_x_1303:
[----:B------:R-:W-:Y:S05]  /*168f0*/  @!P2 BRA `(.L_x_1250) ;  /* 0x000000000004a947 */ /* 0x000fea0003800000 */
[----:B------:R-:W-:Y:S01]  /*16900*/  BPT.TRAP 0x1 ;  /* 0x000000040000795c */ /* 0x000fe20000300000 */
.L_x_1250:
[----:B------:R-:W3:Y:S01]  /*16910*/  LDL.LU R4, [R1] ;  /* 0x0000000001047983 */ /* 0x000ee20000300800 */
[----:B------:R-:W-:-:S04]  /*16920*/  VIADD R0, R0, 0x28860 ;  /* 0x0002886000007836 */ /* 0x000fc80000000000 */
[----:B---3--:R-:W-:-:S04]  /*16930*/  IMAD R4, R4, 0x8, R0 ;  /* 0x0000000804047824 */ /* 0x008fc800078e0200 */
[----:B------:R-:W3:Y:S02]  /*16940*/  SYNCS.PHASECHK.TRANS64.TRYWAIT P0, [R4+URZ], R5 ;  /* 0x00000005040075a7 */ /* 0x000ee4000800017f */
[----:B---3--:R-:W-:Y:S05]  /*16950*/  @!P0 BRA `(.L_x_1251) ;  /* 0x0000001000f08947 */ /* 0x008fea0003800000 */
.L_x_1304:
[----:B------:R-:W-:-:S07]  /*16960*/  IMAD R3, R3, 0x8, R0 ;  /* 0x0000000803037824 */ /* 0x000fce00078e0200 */
.L_x_1252:
[----:B----4-:R4:W0:Y:S02]  /*16970*/  SYNCS.PHASECHK.TRANS64.TRYWAIT P0, [R3+URZ], R2 ;  /* 0x00000002030075a7 */ /* 0x010824000800017f */
[----:B0-----:R-:W-:Y:S05]  /*16980*/  @!P0 NANOSLEEP.SYNCS 0x989680 ;  /* 0x009896800000895d */ /* 0x001fea0003900000 */
[----:B------:R-:W0:Y:S02]  /*16990*/  @!P0 SYNCS.PHASECHK.TRANS64 P0, [R3+URZ], R2 ;  /* 0x00000002030085a7 */ /* 0x000e24000800007f */
[----:B0-----:R-:W-:Y:S05]  /*169a0*/  @!P0 BRA `(.L_x_1252) ;  /* 0xfffffffc00f08947 */ /* 0x001fea000383ffff */
.L_x_1245:
[----:B------:R-:W-:Y:S05]  /*169b0*/  BSYNC B0 ;  /* 0x0000000000007941 */ /* 0x000fea0003800000 */
.L_x_1244:
[----:B------:R-:W-:Y:S05]  /*169c0*/  EXIT ;  /* 0x000000000000794d */ /* 0x000fea0003800000 */
.L_x_1070:
[----:B0-----:R-:W-:-:S04]  /*169d0*/  IMAD.U32 R3, RZ, RZ, UR41 ;  /* 0x00000029ff037e24 */ /* 0x001fc8000f8e00ff */
[----:B------:R0:W1:Y:S03]  /*169e0*/  SYNCS.PHASECHK.TRANS64.TRYWAIT P1, [R3+URZ+0x28800], R0 ;  /* 0x02880000030075a7 */ /* 0x000066000802017f */
[----:B-1----:R-:W-:Y:S05]  /*169f0*/  @!P1 NANOSLEEP.SYNCS 0x989680 ;  /* 0x009896800000995d */ /* 0x002fea0003900000 */
[----:B------:R-:W1:Y:S02]  /*16a00*/  @!P1 SYNCS.PHASECHK.TRANS64 P1, [R3+URZ+0x28800], R0 ;  /* 0x02880000030095a7 */ /* 0x000e64000802007f */
[----:B-1----:R-:W-:Y:S05]  /*16a10*/  @!P1 BRA `(.L_x_1070) ;  /* 0xfffffffc00ec9947 */ /* 0x002fea000383ffff */
[----:B------:R-:W-:Y:S05]  /*16a20*/  BRA `(.L_x_1253) ;  /* 0xfffffeb000007947 */ /* 0x000fea000383ffff */
.L_x_1074:
[----:B-1----:R1:W2:Y:S02]  /*16a30*/  SYNCS.PHASECHK.TRANS64.TRYWAIT P2, [R7+URZ+0x28830], R0 ;  /* 0x02883000070075a7 */ /* 0x0022a4000804017f */
[----:B--2---:R-:W-:Y:S05]  /*16a40*/  @!P2 NANOSLEEP.SYNCS 0x989680 ;  /* 0x009896800000a95d */ /* 0x004fea0003900000 */
[----:B------:R-:W2:Y:S02]  /*16a50*/  @!P2 SYNCS.PHASECHK.TRANS64 P2, [R7+URZ+0x28830], R0 ;  /* 0x028830000700a5a7 */ /* 0x000ea4000804007f */
[----:B--2---:R-:W-:Y:S05]  /*16a60*/  @!P2 BRA `(.L_x_1074) ;  /* 0xfffffffc00f0a947 */ /* 0x004fea000383ffff */
[----:B------:R-:W-:Y:S05]  /*16a70*/  BRA `(.L_x_1073) ;  /* 0xfffffeb000247947 */ /* 0x000fea000383ffff */
.L_x_1090:
[----:B-1----:R-:W-:-:S04]  /*16a80*/  IMAD.U32 R8, RZ, RZ, UR6 ;  /* 0x00000006ff087e24 */ /* 0x002fc8000f8e00ff */
[----:B------:R1:W2:Y:S03]  /*16a90*/  SYNCS.PHASECHK.TRANS64.TRYWAIT P2, [R8+URZ+0x28830], R7 ;  /* 0x02883007080075a7 */ /* 0x0002a6000804017f */
[----:B--2---:R-:W-:Y:S05]  /*16aa0*/  @!P2 NANOSLEEP.SYNCS 0x989680 ;  /* 0x009896800000a95d */ /* 0x004fea0003900000 */
[----:B------:R-:W2:Y:S02]  /*16ab0*/  @!P2 SYNCS.PHASECHK.TRANS64 P2, [R8+URZ+0x28830], R7 ;  /* 0x028830070800a5a7 */ /* 0x000ea4000804007f */
[----:B--2---:R-:W-:Y:S05]  /*16ac0*/  @!P2 BRA `(.L_x_1090) ;  /* 0xfffffffc00eca947 */ /* 0x004fea000383ffff */
[----:B------:R-:W-:Y:S05]  /*16ad0*/  BRA `(.L_x_1087) ;  /* 0xfffffee800987947 */ /* 0x000fea000383ffff */
.L_x_1094:
[----:B-1----:R-:W-:-:S04]  /*16ae0*/  IMAD.U32 R8, RZ, RZ, UR6 ;  /* 0x00000006ff087e24 */ /* 0x002fc8000f8e00ff */
[----:B------:R1:W2:Y:S03]  /*16af0*/  SYNCS.PHASECHK.TRANS64.TRYWAIT P2, [R8+URZ+0x28850], R7 ;  /* 0x02885007080075a7 */ /* 0x0002a6000804017f */
[----:B--2---:R-:W-:Y:S05]  /*16b00*/  @!P2 NANOSLEEP.SYNCS 0x989680 ;  /* 0x009896800000a95d */ /* 0x004fea0003900000 */
[----:B------:R-:W2:Y:S02]  /*16b10*/  @!P2 SYNCS.PHASECHK.TRANS64 P2, [R8+URZ+0x28850], R7 ;  /* 0x028850070800a5a7 */ /* 0x000ea4000804007f */
[----:B--2---:R-:W-:Y:S05]  /*16b20*/  @!P2 BRA `(.L_x_1094) ;  /* 0xfffffffc00eca947 */ /* 0x004fea000383ffff */
[----:B------:R-:W-:Y:S05]  /*16b30*/  BRA `(.L_x_1091) ;  /* 0xfffffeec00607947 */ /* 0x000fea000383ffff */
.L_x_1111:
[----:B-1----:R-:W-:-:S04]  /*16b40*/  IMAD.U32 R6, RZ, RZ, UR6 ;  /* 0x00000006ff067e24 */ /* 0x002fc8000f8e00ff */
[----:B------:R1:W2:Y:S03]  /*16b50*/  SYNCS.PHASECHK.TRANS64.TRYWAIT P2, [R6+URZ+0x28830], R5 ;  /* 0x02883005060075a7 */ /* 0x0002a6000804017f */
[----:B--2---:R-:W-:Y:S05]  /*16b60*/  @!P2 NANOSLEEP.SYNCS 0x989680 ;  /* 0x009896800000a95d */ /* 0x004fea0003900000 */
[----:B------:R-:W2:Y:S02]  /*16b70*/  @!P2 SYNCS.PHASECHK.TRANS64 P2, [R6+URZ+0x28830], R5 ;  /* 0x028830050600a5a7 */ /* 0x000ea4000804007f */
[----:B--2---:R-:W-:Y:S05]  /*16b80*/  @!P2 BRA `(.L_x_1111) ;  /* 0xfffffffc00eca947 */ /* 0x004fea000383ffff */
[----:B------:R-:W-:Y:S05]  /*16b90*/  BRA `(.L_x_1108) ;  /* 0xffffff2400107947 */ /* 0x000fea000383ffff */
.L_x_1115:
[----:B-1----:R-:W-:-:S04]  /*16ba0*/  IMAD.U32 R6, RZ, RZ, UR6 ;  /* 0x00000006ff067e24 */ /* 0x002fc8000f8e00ff */
[----:B------:R1:W2:Y:S03]  /*16bb0*/  SYNCS.PHASECHK.TRANS64.TRYWAIT P2, [R6+URZ+0x28850], R5 ;  /* 0x02885005060075a7 */ /* 0x0002a6000804017f */
[----:B--2---:R-:W-:Y:S05]  /*16bc0*/  @!P2 NANOSLEEP.SYNCS 0x989680 ;  /* 0x009896800000a95d */ /* 0x004fea0003900000 */
[----:B------:R-:W2:Y:S02]  /*16bd0*/  @!P2 SYNCS.PHASECHK.TRANS64 P2, [R6+URZ+0x28850], R5 ;  /* 0x028850050600a5a7 */ /* 0x000ea4000804007f */
[----:B--2---:R-:W-:Y:S05]  /*16be0*/  @!P2 BRA `(.L_x_1115) ;  /* 0xfffffffc00eca947 */ /* 0x004fea000383ffff */
[----:B------:R-:W-:Y:S05]  /*16bf0*/  BRA `(.L_x_1112) ;  /* 0xffffff2400d87947 */ /* 0x000fea000383ffff */
.L_x_1121:
[----:B-1----:R-:W-:-:S04]  /*16c00*/  IMAD.U32 R6, RZ, RZ, UR6 ;  /* 0x00000006ff067e24 */ /* 0x002fc8000f8e00ff */
[----:B------:R1:W2:Y:S03]  /*16c10*/  SYNCS.PHASECHK.TRANS64.TRYWAIT P2, [R6+URZ+0x28830], R5 ;  /* 0x02883005060075a7 */ /* 0x0002a6000804017f */
[----:B--2---:R-:W-:Y:S05]  /*16c20*/  @!P2 NANOSLEEP.SYNCS 0x989680 ;  /* 0x009896800000a95d */ /* 0x004fea0003900000 */
[----:B------:R-:W2:Y:S02]  /*16c30*/  @!P2 SYNCS.PHASECHK.TRANS64 P2, [R6+URZ+0x28830], R5 ;  /* 0x028830050600a5a7 */ /* 0x000ea4000804007f */
[----:B--2---:R-:W-:Y:S05]  /*16c40*/  @!P2 BRA `(.L_x_1121) ;  /* 0xfffffffc00eca947 */ /* 0x004fea000383ffff */
[----:B------:R-:W-:Y:S05]  /*16c50*/  BRA `(.L_x_1118) ;  /* 0xffffff4c00087947 */ /* 0x000fea000383ffff */
.L_x_1125:
[----:B-1----:R-:W-:-:S04]  /*16c60*/  IMAD.U32 R6, RZ, RZ, UR6 ;  /* 0x00000006ff067e24 */ /* 0x002fc8000f8e00ff */
[----:B------:R1:W2:Y:S03]  /*16c70*/  SYNCS.PHASECHK.TRANS64.TRYWAIT P2, [R6+URZ+0x28850], R5 ;  /* 0x02885005060075a7 */ /* 0x0002a6000804017f */
[----:B--2---:R-:W-:Y:S05]  /*16c80*/  @!P2 NANOSLEEP.SYNCS 0x989680 ;  /* 0x009896800000a95d */ /* 0x004fea0003900000 */
[----:B------:R-:W2:Y:S02]  /*16c90*/  @!P2 SYNCS.PHASECHK.TRANS64 P2, [R6+URZ+0x28850], R5 ;  /* 0x028850050600a5a7 */ /* 0x000ea4000804007f */
[----:B--2---:R-:W-:Y:S05]  /*16ca0*/  @!P2 BRA `(.L_x_1125) ;  /* 0xfffffffc00eca947 */ /* 0x004fea000383ffff */
[----:B------:R-:W-:Y:S05]  /*16cb0*/  BRA `(.L_x_1122) ;  /* 0xffffff4c00d07947 */ /* 0x000fea000383ffff */
.L_x_1138:
[----:B-1----:R-:W-:-:S04]  /*16cc0*/  IMAD.U32 R9, RZ, RZ, UR5 ;  /* 0x00000005ff097e24 */ /* 0x002fc8000f8e00ff */
[----:B------:R1:W2:Y:S03]  /*16cd0*/  SYNCS.PHASECHK.TRANS64.TRYWAIT P0, [R9+URZ+0x28850], R0 ;  /* 0x02885000090075a7 */ /* 0x0002a6000800017f */
[----:B--2---:R-:W-:Y:S05]  /*16ce0*/  @!P0 NANOSLEEP.SYNCS 0x989680 ;  /* 0x009896800000895d */ /* 0x004fea0003900000 */
[----:B------:R-:W2:Y:S02]  /*16cf0*/  @!P0 SYNCS.PHASECHK.TRANS64 P0, [R9+URZ+0x28850], R0 ;  /* 0x02885000090085a7 */ /* 0x000ea4000800007f */
[----:B--2---:R-:W-:Y:S05]  /*16d00*/  @!P0 BRA `(.L_x_1138) ;  /* 0xfffffffc00ec8947 */ /* 0x004fea000383ffff */
[----:B------:R-:W-:Y:S05]  /*16d10*/  BRA `(.L_x_1137) ;  /* 0xffffff8000b47947 */ /* 0x000fea000383ffff */
.L_x_1186:
[----:B------:R-:W1:Y:S01]  /*16d20*/  S2R R9, SR_TID.X ;  /* 0x0000000000097919 */ /* 0x000e620000002100 */
[----:B------:R-:W-:Y:S01]  /*16d30*/  BSSY B0, `(.L_x_1254) ;  /* 0x000000a000007945 */ /* 0x000fe20003800000 */
[----:B------:R-:W-:Y:S02]  /*16d40*/  IMAD.MOV.U32 R12, RZ, RZ, RZ ;  /* 0x000000ffff0c7224 */ /* 0x000fe400078e00ff */
[----:B------:R-:W-:Y:S02]  /*16d50*/  IMAD.MOV.U32 R11, RZ, RZ, 0x1f ;  /* 0x0000001fff0b7424 */ /* 0x000fe400078e00ff */
[----:B------:R-:W-:Y:S01]  /*16d60*/  IMAD.MOV.U32 R15, RZ, RZ, -0x1 ;  /* 0xffffffffff0f7424 */ /* 0x000fe200078e00ff */
[----:B-1----:R-:W-:-:S04]  /*16d70*/  SHF.R.U32.HI R9, RZ, 0x5, R9 ;  /* 0x00000005ff097819 */ /* 0x002fc80000011609 */
[----:B------:R-:W-:-:S05]  /*16d80*/  LOP3.LUT R9, R9, 0x3, RZ, 0xc0, !PT ;  /* 0x0000000309097812 */ /* 0x000fca00078ec0ff */
[----:B0-----:R-:W-:-:S07]  /*16d90*/  IMAD.MOV.U32 R13, RZ, RZ, R9 ;  /* 0x000000ffff0d7224 */ /* 0x001fce00078e0009 */
[----:B------:R-:W-:Y:S05]  /*16da0*/  WARPSYNC.COLLECTIVE R15, `(.L_x_1255) ;  /* 0x000000000f087348 */ /* 0x000fea0003c00000 */
[----:B------:R0:W1:Y:S02]  /*16db0*/  SHFL.IDX P6, R14, R13, R12, R11 ;  /* 0x0000000c0d0e7389 */ /* 0x00006400000c000b */
[----:B01----:R-:W-:Y:S01]  /*16dc0*/  ENDCOLLECTIVE ;  /* 0x000000000000791b */ /* 0x003fe20003800000 */
.L_x_1255:
[----:B------:R-:W-:Y:S05]  /*16dd0*/  BSYNC B0 ;  /* 0x0000000000007941 */ /* 0x000fea0003800000 */
.L_x_1254:
[----:B------:R-:W-:Y:S05]  /*16de0*/  BRA `(.L_x_1256) ;  /* 0xffffffc400d07947 */ /* 0x000fea000383ffff */
.L_x_1187:
[----:B------:R-:W-:Y:S01]  /*16df0*/  BSSY B0, `(.L_x_1257) ;  /* 0x0000006000007945 */ /* 0x000fe20003800000 */
[----:B------:R-:W-:-:S07]  /*16e00*/  IMAD.MOV.U32 R15, RZ, RZ, -0x1 ;  /* 0xffffffffff0f7424 */ /* 0x000fce00078e00ff */
[----:B0-----:R-:W-:Y:S05]  /*16e10*/  WARPSYNC.COLLECTIVE R15, `(.L_x_1258) ;  /* 0x000000000f0c7348 */ /* 0x001fea0003c00000 */
[----:B------:R-:W-:Y:S02]  /*16e20*/  ELECT P6, UR62, PT ;  /* 0x00000000003e782f */ /* 0x000fe400038c0000 */
[----:B------:R-:W-:Y:S01]  /*16e30*/  MOV R14, UR62 ;  /* 0x0000003e000e7c02 */ /* 0x000fe20008000f00 */
[----:B0-----:R-:W-:Y:S10]  /*16e40*/  ENDCOLLECTIVE ;  /* 0x000000000000791b */ /* 0x001ff40003800000 */
.L_x_1258:
[----:B------:R-:W-:Y:S05]  /*16e50*/  BSYNC B0 ;  /* 0x0000000000007941 */ /* 0x000fea0003800000 */
.L_x_1257:
[----:B------:R-:W-:Y:S05]  /*16e60*/  BRA `(.L_x_1259) ;  /* 0xffffffc400c07947 */ /* 0x000fea000383ffff */
.L_x_1190:
[----:B-1----:R1:W2:Y:S02]  /*16e70*/  SYNCS.PHASECHK.TRANS64.TRYWAIT P0, [R9+URZ+0x28840], R10 ;  /* 0x0288400a090075a7 */ /* 0x0022a4000800017f */
[----:B--2---:R-:W-:Y:S05]  /*16e80*/  @!P0 NANOSLEEP.SYNCS 0x989680 ;  /* 0x009896800000895d */ /* 0x004fea0003900000 */
[----:B------:R-:W2:Y:S02]  /*16e90*/  @!P0 SYNCS.PHASECHK.TRANS64 P0, [R9+URZ+0x28840], R10 ;  /* 0x0288400a090085a7 */ /* 0x000ea4000800007f */
[----:B--2---:R-:W-:Y:S05]  /*16ea0*/  @!P0 BRA `(.L_x_1190) ;  /* 0xfffffffc00f08947 */ /* 0x004fea000383ffff */
[----:B------:R-:W-:Y:S05]  /*16eb0*/  BRA `(.L_x_1260) ;  /* 0xffffffc800287947 */ /* 0x000fea000383ffff */
.L_x_1193:
        /* <DEDUP_REMOVED lines=8> */
.L_x_1201:
[----:B0-----:R0:W1:Y:S02]  /*16f40*/  SYNCS.PHASECHK.TRANS64.TRYWAIT P0, [R2+URZ+0x28840], R3 ;  /* 0x02884003020075a7 */ /* 0x001064000800017f */
[----:B-1----:R-:W-:Y:S05]  /*16f50*/  @!P0 NANOSLEEP.SYNCS 0x989680 ;  /* 0x009896800000895d */ /* 0x002fea0003900000 */
[----:B------:R-:W1:Y:S02]  /*16f60*/  @!P0 SYNCS.PHASECHK.TRANS64 P0, [R2+URZ+0x28840], R3 ;  /* 0x02884003020085a7 */ /* 0x000e64000800007f */
[----:B-1----:R-:W-:Y:S05]  /*16f70*/  @!P0 BRA `(.L_x_1201) ;  /* 0xfffffffc00f08947 */ /* 0x002fea000383ffff */
[----:B------:R-:W-:Y:S05]  /*16f80*/  BRA `(.L_x_1262) ;  /* 0xffffffcc00f87947 */ /* 0x000fea000383ffff */
.L_x_1203:
[----:B0-----:R0:W1:Y:S02]  /*16f90*/  SYNCS.PHASECHK.TRANS64.TRYWAIT P0, [R3+URZ+0x60], R2 ;  /* 0x00006002030075a7 */ /* 0x001064000800017f */
[----:B-1----:R-:W-:Y:S05]  /*16fa0*/  @!P0 NANOSLEEP.SYNCS 0x989680 ;  /* 0x009896800000895d */ /* 0x002fea0003900000 */
[----:B------:R-:W1:Y:S02]  /*16fb0*/  @!P0 SYNCS.PHASECHK.TRANS64 P0, [R3+URZ+0x60], R2 ;  /* 0x00006002030085a7 */ /* 0x000e64000800007f */
[----:B-1----:R-:W-:Y:S05]  /*16fc0*/  @!P0 BRA `(.L_x_1203) ;  /* 0xfffffffc00f08947 */ /* 0x002fea000383ffff */
[----:B------:R-:W-:Y:S05]  /*16fd0*/  BRA `(.L_x_1263) ;  /* 0xffffffd000947947 */ /* 0x000fea000383ffff */
.L_x_1208:
[----:B-1----:R1:W2:Y:S02]  /*16fe0*/  SYNCS.PHASECHK.TRANS64.TRYWAIT P0, [R2+URZ+0x28840], R3 ;  /* 0x02884003020075a7 */ /* 0x0022a4000800017f */
[----:B--2---:R-:W-:Y:S05]  /*16ff0*/  @!P0 NANOSLEEP.SYNCS 0x989680 ;  /* 0x009896800000895d */ /* 0x004fea0003900000 */
[----:B------:R-:W2:Y:S02]  /*17000*/  @!P0 SYNCS.PHASECHK.TRANS64 P0, [R2+URZ+0x28840], R3 ;  /* 0x02884003020085a7 */ /* 0x000ea4000800007f */
[----:B--2---:R-:W-:Y:S05]  /*17010*/  @!P0 BRA `(.L_x_1208) ;  /* 0xfffffffc00f08947 */ /* 0x004fea000383ffff */
[----:B------:R-:W-:Y:S05]  /*17020*/  BRA `(.L_x_1264) ;  /* 0xffffffd400fc7947 */ /* 0x000fea000383ffff */
.L_x_1210:
[----:B0-----:R0:W1:Y:S02]  /*17030*/  SYNCS.PHASECHK.TRANS64.TRYWAIT P1, [R2+URZ+0x60], R3 ;  /* 0x00006003020075a7 */ /* 0x001064000802017f */
[----:B-1----:R-:W-:Y:S05]  /*17040*/  @!P1 NANOSLEEP.SYNCS 0x989680 ;  /* 0x009896800000995d */ /* 0x002fea0003900000 */
[----:B------:R-:W1:Y:S02]  /*17050*/  @!P1 SYNCS.PHASECHK.TRANS64 P1, [R2+URZ+0x60], R3 ;  /* 0x00006003020095a7 */ /* 0x000e64000802007f */
[----:B-1----:R-:W-:Y:S05]  /*17060*/  @!P1 BRA `(.L_x_1210) ;  /* 0xfffffffc00f09947 */ /* 0x002fea000383ffff */
[----:B------:R-:W-:Y:S05]  /*17070*/  BRA `(.L_x_1265) ;  /* 0xffffffd800987947 */ /* 0x000fea000383ffff */
.L_x_1215:
[----:B--2---:R2:W3:Y:S02]  /*17080*/  SYNCS.PHASECHK.TRANS64.TRYWAIT P0, [R2+URZ+0x28840], R3 ;  /* 0x02884003020075a7 */ /* 0x0044e4000800017f */
[----:B---3--:R-:W-:Y:S05]  /*17090*/  @!P0 NANOSLEEP.SYNCS 0x989680 ;  /* 0x009896800000895d */ /* 0x008fea0003900000 */
[----:B------:R-:W3:Y:S02]  /*170a0*/  @!P0 SYNCS.PHASECHK.TRANS64 P0, [R2+URZ+0x28840], R3 ;  /* 0x02884003020085a7 */ /* 0x000ee4000800007f */
[----:B---3--:R-:W-:Y:S05]  /*170b0*/  @!P0 BRA `(.L_x_1215) ;  /* 0xfffffffc00f08947 */ /* 0x008fea000383ffff */
[----:B------:R-:W-:Y:S05]  /*170c0*/  BRA `(.L_x_1266) ;  /* 0xffffffdc00b87947 */ /* 0x000fea000383ffff */
.L_x_1217:
[----:B0-----:R0:W1:Y:S02]  /*170d0*/  SYNCS.PHASECHK.TRANS64.TRYWAIT P1, [R2+URZ+0x60], R9 ;  /* 0x00006009020075a7 */ /* 0x001064000802017f */
[----:B-1----:R-:W-:Y:S05]  /*170e0*/  @!P1 NANOSLEEP.SYNCS 0x989680 ;  /* 0x009896800000995d */ /* 0x002fea0003900000 */
[----:B------:R-:W1:Y:S02]  /*170f0*/  @!P1 SYNCS.PHASECHK.TRANS64 P1, [R2+URZ+0x60], R9 ;  /* 0x00006009020095a7 */ /* 0x000e64000802007f */
[----:B-1----:R-:W-:Y:S05]  /*17100*/  @!P1 BRA `(.L_x_1217) ;  /* 0xfffffffc00f09947 */ /* 0x002fea000383ffff */
[----:B------:R-:W-:Y:S05]  /*17110*/  BRA `(.L_x_1267) ;  /* 0xffffffe000547947 */ /* 0x000fea000383ffff */
.L_x_1224:
[----:B-1----:R1:W2:Y:S02]  /*17120*/  SYNCS.PHASECHK.TRANS64.TRYWAIT P0, [R3+URZ+0x28860], R0 ;  /* 0x02886000030075a7 */ /* 0x0022a4000800017f */
[----:B--2---:R-:W-:Y:S05]  /*17130*/  @!P0 NANOSLEEP.SYNCS 0x989680 ;  /* 0x009896800000895d */ /* 0x004fea0003900000 */
[----:B------:R-:W2:Y:S02]  /*17140*/  @!P0 SYNCS.PHASECHK.TRANS64 P0, [R3+URZ+0x28860], R0 ;  /* 0x02886000030085a7 */ /* 0x000ea4000800007f */
[----:B--2---:R-:W-:Y:S05]  /*17150*/  @!P0 BRA `(.L_x_1224) ;  /* 0xfffffffc00f08947 */ /* 0x004fea000383ffff */
[----:B------:R-:W-:Y:S05]  /*17160*/  BRA `(.L_x_1268) ;  /* 0xffffffe4005c7947 */ /* 0x000fea000383ffff */
.L_x_1226:
        /* <DEDUP_REMOVED lines=8> */
.L_x_1270:
[----:B------:R-:W-:Y:S05]  /*171f0*/  BSYNC B0 ;  /* 0x0000000000007941 */ /* 0x000fea0003800000 */
.L_x_1269:
[----:B------:R-:W-:Y:S02]  /*17200*/  IMAD.MOV.U32 R13, RZ, RZ, R16 ;  /* 0x000000ffff0d7224 */ /* 0x000fe400078e0010 */
[----:B------:R-:W-:Y:S02]  /*17210*/  IMAD.MOV.U32 R12, RZ, RZ, 0x1 ;  /* 0x00000001ff0c7424 */ /* 0x000fe400078e00ff */
[----:B------:R-:W-:Y:S02]  /*17220*/  IMAD.MOV.U32 R11, RZ, RZ, 0x1f ;  /* 0x0000001fff0b7424 */ /* 0x000fe400078e00ff */
[----:B------:R-:W-:Y:S02]  /*17230*/  IMAD.MOV.U32 R15, RZ, RZ, -0x1 ;  /* 0xffffffffff0f7424 */ /* 0x000fe400078e00ff */
[----:B------:R-:W-:-:S07]  /*17240*/  IMAD.MOV.U32 R4, RZ, RZ, R14 ;  /* 0x000000ffff047224 */ /* 0x000fce00078e000e */
[----:B------:R-:W-:Y:S05]  /*17250*/  WARPSYNC.COLLECTIVE R15, `(.L_x_1271) ;  /* 0x000000000f087348 */ /* 0x000fea0003c00000 */
[----:B------:R0:W1:Y:S02]  /*17260*/  SHFL.IDX P6, R14, R13, R12, R11 ;  /* 0x0000000c0d0e7389 */ /* 0x00006400000c000b */
[----:B01----:R-:W-:Y:S01]  /*17270*/  ENDCOLLECTIVE ;  /* 0x000000000000791b */ /* 0x003fe20003800000 */
.L_x_1271:
[----:B------:R-:W-:Y:S01]  /*17280*/  IMAD.MOV.U32 R7, RZ, RZ, R14 ;  /* 0x000000ffff077224 */ /* 0x000fe200078e000e */
[----:B------:R-:W-:Y:S06]  /*17290*/  BRA `(.L_x_1272) ;  /* 0xffffffe400e47947 */ /* 0x000fec000383ffff */
.L_x_1229:
[----:B------:R-:W-:Y:S01]  /*172a0*/  BSSY B0, `(.L_x_1273) ;  /* 0x0000008000007945 */ /* 0x000fe20003800000 */
[----:B0----5:R-:W-:Y:S02]  /*172b0*/  IMAD.MOV.U32 R13, RZ, RZ, R17 ;  /* 0x000000ffff0d7224 */ /* 0x021fe400078e0011 */
[----:B------:R-:W-:Y:S02]  /*172c0*/  IMAD.MOV.U32 R12, RZ, RZ, 0x1 ;  /* 0x00000001ff0c7424 */ /* 0x000fe400078e00ff */
[----:B------:R-:W-:Y:S02]  /*172d0*/  IMAD.MOV.U32 R11, RZ, RZ, RZ ;  /* 0x000000ffff0b7224 */ /* 0x000fe400078e00ff */
[----:B------:R-:W-:-:S07]  /*172e0*/  IMAD.MOV.U32 R15, RZ, RZ, -0x1 ;  /* 0xffffffffff0f7424 */ /* 0x000fce00078e00ff */
[----:B-1234-:R-:W-:Y:S05]  /*172f0*/  WARPSYNC.COLLECTIVE R15, `(.L_x_1274) ;  /* 0x000000000f087348 */ /* 0x01efea0003c00000 */
[----:B------:R0:W0:Y:S02]  /*17300*/  SHFL.UP P6, R14, R13, R12, R11 ;  /* 0x0400000c0d0e7389 */ /* 0x00002400000c000b */
[----:B01234-:R-:W-:Y:S01]  /*17310*/  ENDCOLLECTIVE ;  /* 0x000000000000791b */ /* 0x01ffe20003800000 */
.L_x_1274:
[----:B------:R-:W-:Y:S05]  /*17320*/  BSYNC B0 ;  /* 0x0000000000007941 */ /* 0x000fea0003800000 */
.L_x_1273:
[----:B------:R-:W-:Y:S01]  /*17330*/  ISETP.NE.AND P0, PT, R6, RZ, PT ;  /* 0x000000ff0600720c */ /* 0x000fe20003f05270 */
        /* <DEDUP_REMOVED lines=9> */
.L_x_1275:
        /* <DEDUP_REMOVED lines=8> */
.L_x_1276:
        /* <DEDUP_REMOVED lines=8> */
.L_x_1277:
        /* <DEDUP_REMOVED lines=8> */
.L_x_1278:
        /* <DEDUP_REMOVED lines=8> */
.L_x_1279:
[----:B------:R-:W-:Y:S05]  /*175d0*/  BRA `(.L_x_1280) ;  /* 0xffffffe400a87947 */ /* 0x000fea000383ffff */
.L_x_1234:
[----:B------:R-:W-:Y:S01]  /*175e0*/  BSSY B0, `(.L_x_1281) ;  /* 0x0000008000007945 */ /* 0x000fe20003800000 */
[----:B-----5:R-:W-:Y:S02]  /*175f0*/  IMAD.MOV.U32 R13, RZ, RZ, R17 ;  /* 0x000000ffff0d7224 */ /* 0x020fe400078e0011 */
[----:B------:R-:W-:Y:S02]  /*17600*/  IMAD.MOV.U32 R12, RZ, RZ, 0x1 ;  /* 0x00000001ff0c7424 */ /* 0x000fe400078e00ff */
[----:B------:R-:W-:Y:S02]  /*17610*/  IMAD.MOV.U32 R11, RZ, RZ, RZ ;  /* 0x000000ffff0b7224 */ /* 0x000fe400078e00ff */
[----:B------:R-:W-:-:S07]  /*17620*/  IMAD.MOV.U32 R15, RZ, RZ, -0x1 ;  /* 0xffffffffff0f7424 */ /* 0x000fce00078e00ff */
[----:B0-2---:R-:W-:Y:S05]  /*17630*/  WARPSYNC.COLLECTIVE R15, `(.L_x_1282) ;  /* 0x000000000f087348 */ /* 0x005fea0003c00000 */
[----:B------:R1:W3:Y:S02]  /*17640*/  SHFL.UP P6, R14, R13, R12, R11 ;  /* 0x0400000c0d0e7389 */ /* 0x0002e400000c000b */
[----:B0123--:R-:W-:Y:S01]  /*17650*/  ENDCOLLECTIVE ;  /* 0x000000000000791b */ /* 0x00ffe20003800000 */
.L_x_1282:
[----:B------:R-:W-:Y:S05]  /*17660*/  BSYNC B0 ;  /* 0x0000000000007941 */ /* 0x000fea0003800000 */
.L_x_1281:
        /* <DEDUP_REMOVED lines=10> */
.L_x_1283:
        /* <DEDUP_REMOVED lines=8> */
.L_x_1284:
        /* <DEDUP_REMOVED lines=8> */
.L_x_1285:
        /* <DEDUP_REMOVED lines=8> */
.L_x_1286:
        /* <DEDUP_REMOVED lines=8> */
.L_x_1287:
[----:B------:R-:W-:Y:S05]  /*17910*/  BRA `(.L_x_1288) ;  /* 0xffffffe4008c7947 */ /* 0x000fea000383ffff */
.L_x_1236:
[----:B------:R-:W-:Y:S01]  /*17920*/  BSSY B0, `(.L_x_1289) ;  /* 0x0000006000007945 */ /* 0x000fe20003800000 */
[----:B------:R-:W-:Y:S01]  /*17930*/  PLOP3.LUT P6, PT, P6, PT, PT, 0x8, 0x0 ;  /* 0x000000000000781c */ /* 0x000fe200037ce170 */
[----:B------:R-:W-:-:S12]  /*17940*/  IMAD.MOV.U32 R15, RZ, RZ, -0x1 ;  /* 0xffffffffff0f7424 */ /* 0x000fd800078e00ff */
[----:B0-----:R-:W-:Y:S05]  /*17950*/  WARPSYNC.COLLECTIVE R15, `(.L_x_1290) ;  /* 0x000000000f087348 */ /* 0x001fea0003c00000 */
[----:B------:R-:W-:Y:S01]  /*17960*/  VOTE.ANY R14, PT, P6 ;  /* 0x00000000000e7806 */ /* 0x000fe200030e0100 */
[----:B0-----:R-:W-:Y:S06]  /*17970*/  ENDCOLLECTIVE ;  /* 0x000000000000791b */ /* 0x001fec0003800000 */
.L_x_1290:
[----:B------:R-:W-:Y:S05]  /*17980*/  BSYNC B0 ;  /* 0x0000000000007941 */ /* 0x000fea0003800000 */
.L_x_1289:
        /* <DEDUP_REMOVED lines=9> */
.L_x_1291:
[----:B------:R-:W-:Y:S01]  /*17a20*/  IMAD.MOV.U32 R17, RZ, RZ, R14 ;  /* 0x000000ffff117224 */ /* 0x000fe200078e000e */
[----:B------:R-:W-:Y:S06]  /*17a30*/  BRA `(.L_x_1292) ;  /* 0xffffffe4007c7947 */ /* 0x000fec000383ffff */
.L_x_1238:
[----:B------:R-:W-:Y:S01]  /*17a40*/  BSSY B0, `(.L_x_1293) ;  /* 0x0000007000007945 */ /* 0x000fe20003800000 */
[----:B------:R-:W-:Y:S02]  /*17a50*/  IMAD.MOV.U32 R13, RZ, RZ, R2 ;  /* 0x000000ffff0d7224 */ /* 0x000fe400078e0002 */
[----:B------:R-:W-:Y:S02]  /*17a60*/  IMAD.MOV.U32 R11, RZ, RZ, 0x1f ;  /* 0x0000001fff0b7424 */ /* 0x000fe400078e00ff */
[----:B------:R-:W-:-:S07]  /*17a70*/  IMAD.MOV.U32 R15, RZ, RZ, -0x1 ;  /* 0xffffffffff0f7424 */ /* 0x000fce00078e00ff */
[----:B012---:R-:W-:Y:S05]  /*17a80*/  WARPSYNC.COLLECTIVE R15, `(.L_x_1294) ;  /* 0x000000000f087348 */ /* 0x007fea0003c00000 */
[----:B------:R3:W4:Y:S02]  /*17a90*/  SHFL.IDX P6, R14, R13, R12, R11 ;  /* 0x0000000c0d0e7389 */ /* 0x00072400000c000b */
[----:B01234-:R-:W-:Y:S01]  /*17aa0*/  ENDCOLLECTIVE ;  /* 0x000000000000791b */ /* 0x01ffe20003800000 */
.L_x_1294:
[----:B------:R-:W-:Y:S05]  /*17ab0*/  BSYNC B0 ;  /* 0x0000000000007941 */ /* 0x000fea0003800000 */
.L_x_1293:
[----:B------:R-:W-:Y:S01]  /*17ac0*/  IMAD.MOV.U32 R7, RZ, RZ, R14 ;  /* 0x000000ffff077224 */ /* 0x000fe200078e000e */
[----:B------:R-:W-:Y:S06]  /*17ad0*/  BRA `(.L_x_1237) ;  /* 0xffffffe400707947 */ /* 0x000fec000383ffff */
.L_x_1242:
[----:B-1----:R1:W2:Y:S02]  /*17ae0*/  SYNCS.PHASECHK.TRANS64.TRYWAIT P0, [R0+URZ+0x28820], R3 ;  /* 0x02882003000075a7 */ /* 0x0022a4000800017f */
[----:B--2---:R-:W-:Y:S05]  /*17af0*/  @!P0 NANOSLEEP.SYNCS 0x989680 ;  /* 0x009896800000895d */ /* 0x004fea0003900000 */
[----:B------:R-:W2:Y:S02]  /*17b00*/  @!P0 SYNCS.PHASECHK.TRANS64 P0, [R0+URZ+0x28820], R3 ;  /* 0x02882003000085a7 */ /* 0x000ea4000800007f */
[----:B--2---:R-:W-:Y:S05]  /*17b10*/  @!P0 BRA `(.L_x_1242) ;  /* 0xfffffffc00f08947 */ /* 0x004fea000383ffff */
[----:B------:R-:W-:Y:S05]  /*17b20*/  BRA `(.L_x_1295) ;  /* 0xffffffe800e47947 */ /* 0x000fea000383ffff */
.L_x_1243:
[----:B------:R-:W2:Y:S01]  /*17b30*/  S2R R2, SR_TID.X ;  /* 0x0000000000027919 */ /* 0x000ea20000002100 */
[----:B------:R-:W-:Y:S01]  /*17b40*/  BSSY B0, `(.L_x_1296) ;  /* 0x000000a000007945 */ /* 0x000fe20003800000 */
[----:B------:R-:W-:Y:S02]  /*17b50*/  IMAD.MOV.U32 R12, RZ, RZ, RZ ;  /* 0x000000ffff0c7224 */ /* 0x000fe400078e00ff */
[----:B------:R-:W-:Y:S02]  /*17b60*/  IMAD.MOV.U32 R11, RZ, RZ, 0x1f ;  /* 0x0000001fff0b7424 */ /* 0x000fe400078e00ff */
[----:B------:R-:W-:Y:S01]  /*17b70*/  IMAD.MOV.U32 R15, RZ, RZ, -0x1 ;  /* 0xffffffffff0f7424 */ /* 0x000fe200078e00ff */
[----:B--2---:R-:W-:-:S04]  /*17b80*/  SHF.R.U32.HI R2, RZ, 0x5, R2 ;  /* 0x00000005ff027819 */ /* 0x004fc80000011602 */
[----:B------:R-:W-:-:S05]  /*17b90*/  LOP3.LUT R2, R2, 0x3, RZ, 0xc0, !PT ;  /* 0x0000000302027812 */ /* 0x000fca00078ec0ff */
[----:B0-----:R-:W-:-:S07]  /*17ba0*/  IMAD.MOV.U32 R13, RZ, RZ, R2 ;  /* 0x000000ffff0d7224 */ /* 0x001fce00078e0002 */
[----:B-1----:R-:W-:Y:S05]  /*17bb0*/  WARPSYNC.COLLECTIVE R15, `(.L_x_1297) ;  /* 0x000000000f087348 */ /* 0x002fea0003c00000 */
[----:B------:R0:W2:Y:S02]  /*17bc0*/  SHFL.IDX P6, R14, R13, R12, R11 ;  /* 0x0000000c0d0e7389 */ /* 0x0000a400000c000b */
[----:B012---:R-:W-:Y:S01]  /*17bd0*/  ENDCOLLECTIVE ;  /* 0x000000000000791b */ /* 0x007fe20003800000 */
.L_x_1297:
[----:B------:R-:W-:Y:S05]  /*17be0*/  BSYNC B0 ;  /* 0x0000000000007941 */ /* 0x000fea0003800000 */
.L_x_1296:
[----:B------:R-:W-:Y:S05]  /*17bf0*/  BRA `(.L_x_1298) ;  /* 0xffffffe800cc7947 */ /* 0x000fea000383ffff */
.L_x_1246:
[----:B------:R-:W-:Y:S01]  /*17c00*/  BSSY B1, `(.L_x_1299) ;  /* 0x0000006000017945 */ /* 0x000fe20003800000 */
[----:B------:R-:W-:-:S07]  /*17c10*/  IMAD.MOV.U32 R15, RZ, RZ, -0x1 ;  /* 0xffffffffff0f7424 */ /* 0x000fce00078e00ff */
[----:B012---:R-:W-:Y:S05]  /*17c20*/  WARPSYNC.COLLECTIVE R15, `(.L_x_1300) ;  /* 0x000000000f0c7348 */ /* 0x007fea0003c00000 */
[----:B------:R-:W-:Y:S02]  /*17c30*/  ELECT P6, UR62, PT ;  /* 0x00000000003e782f */ /* 0x000fe400038c0000 */
[----:B------:R-:W-:Y:S01]  /*17c40*/  MOV R14, UR62 ;  /* 0x0000003e000e7c02 */ /* 0x000fe20008000f00 */
[----:B012---:R-:W-:Y:S10]  /*17c50*/  ENDCOLLECTIVE ;  /* 0x000000000000791b */ /* 0x007ff40003800000 */
.L_x_1300:
[----:B------:R-:W-:Y:S05]  /*17c60*/  BSYNC B1 ;  /* 0x0000000000017941 */ /* 0x000fea0003800000 */
.L_x_1299:
[----:B------:R-:W-:Y:S05]  /*17c70*/  BRA `(.L_x_1301) ;  /* 0xffffffe800c47947 */ /* 0x000fea000383ffff */
.L_x_1248:
[----:B-1----:R1:W2:Y:S02]  /*17c80*/  SYNCS.PHASECHK.TRANS64.TRYWAIT P0, [R6+URZ], R5 ;  /* 0x00000005060075a7 */ /* 0x0022a4000800017f */
[----:B--2---:R-:W-:Y:S05]  /*17c90*/  @!P0 NANOSLEEP.SYNCS 0x989680 ;  /* 0x009896800000895d */ /* 0x004fea0003900000 */
[----:B------:R-:W2:Y:S02]  /*17ca0*/  @!P0 SYNCS.PHASECHK.TRANS64 P0, [R6+URZ], R5 ;  /* 0x00000005060085a7 */ /* 0x000ea4000800007f */
[----:B--2---:R-:W-:Y:S05]  /*17cb0*/  @!P0 BRA `(.L_x_1248) ;  /* 0xfffffffc00f08947 */ /* 0x004fea000383ffff */
[----:B------:R-:W-:Y:S05]  /*17cc0*/  BRA `(.L_x_1302) ;  /* 0xffffffec00007947 */ /* 0x000fea000383ffff */
.L_x_1249:
[----:B--2---:R2:W3:Y:S02]  /*17cd0*/  SYNCS.PHASECHK.TRANS64.TRYWAIT P0, [R7+URZ], R2 ;  /* 0x00000002070075a7 */ /* 0x0044e4000800017f */
[----:B---3--:R-:W-:Y:S05]  /*17ce0*/  @!P0 NANOSLEEP.SYNCS 0x989680 ;  /* 0x009896800000895d */ /* 0x008fea0003900000 */
[----:B------:R-:W3:Y:S02]  /*17cf0*/  @!P0 SYNCS.PHASECHK.TRANS64 P0, [R7+URZ], R2 ;  /* 0x00000002070085a7 */ /* 0x000ee4000800007f */
[----:B---3--:R-:W-:Y:S05]  /*17d00*/  @!P0 BRA `(.L_x_1249) ;  /* 0xfffffffc00f08947 */ /* 0x008fea000383ffff */
[----:B------:R-:W-:Y:S05]  /*17d10*/  BRA `(.L_x_1303) ;  /* 0xffffffe800f47947 */ /* 0x000fea000383ffff */
.L_x_1251:
[----:B---3--:R3:W4:Y:S02]  /*17d20*/  SYNCS.PHASECHK.TRANS64.TRYWAIT P0, [R4+URZ], R5 ;  /* 0x00000005040075a7 */ /* 0x008724000800017f */
[----:B----4-:R-:W-:Y:S05]  /*17d30*/  @!P0 NANOSLEEP.SYNCS 0x989680 ;  /* 0x009896800000895d */ /* 0x010fea0003900000 */
[----:B------:R-:W4:Y:S02]  /*17d40*/  @!P0 SYNCS.PHASECHK.TRANS64 P0, [R4+URZ], R5 ;  /* 0x00000005040085a7 */ /* 0x000f24000800007f */
[----:B----4-:R-:W-:Y:S05]  /*17d50*/  @!P0 BRA `(.L_x_1251) ;  /* 0xfffffffc00f08947 */ /* 0x010fea000383ffff */
[----:B------:R-:W-:Y:S05]  /*17d60*/  BRA `(.L_x_1304) ;  /* 0xffffffe800fc7947 */ /* 0x000fea000383ffff */
.L_x_1305:
        /* <DEDUP_REMOVED lines=9> */
.L_x_2731:


//--------------------- .text._ZN7cutlass13device_kernelIN5flash11enable_sm90INS1_16FlashAttnFwdSm90INS1_25CollectiveMainloopFwdSm90ILi2EN4cute5tupleIJNS5_1CILi1EEES8_S8_EEENS6_IJNS7_ILi128EEESA_SA_EEELi128ENS_6half_tEfNS_4arch4Sm90ELb0ELb1ELb1ELb1ELb0ELb1ELb0ELb1ELb1ELb0ELb0ELb0EEENS1_21CollectiveEpilogueFwdISB_S9_SC_SE_Li256ELb1ELb0ELb0ELb0EEENS1_36VarlenDynamicPersistentTileSchedulerILi128ELi128ELi256ELi32ELb0ELb0ELb1ELb1ELb0ELb1EEEEEEEEEvNT_6ParamsE --------------------------
	.section	.text._ZN7cutlass13device_kernelIN5flash11enable_sm90INS1_16FlashAttnFwdSm90INS1_25CollectiveMainloopFwdSm90ILi2EN4cute5tupleIJNS5_1CILi1EEES8_S8_EEENS6_IJNS7_ILi128EEESA_SA_EEELi128ENS_6half_tEfNS_4arch4Sm90ELb0ELb1ELb1ELb1ELb0ELb1ELb0ELb1ELb1ELb0ELb0ELb0EEENS1_21CollectiveEpilogueFwdISB_S9_SC_SE_Li256ELb1ELb0ELb0ELb0EEENS1_36VarlenDynamicPersistentTileSchedulerILi128ELi128ELi256ELi32ELb0ELb0ELb1ELb1ELb0ELb1EEEEEEEEEvNT_6ParamsE,"ax",@progbits
	.align	128
.text._ZN7cutlass13device_kernelIN5flash11enable_sm90INS1_16FlashAttnFwdSm90INS1_25CollectiveMainloopFwdSm90ILi2EN4cute5tupleIJNS5_1CILi1EEES8_S8_EEENS6_IJNS7_ILi128EEESA_SA_EEELi128ENS_6half_tEfNS_4arch4Sm90ELb0ELb1ELb1ELb1ELb0ELb1ELb0ELb1ELb1ELb0ELb0ELb0EEENS1_21CollectiveEpilogueFwdISB_S9_SC_SE_Li256ELb1ELb0ELb0ELb0EEENS1_36VarlenDynamicPersistentTileSchedulerILi128ELi128ELi256ELi32ELb0ELb0ELb1ELb1ELb0ELb1EEEEEEEEEvNT_6ParamsE:
        .type           _ZN7cutlass13device_kernelIN5flash11enable_sm90INS1_16FlashAttnFwdSm90INS1_25CollectiveMainloopFwdSm90ILi2EN4cute5tupleIJNS5_1CILi1EEES8_S8_EEENS6_IJNS7_ILi128EEESA_SA_EEELi128ENS_6half_tEfNS_4arch4Sm90ELb0ELb1ELb1ELb1ELb0ELb1ELb0ELb1ELb1ELb0ELb0ELb0EEENS1_21CollectiveEpilogueFwdISB_S9_SC_SE_Li256ELb1ELb0ELb0ELb0EEENS1_36VarlenDynamicPersistentTileSchedulerILi128ELi128ELi256ELi32ELb0ELb0ELb1ELb1ELb0ELb1EEEEEEEEEvNT_6ParamsE,@function
        .size           _ZN7cutlass13device_kernelIN5flash11enable_sm90INS1_16FlashAttnFwdSm90INS1_25CollectiveMainloopFwdSm90ILi2EN4cute5tupleIJNS5_1CILi1EEES8_S8_EEENS6_IJNS7_ILi128EEESA_SA_EEELi128ENS_6half_tEfNS_4arch4Sm90ELb0ELb1ELb1ELb1ELb0ELb1ELb0ELb1ELb1ELb0ELb0ELb0EEENS1_21CollectiveEpilogueFwdISB_S9_SC_SE_Li256ELb1ELb0ELb0ELb0EEENS1_36VarlenDynamicPersistentTileSchedulerILi128ELi128ELi256ELi32ELb0ELb0ELb1ELb1ELb0ELb1EEEEEEEEEvNT_6ParamsE,(.L_x_2732 - _ZN7cutlass13device_kernelIN5flash11enable_sm90INS1_16FlashAttnFwdSm90INS1_25CollectiveMainloopFwdSm90ILi2EN4cute5tupleIJNS5_1CILi1EEES8_S8_EEENS6_IJNS7_ILi128EEESA_SA_EEELi128ENS_6half_tEfNS_4arch4Sm90ELb0ELb1ELb1ELb1ELb0ELb1ELb0ELb1ELb1ELb0ELb0ELb0EEENS1_21CollectiveEpilogueFwdISB_S9_SC_SE_Li256ELb1ELb0ELb0ELb0EEENS1_36VarlenDynamicPersistentTileSchedulerILi128ELi128ELi256ELi32ELb0ELb0ELb1ELb1ELb0ELb1EEEEEEEEEvNT_6ParamsE)
        .other          _ZN7cutlass13device_kernelIN5flash11enable_sm90INS1_16FlashAttnFwdSm90INS1_25CollectiveMainloopFwdSm90ILi2EN4cute5tupleIJNS5_1CILi1EEES8_S8_EEENS6_IJNS7_ILi128EEESA_SA_EEELi128ENS_6half_tEfNS_4arch4Sm90ELb0ELb1ELb1ELb1ELb0ELb1ELb0ELb1ELb1ELb0ELb0ELb0EEENS1_21CollectiveEpilogueFwdISB_S9_SC_SE_Li256ELb1ELb0ELb0ELb0EEENS1_36VarlenDynamicPersistentTileSchedulerILi128ELi128ELi256ELi32ELb0ELb0ELb1ELb1ELb0ELb1EEEEEEEEEvNT_6ParamsE,@"STO_CUDA_ENTRY STV_DEFAULT"
_ZN7cutlass13device_kernelIN5flash11enable_sm90INS1_16FlashAttnFwdSm90INS1_25CollectiveMainloopFwdSm90ILi2EN4cute5tupleIJNS5_1CILi1EEES8_S8_EEENS6_IJNS7_ILi128EEESA_SA_EEELi128ENS_6half_tEfNS_4arch4Sm90ELb0ELb1ELb1ELb1ELb0ELb1ELb0ELb1ELb1ELb0ELb0ELb0EEENS1_21CollectiveEpilogueFwdISB_S9_SC_SE_Li256ELb1ELb0ELb0ELb0EEENS1_36VarlenDynamicPersistentTileSchedulerILi128ELi128ELi256ELi32ELb0ELb0ELb1ELb1ELb0ELb1EEEEEEEEEvNT_6ParamsE:
        /* <DEDUP_REMOVED lines=27> */
.L_x_1307:
[----:B------:R-:W-:Y:S05]  /*01b0*/  BSYNC B0 ;  /* 0x0000000000007941 */ /* 0x000fea0003800000 */
.L_x_1306:
        /* <DEDUP_REMOVED lines=41> */
.L_x_1308:
        /* <DEDUP_REMOVED lines=22> */
.L_x_1309:
        /* <DEDUP_REMOVED lines=18> */
.L_x_1310:
        /* <DEDUP_REMOVED lines=22> */
.L_x_1311:
        /* <DEDUP_REMOVED lines=22> */
.L_x_1312:
[----:B------:R-:W-:Y:S01]  /*0990*/  PLOP3.LUT P0, PT, PT, PT, UP0, 0x80, 0x0 ;  /* 0x000000000000781c */ /* 0x000fe20003f0f008 */
[----:B------:R-:W-:Y:S01]  /*09a0*/  UMOV UR36, 0x1 ;  /* 0x0000000100247882 */ /* 0x000fe20000000000 */
[----:B------:R-:W-:Y:S01]  /*09b0*/  NOP ;  /* 0x0000000000007918 */ /* 0x000fe20000000000 */
[----:B------:R-:W-:Y:S01]  /*09c0*/  USEL UR36, UR36, 0x2, !UP0 ;  /* 0x0000000224247887 */ /* 0x000fe2000c000000 */
[----:B------:R-:W-:Y:S01]  /*09d0*/  BSSY B7, `(.L_x_1313) ;  /* 0x00023d3000077945 */ /* 0x000fe20003800000 */
[----:B------:R-:W-:Y:S01]  /*09e0*/  ULDC.64 UR56, c[0x0][0x208] ;  /* 0x0000820000387ab9 */ /* 0x000fe20000000a00 */
[----:B012-4-:R-:W-:Y:S07]  /*09f0*/  BAR.SYNC.DEFER_BLOCKING 0x0 ;  /* 0x0000000000007b1d */ /* 0x017fee0000010000 */
[----:B------:R-:W-:Y:S05]  /*0a00*/  @!P0 BRA `(.L_x_1314) ;  /* 0x000001d8008c8947 */ /* 0x000fea0003800000 */
.L_x_1315:
[----:B------:R-:W-:-:S08]  /*0a10*/  NOP ;  /* 0x0000000000007918 */ /* 0x000fd00000000000 */
[----:B------:R-:W0:Y:S02]  /*0a20*/  USETMAXREG.TRY_ALLOC.CTAPOOL UP0, 0xf0 ;  /* 0x000000f0000079c8 */ /* 0x000e240008000600 */
[----:B0-----:R-:W-:-:S13]  /*0a30*/  PLOP3.LUT P0, PT, PT, PT, UP0, 0x80, 0x0 ;  /* 0x000000000000781c */ /* 0x001fda0003f0f008 */
[----:B------:R-:W-:Y:S05]  /*0a40*/  @!P0 BRA `(.L_x_1315) ;  /* 0xfffffffc00f08947 */ /* 0x000fea000383ffff */
[----:B------:R-:W-:Y:S01]  /*0a50*/  SHF.R.U32.HI R0, RZ, 0x7, R3 ;  /* 0x00000007ff007819 */ /* 0x000fe20000011603 */
[----:B------:R-:W0:Y:S08]  /*0a60*/  S2UR UR5, SR_CgaCtaId ;  /* 0x00000000000579c3 */ /* 0x000e300000008800 */
[----:B------:R-:W-:Y:S06]  /*0a70*/  BAR.ARV 0x8, 0x120 ;  /* 0x0204800000007b1d */ /* 0x000fec0000002000 */
[----:B------:R-:W-:Y:S01]  /*0a80*/  ISETP.NE.AND P0, PT, R0, 0x1, PT ;  /* 0x000000010000780c */ /* 0x000fe20003f05270 */
[----:B------:R-:W-:-:S12]  /*0a90*/  UMOV UR4, 0x400 ;  /* 0x0000040000047882 */ /* 0x000fd80000000000 */
[----:B------:R-:W-:Y:S06]  /*0aa0*/  @!P0 BAR.ARV 0x9, 0x100 ;  /* 0x0244000000008b1d */ /* 0x000fec0000002000 */
[----:B0-----:R-:W-:Y:S02]  /*0ab0*/  ULEA UR4, UR5, UR4, 0x18 ;  /* 0x0000000405047291 */ /* 0x001fe4000f8ec03f */
[----:B------:R-:W-:Y:S04]  /*0ac0*/  BAR.SYNC.DEFER_BLOCKING 0x5, 0x120 ;  /* 0x0144800000007b1d */ /* 0x000fe80000010000 */
[----:B------:R-:W-:-:S02]  /*0ad0*/  IMAD.U32 R2, RZ, RZ, UR4 ;  /* 0x00000004ff027e24 */ /* 0x000fc4000f8e00ff */
[----:B------:R-:W-:-:S03]  /*0ae0*/  ULDC UR4, c[0x0][0xc14] ;  /* 0x0003050000047ab9 */ /* 0x000fc60000000800 */
[----:B------:R-:W0:Y:S01]  /*0af0*/  LDS.128 R196, [R2+0x288d0] ;  /* 0x0288d00002c47984 */ /* 0x000e220000000c00 */
[----:B------:R-:W-:Y:S06]  /*0b00*/  BAR.ARV 0x4, 0x120 ;  /* 0x0104800000007b1d */ /* 0x000fec0000002000 */
[----:B0-----:R-:W-:-:S13]  /*0b10*/  ISETP.GE.AND P0, PT, R199, UR4, PT ;  /* 0x00000004c7007c0c */ /* 0x001fda000bf06270 */
[----:B------:R-:W-:Y:S05]  /*0b20*/  @P0 BRA `(.L_x_1316) ;  /* 0x0000023800f40947 */ /* 0x000fea0003800000 */
[----:B------:R-:W-:Y:S01]  /*0b30*/  VIADD R229, R3, 0xffffff80 ;  /* 0xffffff8003e57836 */ /* 0x000fe20000000000 */
[----:B------:R-:W-:Y:S02]  /*0b40*/  R2UR UR38, R2 ;  /* 0x00000000022672ca */ /* 0x000fe400000e0000 */
[----:B------:R-:W-:Y:S02]  /*0b50*/  CS2R R184, SRZ ;  /* 0x0000000000b87805 */ /* 0x000fe4000001ff00 */
[----:B------:R-:W-:Y:S01]  /*0b60*/  MOV R221, RZ ;  /* 0x000000ff00dd7202 */ /* 0x000fe20000000f00 */
[----:B------:R-:W-:Y:S01]  /*0b70*/  IMAD.MOV.U32 R194, RZ, RZ, RZ ;  /* 0x000000ffffc27224 */ /* 0x000fe200078e00ff */
[----:B------:R-:W-:Y:S01]  /*0b80*/  SHF.R.S32.HI R0, RZ, 0x1f, R229 ;  /* 0x0000001fff007819 */ /* 0x000fe200000114e5 */
[----:B------:R-:W-:Y:S01]  /*0b90*/  IMAD.MOV.U32 R186, RZ, RZ, RZ ;  /* 0x000000ffffba7224 */ /* 0x000fe200078e00ff */
[----:B------:R-:W-:Y:S02]  /*0ba0*/  ULOP3.LUT UR39, UR36, 0x1, URZ, 0xfc, !UPT ;  /* 0x0000000124277892 */ /* 0x000fe4000f8efc3f */
[----:B------:R-:W-:-:S02]  /*0bb0*/  LEA.HI R4, R0, R229, RZ, 0x7 ;  /* 0x000000e500047211 */ /* 0x000fc400078f38ff */
[----:B------:R-:W-:Y:S02]  /*0bc0*/  LEA.HI R5, R0, R229, RZ, 0x5 ;  /* 0x000000e500057211 */ /* 0x000fe400078f28ff */
[C---:B------:R-:W-:Y:S01]  /*0bd0*/  LOP3.LUT R6, R4.reuse, 0xffffff80, RZ, 0xc0, !PT ;  /* 0xffffff8004067812 */ /* 0x040fe200078ec0ff */
[----:B------:R-:W-:Y:S01]  /*0be0*/  UIADD3 UR38, UR38, 0x10400, URZ ;  /* 0x0001040026267890 */ /* 0x000fe2000fffe03f */
[----:B------:R-:W-:Y:S01]  /*0bf0*/  SHF.R.S32.HI R227, RZ, 0x7, R4 ;  /* 0x00000007ffe37819 */ /* 0x000fe20000011404 */
[----:B------:R-:W-:Y:S02]  /*0c00*/  IMAD.SHL.U32 R5, R5, 0x20, RZ ;  /* 0x0000002005057824 */ /* 0x000fe400078e00ff */
[----:B------:R-:W-:Y:S01]  /*0c10*/  IMAD.IADD R223, R229, 0x1, -R6 ;  /* 0x00000001e5df7824 */ /* 0x000fe200078e0a06 */
[----:B------:R-:W-:Y:S02]  /*0c20*/  LEA.HI R4, R4, R227, RZ, 0x1 ;  /* 0x000000e304047211 */ /* 0x000fe400078f08ff */
[----:B------:R-:W-:-:S02]  /*0c30*/  LOP3.LUT R5, R5, 0xfffffc00, RZ, 0xc0, !PT ;  /* 0xfffffc0005057812 */ /* 0x000fc400078ec0ff */
        /* <DEDUP_REMOVED lines=9> */
[----:B------:R-:W-:Y:S02]  /*0cd0*/  LEA.HI R3, R0, R229, RZ, 0x4 ;  /* 0x000000e500037211 */ /* 0x000fe400078f20ff */
[----:B------:R-:W-:Y:S02]  /*0ce0*/  LOP3.LUT R9, R8, 0xfffffff8, RZ, 0xc0, !PT ;  /* 0xfffffff808097812 */ /* 0x000fe400078ec0ff */
[----:B------:R-:W-:-:S03]  /*0cf0*/  SHF.R.S32.HI R8, RZ, 0x4, R3 ;  /* 0x00000004ff087819 */ /* 0x000fc60000011403 */
[----:B------:R-:W-:Y:S01]  /*0d00*/  IMAD.IADD R9, R6, 0x1, -R9 ;  /* 0x0000000106097824 */ /* 0x000fe200078e0a09 */
[C---:B------:R-:W-:Y:S02]  /*0d10*/  LOP3.LUT R6, R3.reuse, 0x3fffff0, RZ, 0xc0, !PT ;  /* 0x03fffff003067812 */ /* 0x040fe400078ec0ff */
[----:B------:R-:W-:Y:S01]  /*0d20*/  LEA.HI R3, R3, R8, RZ, 0x1 ;  /* 0x0000000803037211 */ /* 0x000fe200078f08ff */
[----:B------:R-:W-:Y:S01]  /*0d30*/  IMAD R9, R10, 0x10, R9 ;  /* 0x000000100a097824 */ /* 0x000fe200078e0209 */
[----:B------:R-:W-:Y:S02]  /*0d40*/  IADD3 R6, R229, -R6, RZ ;  /* 0x80000006e5067210 */ /* 0x000fe40007ffe0ff */
[----:B------:R-:W-:Y:S01]  /*0d50*/  LOP3.LUT R3, R3, 0x1ffffffe, RZ, 0xc0, !PT ;  /* 0x1ffffffe03037812 */ /* 0x000fe200078ec0ff */
[----:B------:R-:W-:Y:S02]  /*0d60*/  IMAD R204, R4, 0x40, R9 ;  /* 0x0000004004cc7824 */ /* 0x000fe400078e0209 */
[----:B------:R-:W-:-:S02]  /*0d70*/  IMAD R6, R6, 0x40, R5 ;  /* 0x0000004006067824 */ /* 0x000fc400078e0205 */
[----:B------:R-:W-:-:S04]  /*0d80*/  IMAD.IADD R3, R8, 0x1, -R3 ;  /* 0x0000000108037824 */ /* 0x000fc800078e0a03 */
[----:B------:R-:W-:Y:S01]  /*0d90*/  IMAD R228, R3, 0x8, R6 ;  /* 0x0000000803e47824 */ /* 0x000fe200078e0206 */
[CC--:B------:R-:W-:Y:S02]  /*0da0*/  LEA.HI R3, R0.reuse, R229.reuse, RZ, 0x6 ;  /* 0x000000e500037211 */ /* 0x0c0fe400078f30ff */
[----:B------:R-:W-:-:S03]  /*0db0*/  LEA.HI R0, R0, R229, RZ, 0x3 ;  /* 0x000000e500007211 */ /* 0x000fc600078f18ff */
[----:B------:R-:W-:Y:S01]  /*0dc0*/  IMAD.SHL.U32 R3, R3, 0x8, RZ ;  /* 0x0000000803037824 */ /* 0x000fe200078e00ff */
[----:B------:R-:W-:Y:S02]  /*0dd0*/  SHF.R.S32.HI R18, RZ, 0x3, R0 ;  /* 0x00000003ff127819 */ /* 0x000fe40000011400 */
[----:B------:R-:W-:Y:S02]  /*0de0*/  LOP3.LUT R4, R0, 0xfffffff8, RZ, 0xc0, !PT ;  /* 0xfffffff800047812 */ /* 0x000fe400078ec0ff */
[C---:B------:R-:W-:Y:S01]  /*0df0*/  IADD3 R188, R18.reuse, 0x40, RZ ;  /* 0x0000004012bc7810 */ /* 0x040fe20007ffe0ff */
[C---:B------:R-:W-:Y:S01]  /*0e00*/  VIADD R189, R18.reuse, 0x20 ;  /* 0x0000002012bd7836 */ /* 0x040fe20000000000 */
[----:B------:R-:W-:Y:S01]  /*0e10*/  LOP3.LUT R212, R3, 0xfffffe00, RZ, 0xc0, !PT ;  /* 0xfffffe0003d47812 */ /* 0x000fe200078ec0ff */
[C---:B------:R-:W-:Y:S01]  /*0e20*/  VIADD R190, R18.reuse, 0x60 ;  /* 0x0000006012be7836 */ /* 0x040fe20000000000 */
[----:B------:R-:W-:Y:S01]  /*0e30*/  SHF.R.S32.HI R5, RZ, 0x1f, R188 ;  /* 0x0000001fff057819 */ /* 0x000fe200000114bc */
[----:B------:R-:W-:Y:S01]  /*0e40*/  IMAD.IADD R219, R229, 0x1, -R4 ;  /* 0x00000001e5db7824 */ /* 0x000fe200078e0a04 */
[----:B------:R-:W-:Y:S01]  /*0e50*/  SHF.R.S32.HI R0, RZ, 0x1f, R189 ;  /* 0x0000001fff007819 */ /* 0x000fe200000114bd */
[----:B------:R-:W-:Y:S01]  /*0e60*/  IMAD.SHL.U32 R203, R18, 0x40, RZ ;  /* 0x0000004012cb7824 */ /* 0x000fe200078e00ff */
[----:B------:R-:W-:Y:S01]  /*0e70*/  SHF.R.S32.HI R9, RZ, 0x1f, R190 ;  /* 0x0000001fff097819 */ /* 0x000fe200000114be */
[----:B------:R-:W-:Y:S01]  /*0e80*/  IMAD.SHL.U32 R202, R189, 0x40, RZ ;  /* 0x00000040bdca7824 */ /* 0x000fe200078e00ff */
[----:B------:R-:W-:Y:S01]  /*0e90*/  LEA.HI R0, R0, R189, RZ, 0x3 ;  /* 0x000000bd00007211 */ /* 0x000fe200078f18ff */
[----:B------:R-:W-:Y:S01]  /*0ea0*/  IMAD.SHL.U32 R201, R188, 0x40, RZ ;  /* 0x00000040bcc97824 */ /* 0x000fe200078e00ff */
[----:B------:R-:W-:Y:S01]  /*0eb0*/  LEA.HI R5, R5, R188, RZ, 0x3 ;  /* 0x000000bc05057211 */ /* 0x000fe200078f18ff */
[----:B------:R-:W-:Y:S01]  /*0ec0*/  IMAD.SHL.U32 R200, R190, 0x40, RZ ;  /* 0x00000040bec87824 */ /* 0x000fe200078e00ff */
[----:B------:R-:W-:Y:S01]  /*0ed0*/  LEA.HI R9, R9, R190, RZ, 0x3 ;  /* 0x000000be09097211 */ /* 0x000fe200078f18ff */
[----:B------:R-:W-:Y:S01]  /*0ee0*/  IMAD.SHL.U32 R16, R219, 0x8, RZ ;  /* 0x00000008db107824 */ /* 0x000fe200078e00ff */
[----:B------:R-:W-:Y:S01]  /*0ef0*/  LOP3.LUT R3, R203, 0x1c0, RZ, 0xc0, !PT ;  /* 0x000001c0cb037812 */ /* 0x000fe200078ec0ff */
[----:B------:R-:W-:Y:S01]  /*0f00*/  IMAD.SHL.U32 R0, R0, 0x40, RZ ;  /* 0x0000004000007824 */ /* 0x000fe200078e00ff */
[----:B------:R-:W-:Y:S01]  /*0f10*/  LOP3.LUT R202, R202, 0x1c0, RZ, 0xc0, !PT ;  /* 0x000001c0caca7812 */ /* 0x000fe200078ec0ff */
[----:B------:R-:W-:Y:S01]  /*0f20*/  IMAD.SHL.U32 R5, R5, 0x40, RZ ;  /* 0x0000004005057824 */ /* 0x000fe200078e00ff */
[----:B------:R-:W-:Y:S01]  /*0f30*/  LOP3.LUT R201, R201, 0x1c0, RZ, 0xc0, !PT ;  /* 0x000001c0c9c97812 */ /* 0x000fe200078ec0ff */
[----:B------:R-:W-:Y:S01]  /*0f40*/  IMAD.SHL.U32 R9, R9, 0x40, RZ ;  /* 0x0000004009097824 */ /* 0x000fe200078e00ff */
[----:B------:R-:W-:Y:S01]  /*0f50*/  LOP3.LUT R200, R200, 0x1c0, RZ, 0xc0, !PT ;  /* 0x000001c0c8c87812 */ /* 0x000fe200078ec0ff */
[----:B------:R-:W-:Y:S01]  /*0f60*/  IMAD.SHL.U32 R22, R219, 0x4, RZ ;  /* 0x00000004db167824 */ /* 0x000fe200078e00ff */
[----:B------:R-:W-:Y:S01]  /*0f70*/  SHF.R.U32.HI R211, RZ, 0x3, R3 ;  /* 0x00000003ffd37819 */ /* 0x000fe20000011603 */
[----:B------:R-:W-:Y:S01]  /*0f80*/  VIADD R195, R16, 0x40 ;  /* 0x0000004010c37836 */ /* 0x000fe20000000000 */
[----:B------:R-:W-:-:S02]  /*0f90*/  LOP3.LUT R214, R3, 0x38, R16, 0xf8, !PT ;  /* 0x0000003803d67812 */ /* 0x000fc400078ef810 */
[----:B------:R-:W-:Y:S02]  /*0fa0*/  LOP3.LUT R4, R7, 0x7ffffffc, RZ, 0xc0, !PT ;  /* 0x7ffffffc07047812 */ /* 0x000fe400078ec0ff */
[----:B------:R-:W-:Y:S02]  /*0fb0*/  SHF.R.U32.HI R209, RZ, 0x3, R202 ;  /* 0x00000003ffd17819 */ /* 0x000fe400000116ca */
[----:B------:R-:W-:Y:S01]  /*0fc0*/  LOP3.LUT R3, R202, 0x38, R16, 0xf8, !PT ;  /* 0x00000038ca037812 */ /* 0x000fe200078ef810 */
[----:B------:R-:W-:Y:S01]  /*0fd0*/  IMAD.IADD R191, R223, 0x1, -R4 ;  /* 0x00000001dfbf7824 */ /* 0x000fe200078e0a04 */
[----:B------:R-:W-:Y:S02]  /*0fe0*/  SHF.R.U32.HI R207, RZ, 0x3, R201 ;  /* 0x00000003ffcf7819 */ /* 0x000fe400000116c9 */
[----:B------:R-:W-:Y:S02]  /*0ff0*/  LOP3.LUT R6, R201, 0x38, R16, 0xf8, !PT ;  /* 0x00000038c9067812 */ /* 0x000fe400078ef810 */
[----:B------:R-:W-:-:S02]  /*1000*/  SHF.R.U32.HI R205, RZ, 0x3, R200 ;  /* 0x00000003ffcd7819 */ /* 0x000fc400000116c8 */
[----:B------:R-:W-:Y:S02]  /*1010*/  LOP3.LUT R7, R200, 0x38, R16, 0xf8, !PT ;  /* 0x00000038c8077812 */ /* 0x000fe400078ef810 */
[----:B------:R-:W-:Y:S02]  /*1020*/  LOP3.LUT R210, R0, 0xfffffe00, RZ, 0xc0, !PT ;  /* 0xfffffe0000d27812 */ /* 0x000fe400078ec0ff */
[----:B------:R-:W-:Y:S02]  /*1030*/  LOP3.LUT R208, R5, 0xfffffe00, RZ, 0xc0, !PT ;  /* 0xfffffe0005d07812 */ /* 0x000fe400078ec0ff */
[----:B------:R-:W-:Y:S02]  /*1040*/  LOP3.LUT R206, R9, 0xfffffe00, RZ, 0xc0, !PT ;  /* 0xfffffe0009ce7812 */ /* 0x000fe400078ec0ff */
[----:B------:R-:W-:Y:S02]  /*1050*/  LOP3.LUT R214, R212, R214, R211, 0xf6, !PT ;  /* 0x000000d6d4d67212 */ /* 0x000fe400078ef6d3 */
[----:B------:R-:W-:-:S02]  /*1060*/  LOP3.LUT R3, R210, R3, R209, 0xf6, !PT ;  /* 0x00000003d2037212 */ /* 0x000fc400078ef6d1 */
[----:B------:R-:W-:Y:S02]  /*1070*/  LOP3.LUT R6, R208, R6, R207, 0xf6, !PT ;  /* 0x00000006d0067212 */ /* 0x000fe400078ef6cf */
[----:B------:R-:W-:Y:S02]  /*1080*/  LOP3.LUT R7, R206, R7, R205, 0xf6, !PT ;  /* 0x00000007ce077212 */ /* 0x000fe400078ef6cd */
[----:B------:R-:W-:Y:S02]  /*1090*/  SHF.R.S32.HI R19, RZ, 0x1f, R18 ;  /* 0x0000001fff137819 */ /* 0x000fe40000011412 */
[----:B------:R-:W-:Y:S02]  /*10a0*/  SHF.R.S32.HI R217, RZ, 0x1f, R189 ;  /* 0x0000001fffd97819 */ /* 0x000fe400000114bd */
[----:B------:R-:W-:Y:S02]  /*10b0*/  SHF.R.S32.HI R216, RZ, 0x1f, R188 ;  /* 0x0000001fffd87819 */ /* 0x000fe400000114bc */
[----:B------:R-:W-:-:S02]  /*10c0*/  SHF.R.S32.HI R215, RZ, 0x1f, R190 ;  /* 0x0000001fffd77819 */ /* 0x000fc400000114be */
[----:B------:R-:W-:Y:S02]  /*10d0*/  SHF.R.S32.HI R17, RZ, 0x1f, R16 ;  /* 0x0000001fff117819 */ /* 0x000fe40000011410 */
[----:B------:R-:W-:Y:S02]  /*10e0*/  IADD3 R187, R22, 0x20, RZ ;  /* 0x0000002016bb7810 */ /* 0x000fe40007ffe0ff */
[----:B------:R-:W-:Y:S02]  /*10f0*/  LEA R213, R214, UR38, 0x1 ;  /* 0x00000026d6d57c11 */ /* 0x000fe4000f8e08ff */
[----:B------:R-:W-:Y:S02]  /*1100*/  LEA R226, R3, UR38, 0x1 ;  /* 0x0000002603e27c11 */ /* 0x000fe4000f8e08ff */
[----:B------:R-:W-:Y:S02]  /*1110*/  LEA R225, R6, UR38, 0x1 ;  /* 0x0000002606e17c11 */ /* 0x000fe4000f8e08ff */
[----:B------:R-:W-:-:S07]  /*1120*/  LEA R224, R7, UR38, 0x1 ;  /* 0x0000002607e07c11 */ /* 0x000fce000f8e08ff */
.L_x_1596:
[----:B------:R-:W-:Y:S05]  /*1130*/  YIELD ;  /* 0x0000000000007946 */ /* 0x000fea0003800000 */
[----:B------:R-:W-:Y:S01]  /*1140*/  ULDC.64 UR4, c[0x0][0xa28] ;  /* 0x00028a0000047ab9 */ /* 0x000fe20000000a00 */
[----:B0-2345:R-:W0:Y:S01]  /*1150*/  LDC.64 R6, c[0x0][0xa08] ;  /* 0x00028200ff067b82 */ /* 0x03de220000000a00 */
[----:B------:R-:W-:Y:S01]  /*1160*/  ISETP.NE.U32.AND P1, PT, RZ, UR4, PT ;  /* 0x00000004ff007c0c */ /* 0x000fe2000bf25070 */
[----:B------:R-:W-:Y:S01]  /*1170*/  IMAD.MOV.U32 R0, RZ, RZ, RZ ;  /* 0x000000ffff007224 */ /* 0x000fe200078e00ff */
[----:B------:R-:W-:Y:S02]  /*1180*/  MOV R28, RZ ;  /* 0x000000ff001c7202 */ /* 0x000fe40000000f00 */
[----:B------:R-:W-:Y:S01]  /*1190*/  ISETP.NE.AND.EX P1, PT, RZ, UR5, PT, P1 ;  /* 0x00000005ff007c0c */ /* 0x000fe2000bf25310 */
[----:B------:R-:W-:-:S02]  /*11a0*/  ULDC.64 UR4, c[0x0][0xa18] ;  /* 0x0002860000047ab9 */ /* 0x000fc40000000a00 */
[----:B------:R-:W-:-:S04]  /*11b0*/  ISETP.NE.U32.AND P2, PT, RZ, UR4, PT ;  /* 0x00000004ff007c0c */ /* 0x000fc8000bf45070 */
[----:B------:R-:W-:Y:S01]  /*11c0*/  ISETP.NE.AND.EX P2, PT, RZ, UR5, PT, P2 ;  /* 0x00000005ff007c0c */ /* 0x000fe2000bf45320 */
[----:B------:R-:W-:Y:S02]  /*11d0*/  ULDC.64 UR4, c[0x0][0xa08] ;  /* 0x0002820000047ab9 */ /* 0x000fe40000000a00 */
[----:B------:R-:W-:-:S03]  /*11e0*/  ISETP.NE.U32.AND P0, PT, RZ, UR4, PT ;  /* 0x00000004ff007c0c */ /* 0x000fc6000bf05070 */
[----:B------:R-:W1:Y:S01]  /*11f0*/  @P1 LDC.64 R4, c[0x0][0xa28] ;  /* 0x00028a00ff041b82 */ /* 0x000e620000000a00 */
[----:B------:R-:W-:Y:S01]  /*1200*/  ISETP.NE.AND.EX P0, PT, RZ, UR5, PT, P0 ;  /* 0x00000005ff007c0c */ /* 0x000fe2000bf05300 */
[----:B0-----:R-:W-:-:S06]  /*1210*/  IMAD.WIDE R10, R199, 0x4, R6 ;  /* 0x00000004c70a7825 */ /* 0x001fcc00078e0206 */
[----:B------:R-:W0:Y:S01]  /*1220*/  @P2 LDC.64 R8, c[0x0][0xa18] ;  /* 0x00028600ff082b82 */ /* 0x000e220000000a00 */
[----:B------:R-:W-:Y:S02]  /*1230*/  ULDC UR4, c[0x0][0x288] ;  /* 0x0000a20000047ab9 */ /* 0x000fe40000000800 */
[----:B------:R-:W-:Y:S01]  /*1240*/  IMAD.U32 R193, RZ, RZ, UR4 ;  /* 0x00000004ffc17e24 */ /* 0x000fe2000f8e00ff */
[----:B------:R-:W-:Y:S02]  /*1250*/  ULDC.64 UR4, c[0x0][0x3f8] ;  /* 0x0000fe0000047ab9 */ /* 0x000fe40000000a00 */
[----:B------:R2:W5:Y:S01]  /*1260*/  @P0 LDG.E R28, desc[UR56][R10.64] ;  /* 0x000000380a1c0981 */ /* 0x000562000c1e1900 */
[----:B-1----:R-:W-:-:S05]  /*1270*/  @P1 IMAD.WIDE R4, R199, 0x4, R4 ;  /* 0x00000004c7041825 */ /* 0x002fca00078e0204 */
[----:B------:R2:W5:Y:S01]  /*1280*/  @P1 LDG.E R0, desc[UR56][R4.64] ;  /* 0x0000003804001981 */ /* 0x000562000c1e1900 */
[----:B0-----:R-:W-:-:S05]  /*1290*/  @P2 IMAD.WIDE R6, R199, 0x4, R8 ;  /* 0x00000004c7062825 */ /* 0x001fca00078e0208 */
[----:B------:R2:W5:Y:S01]  /*12a0*/  @P2 LDG.E R193, desc[UR56][R6.64] ;  /* 0x0000003806c12981 */ /* 0x000562000c1e1900 */
[----:B------:R-:W-:-:S03]  /*12b0*/  UISETP.NE.U32.AND UP0, UPT, UR4, URZ, UPT ;  /* 0x0000003f0400728c */ /* 0x000fc6000bf05070 */
[----:B------:R-:W-:Y:S01]  /*12c0*/  ULDC UR4, c[0x0][0x404] ;  /* 0x0001010000047ab9 */ /* 0x000fe20000000800 */
[----:B------:R-:W-:-:S03]  /*12d0*/  UISETP.NE.AND.EX UP0, UPT, UR5, URZ, UPT, UP0 ;  /* 0x0000003f0500728c */ /* 0x000fc6000bf05300 */
[----:B------:R-:W-:Y:S01]  /*12e0*/  ULDC UR5, c[0x0][0x2e0] ;  /* 0x0000b80000057ab9 */ /* 0x000fe20000000800 */
[----:B------:R-:W-:-:S04]  /*12f0*/  USEL UR4, UR4, 0x1, UP0 ;  /* 0x0000000104047887 */ /* 0x000fc80008000000 */
[----:B------:R-:W-:-:S03]  /*1300*/  UIMAD UR4, UR4, UR5, URZ ;  /* 0x00000005040472a4 */ /* 0x000fc6000f8e023f */
[----:B------:R-:W-:Y:S02]  /*1310*/  ULDC UR5, c[0x0][0x338] ;  /* 0x0000ce0000057ab9 */ /* 0x000fe40000000800 */
[----:B------:R-:W-:Y:S02]  /*1320*/  IMAD.U32 R24, RZ, RZ, UR5 ;  /* 0x00000005ff187e24 */ /* 0x000fe4000f8e00ff */
[----:B------:R-:W-:Y:S01]  /*1330*/  IMAD.U32 R27, RZ, RZ, UR4 ;  /* 0x00000004ff1b7e24 */ /* 0x000fe2000f8e00ff */
[----:B--2---:R-:W-:Y:S06]  /*1340*/  @P2 BRA `(.L_x_1317) ;  /* 0x0000000000242947 */ /* 0x004fec0003800000 */
[----:B------:R-:W-:Y:S02]  /*1350*/  ULDC.64 UR4, c[0x0][0xa00] ;  /* 0x0002800000047ab9 */ /* 0x000fe40000000a00 */
[----:B------:R-:W-:-:S04]  /*1360*/  ISETP.NE.U32.AND P1, PT, RZ, UR4, PT ;  /* 0x00000004ff007c0c */ /* 0x000fc8000bf25070 */
[----:B------:R-:W-:-:S13]  /*1370*/  ISETP.NE.AND.EX P1, PT, RZ, UR5, PT, P1 ;  /* 0x00000005ff007c0c */ /* 0x000fda000bf25310 */
[----:B------:R-:W-:Y:S05]  /*1380*/  @!P1 BRA `(.L_x_1317) ;  /* 0x0000000000149947 */ /* 0x000fea0003800000 */
[----:B------:R-:W0:Y:S02]  /*1390*/  LDC.64 R4, c[0x0][0xa00] ;  /* 0x00028000ff047b82 */ /* 0x000e240000000a00 */
[----:B0-----:R-:W-:-:S05]  /*13a0*/  IMAD.WIDE R4, R199, 0x4, R4 ;  /* 0x00000004c7047825 */ /* 0x001fca00078e0204 */
[----:B-----5:R-:W2:Y:S04]  /*13b0*/  LDG.E R193, desc[UR56][R4.64] ;  /* 0x0000003804c17981 */ /* 0x020ea8000c1e1900 */
[----:B------:R-:W2:Y:S02]  /*13c0*/  LDG.E R6, desc[UR56][R4.64+0x4] ;  /* 0x0000043804067981 */ /* 0x000ea4000c1e1900 */
[----:B--2---:R-:W-:-:S07]  /*13d0*/  IMAD.IADD R193, R6, 0x1, -R193 ;  /* 0x0000000106c17824 */ /* 0x004fce00078e0ac1 */
.L_x_1317:
[----:B------:R-:W-:Y:S01]  /*13e0*/  ULDC.64 UR4, c[0x0][0xa20] ;  /* 0x0002880000047ab9 */ /* 0x000fe20000000a00 */
[----:B------:R-:W-:Y:S01]  /*13f0*/  IMAD.MOV.U32 R222, RZ, RZ, R197 ;  /* 0x000000ffffde7224 */ /* 0x000fe200078e00c5 */
[----:B------:R-:W-:Y:S01]  /*1400*/  ISETP.NE.U32.AND P1, PT, RZ, UR4, PT ;  /* 0x00000004ff007c0c */ /* 0x000fe2000bf25070 */
[----:B------:R-:W-:Y:S01]  /*1410*/  IMAD.MOV.U32 R218, RZ, RZ, R198 ;  /* 0x000000ffffda7224 */ /* 0x000fe200078e00c6 */
[----:B------:R-:W-:Y:S02]  /*1420*/  MOV R220, R199 ;  /* 0x000000c700dc7202 */ /* 0x000fe40000000f00 */
[----:B------:R-:W-:-:S13]  /*1430*/  ISETP.NE.AND.EX P1, PT, RZ, UR5, PT, P1 ;  /* 0x00000005ff007c0c */ /* 0x000fda000bf25310 */
[----:B------:R-:W-:Y:S05]  /*1440*/  @!P1 BRA `(.L_x_1318) ;  /* 0x0000000000109947 */ /* 0x000fea0003800000 */
[----:B------:R-:W0:Y:S02]  /*1450*/  LDC.64 R4, c[0x0][0xa20] ;  /* 0x00028800ff047b82 */ /* 0x000e240000000a00 */
[----:B0-----:R-:W-:-:S05]  /*1460*/  IMAD.WIDE R4, R199, 0x4, R4 ;  /* 0x00000004c7047825 */ /* 0x001fca00078e0204 */
[----:B------:R0:W5:Y:S01]  /*1470*/  LDG.E R27, desc[UR56][R4.64] ;  /* 0x00000038041b7981 */ /* 0x000162000c1e1900 */
[----:B------:R-:W-:Y:S05]  /*1480*/  BRA `(.L_x_1319) ;  /* 0x0000000000107947 */ /* 0x000fea0003800000 */
.L_x_1318:
[----:B------:R-:W-:Y:S05]  /*1490*/  @!P0 BRA `(.L_x_1319) ;  /* 0x00000000000c8947 */ /* 0x000fea0003800000 */
[----:B------:R-:W2:Y:S04]  /*14a0*/  LDG.E R4, desc[UR56][R10.64] ;  /* 0x000000380a047981 */ /* 0x000ea8000c1e1900 */
[----:B------:R-:W2:Y:S02]  /*14b0*/  LDG.E R27, desc[UR56][R10.64+0x4] ;  /* 0x000004380a1b7981 */ /* 0x000ea4000c1e1900 */
[----:B--2---:R-:W-:-:S07]  /*14c0*/  IMAD.IADD R27, R27, 0x1, -R4 ;  /* 0x000000011b1b7824 */ /* 0x004fce00078e0a04 */
.L_x_1319:
[----:B------:R-:W-:Y:S01]  /*14d0*/  ULDC.64 UR4, c[0x0][0xa10] ;  /* 0x0002840000047ab9 */ /* 0x000fe20000000a00 */
[----:B------:R-:W1:Y:S01]  /*14e0*/  LDC.64 R10, c[0x0][0x9e0] ;  /* 0x00027800ff0a7b82 */ /* 0x000e620000000a00 */
[----:B------:R-:W-:-:S04]  /*14f0*/  ISETP.NE.U32.AND P0, PT, RZ, UR4, PT ;  /* 0x00000004ff007c0c */ /* 0x000fc8000bf05070 */
[----:B------:R-:W-:Y:S01]  /*1500*/  ISETP.NE.AND.EX P0, PT, RZ, UR5, PT, P0 ;  /* 0x00000005ff007c0c */ /* 0x000fe2000bf05300 */
[----:B------:R-:W-:Y:S02]  /*1510*/  ULDC.64 UR4, c[0x0][0xa30] ;  /* 0x00028c0000047ab9 */ /* 0x000fe40000000a00 */
[----:B------:R-:W-:-:S04]  /*1520*/  ISETP.NE.U32.AND P1, PT, RZ, UR4, PT ;  /* 0x00000004ff007c0c */ /* 0x000fc8000bf25070 */
[----:B------:R-:W-:-:S06]  /*1530*/  ISETP.NE.AND.EX P1, PT, RZ, UR5, PT, P1 ;  /* 0x00000005ff007c0c */ /* 0x000fcc000bf25310 */
[----:B0-----:R-:W0:Y:S08]  /*1540*/  @P0 LDC.64 R4, c[0x0][0xa10] ;  /* 0x00028400ff040b82 */ /* 0x001e300000000a00 */
[----:B------:R-:W2:Y:S01]  /*1550*/  @P1 LDC.64 R6, c[0x0][0xa30] ;  /* 0x00028c00ff061b82 */ /* 0x000ea20000000a00 */
[----:B0-----:R-:W-:-:S05]  /*1560*/  @P0 IMAD.WIDE R4, R199, 0x4, R4 ;  /* 0x00000004c7040825 */ /* 0x001fca00078e0204 */
[----:B------:R-:W3:Y:S04]  /*1570*/  @P0 LDG.E R3, desc[UR56][R4.64] ;  /* 0x0000003804030981 */ /* 0x000ee8000c1e1900 */
[----:B------:R-:W3:Y:S01]  /*1580*/  @P0 LDG.E R8, desc[UR56][R4.64+0x4] ;  /* 0x0000043804080981 */ /* 0x000ee2000c1e1900 */
[----:B-----5:R-:W-:Y:S02]  /*1590*/  IMAD.MOV.U32 R117, RZ, RZ, R27 ;  /* 0x000000ffff757224 */ /* 0x020fe400078e001b */
[----:B--2---:R-:W-:-:S04]  /*15a0*/  @P1 IMAD.WIDE R6, R199, 0x4, R6 ;  /* 0x00000004c7061825 */ /* 0x004fc800078e0206 */
[----:B------:R-:W-:Y:S01]  /*15b0*/  IMAD.IADD R9, R27, 0x1, -R0 ;  /* 0x000000011b097824 */ /* 0x000fe200078e0a00 */
[----:B------:R0:W5:Y:S01]  /*15c0*/  @P1 LDG.E R117, desc[UR56][R6.64] ;  /* 0x0000003806751981 */ /* 0x000162000c1e1900 */
[----:B-1----:R-:W-:Y:S02]  /*15d0*/  ISETP.GE.AND P1, PT, R11, 0x1, PT ;  /* 0x000000010b00780c */ /* 0x002fe40003f26270 */
[----:B------:R-:W-:Y:S01]  /*15e0*/  LEA R119, R197, 0x80, 0x7 ;  /* 0x00000080c5777811 */ /* 0x000fe200078e38ff */
[----:B---3--:R-:W-:-:S04]  /*15f0*/  @P0 IMAD.IADD R24, R8, 0x1, -R3 ;  /* 0x0000000108180824 */ /* 0x008fc800078e0a03 */
[----:B------:R-:W-:-:S04]  /*1600*/  IMAD.IADD R192, R9, 0x1, R24 ;  /* 0x0000000109c07824 */ /* 0x000fc800078e0218 */
[C---:B------:R-:W-:Y:S01]  /*1610*/  VIADD R0, R192.reuse, 0x7f ;  /* 0x0000007fc0007836 */ /* 0x040fe20000000000 */
[----:B------:R-:W-:-:S04]  /*1620*/  IADD3 R119, R192, R119, -R193 ;  /* 0x00000077c0777210 */ /* 0x000fc80007ffe8c1 */
[----:B------:R-:W-:-:S04]  /*1630*/  SHF.R.S32.HI R3, RZ, 0x1f, R0 ;  /* 0x0000001fff037819 */ /* 0x000fc80000011400 */
[----:B------:R-:W-:Y:S02]  /*1640*/  LEA.HI R3, R3, R0, RZ, 0x7 ;  /* 0x0000000003037211 */ /* 0x000fe400078f38ff */
[----:B------:R-:W-:Y:S02]  /*1650*/  IADD3 R0, R119, R10, RZ ;  /* 0x0000000a77007210 */ /* 0x000fe40007ffe0ff */
[----:B------:R-:W-:Y:S01]  /*1660*/  SHF.R.S32.HI R129, RZ, 0x7, R3 ;  /* 0x00000007ff817819 */ /* 0x000fe20000011403 */
[----:B0-----:R-:W-:Y:S06]  /*1670*/  @!P1 BRA `(.L_x_1320) ;  /* 0x0000000000489947 */ /* 0x001fec0003800000 */
[C---:B------:R-:W-:Y:S01]  /*1680*/  ISETP.GT.AND P0, PT, R119.reuse, RZ, PT ;  /* 0x000000ff7700720c */ /* 0x040fe20003f04270 */
[----:B------:R-:W-:Y:S01]  /*1690*/  BSSY B0, `(.L_x_1321) ;  /* 0x000000e000007945 */ /* 0x000fe20003800000 */
[----:B------:R-:W-:-:S11]  /*16a0*/  VIADD R3, R119, 0xffffffff ;  /* 0xffffffff77037836 */ /* 0x000fd60000000000 */
        /* <DEDUP_REMOVED lines=8> */
.L_x_1322:
[----:B------:R-:W-:-:S13]  /*1730*/  ISETP.NE.AND P0, PT, R11, 0x1, PT ;  /* 0x000000010b00780c */ /* 0x000fda0003f05270 */
[----:B------:R-:W0:Y:S02]  /*1740*/  @P0 LDC.64 R4, c[0x0][0x9e8] ;  /* 0x00027a00ff040b82 */ /* 0x000e240000000a00 */
[----:B0-----:R-:W-:-:S05]  /*1750*/  @P0 IMAD.HI.U32 R4, R3, R4, RZ ;  /* 0x0000000403040227 */ /* 0x001fca00078e00ff */
[----:B------:R-:W-:-:S07]  /*1760*/  @P0 SHF.R.U32.HI R3, RZ, R5, R4 ;  /* 0x00000005ff030219 */ /* 0x000fce0000011604 */
.L_x_1323:
[----:B------:R-:W-:Y:S05]  /*1770*/  BSYNC B0 ;  /* 0x0000000000007941 */ /* 0x000fea0003800000 */
.L_x_1321:
[----:B------:R-:W-:-:S05]  /*1780*/  IMAD R3, R3, R11, R11 ;  /* 0x0000000b03037224 */ /* 0x000fca00078e020b */
[----:B------:R-:W-:-:S07]  /*1790*/  VIMNMX R0, R0, R3, PT ;  /* 0x0000000300007248 */ /* 0x000fce0003fe0100 */
.L_x_1320:
[----:B------:R-:W-:Y:S01]  /*17a0*/  IMAD R3, R197, 0x80, -R193 ;  /* 0x00000080c5037824 */ /* 0x000fe200078e0ac1 */
[----:B------:R-:W-:-:S03]  /*17b0*/  ULDC UR4, c[0x0][0x9dc] ;  /* 0x0002770000047ab9 */ /* 0x000fc60000000800 */
[----:B------:R-:W-:-:S04]  /*17c0*/  IMAD.IADD R118, R192, 0x1, R3 ;  /* 0x00000001c0767824 */ /* 0x000fc800078e0203 */
[----:B------:R-:W-:Y:S01]  /*17d0*/  VIADD R3, R118, -UR4 ;  /* 0x8000000476037c36 */ /* 0x000fe20008000000 */
[----:B------:R-:W-:Y:S06]  /*17e0*/  @!P1 BRA `(.L_x_1324) ;  /* 0x0000000000489947 */ /* 0x000fec0003800000 */
[----:B------:R-:W-:Y:S01]  /*17f0*/  ISETP.GT.AND P0, PT, R118, -0x1, PT ;  /* 0xffffffff7600780c */ /* 0x000fe20003f04270 */
[----:B------:R-:W-:-:S12]  /*1800*/  BSSY B0, `(.L_x_1325) ;  /* 0x000000e000007945 */ /* 0x000fd80003800000 */
        /* <DEDUP_REMOVED lines=8> */
.L_x_1326:
[----:B------:R-:W-:Y:S01]  /*1890*/  ISETP.NE.AND P0, PT, R11, 0x1, PT ;  /* 0x000000010b00780c */ /* 0x000fe20003f05270 */
[----:B------:R-:W-:-:S12]  /*18a0*/  IMAD.MOV.U32 R4, RZ, RZ, R118 ;  /* 0x000000ffff047224 */ /* 0x000fd800078e0076 */
[----:B------:R-:W0:Y:S02]  /*18b0*/  @P0 LDC.64 R6, c[0x0][0x9e8] ;  /* 0x00027a00ff060b82 */ /* 0x000e240000000a00 */
[----:B0-----:R-:W-:-:S05]  /*18c0*/  @P0 IMAD.HI.U32 R6, R118, R6, RZ ;  /* 0x0000000676060227 */ /* 0x001fca00078e00ff */
[----:B------:R-:W-:-:S07]  /*18d0*/  @P0 SHF.R.U32.HI R4, RZ, R7, R6 ;  /* 0x00000007ff040219 */ /* 0x000fce0000011606 */
.L_x_1327:
[----:B------:R-:W-:Y:S05]  /*18e0*/  BSYNC B0 ;  /* 0x0000000000007941 */ /* 0x000fea0003800000 */
.L_x_1325:
[----:B------:R-:W-:-:S05]  /*18f0*/  IMAD R4, R4, R11, RZ ;  /* 0x0000000b04047224 */ /* 0x000fca00078e02ff */
[----:B------:R-:W-:-:S07]  /*1900*/  VIMNMX R3, R3, R4, !PT ;  /* 0x0000000403037248 */ /* 0x000fce0007fe0100 */
.L_x_1324:
[----:B------:R-:W-:Y:S02]  /*1910*/  IADD3 R0, R0, 0x7f, RZ ;  /* 0x0000007f00007810 */ /* 0x000fe40007ffe0ff */
[----:B------:R-:W-:Y:S02]  /*1920*/  SHF.R.S32.HI R4, RZ, 0x1f, R3 ;  /* 0x0000001fff047819 */ /* 0x000fe40000011403 */
[----:B------:R-:W-:Y:S02]  /*1930*/  SHF.R.S32.HI R5, RZ, 0x1f, R0 ;  /* 0x0000001fff057819 */ /* 0x000fe40000011400 */
[----:B------:R-:W-:Y:S02]  /*1940*/  LEA.HI R4, R4, R3, RZ, 0x7 ;  /* 0x0000000304047211 */ /* 0x000fe400078f38ff */
[----:B------:R-:W-:Y:S02]  /*1950*/  LEA.HI R5, R5, R0, RZ, 0x7 ;  /* 0x0000000005057211 */ /* 0x000fe400078f38ff */
[----:B------:R-:W-:-:S02]  /*1960*/  SHF.R.S32.HI R4, RZ, 0x7, R4 ;  /* 0x00000007ff047819 */ /* 0x000fc40000011404 */
[----:B------:R-:W-:Y:S02]  /*1970*/  SHF.R.S32.HI R0, RZ, 0x7, R5 ;  /* 0x00000007ff007819 */ /* 0x000fe40000011405 */
[----:B------:R-:W-:Y:S02]  /*1980*/  VIMNMX R4, RZ, R4, !PT ;  /* 0x00000004ff047248 */ /* 0x000fe40007fe0100 */
[----:B------:R-:W-:-:S03]  /*1990*/  VIMNMX R0, R129, R0, PT ;  /* 0x0000000081007248 */ /* 0x000fc60003fe0100 */
[--C-:B------:R-:W-:Y:S02]  /*19a0*/  IMAD R4, R4, 0x80, -R9.reuse ;  /* 0x0000008004047824 */ /* 0x100fe400078e0a09 */
[----:B------:R-:W-:-:S03]  /*19b0*/  IMAD R3, R0, 0x80, -R9 ;  /* 0x0000008000037824 */ /* 0x000fc600078e0a09 */
[----:B------:R-:W-:Y:S02]  /*19c0*/  VIMNMX R4, RZ, R4, !PT ;  /* 0x00000004ff047248 */ /* 0x000fe40007fe0100 */
[----:B------:R-:W-:Y:S02]  /*19d0*/  VIMNMX R3, R3, R24, PT ;  /* 0x0000001803037248 */ /* 0x000fe40003fe0100 */
[----:B------:R-:W-:Y:S02]  /*19e0*/  SHF.R.U32.HI R25, RZ, 0x7, R4 ;  /* 0x00000007ff197819 */ /* 0x000fe40000011604 */
[----:B------:R-:W-:-:S03]  /*19f0*/  ISETP.GT.AND P0, PT, R3, R4, PT ;  /* 0x000000040300720c */ /* 0x000fc60003f04270 */
[----:B------:R-:W-:-:S10]  /*1a00*/  IMAD.MOV.U32 R26, RZ, RZ, R25 ;  /* 0x000000ffff1a7224 */ /* 0x000fd400078e0019 */
[----:B------:R-:W-:-:S05]  /*1a10*/  @P0 VIADD R0, R3, 0x7f ;  /* 0x0000007f03000836 */ /* 0x000fca0000000000 */
[----:B------:R-:W-:-:S04]  /*1a20*/  @P0 SHF.R.S32.HI R3, RZ, 0x1f, R0 ;  /* 0x0000001fff030819 */ /* 0x000fc80000011400 */
[----:B------:R-:W-:-:S04]  /*1a30*/  @P0 LEA.HI R3, R3, R0, RZ, 0x7 ;  /* 0x0000000003030211 */ /* 0x000fc800078f38ff */
[----:B------:R-:W-:Y:S02]  /*1a40*/  @P0 SHF.R.S32.HI R26, RZ, 0x7, R3 ;  /* 0x00000007ff1a0819 */ /* 0x000fe40000011403 */
[----:B------:R-:W-:Y:S02]  /*1a50*/  PLOP3.LUT P0, PT, PT, PT, PT, 0x80, 0x0 ;  /* 0x000000000000781c */ /* 0x000fe40003f0f070 */
[----:B------:R-:W-:-:S13]  /*1a60*/  ISETP.GT.AND P1, PT, R26, R25, PT ;  /* 0x000000191a00720c */ /* 0x000fda0003f24270 */
[----:B------:R-:W-:Y:S05]  /*1a70*/  @!P1 BRA `(.L_x_1328) ;  /* 0x0000006c00289947 */ /* 0x000fea0003800000 */
        /* <DEDUP_REMOVED lines=12> */
[----:B------:R-:W-:Y:S01]  /*1b40*/  MOV R13, RZ ;  /* 0x000000ff000d7202 */ /* 0x000fe20000000f00 */
[----:B------:R-:W-:Y:S02]  /*1b50*/  IMAD.U32 R6, RZ, RZ, UR4 ;  /* 0x00000004ff067e24 */ /* 0x000fe4000f8e00ff */
[----:B------:R-:W-:-:S02]  /*1b60*/  IMAD.U32 R7, RZ, RZ, UR5 ;  /* 0x00000005ff077e24 */ /* 0x000fc4000f8e00ff */
[----:B------:R-:W-:Y:S02]  /*1b70*/  IMAD.U32 R11, RZ, RZ, UR7 ;  /* 0x00000007ff0b7e24 */ /* 0x000fe4000f8e00ff */
[----:B------:R-:W-:Y:S02]  /*1b80*/  IMAD.MOV.U32 R8, RZ, RZ, 0x70 ;  /* 0x00000070ff087424 */ /* 0x000fe400078e00ff */
[----:B0-----:R-:W-:-:S07]  /*1b90*/  IMAD.MOV.U32 R12, RZ, RZ, 0x1 ;  /* 0x00000001ff0c7424 */ /* 0x001fce00078e00ff */
[----:B------:R-:W-:-:S07]  /*1ba0*/  LEPC R20, `(.L_x_1330) ;  /* 0x000000001014794e */ /* 0x000fce0000000000 */
[----:B-1---5:R-:W-:Y:S05]  /*1bb0*/  CALL.ABS.NOINC R14 ;  /* 0x000000000e007343 */ /* 0x022fea0003c00000 */
.L_x_1330:
[----:B------:R-:W-:Y:S05]  /*1bc0*/  BSYNC B6 ;  /* 0x0000000000067941 */ /* 0x000fea0003800000 */
.L_x_1329:
        /* <DEDUP_REMOVED lines=20> */
.L_x_1332:
[----:B------:R-:W-:Y:S05]  /*1d10*/  BSYNC B6 ;  /* 0x0000000000067941 */ /* 0x000fea0003800000 */
.L_x_1331:
[----:B------:R-:W-:Y:S01]  /*1d20*/  ULDC.64 UR4, c[0x0][0x9f8] ;  /* 0x00027e0000047ab9 */ /* 0x000fe20000000a00 */
[----:B------:R-:W0:Y:S01]  /*1d30*/  LDC R0, c[0x0][0x428] ;  /* 0x00010a00ff007b82 */ /* 0x000e220000000800 */
[----:B------:R-:W-:-:S07]  /*1d40*/  ISETP.NE.U32.AND P0, PT, RZ, UR4, PT ;  /* 0x00000004ff007c0c */ /* 0x000fce000bf05070 */
[----:B------:R-:W1:Y:S01]  /*1d50*/  LDC.64 R38, c[0x0][0x2f0] ;  /* 0x0000bc00ff267b82 */ /* 0x000e620000000a00 */
[----:B------:R-:W-:Y:S01]  /*1d60*/  ISETP.NE.AND.EX P0, PT, RZ, UR5, PT, P0 ;  /* 0x00000005ff007c0c */ /* 0x000fe2000bf05300 */
[----:B------:R-:W2:Y:S01]  /*1d70*/  S2R R30, SR_TID.X ;  /* 0x00000000001e7919 */ /* 0x000ea20000002100 */
[----:B------:R-:W-:Y:S01]  /*1d80*/  IMAD.IADD R43, R28, 0x1, R27 ;  /* 0x000000011c2b7824 */ /* 0x000fe200078e021b */
[----:B------:R-:W-:Y:S01]  /*1d90*/  ULDC.64 UR6, c[0x0][0xa08] ;  /* 0x0002820000067ab9 */ /* 0x000fe20000000a00 */
[----:B------:R-:W-:-:S03]  /*1da0*/  ULDC.64 UR4, c[0x0][0x2f8] ;  /* 0x0000be0000047ab9 */ /* 0x000fc60000000a00 */
[----:B------:R-:W3:Y:S08]  /*1db0*/  LDC.64 R32, c[0x0][0x3d8] ;  /* 0x0000f600ff207b82 */ /* 0x000ef00000000a00 */
[----:B------:R-:W4:Y:S08]  /*1dc0*/  @P0 LDC.64 R4, c[0x0][0x9f8] ;  /* 0x00027e00ff040b82 */ /* 0x000f300000000a00 */
[----:B------:R-:W1:Y:S01]  /*1dd0*/  LDC R27, c[0x0][0x3d4] ;  /* 0x0000f500ff1b7b82 */ /* 0x000e620000000800 */
[----:B----4-:R-:W-:-:S05]  /*1de0*/  @P0 IMAD.WIDE R4, R199, 0x4, R4 ;  /* 0x00000004c7040825 */ /* 0x010fca00078e0204 */
[----:B------:R4:W4:Y:S01]  /*1df0*/  @P0 LDG.E R199, desc[UR56][R4.64] ;  /* 0x0000003804c70981 */ /* 0x000922000c1e1900 */
[----:B0-----:R-:W-:Y:S01]  /*1e00*/  ISETP.NE.AND P0, PT, R0, 0x1, PT ;  /* 0x000000010000780c */ /* 0x001fe20003f05270 */
[----:B---3--:R-:W-:Y:S01]  /*1e10*/  IMAD.WIDE.U32 R10, R18, R32, R16 ;  /* 0x00000020120a7225 */ /* 0x008fe200078e0010 */
[----:B------:R-:W-:Y:S02]  /*1e20*/  SHF.R.S32.HI R35, RZ, 0x1f, R43 ;  /* 0x0000001fff237819 */ /* 0x000fe4000001142b */
[----:B--2---:R-:W-:Y:S01]  /*1e30*/  SHF.R.U32.HI R30, RZ, 0x7, R30 ;  /* 0x00000007ff1e7819 */ /* 0x004fe2000001161e */
[----:B-1----:R-:W-:Y:S01]  /*1e40*/  IMAD.SHL.U32 R90, R38, 0x20, RZ ;  /* 0x00000020265a7824 */ /* 0x002fe200078e00ff */
[----:B------:R-:W-:Y:S01]  /*1e50*/  ISETP.GE.AND P1, PT, R16, R27, PT ;  /* 0x0000001b1000720c */ /* 0x000fe20003f26270 */
[-C--:B------:R-:W-:Y:S01]  /*1e60*/  IMAD R6, R35, R38.reuse, RZ ;  /* 0x0000002623067224 */ /* 0x080fe200078e02ff */
[----:B------:R-:W-:Y:S01]  /*1e70*/  ISETP.NE.AND P6, PT, R30, 0x1, PT ;  /* 0x000000011e00780c */ /* 0x000fe20003fc5270 */
[----:B----4-:R-:W-:Y:S01]  /*1e80*/  IMAD.WIDE.U32 R4, R43, R38, RZ ;  /* 0x000000262b047225 */ /* 0x010fe200078e00ff */
[----:B------:R-:W-:-:S02]  /*1e90*/  SHF.R.S32.HI R23, RZ, 0x1f, R22 ;  /* 0x0000001fff177819 */ /* 0x000fc40000011416 */
[----:B------:R-:W-:Y:S01]  /*1ea0*/  SHF.L.U64.HI R91, R38, 0x5, R39 ;  /* 0x00000005265b7819 */ /* 0x000fe20000010227 */
[----:B------:R-:W0:Y:S01]  /*1eb0*/  @P0 LDC R3, c[0x0][0x42c] ;  /* 0x00010b00ff030b82 */ /* 0x000e220000000800 */
[-C--:B------:R-:W-:Y:S01]  /*1ec0*/  IMAD.WIDE.U32 R40, R18, R38.reuse, R16 ;  /* 0x0000002612287225 */ /* 0x080fe200078e0010 */
[C-C-:B------:R-:W-:Y:S02]  /*1ed0*/  SHF.L.U64.HI R15, R32.reuse, 0x5, R33.reuse ;  /* 0x00000005200f7819 */ /* 0x140fe40000010221 */
[----:B------:R-:W-:Y:S01]  /*1ee0*/  SHF.L.U64.HI R110, R32, 0x7, R33 ;  /* 0x00000007206e7819 */ /* 0x000fe20000010221 */
[----:B------:R-:W-:Y:S01]  /*1ef0*/  IMAD.WIDE.U32 R88, R18, R38, R90 ;  /* 0x0000002612587225 */ /* 0x000fe200078e005a */
[----:B------:R-:W-:Y:S02]  /*1f00*/  SHF.L.U64.HI R105, R38, 0x6, R39 ;  /* 0x0000000626697819 */ /* 0x000fe40000010227 */
[----:B------:R-:W1:Y:S01]  /*1f10*/  @P0 LDC R7, c[0x0][0x430] ;  /* 0x00010c00ff070b82 */ /* 0x000e620000000800 */
[----:B------:R-:W-:-:S02]  /*1f20*/  VIADD R125, R30, 0x8 ;  /* 0x000000081e7d7836 */ /* 0x000fc40000000000 */
[----:B------:R-:W-:Y:S02]  /*1f30*/  IMAD.SHL.U32 R116, R27, 0x2, RZ ;  /* 0x000000021b747824 */ /* 0x000fe400078e00ff */
[----:B------:R-:W-:Y:S02]  /*1f40*/  IMAD.SHL.U32 R128, R38, 0x80, RZ ;  /* 0x0000008026807824 */ /* 0x000fe400078e00ff */
[----:B0-----:R-:W-:-:S04]  /*1f50*/  @P0 IMAD.HI.U32 R0, R198, R3, RZ ;  /* 0x00000003c6000227 */ /* 0x001fc800078e00ff */
[----:B------:R-:W-:Y:S01]  /*1f60*/  IMAD R3, R43, R39, R6 ;  /* 0x000000272b037224 */ /* 0x000fe200078e0206 */
[----:B-1----:R-:W-:-:S03]  /*1f70*/  @P0 SHF.R.U32.HI R198, RZ, R7, R0 ;  /* 0x00000007ffc60219 */ /* 0x002fc60000011600 */
[----:B------:R-:W-:Y:S01]  /*1f80*/  IMAD.IADD R5, R5, 0x1, R3 ;  /* 0x0000000105057824 */ /* 0x000fe200078e0203 */
[----:B------:R-:W-:Y:S01]  /*1f90*/  ISETP.NE.U32.AND P0, PT, RZ, UR6, PT ;  /* 0x00000006ff007c0c */ /* 0x000fe2000bf05070 */
[----:B------:R-:W0:Y:S01]  /*1fa0*/  LDC.64 R6, c[0x0][0x3e8] ;  /* 0x0000fa00ff067b82 */ /* 0x000e220000000a00 */
[----:B------:R-:W-:Y:S01]  /*1fb0*/  SHF.R.S32.HI R8, RZ, 0x1f, R198 ;  /* 0x0000001fff087819 */ /* 0x000fe200000114c6 */
[----:B------:R-:W-:Y:S01]  /*1fc0*/  IMAD.WIDE.U32 R4, R198, UR4, R4 ;  /* 0x00000004c6047c25 */ /* 0x000fe2000f8e0004 */
[----:B------:R-:W-:-:S03]  /*1fd0*/  ISETP.NE.AND.EX P0, PT, RZ, UR7, PT, P0 ;  /* 0x00000007ff007c0c */ /* 0x000fc6000bf05300 */
[----:B------:R-:W-:-:S04]  /*1fe0*/  IMAD R3, R8, UR4, RZ ;  /* 0x0000000408037c24 */ /* 0x000fc8000f8e02ff */
[----:B------:R-:W-:Y:S01]  /*1ff0*/  IMAD R3, R198, UR5, R3 ;  /* 0x00000005c6037c24 */ /* 0x000fe2000f8e0203 */
[----:B------:R-:W-:-:S03]  /*2000*/  ULDC.64 UR4, c[0x0][0x300] ;  /* 0x0000c00000047ab9 */ /* 0x000fc60000000a00 */
[----:B------:R-:W-:Y:S02]  /*2010*/  IMAD.IADD R5, R5, 0x1, R3 ;  /* 0x0000000105057824 */ /* 0x000fe400078e0203 */
[----:B0-----:R-:W-:Y:S01]  /*2020*/  IMAD R12, R19, R6, RZ ;  /* 0x00000006130c7224 */ /* 0x001fe200078e02ff */
[----:B------:R-:W-:-:S03]  /*2030*/  SHF.L.U64.HI R109, R6, 0x7, R7 ;  /* 0x00000007066d7819 */ /* 0x000fc60000010207 */
[----:B------:R-:W-:Y:S01]  /*2040*/  IMAD R85, R18, R7, R12 ;  /* 0x0000000712557224 */ /* 0x000fe200078e020c */
[----:B------:R-:W-:Y:S02]  /*2050*/  SHF.R.S32.HI R0, RZ, 0x1f, R199 ;  /* 0x0000001fff007819 */ /* 0x000fe400000114c7 */
[----:B------:R-:W-:Y:S02]  /*2060*/  SEL R97, R199, RZ, !P0 ;  /* 0x000000ffc7617207 */ /* 0x000fe40004000000 */
[----:B------:R-:W-:Y:S02]  /*2070*/  SEL R9, R0, RZ, !P0 ;  /* 0x000000ff00097207 */ /* 0x000fe40004000000 */
[----:B------:R-:W-:Y:S01]  /*2080*/  IADD3 R42, P0, R18, R43, RZ ;  /* 0x0000002b122a7210 */ /* 0x000fe20007f1e0ff */
[----:B------:R-:W-:-:S03]  /*2090*/  IMAD.WIDE.U32 R98, R97, UR4, R4 ;  /* 0x0000000461627c25 */ /* 0x000fc6000f8e0004 */
[----:B------:R-:W-:Y:S01]  /*20a0*/  IADD3.X R43, R19, R35, RZ, P0, !PT ;  /* 0x00000023132b7210 */ /* 0x000fe200007fe4ff */
[----:B------:R-:W-:-:S04]  /*20b0*/  IMAD R0, R9, UR4, RZ ;  /* 0x0000000409007c24 */ /* 0x000fc8000f8e02ff */
[----:B------:R-:W-:Y:S01]  /*20c0*/  IMAD R31, R97, UR5, R0 ;  /* 0x00000005611f7c24 */ /* 0x000fe2000f8e0200 */
[----:B------:R-:W-:Y:S05]  /*20d0*/  @!P6 WARPSYNC.ALL ;  /* 0x000000000000e948 */ /* 0x000fea0003800000 */
[----:B------:R-:W-:Y:S01]  /*20e0*/  ULDC.64 UR4, c[0x0][0x320] ;  /* 0x0000c80000047ab9 */ /* 0x000fe20000000a00 */
[----:B------:R-:W-:Y:S02]  /*20f0*/  IMAD R0, R19, R32, RZ ;  /* 0x0000002013007224 */ /* 0x000fe400078e02ff */
[----:B------:R-:W-:Y:S02]  /*2100*/  IMAD R3, R8, UR4, RZ ;  /* 0x0000000408037c24 */ /* 0x000fe4000f8e02ff */
[----:B------:R-:W-:-:S04]  /*2110*/  IMAD.WIDE.U32 R4, R198, UR4, R16 ;  /* 0x00000004c6047c25 */ /* 0x000fc8000f8e0010 */
[----:B------:R-:W-:Y:S01]  /*2120*/  IMAD R3, R198, UR5, R3 ;  /* 0x00000005c6037c24 */ /* 0x000fe2000f8e0203 */
[----:B------:R-:W-:Y:S01]  /*2130*/  ULDC.64 UR4, c[0x0][0x328] ;  /* 0x0000ca0000047ab9 */ /* 0x000fe20000000a00 */
[C---:B------:R-:W-:Y:S01]  /*2140*/  IMAD R13, R18.reuse, R33, R0 ;  /* 0x00000021120d7224 */ /* 0x040fe200078e0200 */
[----:B------:R-:W-:Y:S01]  /*2150*/  P2R R0, PR, RZ, 0x2 ;  /* 0x00000002ff007803 */ /* 0x000fe20000000000 */
[----:B------:R-:W-:Y:S01]  /*2160*/  IMAD.IADD R30, R99, 0x1, R31 ;  /* 0x00000001631e7824 */ /* 0x000fe200078e021f */
[----:B------:R-:W-:Y:S01]  /*2170*/  IADD3 R5, R5, R3, RZ ;  /* 0x0000000305057210 */ /* 0x000fe20007ffe0ff */
[----:B------:R-:W-:Y:S01]  /*2180*/  IMAD R3, R9, UR4, RZ ;  /* 0x0000000409037c24 */ /* 0x000fe2000f8e02ff */
[----:B------:R-:W-:Y:S01]  /*2190*/  @!P6 BAR.SYNC.DEFER_BLOCKING 0x9, 0x100 ;  /* 0x024400000000eb1d */ /* 0x000fe20000010000 */
[----:B------:R-:W-:Y:S01]  /*21a0*/  IMAD.WIDE.U32 R8, R18, R6, R22 ;  /* 0x0000000612087225 */ /* 0x000fe200078e0016 */
[----:B------:R-:W-:-:S03]  /*21b0*/  IADD3 R31, P0, R98, R40, RZ ;  /* 0x00000028621f7210 */ /* 0x000fc60007f1e0ff */
[----:B------:R-:W-:Y:S01]  /*21c0*/  IMAD R47, R97, UR5, R3 ;  /* 0x00000005612f7c24 */ /* 0x000fe2000f8e0203 */
[----:B------:R-:W-:Y:S01]  /*21d0*/  SEL R3, R27, RZ, P1 ;  /* 0x000000ff1b037207 */ /* 0x000fe20000800000 */
[----:B------:R-:W-:Y:S01]  /*21e0*/  IMAD.WIDE.U32 R96, R97, UR4, R4 ;  /* 0x0000000461607c25 */ /* 0x000fe2000f8e0004 */
[----:B------:R-:W-:Y:S02]  /*21f0*/  ULDC UR4, c[0x0][0x2e4] ;  /* 0x0000b90000047ab9 */ /* 0x000fe40000000800 */
[C---:B------:R-:W-:Y:S01]  /*2200*/  ISETP.GE.AND P2, PT, R16.reuse, UR4, PT ;  /* 0x0000000410007c0c */ /* 0x040fe2000bf46270 */
[----:B------:R-:W-:Y:S02]  /*2210*/  IMAD.IADD R3, R16, 0x1, R3 ;  /* 0x0000000110037824 */ /* 0x000fe400078e0203 */
[----:B------:R-:W-:-:S03]  /*2220*/  IMAD.WIDE.U32 R4, R18, R32, R22 ;  /* 0x0000002012047225 */ /* 0x000fc600078e0016 */
[----:B------:R-:W-:Y:S01]  /*2230*/  SHF.R.S32.HI R14, RZ, 0x1f, R3 ;  /* 0x0000001fff0e7819 */ /* 0x000fe20000011403 */
[----:B------:R-:W-:Y:S02]  /*2240*/  IMAD.MOV.U32 R86, RZ, RZ, R8 ;  /* 0x000000ffff567224 */ /* 0x000fe400078e0008 */
[----:B------:R-:W-:Y:S01]  /*2250*/  IMAD.IADD R5, R5, 0x1, R13 ;  /* 0x0000000105057824 */ /* 0x000fe200078e020d */
[CC--:B------:R-:W-:Y:S01]  /*2260*/  LEA.HI R8, R14.reuse, R3.reuse, RZ, 0x6 ;  /* 0x000000030e087211 */ /* 0x0c0fe200078f30ff */
[----:B------:R-:W-:Y:S01]  /*2270*/  IMAD.IADD R11, R13, 0x1, R11 ;  /* 0x000000010d0b7824 */ /* 0x000fe200078e020b */
[----:B------:R-:W-:Y:S01]  /*2280*/  LEA.HI R37, R14, R3, RZ, 0x3 ;  /* 0x000000030e257211 */ /* 0x000fe200078f18ff */
[----:B------:R-:W-:-:S03]  /*2290*/  IMAD.WIDE.U32 R12, R18, R6, R16 ;  /* 0x00000006120c7225 */ /* 0x000fc600078e0010 */
[----:B------:R-:W-:Y:S01]  /*22a0*/  LOP3.LUT R14, R201, 0x38, R37, 0xf8, !PT ;  /* 0x00000038c90e7812 */ /* 0x000fe200078ef825 */
[----:B------:R-:W-:Y:S01]  /*22b0*/  IMAD.SHL.U32 R3, R8, 0x80, RZ ;  /* 0x0000008008037824 */ /* 0x000fe200078e00ff */
[----:B------:R-:W-:Y:S01]  /*22c0*/  LOP3.LUT R8, R37, 0x38, RZ, 0xc0, !PT ;  /* 0x0000003825087812 */ /* 0x000fe200078ec0ff */
[----:B------:R-:W-:Y:S01]  /*22d0*/  IMAD.IADD R87, R9, 0x1, R85 ;  /* 0x0000000109577824 */ /* 0x000fe200078e0255 */
[----:B------:R-:W-:Y:S01]  /*22e0*/  MOV R84, R12 ;  /* 0x0000000c00547202 */ /* 0x000fe20000000f00 */
[-C--:B-----5:R-:W-:Y:S01]  /*22f0*/  IMAD.WIDE.U32 R94, R117, R32.reuse, R4 ;  /* 0x00000020755e7225 */ /* 0x0a0fe200078e0004 */
[--C-:B------:R-:W-:Y:S02]  /*2300*/  LOP3.LUT R12, R202, 0x38, R37.reuse, 0xf8, !PT ;  /* 0x00000038ca0c7812 */ /* 0x100fe400078ef825 */
[----:B------:R-:W-:Y:S01]  /*2310*/  LOP3.LUT R20, R200, 0x38, R37, 0xf8, !PT ;  /* 0x00000038c8147812 */ /* 0x000fe200078ef825 */
[----:B------:R-:W-:Y:S01]  /*2320*/  IMAD.IADD R85, R85, 0x1, R13 ;  /* 0x0000000155557824 */ /* 0x000fe200078e020d */
[----:B------:R-:W-:Y:S01]  /*2330*/  LOP3.LUT R8, R8, 0x1c0, R203, 0xf8, !PT ;  /* 0x000001c008087812 */ /* 0x000fe200078ef8cb */
[----:B------:R-:W-:Y:S01]  /*2340*/  IMAD.WIDE.U32 R92, R117, R32, R10 ;  /* 0x00000020755c7225 */ /* 0x000fe200078e000a */
[----:B------:R-:W-:-:S02]  /*2350*/  LOP3.LUT R3, R3, 0xffffe000, RZ, 0xc0, !PT ;  /* 0xffffe00003037812 */ /* 0x000fc400078ec0ff */
[----:B------:R-:W-:Y:S01]  /*2360*/  LOP3.LUT R12, R12, R209, RZ, 0x3c, !PT ;  /* 0x000000d10c0c7212 */ /* 0x000fe200078e3cff */
[----:B------:R-:W-:Y:S01]  /*2370*/  IMAD.SHL.U32 R13, R32, 0x20, RZ ;  /* 0x00000020200d7824 */ /* 0x000fe200078e00ff */
[----:B------:R-:W-:Y:S01]  /*2380*/  LOP3.LUT R14, R14, R207, RZ, 0x3c, !PT ;  /* 0x000000cf0e0e7212 */ /* 0x000fe200078e3cff */
[----:B------:R-:W-:Y:S01]  /*2390*/  IMAD.SHL.U32 R11, R32, 0x80, RZ ;  /* 0x00000080200b7824 */ /* 0x000fe200078e00ff */
[----:B------:R-:W-:Y:S01]  /*23a0*/  LOP3.LUT R20, R20, R205, RZ, 0x3c, !PT ;  /* 0x000000cd14147212 */ /* 0x000fe200078e3cff */
[CC--:B------:R-:W-:Y:S01]  /*23b0*/  IMAD.WIDE.U32 R86, R117.reuse, R6.reuse, R86 ;  /* 0x0000000675567225 */ /* 0x0c0fe200078e0056 */
[----:B------:R-:W-:Y:S02]  /*23c0*/  LOP3.LUT R8, R8, R211, RZ, 0x3c, !PT ;  /* 0x000000d308087212 */ /* 0x000fe400078e3cff */
[----:B------:R-:W-:Y:S01]  /*23d0*/  SHF.R.S32.HI R9, RZ, 0x1f, R117 ;  /* 0x0000001fff097819 */ /* 0x000fe20000011475 */
[----:B------:R-:W-:Y:S01]  /*23e0*/  IMAD.WIDE.U32 R84, R117, R6, R84 ;  /* 0x0000000675547225 */ /* 0x000fe200078e0054 */
[----:B------:R-:W-:-:S02]  /*23f0*/  IADD3 R114, R12, R3, R210 ;  /* 0x000000030c727210 */ /* 0x000fc40007ffe0d2 */
[-C--:B------:R-:W-:Y:S01]  /*2400*/  IADD3 R113, R14, R3.reuse, R208 ;  /* 0x000000030e717210 */ /* 0x080fe20007ffe0d0 */
[C---:B------:R-:W-:Y:S01]  /*2410*/  IMAD R4, R9.reuse, R6, RZ ;  /* 0x0000000609047224 */ /* 0x040fe200078e02ff */
[-C--:B------:R-:W-:Y:S01]  /*2420*/  IADD3 R111, R20, R3.reuse, R206 ;  /* 0x00000003146f7210 */ /* 0x080fe20007ffe0ce */
[----:B------:R-:W-:Y:S01]  /*2430*/  IMAD R28, R9, R32, RZ ;  /* 0x00000020091c7224 */ /* 0x000fe200078e02ff */
[----:B------:R-:W-:Y:S01]  /*2440*/  IADD3 R115, R8, R3, R212 ;  /* 0x0000000308737210 */ /* 0x000fe20007ffe0d4 */
[----:B------:R-:W-:Y:S01]  /*2450*/  IMAD R3, R19, R38, RZ ;  /* 0x0000002613037224 */ /* 0x000fe200078e02ff */
[----:B------:R-:W-:Y:S01]  /*2460*/  SHF.L.U64.HI R14, R32, 0x6, R33 ;  /* 0x00000006200e7819 */ /* 0x000fe20000010221 */
[C---:B------:R-:W-:Y:S01]  /*2470*/  IMAD R45, R117.reuse, R7, R4 ;  /* 0x00000007752d7224 */ /* 0x040fe200078e0204 */
[----:B------:R-:W-:Y:S01]  /*2480*/  IADD3 R4, P1, R90, R88, RZ ;  /* 0x000000585a047210 */ /* 0x000fe20007f3e0ff */
[----:B------:R-:W-:Y:S01]  /*2490*/  IMAD R21, R18, R39, R3 ;  /* 0x0000002712157224 */ /* 0x000fe200078e0203 */
[----:B------:R-:W-:Y:S01]  /*24a0*/  SHF.L.U64.HI R10, R6, 0x5, R7 ;  /* 0x00000005060a7819 */ /* 0x000fe20000010207 */
[----:B------:R-:W-:Y:S01]  /*24b0*/  IMAD R29, R117, R33, R28 ;  /* 0x00000021751d7224 */ /* 0x000fe200078e021c */
[----:B------:R-:W-:Y:S01]  /*24c0*/  IADD3 R33, P3, R98, 0x40, RZ ;  /* 0x0000004062217810 */ /* 0x000fe20007f7e0ff */
[----:B------:R-:W-:Y:S01]  /*24d0*/  IMAD.IADD R5, R21, 0x1, R89 ;  /* 0x0000000115057824 */ /* 0x000fe200078e0259 */
[C---:B------:R-:W-:Y:S01]  /*24e0*/  SHF.L.U64.HI R9, R6.reuse, 0x6, R7 ;  /* 0x0000000606097819 */ /* 0x040fe20000010207 */
[----:B------:R-:W-:Y:S01]  /*24f0*/  IMAD.IADD R21, R41, 0x1, R21 ;  /* 0x0000000129157824 */ /* 0x000fe200078e0215 */
[----:B------:R-:W-:Y:S01]  /*2500*/  SHF.L.U32 R7, R6, 0x6, RZ ;  /* 0x0000000606077819 */ /* 0x000fe200000006ff */
[--C-:B------:R-:W-:Y:S01]  /*2510*/  IMAD.X R20, R5, 0x1, R91.reuse, P1 ;  /* 0x0000000105147824 */ /* 0x100fe200008e065b */
[----:B------:R-:W-:Y:S01]  /*2520*/  IADD3 R107, P1, R4, R90, RZ ;  /* 0x0000005a046b7210 */ /* 0x000fe20007f3e0ff */
[----:B------:R-:W-:Y:S01]  /*2530*/  IMAD.SHL.U32 R12, R32, 0x40, RZ ;  /* 0x00000040200c7824 */ /* 0x000fe200078e00ff */
[----:B------:R-:W-:Y:S01]  /*2540*/  IADD3.X R34, R21, R30, RZ, P0, !PT ;  /* 0x0000001e15227210 */ /* 0x000fe200007fe4ff */
[----:B------:R-:W-:Y:S01]  /*2550*/  IMAD.SHL.U32 R8, R6, 0x20, RZ ;  /* 0x0000002006087824 */ /* 0x000fe200078e00ff */
[----:B------:R-:W-:Y:S01]  /*2560*/  IADD3 R35, P0, R31, 0x40, RZ ;  /* 0x000000401f237810 */ /* 0x000fe20007f1e0ff */
[----:B------:R-:W-:Y:S01]  /*2570*/  IMAD.X R106, R20, 0x1, R91, P1 ;  /* 0x00000001146a7824 */ /* 0x000fe200008e065b */
[----:B------:R-:W-:Y:S01]  /*2580*/  LOP3.LUT R32, R37, 0xfffffff8, RZ, 0xc0, !PT ;  /* 0xfffffff825207812 */ /* 0x000fe200078ec0ff */
[----:B------:R-:W-:Y:S01]  /*2590*/  IMAD.IADD R27, R95, 0x1, R29 ;  /* 0x000000015f1b7824 */ /* 0x000fe200078e021d */
[----:B------:R-:W-:Y:S01]  /*25a0*/  SHF.L.U64.HI R3, R38, 0x7, R39 ;  /* 0x0000000726037819 */ /* 0x000fe20000010227 */
[----:B------:R-:W-:Y:S01]  /*25b0*/  IMAD.IADD R28, R29, 0x1, R93 ;  /* 0x000000011d1c7824 */ /* 0x000fe200078e025d */
[----:B------:R-:W-:Y:S01]  /*25c0*/  ISETP.GE.AND P1, PT, R195, UR4, PT ;  /* 0x00000004c3007c0c */ /* 0x000fe2000bf26270 */
[----:B------:R-:W-:Y:S01]  /*25d0*/  IMAD.SHL.U32 R6, R6, 0x80, RZ ;  /* 0x0000008006067824 */ /* 0x000fe200078e00ff */
[----:B------:R-:W-:Y:S01]  /*25e0*/  SHF.R.S32.HI R37, RZ, 0x3, R37 ;  /* 0x00000003ff257819 */ /* 0x000fe20000011425 */
[----:B------:R-:W-:Y:S01]  /*25f0*/  IMAD.IADD R29, R87, 0x1, R45 ;  /* 0x00000001571d7824 */ /* 0x000fe200078e022d */
[----:B------:R-:W-:Y:S01]  /*2600*/  SHF.R.S32.HI R39, RZ, 0x1f, R32 ;  /* 0x0000001fff277819 */ /* 0x000fe20000011420 */
[----:B------:R-:W-:-:S02]  /*2610*/  IMAD.IADD R36, R45, 0x1, R85 ;  /* 0x000000012d247824 */ /* 0x000fc400078e0255 */
[----:B------:R-:W-:Y:S02]  /*2620*/  IMAD.X R100, RZ, RZ, R30, P3 ;  /* 0x000000ffff647224 */ /* 0x000fe400018e061e */
[----:B------:R-:W-:Y:S02]  /*2630*/  IMAD.X R101, RZ, RZ, R34, P0 ;  /* 0x000000ffff657224 */ /* 0x000fe400000e0622 */
[----:B------:R-:W-:-:S07]  /*2640*/  IMAD.IADD R102, R97, 0x1, R47 ;  /* 0x0000000161667824 */ /* 0x000fce00078e022f */
.L_x_1418:
[----:B0-----:R-:W0:Y:S01]  /*2650*/  LDC R123, c[0x0][0x3d4] ;  /* 0x0000f500ff7b7b82 */ /* 0x001e220000000800 */
[----:B------:R-:W-:Y:S01]  /*2660*/  VIADD R26, R26, 0xffffffff ;  /* 0xffffffff1a1a7836 */ /* 0x000fe20000000000 */
[----:B------:R-:W-:Y:S05]  /*2670*/  YIELD ;  /* 0x0000000000007946 */ /* 0x000fea0003800000 */
[----:B------:R-:W-:Y:S01]  /*2680*/  IMAD R45, R185, 0x4000, R214 ;  /* 0x00004000b92d7824 */ /* 0x000fe200078e02d6 */
[----:B------:R-:W-:Y:S01]  /*2690*/  ISETP.GT.AND P3, PT, R26, R25, PT ;  /* 0x000000191a00720c */ /* 0x000fe20003f64270 */
[----:B------:R-:W-:Y:S03]  /*26a0*/  BSSY B0, `(.L_x_1333) ;  /* 0x0000589000007945 */ /* 0x000fe60003800000 */
[----:B------:R-:W-:-:S02]  /*26b0*/  LEA R108, R45, R2, 0x1 ;  /* 0x000000022d6c7211 */ /* 0x000fc400078e08ff */
[----:B------:R-:W-:Y:S02]  /*26c0*/  P2R R104, PR, RZ, 0x8 ;  /* 0x00000008ff687803 */ /* 0x000fe40000000000 */
[----:B0-----:R-:W-:-:S13]  /*26d0*/  ISETP.GE.AND P0, PT, R123, 0x1, PT ;  /* 0x000000017b00780c */ /* 0x001fda0003f06270 */
[----:B------:R-:W-:Y:S05]  /*26e0*/  @!P0 BRA `(.L_x_1334) ;  /* 0x0000005000908947 */ /* 0x000fea0003800000 */
[----:B------:R-:W-:Y:S01]  /*26f0*/  ULDC.U8 UR4, c[0x0][0x3f0] ;  /* 0x0000fc0000047ab9 */ /* 0x000fe20000000000 */
[----:B------:R-:W-:Y:S01]  /*2700*/  SHF.R.S32.HI R45, RZ, 0x1f, R26 ;  /* 0x0000001fff2d7819 */ /* 0x000fe2000001141a */
[-C--:B------:R-:W-:Y:S01]  /*2710*/  IMAD R44, R3, R26.reuse, RZ ;  /* 0x0000001a032c7224 */ /* 0x080fe200078e02ff */
[----:B------:R-:W-:Y:S01]  /*2720*/  ISETP.NE.AND P0, PT, RZ, UR4, PT ;  /* 0x00000004ff007c0c */ /* 0x000fe2000bf05270 */
[-C--:B------:R-:W-:Y:S02]  /*2730*/  IMAD R46, R110, R26.reuse, RZ ;  /* 0x0000001a6e2e7224 */ /* 0x080fe400078e02ff */
[----:B------:R-:W-:Y:S02]  /*2740*/  IMAD R48, R109, R26, RZ ;  /* 0x0000001a6d307224 */ /* 0x000fe400078e02ff */
[----:B------:R-:W-:Y:S02]  /*2750*/  IMAD R112, R26, -0x80, R24 ;  /* 0xffffff801a707824 */ /* 0x000fe400078e0218 */
[----:B------:R-:W-:-:S02]  /*2760*/  IMAD R47, R45, R128, R44 ;  /* 0x000000802d2f7224 */ /* 0x000fc400078e022c */
[C---:B------:R-:W-:Y:S01]  /*2770*/  IMAD R49, R45.reuse, R11, R46 ;  /* 0x0000000b2d317224 */ /* 0x040fe200078e022e */
[----:B------:R-:W-:Y:S01]  /*2780*/  VIMNMX R112, R112, 0x80, PT ;  /* 0x0000008070707848 */ /* 0x000fe20003fe0100 */
[----:B------:R-:W-:Y:S02]  /*2790*/  IMAD R103, R45, R6, R48 ;  /* 0x000000062d677224 */ /* 0x000fe400078e0230 */
[----:B------:R-:W-:-:S04]  /*27a0*/  IMAD.WIDE.U32 R120, R128, R26, RZ ;  /* 0x0000001a80787225 */ /* 0x000fc800078e00ff */
[----:B------:R-:W-:-:S04]  /*27b0*/  IMAD.WIDE.U32 R78, R11, R26, RZ ;  /* 0x0000001a0b4e7225 */ /* 0x000fc800078e00ff */
[----:B------:R-:W-:-:S04]  /*27c0*/  IMAD.WIDE.U32 R76, R6, R26, RZ ;  /* 0x0000001a064c7225 */ /* 0x000fc800078e00ff */
[----:B------:R-:W-:Y:S02]  /*27d0*/  IMAD.IADD R122, R121, 0x1, R47 ;  /* 0x00000001797a7824 */ /* 0x000fe400078e022f */
        /* <DEDUP_REMOVED lines=31> */
.L_x_1337:
[----:B------:R-:W-:Y:S05]  /*29d0*/  BSYNC B1 ;  /* 0x0000000000017941 */ /* 0x000fea0003800000 */
.L_x_1336:
        /* <DEDUP_REMOVED lines=12> */
[----:B------:R-:W-:Y:S01]  /*2aa0*/  CS2R R68, SRZ ;  /* 0x0000000000447805 */ /* 0x000fe2000001ff00 */
[----:B------:R-:W-:Y:S01]  /*2ab0*/  IMAD.MOV.U32 R47, RZ, RZ, R83 ;  /* 0x000000ffff2f7224 */ /* 0x000fe200078e0053 */
[----:B------:R-:W-:-:S02]  /*2ac0*/  PRMT R135, R44, 0x5410, R45 ;  /* 0x000054102c877816 */ /* 0x000fc4000000002d */
[----:B------:R-:W-:Y:S02]  /*2ad0*/  CS2R R66, SRZ ;  /* 0x0000000000427805 */ /* 0x000fe4000001ff00 */
[----:B------:R-:W-:Y:S02]  /*2ae0*/  PRMT R142, R46, 0x7610, R142 ;  /* 0x000076102e8e7816 */ /* 0x000fe4000000008e */
[----:B------:R-:W-:Y:S02]  /*2af0*/  CS2R R70, SRZ ;  /* 0x0000000000467805 */ /* 0x000fe4000001ff00 */
[----:B------:R-:W-:Y:S01]  /*2b00*/  PRMT R141, R141, 0x5410, R47 ;  /* 0x000054108d8d7816 */ /* 0x000fe2000000002f */
[----:B------:R-:W-:Y:S06]  /*2b10*/  @P4 BRA `(.L_x_1339) ;  /* 0x0000000000504947 */ /* 0x000fec0003800000 */
[----:B------:R-:W-:Y:S01]  /*2b20*/  IADD3 R45, P0, P5, R94, R78, R13 ;  /* 0x0000004e5e2d7210 */ /* 0x000fe20007d1e00d */
[----:B------:R-:W-:Y:S01]  /*2b30*/  ULDC.64 UR4, c[0x0][0x3c8] ;  /* 0x0000f20000047ab9 */ /* 0x000fe20000000a00 */
[----:B------:R-:W-:Y:S02]  /*2b40*/  CS2R R68, SRZ ;  /* 0x0000000000447805 */ /* 0x000fe4000001ff00 */
[----:B------:R-:W-:Y:S02]  /*2b50*/  CS2R R70, SRZ ;  /* 0x0000000000467805 */ /* 0x000fe4000001ff00 */
[----:B------:R-:W-:Y:S02]  /*2b60*/  IADD3.X R46, R27, R124, R15, P0, P5 ;  /* 0x0000007c1b2e7210 */ /* 0x000fe400007ea40f */
        /* <DEDUP_REMOVED lines=15> */
.L_x_1339:
[----:B------:R-:W-:Y:S05]  /*2c60*/  BSYNC B1 ;  /* 0x0000000000017941 */ /* 0x000fea0003800000 */
.L_x_1338:
        /* <DEDUP_REMOVED lines=8> */
[----:B------:R-:W-:Y:S01]  /*2cf0*/  CS2R R48, SRZ ;  /* 0x0000000000307805 */ /* 0x000fe2000001ff00 */
        /* <DEDUP_REMOVED lines=9> */
[----:B------:R-:W-:-:S02]  /*2d90*/  CS2R R62, SRZ ;  /* 0x00000000003e7805 */ /* 0x000fc4000001ff00 */
        /* <DEDUP_REMOVED lines=25> */
.L_x_1341:
[----:B------:R-:W-:Y:S05]  /*2f30*/  BSYNC B1 ;  /* 0x0000000000017941 */ /* 0x000fea0003800000 */
.L_x_1340:
[----:B------:R-:W-:Y:S01]  /*2f40*/  ISETP.GE.AND P5, PT, R190, R112, PT ;  /* 0x00000070be00720c */ /* 0x000fe20003fa6270 */
[----:B------:R-:W-:-:S12]  /*2f50*/  BSSY B1, `(.L_x_1342) ;  /* 0x000001e000017945 */ /* 0x000fd80003800000 */
[----:B------:R-:W-:Y:S05]  /*2f60*/  @P5 BRA `(.L_x_1343) ;  /* 0x0000000000705947 */ /* 0x000fea0003800000 */
[----:B0-----:R-:W0:Y:S01]  /*2f70*/  LDC.64 R44, c[0x0][0x3d8] ;  /* 0x0000f600ff2c7b82 */ /* 0x001e220000000a00 */
[----:B------:R-:W-:Y:S01]  /*2f80*/  IMAD.MOV.U32 R79, RZ, RZ, R124 ;  /* 0x000000ffff4f7224 */ /* 0x000fe200078e007c */
[----:B------:R-:W-:Y:S01]  /*2f90*/  ULDC.64 UR4, c[0x0][0x3c8] ;  /* 0x0000f20000047ab9 */ /* 0x000fe20000000a00 */
[----:B------:R-:W-:Y:S01]  /*2fa0*/  IMAD.MOV.U32 R77, RZ, RZ, R103 ;  /* 0x000000ffff4d7224 */ /* 0x000fe200078e0067 */
[----:B------:R-:W-:Y:S02]  /*2fb0*/  CS2R R52, SRZ ;  /* 0x0000000000347805 */ /* 0x000fe4000001ff00 */
[----:B------:R-:W-:Y:S01]  /*2fc0*/  CS2R R54, SRZ ;  /* 0x0000000000367805 */ /* 0x000fe2000001ff00 */
        /* <DEDUP_REMOVED lines=22> */
.L_x_1343:
[----:B------:R-:W-:Y:S05]  /*3130*/  BSYNC B1 ;  /* 0x0000000000017941 */ /* 0x000fea0003800000 */
.L_x_1342:
[----:B01---5:R-:W-:Y:S01]  /*3140*/  IMAD.MOV.U32 R44, RZ, RZ, R56 ;  /* 0x000000ffff2c7224 */ /* 0x023fe200078e0038 */
[----:B------:R-:W-:Y:S01]  /*3150*/  UISETP.NE.AND UP0, UPT, UR39, 0x3, UPT ;  /* 0x000000032700788c */ /* 0x000fe2000bf05270 */
[----:B------:R-:W-:Y:S02]  /*3160*/  IMAD.MOV.U32 R45, RZ, RZ, R57 ;  /* 0x000000ffff2d7224 */ /* 0x000fe400078e0039 */
[----:B------:R-:W-:Y:S02]  /*3170*/  IMAD.MOV.U32 R46, RZ, RZ, R60 ;  /* 0x000000ffff2e7224 */ /* 0x000fe400078e003c */
        /* <DEDUP_REMOVED lines=19> */
[----:B------:R-:W-:-:S02]  /*32b0*/  IMAD.MOV.U32 R45, RZ, RZ, R51 ;  /* 0x000000ffff2d7224 */ /* 0x000fc400078e0033 */
[----:B------:R-:W-:Y:S02]  /*32c0*/  IMAD.MOV.U32 R46, RZ, RZ, R54 ;  /* 0x000000ffff2e7224 */ /* 0x000fe400078e0036 */
[----:B------:R-:W-:Y:S01]  /*32d0*/  IMAD.MOV.U32 R47, RZ, RZ, R55 ;  /* 0x000000ffff2f7224 */ /* 0x000fe200078e0037 */
[----:B------:R-:W-:-:S04]  /*32e0*/  PRMT R78, R45, 0x5410, R44 ;  /* 0x000054102d4e7816 */ /* 0x000fc8000000002c */
[----:B------:R-:W-:Y:S01]  /*32f0*/  PRMT R133, R46, 0x5410, R47 ;  /* 0x000054102e857816 */ /* 0x000fe2000000002f */
[----:B------:R-:W-:Y:S06]  /*3300*/  @!P0 BRA `(.L_x_1344) ;  /* 0x0000000000048947 */ /* 0x000fec0003800000 */
[----:B------:R-:W-:Y:S01]  /*3310*/  BPT.TRAP 0x1 ;  /* 0x000000040000795c */ /* 0x000fe20000300000 */
.L_x_1344:
[----:B------:R-:W-:Y:S01]  /*3320*/  IMAD R103, R185, 0x8, R2 ;  /* 0x00000008b9677824 */ /* 0x000fe200078e0202 */
[----:B------:R-:W-:Y:S01]  /*3330*/  SHF.L.U32 R124, R194, 0x1f, RZ ;  /* 0x0000001fc27c7819 */ /* 0x000fe200000006ff */
[----:B------:R-:W-:Y:S03]  /*3340*/  BSSY B1, `(.L_x_1345) ;  /* 0x0000003000017945 */ /* 0x000fe60003800000 */
[----:B------:R-:W0:Y:S02]  /*3350*/  SYNCS.PHASECHK.TRANS64.TRYWAIT P6, [R103+URZ+0x28890], R124 ;  /* 0x0288907c670075a7 */ /* 0x000e2400080c017f */
[----:B0-----:R-:W-:Y:S05]  /*3360*/  @!P6 BRA `(.L_x_1346) ;  /* 0x0000021000ece947 */ /* 0x001fea0003800000 */
.L_x_1716:
[----:B------:R-:W-:Y:S05]  /*3370*/  BSYNC B1 ;  /* 0x0000000000017941 */ /* 0x000fea0003800000 */
.L_x_1345:
        /* <DEDUP_REMOVED lines=8> */
[----:B------:R-:W-:Y:S03]  /*3400*/  BSSY B3, `(.L_x_1351) ;  /* 0x000002d000037945 */ /* 0x000fe60003800000 */
[----:B------:R-:W-:Y:S02]  /*3410*/  IADD3.X R146, R143, R30, RZ, P3, !PT ;  /* 0x0000001e8f927210 */ /* 0x000fe40001ffe4ff */
[----:B------:R-:W-:-:S13]  /*3420*/  ISETP.GE.AND P3, PT, R22, R123, PT ;  /* 0x0000007b1600720c */ /* 0x000fda0003f66270 */
[----:B-1----:R-:W-:Y:S05]  /*3430*/  @P3 BRA `(.L_x_1352) ;  /* 0x0000000000a43947 */ /* 0x002fea0003800000 */
[----:B------:R-:W-:Y:S01]  /*3440*/  SHF.R.U64 R148, R80, 0x10, R81 ;  /* 0x0000001050947819 */ /* 0x000fe20000001251 */
[----:B--2---:R-:W-:Y:S01]  /*3450*/  IMAD.MOV.U32 R76, RZ, RZ, R46 ;  /* 0x000000ffff4c7224 */ /* 0x004fe200078e002e */
[--C-:B------:R-:W-:Y:S01]  /*3460*/  SHF.R.U64 R80, R82, 0x10, R83.reuse ;  /* 0x0000001052507819 */ /* 0x100fe20000001253 */
[--C-:B------:R-:W-:Y:S01]  /*3470*/  HADD2.F32 R46, -RZ, R45.reuse.H1_H1 ;  /* 0x3000002dff2e7230 */ /* 0x100fe20000004100 */
[----:B------:R-:W-:Y:S01]  /*3480*/  SHF.R.U32.HI R145, RZ, 0x10, R83 ;  /* 0x00000010ff917819 */ /* 0x000fe20000011653 */
[----:B------:R-:W-:Y:S01]  /*3490*/  HADD2.F32 R45, -RZ, R45.H0_H0 ;  /* 0x2000002dff2d7230 */ /* 0x000fe20000004100 */
[----:B------:R-:W-:Y:S01]  /*34a0*/  SHF.R.U32.HI R147, RZ, 0x10, R81 ;  /* 0x00000010ff937819 */ /* 0x000fe20000011651 */
[----:B------:R-:W-:Y:S02]  /*34b0*/  HADD2.F32 R83, -RZ, R80.H0_H0 ;  /* 0x20000050ff537230 */ /* 0x000fe40000004100 */
[----:B------:R-:W-:Y:S02]  /*34c0*/  HADD2.F32 R145, -RZ, R145.H0_H0 ;  /* 0x20000091ff917230 */ /* 0x000fe40000004100 */
[----:B------:R-:W-:-:S02]  /*34d0*/  HADD2.F32 R80, -RZ, R47.H1_H1 ;  /* 0x3000002fff507230 */ /* 0x000fc40000004100 */
[----:B------:R-:W-:Y:S02]  /*34e0*/  HADD2.F32 R81, -RZ, R148.H0_H0 ;  /* 0x20000094ff517230 */ /* 0x000fe40000004100 */
[----:B------:R-:W-:Y:S01]  /*34f0*/  FMUL.FTZ R148, R46, R83 ;  /* 0x000000532e947220 */ /* 0x000fe20000410000 */
[----:B------:R-:W-:Y:S02]  /*3500*/  HADD2.F32 R47, -RZ, R47.H0_H0 ;  /* 0x2000002fff2f7230 */ /* 0x000fe40000004100 */
[----:B------:R-:W-:Y:S01]  /*3510*/  FMUL.FTZ R150, R80, R145 ;  /* 0x0000009150967220 */ /* 0x000fe20000410000 */
[----:B------:R-:W-:Y:S02]  /*3520*/  HADD2.F32 R82, -RZ, R147.H0_H0 ;  /* 0x20000093ff527230 */ /* 0x000fe40000004100 */
[C---:B------:R-:W-:Y:S01]  /*3530*/  FMUL.FTZ R83, R45.reuse, R83 ;  /* 0x000000532d537220 */ /* 0x040fe20000410000 */
[----:B------:R-:W-:Y:S01]  /*3540*/  FFMA.FTZ R148, R45, R81, -R148 ;  /* 0x000000512d947223 */ /* 0x000fe20000010894 */
[----:B------:R-:W-:Y:S01]  /*3550*/  FMUL.FTZ R145, R47, R145 ;  /* 0x000000912f917220 */ /* 0x000fe20000410000 */
[----:B------:R-:W-:-:S02]  /*3560*/  HADD2.F32 R45, -RZ, R44.H1_H1 ;  /* 0x3000002cff2d7230 */ /* 0x000fc40000004100 */
[-C--:B------:R-:W-:Y:S01]  /*3570*/  FFMA.FTZ R150, R47, R82.reuse, -R150 ;  /* 0x000000522f967223 */ /* 0x080fe20000010896 */
[----:B------:R-:W-:Y:S01]  /*3580*/  FFMA.FTZ R147, R46, R81, R83 ;  /* 0x000000512e937223 */ /* 0x000fe20000010053 */
[--C-:B------:R-:W-:Y:S02]  /*3590*/  HADD2.F32 R47, -RZ, R142.reuse.H1_H1 ;  /* 0x3000008eff2f7230 */ /* 0x100fe40000004100 */
[----:B------:R-:W-:Y:S01]  /*35a0*/  FFMA.FTZ R151, R80, R82, R145 ;  /* 0x0000005250977223 */ /* 0x000fe20000010091 */
[----:B------:R-:W-:Y:S02]  /*35b0*/  HADD2.F32 R142, -RZ, R142.H0_H0 ;  /* 0x2000008eff8e7230 */ /* 0x000fe40000004100 */
[----:B------:R-:W-:Y:S02]  /*35c0*/  HADD2.F32 R83, -RZ, R141.H1_H1 ;  /* 0x3000008dff537230 */ /* 0x000fe40000004100 */
[----:B------:R-:W-:Y:S02]  /*35d0*/  HADD2.F32 R46, -RZ, R76.H1_H1 ;  /* 0x3000004cff2e7230 */ /* 0x000fe40000004100 */
[----:B------:R-:W-:Y:S01]  /*35e0*/  FMUL.FTZ R145, R45, R142 ;  /* 0x0000008e2d917220 */ /* 0x000fe20000410000 */
[----:B------:R-:W-:-:S02]  /*35f0*/  HADD2.F32 R44, -RZ, R44.H0_H0 ;  /* 0x2000002cff2c7230 */ /* 0x000fc40000004100 */
[----:B------:R-:W-:Y:S02]  /*3600*/  HADD2.F32 R76, -RZ, R76.H0_H0 ;  /* 0x2000004cff4c7230 */ /* 0x000fe40000004100 */
[----:B------:R-:W-:Y:S01]  /*3610*/  FMUL.FTZ R149, R46, R83 ;  /* 0x000000532e957220 */ /* 0x000fe20000410000 */
[----:B------:R-:W-:Y:S02]  /*3620*/  HADD2.F32 R81, -RZ, R139.H0_H0 ;  /* 0x2000008bff517230 */ /* 0x000fe40000004100 */
[C---:B------:R-:W-:Y:S01]  /*3630*/  FMUL.FTZ R142, R44.reuse, R142 ;  /* 0x0000008e2c8e7220 */ /* 0x040fe20000410000 */
[----:B------:R-:W-:Y:S01]  /*3640*/  FFMA.FTZ R145, R44, R47, -R145 ;  /* 0x0000002f2c917223 */ /* 0x000fe20000010891 */
[C---:B------:R-:W-:Y:S02]  /*3650*/  FMUL.FTZ R83, R76.reuse, R83 ;  /* 0x000000534c537220 */ /* 0x040fe40000410000 */
[----:B------:R-:W-:Y:S01]  /*3660*/  FFMA.FTZ R142, R45, R47, R142 ;  /* 0x0000002f2d8e7223 */ /* 0x000fe2000001008e */
[-C--:B------:R-:W-:Y:S01]  /*3670*/  FFMA.FTZ R149, R76, R81.reuse, -R149 ;  /* 0x000000514c957223 */ /* 0x080fe20000010895 */
[----:B------:R-:W-:Y:S01]  /*3680*/  FFMA.FTZ R46, R46, R81, R83 ;  /* 0x000000512e2e7223 */ /* 0x000fe20000010053 */
[----:B------:R-:W-:-:S02]  /*3690*/  F2FP.F16.F32.PACK_AB R45, R147, R148 ;  /* 0x00000094932d723e */ /* 0x000fc400000000ff */
[----:B------:R-:W-:Y:S02]  /*36a0*/  F2FP.F16.F32.PACK_AB R47, R151, R150 ;  /* 0x00000096972f723e */ /* 0x000fe400000000ff */
[----:B------:R-:W-:Y:S02]  /*36b0*/  F2FP.F16.F32.PACK_AB R44, R142, R145 ;  /* 0x000000918e2c723e */ /* 0x000fe400000000ff */
[----:B------:R-:W-:-:S07]  /*36c0*/  F2FP.F16.F32.PACK_AB R46, R46, R149 ;  /* 0x000000952e2e723e */ /* 0x000fce00000000ff */
.L_x_1352:
[----:B------:R-:W-:Y:S05]  /*36d0*/  BSYNC B3 ;  /* 0x0000000000037941 */ /* 0x000fea0003800000 */
.L_x_1351:
[----:B------:R-:W-:Y:S02]  /*36e0*/  ULDC.64 UR4, c[0x0][0x2d8] ;  /* 0x0000b60000047ab9 */ /* 0x000fe40000000a00 */
[----:B------:R-:W-:-:S04]  /*36f0*/  LEA R76, P3, R77, UR4, 0x1 ;  /* 0x000000044d4c7c11 */ /* 0x000fc8000f8608ff */
[----:B------:R-:W-:-:S05]  /*3700*/  LEA.HI.X R77, R77, UR5, R146, 0x1, P3 ;  /* 0x000000054d4d7c11 */ /* 0x000fca00098f0c92 */
[----:B--2---:R1:W-:Y:S04]  /*3710*/  STG.E.128 desc[UR56][R76.64], R44 ;  /* 0x0000002c4c007986 */ /* 0x0043e8000c101d38 */
.L_x_1350:
[----:B------:R-:W-:Y:S05]  /*3720*/  BSYNC B2 ;  /* 0x0000000000027941 */ /* 0x000fea0003800000 */
.L_x_1349:
[----:B------:R-:W-:Y:S05]  /*3730*/  @P1 BRA `(.L_x_1348) ;  /* 0x0000000000d01947 */ /* 0x000fea0003800000 */
[----:B-1----:R1:W2:Y:S01]  /*3740*/  LDS.128 R44, [R108+0x1c400] ;  /* 0x01c400006c2c7984 */ /* 0x0022a20000000c00 */
        /* <DEDUP_REMOVED lines=46> */
.L_x_1354:
[----:B------:R-:W-:Y:S05]  /*3a30*/  BSYNC B2 ;  /* 0x0000000000027941 */ /* 0x000fea0003800000 */
.L_x_1353:
[----:B------:R-:W-:Y:S02]  /*3a40*/  ULDC.64 UR4, c[0x0][0x2d8] ;  /* 0x0000b60000047ab9 */ /* 0x000fe40000000a00 */
[----:B------:R-:W-:-:S04]  /*3a50*/  LEA R72, P3, R144, UR4, 0x1 ;  /* 0x0000000490487c11 */ /* 0x000fc8000f8608ff */
[----:B------:R-:W-:-:S05]  /*3a60*/  LEA.HI.X R73, R144, UR5, R143, 0x1, P3 ;  /* 0x0000000590497c11 */ /* 0x000fca00098f0c8f */
[----:B--2---:R2:W-:Y:S04]  /*3a70*/  STG.E.128 desc[UR56][R72.64], R44 ;  /* 0x0000002c48007986 */ /* 0x0045e8000c101d38 */
.L_x_1348:
[----:B------:R-:W-:Y:S05]  /*3a80*/  BSYNC B1 ;  /* 0x0000000000017941 */ /* 0x000fea0003800000 */
.L_x_1347:
[----:B------:R-:W-:Y:S04]  /*3a90*/  BSSY B1, `(.L_x_1355) ;  /* 0x0000070000017945 */ /* 0x000fe80003800000 */
[----:B------:R-:W-:Y:S05]  /*3aa0*/  @P4 BRA `(.L_x_1356) ;  /* 0x0000000400b84947 */ /* 0x000fea0003800000 */
[----:B------:R-:W-:Y:S01]  /*3ab0*/  IADD3 R83, P3, P4, R88, R120, R16 ;  /* 0x0000007858537210 */ /* 0x000fe20007c7e010 */
        /* <DEDUP_REMOVED lines=50> */
.L_x_1360:
[----:B------:R-:W-:Y:S05]  /*3de0*/  BSYNC B3 ;  /* 0x0000000000037941 */ /* 0x000fea0003800000 */
.L_x_1359:
[----:B------:R-:W-:Y:S02]  /*3df0*/  ULDC.64 UR4, c[0x0][0x2d8] ;  /* 0x0000b60000047ab9 */ /* 0x000fe40000000a00 */
[----:B------:R-:W-:-:S04]  /*3e00*/  LEA R68, P3, R81, UR4, 0x1 ;  /* 0x0000000451447c11 */ /* 0x000fc8000f8608ff */
[----:B------:R-:W-:-:S05]  /*3e10*/  LEA.HI.X R69, R81, UR5, R82, 0x1, P3 ;  /* 0x0000000551457c11 */ /* 0x000fca00098f0c52 */
[----:B--2---:R3:W-:Y:S04]  /*3e20*/  STG.E.128 desc[UR56][R68.64], R44 ;  /* 0x0000002c44007986 */ /* 0x0047e8000c101d38 */
.L_x_1358:
[----:B------:R-:W-:Y:S05]  /*3e30*/  BSYNC B2 ;  /* 0x0000000000027941 */ /* 0x000fea0003800000 */
.L_x_1357:
[----:B------:R-:W-:Y:S05]  /*3e40*/  @P1 BRA `(.L_x_1356) ;  /* 0x0000000000d01947 */ /* 0x000fea0003800000 */
[----:B-123--:R1:W2:Y:S01]  /*3e50*/  LDS.128 R44, [R108+0x1d400] ;  /* 0x01d400006c2c7984 */ /* 0x00e2a20000000c00 */
[----:B------:R-:W-:Y:S01]  /*3e60*/  IADD3 R75, P3, R83, R33, RZ ;  /* 0x00000021534b7210 */ /* 0x000fe20007f7e0ff */
[----:B------:R-:W-:Y:S04]  /*3e70*/  BSSY B2, `(.L_x_1361) ;  /* 0x000002d000027945 */ /* 0x000fe80003800000 */
[----:B------:R-:W-:Y:S01]  /*3e80*/  IMAD.X R76, R135, 0x1, R100, P3 ;  /* 0x00000001874c7824 */ /* 0x000fe200018e0664 */
[----:B------:R-:W-:-:S13]  /*3e90*/  ISETP.GE.AND P3, PT, R187, R123, PT ;  /* 0x0000007bbb00720c */ /* 0x000fda0003f66270 */
        /* <DEDUP_REMOVED lines=9> */
[----:B------:R-:W-:-:S02]  /*3f30*/  HADD2.F32 R70, -RZ, R70.H0_H0 ;  /* 0x20000046ff467230 */ /* 0x000fc40000004100 */
[----:B------:R-:W-:Y:S02]  /*3f40*/  HADD2.F32 R46, -RZ, R45.H1_H1 ;  /* 0x3000002dff2e7230 */ /* 0x000fe40000004100 */
[--C-:B------:R-:W-:Y:S02]  /*3f50*/  HADD2.F32 R65, -RZ, R47.reuse.H1_H1 ;  /* 0x3000002fff417230 */ /* 0x100fe40000004100 */
[----:B------:R-:W-:Y:S02]  /*3f60*/  HADD2.F32 R47, -RZ, R47.H0_H0 ;  /* 0x2000002fff2f7230 */ /* 0x000fe40000004100 */
[----:B------:R-:W-:Y:S01]  /*3f70*/  FMUL.FTZ R72, R46, R67 ;  /* 0x000000432e487220 */ /* 0x000fe20000410000 */
[----:B------:R-:W-:Y:S02]  /*3f80*/  HADD2.F32 R45, -RZ, R45.H0_H0 ;  /* 0x2000002dff2d7230 */ /* 0x000fe40000004100 */
[-C--:B------:R-:W-:Y:S01]  /*3f90*/  FMUL.FTZ R74, R65, R70.reuse ;  /* 0x00000046414a7220 */ /* 0x080fe20000410000 */
[----:B------:R-:W-:-:S02]  /*3fa0*/  FMUL.FTZ R70, R47, R70 ;  /* 0x000000462f467220 */ /* 0x000fc40000410000 */
[C---:B------:R-:W-:Y:S01]  /*3fb0*/  FMUL.FTZ R67, R45.reuse, R67 ;  /* 0x000000432d437220 */ /* 0x040fe20000410000 */
[----:B------:R-:W-:Y:S01]  /*3fc0*/  FFMA.FTZ R72, R45, R66, -R72 ;  /* 0x000000422d487223 */ /* 0x000fe20000010848 */
[----:B------:R-:W-:Y:S01]  /*3fd0*/  FFMA.FTZ R73, R65, R68, R70 ;  /* 0x0000004441497223 */ /* 0x000fe20000010046 */
[----:B------:R-:W-:Y:S02]  /*3fe0*/  HADD2.F32 R45, -RZ, R44.H1_H1 ;  /* 0x3000002cff2d7230 */ /* 0x000fe40000004100 */
[----:B------:R-:W-:Y:S01]  /*3ff0*/  FFMA.FTZ R71, R46, R66, R67 ;  /* 0x000000422e477223 */ /* 0x000fe20000010043 */
[----:B------:R-:W-:Y:S02]  /*4000*/  HADD2.F32 R65, -RZ, R126.H1_H1 ;  /* 0x3000007eff417230 */ /* 0x000fe40000004100 */
[----:B------:R-:W-:Y:S01]  /*4010*/  FFMA.FTZ R74, R47, R68, -R74 ;  /* 0x000000442f4a7223 */ /* 0x000fe2000001084a */
[----:B------:R-:W-:Y:S02]  /*4020*/  HADD2.F32 R44, -RZ, R44.H0_H0 ;  /* 0x2000002cff2c7230 */ /* 0x000fe40000004100 */
[----:B------:R-:W-:-:S02]  /*4030*/  HADD2.F32 R67, -RZ, R126.H0_H0 ;  /* 0x2000007eff437230 */ /* 0x000fc40000004100 */
[CC--:B------:R-:W-:Y:S01]  /*4040*/  FMUL.FTZ R69, R45.reuse, R65.reuse ;  /* 0x000000412d457220 */ /* 0x0c0fe20000410000 */
[--C-:B------:R-:W-:Y:S02]  /*4050*/  HADD2.F32 R46, -RZ, R64.reuse.H1_H1 ;  /* 0x30000040ff2e7230 */ /* 0x100fe40000004100 */
[----:B------:R-:W-:Y:S01]  /*4060*/  FMUL.FTZ R66, R44, R65 ;  /* 0x000000412c427220 */ /* 0x000fe20000410000 */
[----:B------:R-:W-:Y:S02]  /*4070*/  HADD2.F32 R64, -RZ, R64.H0_H0 ;  /* 0x20000040ff407230 */ /* 0x000fe40000004100 */
        /* <DEDUP_REMOVED lines=12> */
.L_x_1362:
[----:B------:R-:W-:Y:S05]  /*4140*/  BSYNC B2 ;  /* 0x0000000000027941 */ /* 0x000fea0003800000 */
.L_x_1361:
[----:B------:R-:W-:Y:S02]  /*4150*/  ULDC.64 UR4, c[0x0][0x2d8] ;  /* 0x0000b60000047ab9 */ /* 0x000fe40000000a00 */
[----:B------:R-:W-:-:S04]  /*4160*/  LEA R64, P3, R75, UR4, 0x1 ;  /* 0x000000044b407c11 */ /* 0x000fc8000f8608ff */
[----:B------:R-:W-:-:S05]  /*4170*/  LEA.HI.X R65, R75, UR5, R76, 0x1, P3 ;  /* 0x000000054b417c11 */ /* 0x000fca00098f0c4c */
[----:B--2---:R4:W-:Y:S04]  /*4180*/  STG.E.128 desc[UR56][R64.64], R44 ;  /* 0x0000002c40007986 */ /* 0x0049e8000c101d38 */
.L_x_1356:
[----:B------:R-:W-:Y:S05]  /*4190*/  BSYNC B1 ;  /* 0x0000000000017941 */ /* 0x000fea0003800000 */
.L_x_1355:
[----:B------:R-:W-:Y:S01]  /*41a0*/  ISETP.NE.AND P3, PT, R137, RZ, PT ;  /* 0x000000ff8900720c */ /* 0x000fe20003f65270 */
[----:B------:R-:W-:-:S12]  /*41b0*/  BSSY B1, `(.L_x_1363) ;  /* 0x0000070000017945 */ /* 0x000fd80003800000 */
[----:B------:R-:W-:Y:S05]  /*41c0*/  @P3 BRA `(.L_x_1364) ;  /* 0x0000000400b83947 */ /* 0x000fea0003800000 */
[----:B------:R-:W-:Y:S01]  /*41d0*/  IADD3 R71, P3, P4, R4, R120, R16 ;  /* 0x0000007804477210 */ /* 0x000fe20007c7e010 */
[----:B------:R-:W-:Y:S03]  /*41e0*/  BSSY B2, `(.L_x_1365) ;  /* 0x0000037000027945 */ /* 0x000fe60003800000 */
[----:B--2---:R-:W-:Y:S01]  /*41f0*/  IADD3.X R73, R20, R122, R17, P3, P4 ;  /* 0x0000007a14497210 */ /* 0x004fe20001fe8411 */
[----:B------:R-:W-:Y:S08]  /*4200*/  @P2 BRA `(.L_x_1366) ;  /* 0x0000000000d02947 */ /* 0x000ff00003800000 */
[----:B-1-34-:R1:W2:Y:S01]  /*4210*/  LDS.128 R44, [R108+0x1a400] ;  /* 0x01a400006c2c7984 */ /* 0x01a2a20000000c00 */
        /* <DEDUP_REMOVED lines=27> */
[----:B------:R-:W-:Y:S02]  /*43d0*/  HADD2.F32 R61, -RZ, R140.H1_H1 ;  /* 0x3000008cff3d7230 */ /* 0x000fe40000004100 */
[----:B------:R-:W-:Y:S01]  /*43e0*/  FFMA.FTZ R70, R47, R64, -R70 ;  /* 0x000000402f467223 */ /* 0x000fe20000010846 */
[----:B------:R-:W-:Y:S02]  /*43f0*/  HADD2.F32 R141, -RZ, R141.H0_H0 ;  /* 0x2000008dff8d7230 */ /* 0x000fe40000004100 */
[--C-:B------:R-:W-:Y:S02]  /*4400*/  HADD2.F32 R46, -RZ, R60.reuse.H1_H1 ;  /* 0x3000003cff2e7230 */ /* 0x100fe40000004100 */
[----:B------:R-:W-:Y:S01]  /*4410*/  FMUL.FTZ R63, R45, R61 ;  /* 0x0000003d2d3f7220 */ /* 0x000fe20000410000 */
[----:B------:R-:W-:-:S02]  /*4420*/  HADD2.F32 R60, -RZ, R60.H0_H0 ;  /* 0x2000003cff3c7230 */ /* 0x000fc40000004100 */
[----:B------:R-:W-:Y:S01]  /*4430*/  FMUL.FTZ R62, R44, R61 ;  /* 0x0000003d2c3e7220 */ /* 0x000fe20000410000 */
[----:B------:R-:W-:Y:S02]  /*4440*/  HADD2.F32 R139, -RZ, R139.H1_H1 ;  /* 0x3000008bff8b7230 */ /* 0x000fe40000004100 */
        /* <DEDUP_REMOVED lines=11> */
.L_x_1368:
[----:B------:R-:W-:Y:S05]  /*4500*/  BSYNC B3 ;  /* 0x0000000000037941 */ /* 0x000fea0003800000 */
.L_x_1367:
[----:B------:R-:W-:Y:S02]  /*4510*/  ULDC.64 UR4, c[0x0][0x2d8] ;  /* 0x0000b60000047ab9 */ /* 0x000fe40000000a00 */
[----:B------:R-:W-:-:S04]  /*4520*/  LEA R60, P3, R69, UR4, 0x1 ;  /* 0x00000004453c7c11 */ /* 0x000fc8000f8608ff */
[----:B------:R-:W-:-:S05]  /*4530*/  LEA.HI.X R61, R69, UR5, R72, 0x1, P3 ;  /* 0x00000005453d7c11 */ /* 0x000fca00098f0c48 */
[----:B--2---:R2:W-:Y:S04]  /*4540*/  STG.E.128 desc[UR56][R60.64], R44 ;  /* 0x0000002c3c007986 */ /* 0x0045e8000c101d38 */
.L_x_1366:
[----:B------:R-:W-:Y:S05]  /*4550*/  BSYNC B2 ;  /* 0x0000000000027941 */ /* 0x000fea0003800000 */
.L_x_1365:
        /* <DEDUP_REMOVED lines=19> */
[----:B------:R-:W-:Y:S02]  /*4690*/  HADD2.F32 R47, -RZ, R47.H0_H0 ;  /* 0x2000002fff2f7230 */ /* 0x000fe40000004100 */
[----:B------:R-:W-:Y:S01]  /*46a0*/  FMUL.FTZ R59, R45, R59 ;  /* 0x0000003b2d3b7220 */ /* 0x000fe20000410000 */
[----:B------:R-:W-:Y:S02]  /*46b0*/  HADD2.F32 R60, -RZ, R60.H0_H0 ;  /* 0x2000003cff3c7230 */ /* 0x000fe40000004100 */
[----:B------:R-:W-:Y:S01]  /*46c0*/  FMUL.FTZ R66, R57, R62 ;  /* 0x0000003e39427220 */ /* 0x000fe20000410000 */
[-C--:B------:R-:W-:Y:S01]  /*46d0*/  FFMA.FTZ R64, R45, R58.reuse, -R64 ;  /* 0x0000003a2d407223 */ /* 0x080fe20000010840 */
[----:B------:R-:W-:Y:S01]  /*46e0*/  FFMA.FTZ R63, R46, R58, R59 ;  /* 0x0000003a2e3f7223 */ /* 0x000fe2000001003b */
[----:B------:R-:W-:Y:S01]  /*46f0*/  FMUL.FTZ R62, R47, R62 ;  /* 0x0000003e2f3e7220 */ /* 0x000fe20000410000 */
[----:B------:R-:W-:-:S02]  /*4700*/  HADD2.F32 R58, -RZ, R138.H0_H0 ;  /* 0x2000008aff3a7230 */ /* 0x000fc40000004100 */
[-C--:B------:R-:W-:Y:S01]  /*4710*/  FFMA.FTZ R66, R47, R60.reuse, -R66 ;  /* 0x0000003c2f427223 */ /* 0x080fe20000010842 */
[----:B------:R-:W-:Y:S02]  /*4720*/  HADD2.F32 R59, -RZ, R138.H1_H1 ;  /* 0x3000008aff3b7230 */ /* 0x000fe40000004100 */
[----:B------:R-:W-:Y:S01]  /*4730*/  FFMA.FTZ R67, R57, R60, R62 ;  /* 0x0000003c39437223 */ /* 0x000fe2000001003e */
[----:B------:R-:W-:Y:S02]  /*4740*/  HADD2.F32 R45, -RZ, R44.H1_H1 ;  /* 0x3000002cff2d7230 */ /* 0x000fe40000004100 */
        /* <DEDUP_REMOVED lines=17> */
.L_x_1370:
[----:B------:R-:W-:Y:S05]  /*4860*/  BSYNC B2 ;  /* 0x0000000000027941 */ /* 0x000fea0003800000 */
.L_x_1369:
[----:B------:R-:W-:Y:S02]  /*4870*/  ULDC.64 UR4, c[0x0][0x2d8] ;  /* 0x0000b60000047ab9 */ /* 0x000fe40000000a00 */
[----:B------:R-:W-:-:S04]  /*4880*/  LEA R56, P3, R68, UR4, 0x1 ;  /* 0x0000000444387c11 */ /* 0x000fc8000f8608ff */
[----:B------:R-:W-:-:S05]  /*4890*/  LEA.HI.X R57, R68, UR5, R69, 0x1, P3 ;  /* 0x0000000544397c11 */ /* 0x000fca00098f0c45 */
[----:B--2---:R1:W-:Y:S04]  /*48a0*/  STG.E.128 desc[UR56][R56.64], R44 ;  /* 0x0000002c38007986 */ /* 0x0043e8000c101d38 */
.L_x_1364:
[----:B------:R-:W-:Y:S05]  /*48b0*/  BSYNC B1 ;  /* 0x0000000000017941 */ /* 0x000fea0003800000 */
.L_x_1363:
[----:B------:R-:W-:Y:S05]  /*48c0*/  @P5 BRA `(.L_x_1371) ;  /* 0x0000003400985947 */ /* 0x000fea0003800000 */
[----:B------:R-:W-:Y:S01]  /*48d0*/  IADD3 R120, P3, P4, R107, R120, R16 ;  /* 0x000000786b787210 */ /* 0x000fe20007c7e010 */
[----:B------:R-:W-:Y:S03]  /*48e0*/  BSSY B1, `(.L_x_1372) ;  /* 0x0000037000017945 */ /* 0x000fe60003800000 */
[----:B-1----:R-:W-:Y:S01]  /*48f0*/  IADD3.X R57, R106, R122, R17, P3, P4 ;  /* 0x0000007a6a397210 */ /* 0x002fe20001fe8411 */
[----:B------:R-:W-:Y:S08]  /*4900*/  @P2 BRA `(.L_x_1373) ;  /* 0x0000000000d02947 */ /* 0x000ff00003800000 */
[----:B--234-:R1:W2:Y:S01]  /*4910*/  LDS.128 R44, [R108+0x1b400] ;  /* 0x01b400006c2c7984 */ /* 0x01c2a20000000c00 */
        /* <DEDUP_REMOVED lines=45> */
.L_x_1375:
[----:B------:R-:W-:Y:S05]  /*4bf0*/  BSYNC B2 ;  /* 0x0000000000027941 */ /* 0x000fea0003800000 */
.L_x_1374:
[----:B------:R-:W-:Y:S01]  /*4c00*/  ULDC.64 UR4, c[0x0][0x2d8] ;  /* 0x0000b60000047ab9 */ /* 0x000fe20000000a00 */
[----:B------:R-:W-:Y:S01]  /*4c10*/  IMAD.X R53, R57, 0x1, R30, P3 ;  /* 0x0000000139357824 */ /* 0x000fe200018e061e */
[----:B------:R-:W-:-:S04]  /*4c20*/  LEA R52, P3, R64, UR4, 0x1 ;  /* 0x0000000440347c11 */ /* 0x000fc8000f8608ff */
[----:B------:R-:W-:-:S05]  /*4c30*/  LEA.HI.X R53, R64, UR5, R53, 0x1, P3 ;  /* 0x0000000540357c11 */ /* 0x000fca00098f0c35 */
[----:B--2---:R1:W-:Y:S04]  /*4c40*/  STG.E.128 desc[UR56][R52.64], R44 ;  /* 0x0000002c34007986 */ /* 0x0043e8000c101d38 */
.L_x_1373:
[----:B------:R-:W-:Y:S05]  /*4c50*/  BSYNC B1 ;  /* 0x0000000000017941 */ /* 0x000fea0003800000 */
.L_x_1372:
[----:B------:R-:W-:Y:S05]  /*4c60*/  @P1 BRA `(.L_x_1371) ;  /* 0x0000003000b01947 */ /* 0x000fea0003800000 */
        /* <DEDUP_REMOVED lines=46> */
.L_x_1377:
[----:B------:R-:W-:Y:S05]  /*4f50*/  BSYNC B1 ;  /* 0x0000000000017941 */ /* 0x000fea0003800000 */
.L_x_1376:
[----:B------:R-:W-:Y:S01]  /*4f60*/  ULDC.64 UR4, c[0x0][0x2d8] ;  /* 0x0000b60000047ab9 */ /* 0x000fe20000000a00 */
[----:B------:R-:W-:Y:S01]  /*4f70*/  IMAD.X R57, R57, 0x1, R100, P3 ;  /* 0x0000000139397824 */ /* 0x000fe200018e0664 */
[----:B------:R-:W-:-:S04]  /*4f80*/  LEA R48, P3, R60, UR4, 0x1 ;  /* 0x000000043c307c11 */ /* 0x000fc8000f8608ff */
[----:B------:R-:W-:-:S05]  /*4f90*/  LEA.HI.X R49, R60, UR5, R57, 0x1, P3 ;  /* 0x000000053c317c11 */ /* 0x000fca00098f0c39 */
[----:B--2---:R1:W-:Y:S01]  /*4fa0*/  STG.E.128 desc[UR56][R48.64], R44 ;  /* 0x0000002c30007986 */ /* 0x0043e2000c101d38 */
[----:B------:R-:W-:Y:S05]  /*4fb0*/  BRA `(.L_x_1371) ;  /* 0x0000002c00dc7947 */ /* 0x000fea0003800000 */
.L_x_1335:
[----:B------:R-:W-:Y:S02]  /*4fc0*/  ISETP.GE.AND P3, PT, R189, R112, PT ;  /* 0x00000070bd00720c */ /* 0x000fe40003f66270 */
[----:B------:R-:W-:Y:S02]  /*4fd0*/  CS2R R50, SRZ ;  /* 0x0000000000327805 */ /* 0x000fe4000001ff00 */
        /* <DEDUP_REMOVED lines=17> */
[----:B------:R-:W4:Y:S01]  /*50f0*/  @!P4 LDC.64 R52, c[0x0][0x3c8] ;  /* 0x0000f200ff34cb82 */ /* 0x000f220000000a00 */
[----:B------:R-:W-:-:S05]  /*5100*/  @!P4 IADD3 R48, P5, R92, R78, RZ ;  /* 0x0000004e5c30c210 */ /* 0x000fca0007fbe0ff */
[----:B------:R-:W-:Y:S02]  /*5110*/  @!P4 IMAD.X R49, R124, 0x1, R28, P5 ;  /* 0x000000017c31c824 */ /* 0x000fe400028e061c */
[----:B------:R-:W0:Y:S01]  /*5120*/  @!P4 LDC.64 R54, c[0x0][0x3e0] ;  /* 0x0000f800ff36cb82 */ /* 0x000e220000000a00 */
[----:B----4-:R-:W-:-:S04]  /*5130*/  @!P4 LEA R52, P5, R48, R52, 0x1 ;  /* 0x000000343034c211 */ /* 0x010fc800078a08ff */
[----:B------:R-:W-:Y:S02]  /*5140*/  @!P4 LEA.HI.X R53, R48, R53, R49, 0x1, P5 ;  /* 0x000000353035c211 */ /* 0x000fe400028f0c31 */
[----:B------:R-:W-:-:S05]  /*5150*/  @!P4 IADD3 R48, P5, R84, R76, RZ ;  /* 0x0000004c5430c210 */ /* 0x000fca0007fbe0ff */
[----:B------:R-:W-:Y:S01]  /*5160*/  @!P4 IMAD.X R49, R103, 0x1, R36, P5 ;  /* 0x000000016731c824 */ /* 0x000fe200028e0624 */
[----:B0-----:R-:W-:-:S04]  /*5170*/  @!P4 LEA R54, P5, R48, R54, 0x1 ;  /* 0x000000363036c211 */ /* 0x001fc800078a08ff */
[----:B------:R-:W-:Y:S02]  /*5180*/  @!P4 LEA.HI.X R55, R48, R55, R49, 0x1, P5 ;  /* 0x000000373037c211 */ /* 0x000fe400028f0c31 */
[----:B------:R-:W-:Y:S02]  /*5190*/  CS2R R48, SRZ ;  /* 0x0000000000307805 */ /* 0x000fe4000001ff00 */
[----:B------:R-:W-:-:S04]  /*51a0*/  @!P3 LEA R60, P5, R46, R60, 0x1 ;  /* 0x0000003c2e3cb211 */ /* 0x000fc800078a08ff */
[----:B------:R-:W-:Y:S02]  /*51b0*/  @!P3 LEA.HI.X R61, R46, R61, R47, 0x1, P5 ;  /* 0x0000003d2e3db211 */ /* 0x000fe400028f0c2f */
[----:B------:R-:W-:Y:S02]  /*51c0*/  CS2R R46, SRZ ;  /* 0x00000000002e7805 */ /* 0x000fe4000001ff00 */
[C---:B-1----:R-:W-:Y:S01]  /*51d0*/  @!P3 LEA R62, P5, R44.reuse, R62, 0x1 ;  /* 0x0000003e2c3eb211 */ /* 0x042fe200078a08ff */
[----:B------:R0:W5:Y:S03]  /*51e0*/  @!P4 LDG.E.128 R48, desc[UR56][R54.64] ;  /* 0x000000383630c981 */ /* 0x000166000c1e1d00 */
[----:B------:R-:W-:Y:S02]  /*51f0*/  @!P3 LEA.HI.X R63, R44, R63, R45, 0x1, P5 ;  /* 0x0000003f2c3fb211 */ /* 0x000fe400028f0c2d */
[----:B------:R-:W-:-:S02]  /*5200*/  CS2R R44, SRZ ;  /* 0x00000000002c7805 */ /* 0x000fc4000001ff00 */
[----:B------:R-:W-:Y:S02]  /*5210*/  CS2R R58, SRZ ;  /* 0x00000000003a7805 */ /* 0x000fe4000001ff00 */
[----:B------:R-:W-:Y:S02]  /*5220*/  CS2R R56, SRZ ;  /* 0x0000000000387805 */ /* 0x000fe4000001ff00 */
[----:B------:R1:W5:Y:S01]  /*5230*/  @!P4 LDG.E.128 R44, desc[UR56][R52.64] ;  /* 0x00000038342cc981 */ /* 0x000362000c1e1d00 */
[----:B0-----:R-:W-:-:S03]  /*5240*/  CS2R R54, SRZ ;  /* 0x0000000000367805 */ /* 0x001fc6000001ff00 */
[----:B------:R0:W5:Y:S01]  /*5250*/  @!P3 LDG.E.128 R56, desc[UR56][R62.64] ;  /* 0x000000383e38b981 */ /* 0x000162000c1e1d00 */
[----:B-1----:R-:W-:-:S06]  /*5260*/  CS2R R52, SRZ ;  /* 0x0000000000347805 */ /* 0x002fcc000001ff00 */
[----:B------:R1:W5:Y:S01]  /*5270*/  @!P3 LDG.E.128 R52, desc[UR56][R60.64] ;  /* 0x000000383c34b981 */ /* 0x000362000c1e1d00 */
[----:B--2---:R-:W-:-:S04]  /*5280*/  @!P0 LEA R68, P3, R66, R68, 0x1 ;  /* 0x0000004442448211 */ /* 0x004fc800078608ff */
[----:B------:R-:W-:Y:S02]  /*5290*/  @!P0 LEA.HI.X R69, R66, R69, R67, 0x1, P3 ;  /* 0x0000004542458211 */ /* 0x000fe400018f0c43 */
[C---:B---3--:R-:W-:Y:S02]  /*52a0*/  @!P0 LEA R70, P3, R64.reuse, R70, 0x1 ;  /* 0x0000004640468211 */ /* 0x048fe400078608ff */
[----:B0-----:R-:W-:Y:S02]  /*52b0*/  CS2R R62, SRZ ;  /* 0x00000000003e7805 */ /* 0x001fe4000001ff00 */
[----:B------:R-:W-:Y:S02]  /*52c0*/  CS2R R66, SRZ ;  /* 0x0000000000427805 */ /* 0x000fe4000001ff00 */
[----:B-1----:R-:W-:Y:S02]  /*52d0*/  CS2R R60, SRZ ;  /* 0x00000000003c7805 */ /* 0x002fe4000001ff00 */
[----:B------:R-:W-:-:S02]  /*52e0*/  @!P0 LEA.HI.X R71, R64, R71, R65, 0x1, P3 ;  /* 0x0000004740478211 */ /* 0x000fc400018f0c41 */
[----:B------:R-:W-:Y:S02]  /*52f0*/  CS2R R64, SRZ ;  /* 0x0000000000407805 */ /* 0x000fe4000001ff00 */
[----:B------:R0:W5:Y:S04]  /*5300*/  @!P0 LDG.E.128 R60, desc[UR56][R68.64] ;  /* 0x00000038443c8981 */ /* 0x000168000c1e1d00 */
[----:B------:R1:W5:Y:S01]  /*5310*/  @!P0 LDG.E.128 R64, desc[UR56][R70.64] ;  /* 0x0000003846408981 */ /* 0x000362000c1e1d00 */
[----:B------:R-:W-:-:S04]  /*5320*/  ISETP.GE.AND P0, PT, R190, R112, PT ;  /* 0x00000070be00720c */ /* 0x000fc80003f06270 */
[CC--:B------:R-:W-:Y:S01]  /*5330*/  ISETP.GE.OR P0, PT, R16.reuse, R123.reuse, P0 ;  /* 0x0000007b1000720c */ /* 0x0c0fe20000706670 */
[----:B------:R-:W-:Y:S01]  /*5340*/  BSSY B1, `(.L_x_1378) ;  /* 0x000001c000017945 */ /* 0x000fe20003800000 */
[----:B------:R-:W-:Y:S02]  /*5350*/  ISETP.GE.AND P3, PT, R16, R123, PT ;  /* 0x0000007b1000720c */ /* 0x000fe40003f66270 */
[----:B0-----:R-:W-:Y:S02]  /*5360*/  CS2R R68, SRZ ;  /* 0x0000000000447805 */ /* 0x001fe4000001ff00 */
[----:B------:R-:W-:Y:S02]  /*5370*/  CS2R R74, SRZ ;  /* 0x00000000004a7805 */ /* 0x000fe4000001ff00 */
[----:B-1----:R-:W-:Y:S02]  /*5380*/  CS2R R70, SRZ ;  /* 0x0000000000467805 */ /* 0x002fe4000001ff00 */
[----:B------:R-:W-:-:S03]  /*5390*/  CS2R R72, SRZ ;  /* 0x0000000000487805 */ /* 0x000fc6000001ff00 */
[----:B------:R-:W-:Y:S05]  /*53a0*/  @P0 BRA `(.L_x_1379) ;  /* 0x0000000000540947 */ /* 0x000fea0003800000 */
[----:B------:R-:W0:Y:S01]  /*53b0*/  LDC.64 R68, c[0x0][0x3d8] ;  /* 0x0000f600ff447b82 */ /* 0x000e220000000a00 */
[----:B------:R-:W-:Y:S01]  /*53c0*/  IMAD.MOV.U32 R72, RZ, RZ, R78 ;  /* 0x000000ffff487224 */ /* 0x000fe200078e004e */
[----:B------:R-:W-:Y:S01]  /*53d0*/  ULDC.64 UR4, c[0x0][0x3c8] ;  /* 0x0000f20000047ab9 */ /* 0x000fe20000000a00 */
[----:B------:R-:W-:Y:S01]  /*53e0*/  IMAD.MOV.U32 R73, RZ, RZ, R124 ;  /* 0x000000ffff497224 */ /* 0x000fe200078e007c */
[----:B------:R-:W-:Y:S01]  /*53f0*/  ULDC.64 UR6, c[0x0][0x3e0] ;  /* 0x0000f80000067ab9 */ /* 0x000fe20000000a00 */
[----:B------:R-:W-:-:S03]  /*5400*/  IMAD.MOV.U32 R77, RZ, RZ, R103 ;  /* 0x000000ffff4d7224 */ /* 0x000fc600078e0067 */
        /* <DEDUP_REMOVED lines=15> */
.L_x_1379:
[----:B------:R-:W-:Y:S05]  /*5500*/  BSYNC B1 ;  /* 0x0000000000017941 */ /* 0x000fea0003800000 */
.L_x_1378:
[----:B-----5:R-:W-:Y:S01]  /*5510*/  IMAD.MOV.U32 R77, RZ, RZ, R71 ;  /* 0x000000ffff4d7224 */ /* 0x020fe200078e0047 */
[----:B------:R-:W-:Y:S01]  /*5520*/  MOV R76, R70 ;  /* 0x00000046004c7202 */ /* 0x000fe20000000f00 */
[----:B------:R-:W-:Y:S01]  /*5530*/  IMAD.MOV.U32 R78, RZ, RZ, R68 ;  /* 0x000000ffff4e7224 */ /* 0x000fe200078e0044 */
[----:B------:R-:W-:Y:S01]  /*5540*/  UISETP.NE.AND UP0, UPT, UR39, 0x3, UPT ;  /* 0x000000032700788c */ /* 0x000fe2000bf05270 */
[----:B------:R-:W-:Y:S01]  /*5550*/  IMAD.MOV.U32 R79, RZ, RZ, R69 ;  /* 0x000000ffff4f7224 */ /* 0x000fe200078e0045 */
[----:B------:R-:W-:Y:S01]  /*5560*/  PRMT R134, R77, 0x5410, R76 ;  /* 0x000054104d867816 */ /* 0x000fe2000000004c */
[----:B------:R-:W-:Y:S02]  /*5570*/  IMAD.MOV.U32 R76, RZ, RZ, R74 ;  /* 0x000000ffff4c7224 */ /* 0x000fe400078e004a */
        /* <DEDUP_REMOVED lines=8> */
[----:B------:R-:W-:Y:S01]  /*5600*/  PLOP3.LUT P0, PT, PT, PT, UP0, 0x80, 0x0 ;  /* 0x000000000000781c */ /* 0x000fe20003f0f008 */
        /* <DEDUP_REMOVED lines=22> */
[----:B------:R-:W-:Y:S02]  /*5770*/  IMAD.MOV.U32 R79, RZ, RZ, R57 ;  /* 0x000000ffff4f7224 */ /* 0x000fe400078e0039 */
[----:B------:R-:W-:Y:S02]  /*5780*/  IMAD.MOV.U32 R76, RZ, RZ, R62 ;  /* 0x000000ffff4c7224 */ /* 0x000fe400078e003e */
        /* <DEDUP_REMOVED lines=10> */
[----:B------:R-:W-:-:S05]  /*5830*/  IMAD.MOV.U32 R79, RZ, RZ, R65 ;  /* 0x000000ffff4f7224 */ /* 0x000fca00078e0041 */
[----:B------:R-:W-:Y:S01]  /*5840*/  PRMT R139, R78, 0x5410, R79 ;  /* 0x000054104e8b7816 */ /* 0x000fe2000000004f */
[----:B------:R-:W-:Y:S06]  /*5850*/  @!P0 BRA `(.L_x_1380) ;  /* 0x0000000000048947 */ /* 0x000fec0003800000 */
[----:B------:R-:W-:Y:S01]  /*5860*/  BPT.TRAP 0x1 ;  /* 0x000000040000795c */ /* 0x000fe20000300000 */
.L_x_1380:
[----:B------:R-:W-:Y:S01]  /*5870*/  IMAD R103, R185, 0x8, R2 ;  /* 0x00000008b9677824 */ /* 0x000fe200078e0202 */
[----:B------:R-:W-:Y:S01]  /*5880*/  SHF.L.U32 R124, R194, 0x1f, RZ ;  /* 0x0000001fc27c7819 */ /* 0x000fe200000006ff */
[----:B------:R-:W0:Y:S01]  /*5890*/  LDC R131, c[0x0][0x2e4] ;  /* 0x0000b900ff837b82 */ /* 0x000e220000000800 */
[----:B------:R-:W-:Y:S01]  /*58a0*/  IMAD.MOV.U32 R121, RZ, RZ, R122 ;  /* 0x000000ffff797224 */ /* 0x000fe200078e007a */
[----:B------:R-:W-:Y:S01]  /*58b0*/  BSSY B1, `(.L_x_1381) ;  /* 0x0000005000017945 */ /* 0x000fe20003800000 */
[----:B------:R-:W1:Y:S05]  /*58c0*/  SYNCS.PHASECHK.TRANS64.TRYWAIT P4, [R103+URZ+0x28890], R124 ;  /* 0x0288907c670075a7 */ /* 0x000e6a000808017f */
[----:B------:R-:W2:Y:S01]  /*58d0*/  LDC.64 R122, c[0x0][0x2f0] ;  /* 0x0000bc00ff7a7b82 */ /* 0x000ea20000000a00 */
[----:B0-----:R-:W-:Y:S01]  /*58e0*/  IMAD.IADD R135, R131, 0x1, -R116 ;  /* 0x0000000183877824 */ /* 0x001fe200078e0a74 */
[----:B-1----:R-:W-:Y:S06]  /*58f0*/  @!P4 BRA `(.L_x_1382) ;  /* 0x000001ec009cc947 */ /* 0x002fec0003800000 */
.L_x_1717:
[----:B------:R-:W-:Y:S05]  /*5900*/  BSYNC B1 ;  /* 0x0000000000017941 */ /* 0x000fea0003800000 */
.L_x_1381:
[----:B------:R-:W-:Y:S01]  /*5910*/  ISETP.GE.OR P4, PT, R18, R112, P2 ;  /* 0x000000701200720c */ /* 0x000fe20001786670 */
[----:B------:R-:W-:-:S12]  /*5920*/  BSSY B1, `(.L_x_1383) ;  /* 0x000007c000017945 */ /* 0x000fd80003800000 */
[----:B------:R-:W-:Y:S05]  /*5930*/  @P4 BRA `(.L_x_1384) ;  /* 0x0000000400e84947 */ /* 0x000fea0003800000 */
[-C--:B--2---:R-:W-:Y:S01]  /*5940*/  IMAD R76, R19, R122.reuse, RZ ;  /* 0x0000007a134c7224 */ /* 0x084fe200078e02ff */
[----:B------:R-:W-:Y:S01]  /*5950*/  ISETP.NE.AND P6, PT, R0, RZ, PT ;  /* 0x000000ff0000720c */ /* 0x000fe20003fc5270 */
[C---:B------:R-:W-:Y:S01]  /*5960*/  IMAD.WIDE.U32 R126, R18.reuse, R122, R120 ;  /* 0x0000007a127e7225 */ /* 0x040fe200078e0078 */
[----:B------:R-:W-:Y:S03]  /*5970*/  BSSY B2, `(.L_x_1385) ;  /* 0x000006b000027945 */ /* 0x000fe60003800000 */
[----:B------:R-:W-:Y:S01]  /*5980*/  IMAD R147, R18, R123, R76 ;  /* 0x0000007b12937224 */ /* 0x000fe200078e024c */
[----:B------:R-:W-:Y:S02]  /*5990*/  SEL R76, R116, R135, !P6 ;  /* 0x00000087744c7207 */ /* 0x000fe40007000000 */
[----:B------:R-:W-:Y:S02]  /*59a0*/  IADD3 R144, P4, P5, R98, R126, R32 ;  /* 0x0000007e62907210 */ /* 0x000fe40007d9e020 */
[----:B------:R-:W-:-:S02]  /*59b0*/  SHF.R.S32.HI R77, RZ, 0x1f, R76 ;  /* 0x0000001fff4d7819 */ /* 0x000fc4000001144c */
[----:B------:R-:W-:Y:S02]  /*59c0*/  IADD3 R147, R147, R127, RZ ;  /* 0x0000007f93937210 */ /* 0x000fe40007ffe0ff */
[----:B------:R-:W-:Y:S02]  /*59d0*/  LEA.HI R76, R77, R76, RZ, 0x4 ;  /* 0x0000004c4d4c7211 */ /* 0x000fe400078f20ff */
[----:B------:R-:W-:Y:S02]  /*59e0*/  IADD3.X R145, R30, R147, R39, P4, P5 ;  /* 0x000000931e917210 */ /* 0x000fe400027ea427 */
[----:B------:R-:W-:-:S04]  /*59f0*/  LEA.HI.SX32 R76, R76, R37, 0x1c ;  /* 0x000000254c4c7211 */ /* 0x000fc800078fe2ff */
[----:B------:R-:W-:Y:S01]  /*5a00*/  SHF.R.S32.HI R77, RZ, 0x1f, R76 ;  /* 0x0000001fff4d7819 */ /* 0x000fe2000001144c */
[----:B------:R-:W-:-:S03]  /*5a10*/  IMAD.SHL.U32 R149, R76, 0x8, RZ ;  /* 0x000000084c957824 */ /* 0x000fc600078e00ff */
[----:B------:R-:W-:Y:S02]  /*5a20*/  LEA.HI R77, R77, R76, RZ, 0x3 ;  /* 0x0000004c4d4d7211 */ /* 0x000fe400078f18ff */
[----:B------:R-:W-:-:S03]  /*5a30*/  LOP3.LUT R76, R149, 0x38, RZ, 0xc0, !PT ;  /* 0x00000038954c7812 */ /* 0x000fc600078ec0ff */
[----:B------:R-:W-:Y:S01]  /*5a40*/  IMAD.SHL.U32 R77, R77, 0x400, RZ ;  /* 0x000004004d4d7824 */ /* 0x000fe200078e00ff */
[----:B------:R-:W-:-:S04]  /*5a50*/  LOP3.LUT R76, R76, 0x1c0, R203, 0xf8, !PT ;  /* 0x000001c04c4c7812 */ /* 0x000fc800078ef8cb */
[----:B------:R-:W-:Y:S02]  /*5a60*/  LOP3.LUT R77, R77, 0x7fffe000, RZ, 0xc0, !PT ;  /* 0x7fffe0004d4d7812 */ /* 0x000fe400078ec0ff */
[----:B------:R-:W-:-:S04]  /*5a70*/  LOP3.LUT R76, R76, R211, RZ, 0x3c, !PT ;  /* 0x000000d34c4c7212 */ /* 0x000fc800078e3cff */
[----:B------:R-:W-:Y:S01]  /*5a80*/  IADD3 R76, R76, R77, R212 ;  /* 0x0000004d4c4c7210 */ /* 0x000fe20007ffe0d4 */
[----:B------:R-:W-:-:S04]  /*5a90*/  IMAD R77, R185, 0x4000, R115 ;  /* 0x00004000b94d7824 */ /* 0x000fc800078e0273 */
[----:B------:R-:W-:Y:S02]  /*5aa0*/  IMAD R79, R185, 0x4000, R76 ;  /* 0x00004000b94f7824 */ /* 0x000fe400078e024c */
[--C-:B------:R-:W-:Y:S02]  /*5ab0*/  IMAD R77, R77, 0x2, R2.reuse ;  /* 0x000000024d4d7824 */ /* 0x100fe400078e0202 */
[----:B------:R-:W-:-:S04]  /*5ac0*/  IMAD R80, R79, 0x2, R2 ;  /* 0x000000024f507824 */ /* 0x000fc800078e0202 */
[----:B------:R-:W1:Y:S04]  /*5ad0*/  LDS.128 R76, [R77+0x18400] ;  /* 0x018400004d4c7984 */ /* 0x000e680000000c00 */
[----:B------:R-:W2:Y:S01]  /*5ae0*/  LDS.128 R80, [R80+0x18400] ;  /* 0x0184000050507984 */ /* 0x000ea20000000c00 */
[----:B------:R-:W-:Y:S05]  /*5af0*/  @P3 BRA `(.L_x_1386) ;  /* 0x0000000400483947 */ /* 0x000fea0003800000 */
[----:B------:R-:W-:Y:S01]  /*5b00*/  SHF.R.U32.HI R153, RZ, 0x10, R49 ;  /* 0x00000010ff997819 */ /* 0x000fe20000011631 */
[--C-:B------:R-:W-:Y:S01]  /*5b10*/  HADD2.F32 R156, -RZ, R152.reuse.H0_H0 ;  /* 0x20000098ff9c7230 */ /* 0x100fe20000004100 */
[--C-:B------:R-:W-:Y:S01]  /*5b20*/  SHF.R.U64 R44, R44, 0x10, R45.reuse ;  /* 0x000000102c2c7819 */ /* 0x100fe2000000122d */
[----:B------:R-:W-:Y:S01]  /*5b30*/  HADD2.F32 R154, -RZ, R152.H1_H1 ;  /* 0x30000098ff9a7230 */ /* 0x000fe20000004100 */
[----:B------:R-:W-:Y:S01]  /*5b40*/  SHF.R.U32.HI R155, RZ, 0x10, R45 ;  /* 0x00000010ff9b7819 */ /* 0x000fe2000001162d */
[----:B------:R-:W-:Y:S01]  /*5b50*/  HADD2.F32 R153, -RZ, R153.H0_H0 ;  /* 0x20000099ff997230 */ /* 0x000fe20000004100 */
[----:B------:R-:W-:Y:S01]  /*5b60*/  SHF.R.U64 R48, R48, 0x10, R49 ;  /* 0x0000001030307819 */ /* 0x000fe20000001231 */
[--C-:B--2---:R-:W-:Y:S01]  /*5b70*/  HADD2.F32 R49, -RZ, R81.reuse.H0_H0 ;  /* 0x20000051ff317230 */ /* 0x104fe20000004100 */
[--C-:B------:R-:W-:Y:S01]  /*5b80*/  SHF.R.U64 R45, R46, 0x10, R47.reuse ;  /* 0x000000102e2d7819 */ /* 0x100fe2000000122f */
[----:B------:R-:W-:Y:S01]  /*5b90*/  HADD2.F32 R81, -RZ, R81.H1_H1 ;  /* 0x30000051ff517230 */ /* 0x000fe20000004100 */
[----:B------:R-:W-:Y:S01]  /*5ba0*/  SHF.R.U32.HI R151, RZ, 0x10, R47 ;  /* 0x00000010ff977819 */ /* 0x000fe2000001162f */
[--C-:B-1----:R-:W-:Y:S01]  /*5bb0*/  HADD2.F32 R47, -RZ, R77.reuse.H0_H0 ;  /* 0x2000004dff2f7230 */ /* 0x102fe20000004100 */
[----:B------:R-:W-:Y:S01]  /*5bc0*/  SHF.R.U64 R46, R50, 0x10, R51 ;  /* 0x00000010322e7819 */ /* 0x000fe20000001233 */
[----:B------:R-:W-:-:S02]  /*5bd0*/  HADD2.F32 R50, -RZ, R77.H1_H1 ;  /* 0x3000004dff327230 */ /* 0x000fc40000004100 */
[-C--:B------:R-:W-:Y:S01]  /*5be0*/  FMUL.FTZ R158, R49, R156.reuse ;  /* 0x0000009c319e7220 */ /* 0x080fe20000410000 */
[----:B------:R-:W-:Y:S02]  /*5bf0*/  HADD2.F32 R152, -RZ, R155.H0_H0 ;  /* 0x2000009bff987230 */ /* 0x000fe40000004100 */
[----:B------:R-:W-:Y:S01]  /*5c00*/  FMUL.FTZ R156, R47, R156 ;  /* 0x0000009c2f9c7220 */ /* 0x000fe20000410000 */
[-C--:B------:R-:W-:Y:S01]  /*5c10*/  FMUL.FTZ R77, R81, R153.reuse ;  /* 0x00000099514d7220 */ /* 0x080fe20000410000 */
[C---:B------:R-:W-:Y:S01]  /*5c20*/  FMUL.FTZ R160, R50.reuse, R153 ;  /* 0x0000009932a07220 */ /* 0x040fe20000410000 */
[----:B------:R-:W-:Y:S01]  /*5c30*/  SHF.R.U32.HI R51, RZ, 0x10, R51 ;  /* 0x00000010ff337819 */ /* 0x000fe20000011633 */
[-C--:B------:R-:W-:Y:S01]  /*5c40*/  FFMA.FTZ R47, R47, R154.reuse, -R158 ;  /* 0x0000009a2f2f7223 */ /* 0x080fe2000001089e */
[----:B------:R-:W-:Y:S01]  /*5c50*/  FFMA.FTZ R49, R49, R154, R156 ;  /* 0x0000009a31317223 */ /* 0x000fe2000001009c */
[-C--:B------:R-:W-:Y:S01]  /*5c60*/  FFMA.FTZ R50, R50, R152.reuse, -R77 ;  /* 0x0000009832327223 */ /* 0x080fe2000001084d */
[----:B------:R-:W-:Y:S01]  /*5c70*/  FFMA.FTZ R152, R81, R152, R160 ;  /* 0x0000009851987223 */ /* 0x000fe200000100a0 */
[----:B------:R-:W-:-:S02]  /*5c80*/  HADD2.F32 R154, -RZ, R150.H0_H0 ;  /* 0x20000096ff9a7230 */ /* 0x000fc40000004100 */
[----:B------:R-:W-:Y:S01]  /*5c90*/  HADD2.F32 R150, -RZ, R150.H1_H1 ;  /* 0x30000096ff967230 */ /* 0x000fe20000004100 */
[----:B------:R-:W-:Y:S01]  /*5ca0*/  F2FP.F16.F32.PACK_AB R47, R50, R47 ;  /* 0x0000002f322f723e */ /* 0x000fe200000000ff */
[----:B------:R-:W-:Y:S01]  /*5cb0*/  HADD2.F32 R81, -RZ, R83.H0_H0 ;  /* 0x20000053ff517230 */ /* 0x000fe20000004100 */
[----:B------:R-:W-:Y:S01]  /*5cc0*/  F2FP.F16.F32.PACK_AB R49, R152, R49 ;  /* 0x000000319831723e */ /* 0x000fe200000000ff */
[----:B------:R-:W-:Y:S02]  /*5cd0*/  HADD2.F32 R77, -RZ, R79.H0_H0 ;  /* 0x2000004fff4d7230 */ /* 0x000fe40000004100 */
[----:B------:R-:W-:Y:S02]  /*5ce0*/  HADD2.F32 R83, -RZ, R83.H1_H1 ;  /* 0x30000053ff537230 */ /* 0x000fe40000004100 */
[-C--:B------:R-:W-:Y:S01]  /*5cf0*/  FMUL.FTZ R160, R81, R150.reuse ;  /* 0x0000009651a07220 */ /* 0x080fe20000410000 */
[----:B------:R-:W-:Y:S02]  /*5d00*/  HADD2.F32 R158, -RZ, R51.H0_H0 ;  /* 0x20000033ff9e7230 */ /* 0x000fe40000004100 */
[----:B------:R-:W-:Y:S01]  /*5d10*/  FMUL.FTZ R150, R77, R150 ;  /* 0x000000964d967220 */ /* 0x000fe20000410000 */
[----:B------:R-:W-:-:S02]  /*5d20*/  HADD2.F32 R79, -RZ, R79.H1_H1 ;  /* 0x3000004fff4f7230 */ /* 0x000fc40000004100 */
[----:B------:R-:W-:Y:S01]  /*5d30*/  FFMA.FTZ R51, R77, R154, -R160 ;  /* 0x0000009a4d337223 */ /* 0x000fe200000108a0 */
[----:B------:R-:W-:Y:S02]  /*5d40*/  HADD2.F32 R156, -RZ, R151.H0_H0 ;  /* 0x20000097ff9c7230 */ /* 0x000fe40000004100 */
[----:B------:R-:W-:Y:S01]  /*5d50*/  FMUL.FTZ R162, R83, R158 ;  /* 0x0000009e53a27220 */ /* 0x000fe20000410000 */
[----:B------:R-:W-:Y:S01]  /*5d60*/  FFMA.FTZ R77, R81, R154, R150 ;  /* 0x0000009a514d7223 */ /* 0x000fe20000010096 */
[C---:B------:R-:W-:Y:S01]  /*5d70*/  FMUL.FTZ R158, R79.reuse, R158 ;  /* 0x0000009e4f9e7220 */ /* 0x040fe20000410000 */
[----:B------:R-:W-:Y:S02]  /*5d80*/  HADD2.F32 R153, -RZ, R48.H0_H0 ;  /* 0x20000030ff997230 */ /* 0x000fe40000004100 */
[-C--:B------:R-:W-:Y:S01]  /*5d90*/  FFMA.FTZ R150, R79, R156.reuse, -R162 ;  /* 0x0000009c4f967223 */ /* 0x080fe200000108a2 */
[----:B------:R-:W-:Y:S02]  /*5da0*/  HADD2.F32 R151, -RZ, R148.H1_H1 ;  /* 0x30000094ff977230 */ /* 0x000fe40000004100 */
[----:B------:R-:W-:Y:S01]  /*5db0*/  FFMA.FTZ R154, R83, R156, R158 ;  /* 0x0000009c539a7223 */ /* 0x000fe2000001009e */
[----:B------:R-:W-:-:S02]  /*5dc0*/  HADD2.F32 R79, -RZ, R80.H0_H0 ;  /* 0x20000050ff4f7230 */ /* 0x000fc40000004100 */
[----:B------:R-:W-:Y:S02]  /*5dd0*/  HADD2.F32 R48, -RZ, R76.H0_H0 ;  /* 0x2000004cff307230 */ /* 0x000fe40000004100 */
[----:B------:R-:W-:Y:S02]  /*5de0*/  HADD2.F32 R80, -RZ, R80.H1_H1 ;  /* 0x30000050ff507230 */ /* 0x000fe40000004100 */
[-C--:B------:R-:W-:Y:S01]  /*5df0*/  FMUL.FTZ R155, R79, R151.reuse ;  /* 0x000000974f9b7220 */ /* 0x080fe20000410000 */
[----:B------:R-:W-:Y:S02]  /*5e00*/  HADD2.F32 R76, -RZ, R76.H1_H1 ;  /* 0x3000004cff4c7230 */ /* 0x000fe40000004100 */
[----:B------:R-:W-:Y:S02]  /*5e10*/  HADD2.F32 R83, -RZ, R44.H0_H0 ;  /* 0x2000002cff537230 */ /* 0x000fe40000004100 */
[----:B------:R-:W-:Y:S01]  /*5e20*/  FMUL.FTZ R44, R48, R151 ;  /* 0x00000097302c7220 */ /* 0x000fe20000410000 */
[----:B------:R-:W-:Y:S01]  /*5e30*/  FMUL.FTZ R151, R80, R153 ;  /* 0x0000009950977220 */ /* 0x000fe20000410000 */
[----:B------:R-:W-:-:S02]  /*5e40*/  HADD2.F32 R81, -RZ, R146.H0_H0 ;  /* 0x20000092ff517230 */ /* 0x000fc40000004100 */
[C---:B------:R-:W-:Y:S01]  /*5e50*/  FMUL.FTZ R153, R76.reuse, R153 ;  /* 0x000000994c997220 */ /* 0x040fe20000410000 */
[----:B------:R-:W-:Y:S02]  /*5e60*/  HADD2.F32 R45, -RZ, R45.H0_H0 ;  /* 0x2000002dff2d7230 */ /* 0x000fe40000004100 */
[-C--:B------:R-:W-:Y:S01]  /*5e70*/  FFMA.FTZ R76, R76, R83.reuse, -R151 ;  /* 0x000000534c4c7223 */ /* 0x080fe20000010897 */
[----:B------:R-:W-:Y:S01]  /*5e80*/  FFMA.FTZ R153, R80, R83, R153 ;  /* 0x0000005350997223 */ /* 0x000fe20000010099 */
[-C--:B------:R-:W-:Y:S01]  /*5e90*/  FFMA.FTZ R155, R48, R81.reuse, -R155 ;  /* 0x00000051309b7223 */ /* 0x080fe2000001089b */
[----:B------:R-:W-:Y:S02]  /*5ea0*/  HADD2.F32 R83, -RZ, R46.H0_H0 ;  /* 0x2000002eff537230 */ /* 0x000fe40000004100 */
[----:B------:R-:W-:Y:S01]  /*5eb0*/  FFMA.FTZ R48, R79, R81, R44 ;  /* 0x000000514f307223 */ /* 0x000fe2000001002c */
[----:B------:R-:W-:Y:S02]  /*5ec0*/  HADD2.F32 R46, -RZ, R82.H0_H0 ;  /* 0x20000052ff2e7230 */ /* 0x000fe40000004100 */
[----:B------:R-:W-:Y:S01]  /*5ed0*/  HADD2.F32 R81, -RZ, R148.H0_H0 ;  /* 0x20000094ff517230 */ /* 0x000fe20000004100 */
[----:B------:R-:W-:Y:S01]  /*5ee0*/  F2FP.F16.F32.PACK_AB R76, R76, R155 ;  /* 0x0000009b4c4c723e */ /* 0x000fe200000000ff */
[----:B------:R-:W-:Y:S01]  /*5ef0*/  HADD2.F32 R44, -RZ, R78.H0_H0 ;  /* 0x2000004eff2c7230 */ /* 0x000fe20000004100 */
[----:B------:R-:W-:Y:S01]  /*5f00*/  F2FP.F16.F32.PACK_AB R80, R153, R48 ;  /* 0x000000309950723e */ /* 0x000fe200000000ff */
[----:B------:R-:W-:-:S02]  /*5f10*/  HADD2.F32 R82, -RZ, R82.H1_H1 ;  /* 0x30000052ff527230 */ /* 0x000fc40000004100 */
[-C--:B------:R-:W-:Y:S01]  /*5f20*/  FMUL.FTZ R151, R46, R81.reuse ;  /* 0x000000512e977220 */ /* 0x080fe20000410000 */
[----:B------:R-:W-:Y:S02]  /*5f30*/  HADD2.F32 R78, -RZ, R78.H1_H1 ;  /* 0x3000004eff4e7230 */ /* 0x000fe40000004100 */
[----:B------:R-:W-:Y:S01]  /*5f40*/  FMUL.FTZ R81, R44, R81 ;  /* 0x000000512c517220 */ /* 0x000fe20000410000 */
[----:B------:R-:W-:Y:S02]  /*5f50*/  HADD2.F32 R79, -RZ, R146.H1_H1 ;  /* 0x30000092ff4f7230 */ /* 0x000fe40000004100 */
[-C--:B------:R-:W-:Y:S01]  /*5f60*/  FMUL.FTZ R157, R82, R83.reuse ;  /* 0x00000053529d7220 */ /* 0x080fe20000410000 */
[----:B------:R-:W-:Y:S02]  /*5f70*/  FMUL.FTZ R83, R78, R83 ;  /* 0x000000534e537220 */ /* 0x000fe40000410000 */
[-C--:B------:R-:W-:Y:S01]  /*5f80*/  FFMA.FTZ R81, R46, R79.reuse, R81 ;  /* 0x0000004f2e517223 */ /* 0x080fe20000010051 */
[----:B------:R-:W-:Y:S01]  /*5f90*/  FFMA.FTZ R151, R44, R79, -R151 ;  /* 0x0000004f2c977223 */ /* 0x000fe20000010897 */
[-C--:B------:R-:W-:Y:S01]  /*5fa0*/  FFMA.FTZ R82, R82, R45.reuse, R83 ;  /* 0x0000002d52527223 */ /* 0x080fe20000010053 */
[----:B------:R-:W-:Y:S01]  /*5fb0*/  FFMA.FTZ R78, R78, R45, -R157 ;  /* 0x0000002d4e4e7223 */ /* 0x000fe2000001089d */
[----:B------:R-:W-:-:S02]  /*5fc0*/  F2FP.F16.F32.PACK_AB R83, R154, R77 ;  /* 0x0000004d9a53723e */ /* 0x000fc400000000ff */
[----:B------:R-:W-:Y:S02]  /*5fd0*/  F2FP.F16.F32.PACK_AB R79, R150, R51 ;  /* 0x00000033964f723e */ /* 0x000fe400000000ff */
[----:B------:R-:W-:Y:S01]  /*5fe0*/  F2FP.F16.F32.PACK_AB R82, R82, R81 ;  /* 0x000000515252723e */ /* 0x000fe200000000ff */
[----:B------:R-:W-:Y:S01]  /*5ff0*/  IMAD.MOV.U32 R81, RZ, RZ, R49 ;  /* 0x000000ffff517224 */ /* 0x000fe200078e0031 */
[----:B------:R-:W-:Y:S02]  /*6000*/  F2FP.F16.F32.PACK_AB R78, R78, R151 ;  /* 0x000000974e4e723e */ /* 0x000fe400000000ff */
[----:B------:R-:W-:-:S07]  /*6010*/  MOV R77, R47 ;  /* 0x0000002f004d7202 */ /* 0x000fce0000000f00 */
.L_x_1386:
[----:B------:R-:W-:Y:S05]  /*6020*/  BSYNC B2 ;  /* 0x0000000000027941 */ /* 0x000fea0003800000 */
.L_x_1385:
[----:B------:R-:W-:Y:S01]  /*6030*/  ISETP.GE.AND P4, PT, R149, R131, PT ;  /* 0x000000839500720c */ /* 0x000fe20003f86270 */
[----:B------:R-:W-:-:S12]  /*6040*/  ULDC.64 UR4, c[0x0][0x2d8] ;  /* 0x0000b60000047ab9 */ /* 0x000fd80000000a00 */
        /* <DEDUP_REMOVED lines=9> */
.L_x_1384:
[----:B------:R-:W-:Y:S05]  /*60e0*/  BSYNC B1 ;  /* 0x0000000000017941 */ /* 0x000fea0003800000 */
.L_x_1383:
[----:B------:R-:W-:Y:S01]  /*60f0*/  ISETP.GE.OR P4, PT, R189, R112, P2 ;  /* 0x00000070bd00720c */ /* 0x000fe20001786670 */
[----:B------:R-:W-:-:S12]  /*6100*/  BSSY B1, `(.L_x_1387) ;  /* 0x0000080000017945 */ /* 0x000fd80003800000 */
[----:B------:R-:W-:Y:S05]  /*6110*/  @P4 BRA `(.L_x_1388) ;  /* 0x0000000400f84947 */ /* 0x000fea0003800000 */
[-C--:B-12---:R-:W-:Y:S01]  /*6120*/  IMAD R44, R217, R122.reuse, RZ ;  /* 0x0000007ad92c7224 */ /* 0x086fe200078e02ff */
[----:B------:R-:W-:Y:S01]  /*6130*/  ISETP.NE.AND P6, PT, R0, RZ, PT ;  /* 0x000000ff0000720c */ /* 0x000fe20003fc5270 */
[C---:B------:R-:W-:Y:S01]  /*6140*/  IMAD.WIDE.U32 R76, R189.reuse, R122, R120 ;  /* 0x0000007abd4c7225 */ /* 0x040fe200078e0078 */
[----:B------:R-:W-:Y:S03]  /*6150*/  BSSY B2, `(.L_x_1389) ;  /* 0x000006f000027945 */ /* 0x000fe60003800000 */
[----:B------:R-:W-:Y:S01]  /*6160*/  IMAD R81, R189, R123, R44 ;  /* 0x0000007bbd517224 */ /* 0x000fe200078e022c */
[----:B------:R-:W-:Y:S02]  /*6170*/  SEL R44, R116, R135, !P6 ;  /* 0x00000087742c7207 */ /* 0x000fe40007000000 */
[----:B------:R-:W-:Y:S01]  /*6180*/  IADD3 R78, P4, P5, R98, R76, R32 ;  /* 0x0000004c624e7210 */ /* 0x000fe20007d9e020 */
[----:B------:R-:W-:Y:S01]  /*6190*/  IMAD.IADD R81, R77, 0x1, R81 ;  /* 0x000000014d517824 */ /* 0x000fe200078e0251 */
[----:B------:R-:W-:-:S04]  /*61a0*/  SHF.R.S32.HI R45, RZ, 0x1f, R44 ;  /* 0x0000001fff2d7819 */ /* 0x000fc8000001142c */
[----:B------:R-:W-:Y:S02]  /*61b0*/  LEA.HI R44, R45, R44, RZ, 0x4 ;  /* 0x0000002c2d2c7211 */ /* 0x000fe400078f20ff */
[----:B------:R-:W-:Y:S02]  /*61c0*/  IADD3.X R79, R30, R81, R39, P4, P5 ;  /* 0x000000511e4f7210 */ /* 0x000fe400027ea427 */
[----:B------:R-:W-:-:S04]  /*61d0*/  LEA.HI.SX32 R44, R44, R37, 0x1c ;  /* 0x000000252c2c7211 */ /* 0x000fc800078fe2ff */
[----:B------:R-:W-:Y:S01]  /*61e0*/  SHF.R.S32.HI R45, RZ, 0x1f, R44 ;  /* 0x0000001fff2d7819 */ /* 0x000fe2000001142c */
[----:B------:R-:W-:-:S03]  /*61f0*/  IMAD.SHL.U32 R83, R44, 0x8, RZ ;  /* 0x000000082c537824 */ /* 0x000fc600078e00ff */
[----:B------:R-:W-:Y:S02]  /*6200*/  LEA.HI R45, R45, R44, RZ, 0x3 ;  /* 0x0000002c2d2d7211 */ /* 0x000fe400078f18ff */
[----:B------:R-:W-:-:S03]  /*6210*/  LOP3.LUT R44, R202, 0x38, R83, 0xf8, !PT ;  /* 0x00000038ca2c7812 */ /* 0x000fc600078ef853 */
[----:B------:R-:W-:Y:S01]  /*6220*/  IMAD.SHL.U32 R46, R45, 0x400, RZ ;  /* 0x000004002d2e7824 */ /* 0x000fe200078e00ff */
[----:B------:R-:W-:-:S04]  /*6230*/  LOP3.LUT R45, R44, R209, RZ, 0x3c, !PT ;  /* 0x000000d12c2d7212 */ /* 0x000fc800078e3cff */
[----:B------:R-:W-:-:S04]  /*6240*/  LOP3.LUT R44, R46, 0x7fffe000, RZ, 0xc0, !PT ;  /* 0x7fffe0002e2c7812 */ /* 0x000fc800078ec0ff */
[----:B------:R-:W-:Y:S01]  /*6250*/  IADD3 R44, R45, R44, R210 ;  /* 0x0000002c2d2c7210 */ /* 0x000fe20007ffe0d2 */
[----:B------:R-:W-:-:S04]  /*6260*/  IMAD R45, R185, 0x4000, R114 ;  /* 0x00004000b92d7824 */ /* 0x000fc800078e0272 */
[----:B------:R-:W-:Y:S01]  /*6270*/  IMAD R47, R185, 0x4000, R44 ;  /* 0x00004000b92f7824 */ /* 0x000fe200078e022c */
[----:B------:R-:W-:-:S03]  /*6280*/  LEA R45, R45, R2, 0x1 ;  /* 0x000000022d2d7211 */ /* 0x000fc600078e08ff */
[----:B------:R-:W-:-:S03]  /*6290*/  IMAD R48, R47, 0x2, R2 ;  /* 0x000000022f307824 */ /* 0x000fc600078e0202 */
[----:B------:R-:W1:Y:S04]  /*62a0*/  LDS.128 R44, [R45+0x18400] ;  /* 0x018400002d2c7984 */ /* 0x000e680000000c00 */
[----:B------:R-:W2:Y:S01]  /*62b0*/  LDS.128 R48, [R48+0x18400] ;  /* 0x0184000030307984 */ /* 0x000ea20000000c00 */
[----:B------:R-:W-:Y:S05]  /*62c0*/  @P3 BRA `(.L_x_1390) ;  /* 0x00000004005c3947 */ /* 0x000fea0003800000 */
[----:B------:R-:W-:Y:S01]  /*62d0*/  SHF.R.U64 R80, R52, 0x10, R53 ;  /* 0x0000001034507819 */ /* 0x000fe20000001235 */
[----:B------:R-:W-:Y:S01]  /*62e0*/  HADD2.F32 R127, -RZ, R140.H0_H0 ;  /* 0x2000008cff7f7230 */ /* 0x000fe20000004100 */
[----:B------:R-:W-:Y:S01]  /*62f0*/  SHF.R.U64 R52, R54, 0x10, R55 ;  /* 0x0000001036347819 */ /* 0x000fe20000001237 */
[----:B-1----:R-:W-:Y:S01]  /*6300*/  IMAD.MOV.U32 R54, RZ, RZ, R44 ;  /* 0x000000ffff367224 */ /* 0x002fe200078e002c */
[----:B------:R-:W-:Y:S01]  /*6310*/  SHF.R.U32.HI R82, RZ, 0x10, R57 ;  /* 0x00000010ff527819 */ /* 0x000fe20000011639 */
[----:B--2---:R-:W-:Y:S01]  /*6320*/  IMAD.MOV.U32 R44, RZ, RZ, R49 ;  /* 0x000000ffff2c7224 */ /* 0x004fe200078e0031 */
[----:B------:R-:W-:Y:S01]  /*6330*/  SHF.R.U64 R56, R56, 0x10, R57 ;  /* 0x0000001038387819 */ /* 0x000fe20000001239 */
[----:B------:R-:W-:Y:S01]  /*6340*/  IMAD.MOV.U32 R57, RZ, RZ, R51 ;  /* 0x000000ffff397224 */ /* 0x000fe200078e0033 */
[----:B------:R-:W-:Y:S01]  /*6350*/  SHF.R.U32.HI R145, RZ, 0x10, R55 ;  /* 0x00000010ff917819 */ /* 0x000fe20000011637 */
[----:B------:R-:W-:Y:S01]  /*6360*/  IMAD.MOV.U32 R55, RZ, RZ, R48 ;  /* 0x000000ffff377224 */ /* 0x000fe200078e0030 */
[----:B------:R-:W-:Y:S01]  /*6370*/  SHF.R.U32.HI R126, RZ, 0x10, R53 ;  /* 0x00000010ff7e7819 */ /* 0x000fe20000011635 */
[--C-:B------:R-:W-:Y:S01]  /*6380*/  HADD2.F32 R48, -RZ, R44.reuse.H0_H0 ;  /* 0x2000002cff307230 */ /* 0x100fe20000004100 */
[--C-:B------:R-:W-:Y:S01]  /*6390*/  SHF.R.U64 R53, R58, 0x10, R59.reuse ;  /* 0x000000103a357819 */ /* 0x100fe2000000123b */
[----:B------:R-:W-:Y:S01]  /*63a0*/  HADD2.F32 R51, -RZ, R44.H1_H1 ;  /* 0x3000002cff337230 */ /* 0x000fe20000004100 */
[----:B------:R-:W-:Y:S01]  /*63b0*/  SHF.R.U32.HI R144, RZ, 0x10, R59 ;  /* 0x00000010ff907819 */ /* 0x000fe2000001163b */
[----:B------:R-:W-:-:S02]  /*63c0*/  IMAD.MOV.U32 R49, RZ, RZ, R47 ;  /* 0x000000ffff317224 */ /* 0x000fc400078e002f */
[--C-:B------:R-:W-:Y:S02]  /*63d0*/  HADD2.F32 R44, -RZ, R45.reuse.H0_H0 ;  /* 0x2000002dff2c7230 */ /* 0x100fe40000004100 */
[----:B------:R-:W-:Y:S02]  /*63e0*/  HADD2.F32 R82, -RZ, R82.H0_H0 ;  /* 0x20000052ff527230 */ /* 0x000fe40000004100 */
[----:B------:R-:W-:Y:S02]  /*63f0*/  HADD2.F32 R47, -RZ, R45.H1_H1 ;  /* 0x3000002dff2f7230 */ /* 0x000fe40000004100 */
[-C--:B------:R-:W-:Y:S01]  /*6400*/  FMUL.FTZ R45, R48, R127.reuse ;  /* 0x0000007f302d7220 */ /* 0x080fe20000410000 */
[----:B------:R-:W-:Y:S02]  /*6410*/  HADD2.F32 R59, -RZ, R142.H0_H0 ;  /* 0x2000008eff3b7230 */ /* 0x000fe40000004100 */
[----:B------:R-:W-:Y:S01]  /*6420*/  FMUL.FTZ R127, R44, R127 ;  /* 0x0000007f2c7f7220 */ /* 0x000fe20000410000 */
[----:B------:R-:W-:-:S02]  /*6430*/  HADD2.F32 R58, -RZ, R126.H0_H0 ;  /* 0x2000007eff3a7230 */ /* 0x000fc40000004100 */
[-C--:B------:R-:W-:Y:S01]  /*6440*/  FMUL.FTZ R126, R51, R82.reuse ;  /* 0x00000052337e7220 */ /* 0x080fe20000410000 */
[C---:B------:R-:W-:Y:S01]  /*6450*/  FMUL.FTZ R82, R47.reuse, R82 ;  /* 0x000000522f527220 */ /* 0x040fe20000410000 */
[-C--:B------:R-:W-:Y:S01]  /*6460*/  FFMA.FTZ R44, R44, R59.reuse, -R45 ;  /* 0x0000003b2c2c7223 */ /* 0x080fe2000001082d */
[----:B------:R-:W-:Y:S01]  /*6470*/  FFMA.FTZ R45, R48, R59, R127 ;  /* 0x0000003b302d7223 */ /* 0x000fe2000001007f */
[-C--:B------:R-:W-:Y:S01]  /*6480*/  FFMA.FTZ R47, R47, R58.reuse, -R126 ;  /* 0x0000003a2f2f7223 */ /* 0x080fe2000001087e */
[----:B------:R-:W-:Y:S01]  /*6490*/  FFMA.FTZ R48, R51, R58, R82 ;  /* 0x0000003a33307223 */ /* 0x000fe20000010052 */
[----:B------:R-:W-:Y:S02]  /*64a0*/  HADD2.F32 R126, -RZ, R141.H0_H0 ;  /* 0x2000008dff7e7230 */ /* 0x000fe40000004100 */
[--C-:B------:R-:W-:Y:S01]  /*64b0*/  HADD2.F32 R58, -RZ, R57.reuse.H0_H0 ;  /* 0x20000039ff3a7230 */ /* 0x100fe20000004100 */
[----:B------:R-:W-:Y:S01]  /*64c0*/  F2FP.F16.F32.PACK_AB R47, R47, R44 ;  /* 0x0000002c2f2f723e */ /* 0x000fe200000000ff */
[----:B------:R-:W-:-:S02]  /*64d0*/  HADD2.F32 R57, -RZ, R57.H1_H1 ;  /* 0x30000039ff397230 */ /* 0x000fc40000004100 */
[----:B------:R-:W-:Y:S02]  /*64e0*/  HADD2.F32 R144, -RZ, R144.H0_H0 ;  /* 0x20000090ff907230 */ /* 0x000fe40000004100 */
[----:B------:R-:W-:Y:S01]  /*64f0*/  FMUL.FTZ R146, R58, R126 ;  /* 0x0000007e3a927220 */ /* 0x000fe20000410000 */
[----:B------:R-:W-:Y:S02]  /*6500*/  HADD2.F32 R59, -RZ, R143.H0_H0 ;  /* 0x2000008fff3b7230 */ /* 0x000fe40000004100 */
[--C-:B------:R-:W-:Y:S02]  /*6510*/  HADD2.F32 R51, -RZ, R49.reuse.H0_H0 ;  /* 0x20000031ff337230 */ /* 0x100fe40000004100 */
[----:B------:R-:W-:Y:S01]  /*6520*/  FMUL.FTZ R148, R57, R144 ;  /* 0x0000009039947220 */ /* 0x000fe20000410000 */
[----:B------:R-:W-:Y:S02]  /*6530*/  HADD2.F32 R49, -RZ, R49.H1_H1 ;  /* 0x30000031ff317230 */ /* 0x000fe40000004100 */
[----:B------:R-:W-:-:S02]  /*6540*/  HADD2.F32 R82, -RZ, R145.H0_H0 ;  /* 0x20000091ff527230 */ /* 0x000fc40000004100 */
[C---:B------:R-:W-:Y:S01]  /*6550*/  FMUL.FTZ R127, R51.reuse, R126 ;  /* 0x0000007e337f7220 */ /* 0x040fe20000410000 */
[-C--:B------:R-:W-:Y:S01]  /*6560*/  FFMA.FTZ R146, R51, R59.reuse, -R146 ;  /* 0x0000003b33927223 */ /* 0x080fe20000010892 */
[C---:B------:R-:W-:Y:S01]  /*6570*/  FMUL.FTZ R144, R49.reuse, R144 ;  /* 0x0000009031907220 */ /* 0x040fe20000410000 */
[----:B------:R-:W-:Y:S02]  /*6580*/  HADD2.F32 R140, -RZ, R140.H1_H1 ;  /* 0x3000008cff8c7230 */ /* 0x000fe40000004100 */
[-C--:B------:R-:W-:Y:S01]  /*6590*/  FFMA.FTZ R145, R49, R82.reuse, -R148 ;  /* 0x0000005231917223 */ /* 0x080fe20000010894 */
[----:B------:R-:W-:Y:S02]  /*65a0*/  HADD2.F32 R51, -RZ, R55.H0_H0 ;  /* 0x20000037ff337230 */ /* 0x000fe40000004100 */
[----:B------:R-:W-:Y:S01]  /*65b0*/  FFMA.FTZ R126, R58, R59, R127 ;  /* 0x0000003b3a7e7223 */ /* 0x000fe2000001007f */
[----:B------:R-:W-:Y:S02]  /*65c0*/  HADD2.F32 R56, -RZ, R56.H0_H0 ;  /* 0x20000038ff387230 */ /* 0x000fe40000004100 */
[----:B------:R-:W-:Y:S01]  /*65d0*/  FFMA.FTZ R147, R57, R82, R144 ;  /* 0x0000005239937223 */ /* 0x000fe20000010090 */
[----:B------:R-:W-:-:S02]  /*65e0*/  HADD2.F32 R49, -RZ, R54.H0_H0 ;  /* 0x20000036ff317230 */ /* 0x000fc40000004100 */
[----:B------:R-:W-:Y:S01]  /*65f0*/  FMUL.FTZ R58, R51, R140 ;  /* 0x0000008c333a7220 */ /* 0x000fe20000410000 */
[----:B------:R-:W-:Y:S01]  /*6600*/  HADD2.F32 R55, -RZ, R55.H1_H1 ;  /* 0x30000037ff377230 */ /* 0x000fe20000004100 */
[----:B------:R-:W-:Y:S01]  /*6610*/  F2FP.F16.F32.PACK_AB R145, R145, R146 ;  /* 0x000000929191723e */ /* 0x000fe200000000ff */
[----:B------:R-:W-:Y:S02]  /*6620*/  HADD2.F32 R54, -RZ, R54.H1_H1 ;  /* 0x30000036ff367230 */ /* 0x000fe40000004100 */
[----:B------:R-:W-:Y:S01]  /*6630*/  FMUL.FTZ R140, R49, R140 ;  /* 0x0000008c318c7220 */ /* 0x000fe20000410000 */
[----:B------:R-:W-:Y:S02]  /*6640*/  HADD2.F32 R142, -RZ, R142.H1_H1 ;  /* 0x3000008eff8e7230 */ /* 0x000fe40000004100 */
[-C--:B------:R-:W-:Y:S01]  /*6650*/  FMUL.FTZ R57, R55, R56.reuse ;  /* 0x0000003837397220 */ /* 0x080fe20000410000 */
[----:B------:R-:W-:Y:S02]  /*6660*/  HADD2.F32 R80, -RZ, R80.H0_H0 ;  /* 0x20000050ff507230 */ /* 0x000fe40000004100 */
[----:B------:R-:W-:Y:S01]  /*6670*/  FMUL.FTZ R56, R54, R56 ;  /* 0x0000003836387220 */ /* 0x000fe20000410000 */
[-C--:B------:R-:W-:Y:S01]  /*6680*/  FFMA.FTZ R140, R51, R142.reuse, R140 ;  /* 0x0000008e338c7223 */ /* 0x080fe2000001008c */
[----:B------:R-:W-:-:S02]  /*6690*/  FFMA.FTZ R58, R49, R142, -R58 ;  /* 0x0000008e313a7223 */ /* 0x000fc4000001083a */
[-C--:B------:R-:W-:Y:S01]  /*66a0*/  FFMA.FTZ R59, R55, R80.reuse, R56 ;  /* 0x00000050373b7223 */ /* 0x080fe20000010038 */
[----:B------:R-:W-:Y:S02]  /*66b0*/  HADD2.F32 R51, -RZ, R50.H0_H0 ;  /* 0x20000032ff337230 */ /* 0x000fe40000004100 */
[----:B------:R-:W-:Y:S01]  /*66c0*/  FFMA.FTZ R57, R54, R80, -R57 ;  /* 0x0000005036397223 */ /* 0x000fe20000010839 */
[----:B------:R-:W-:Y:S02]  /*66d0*/  HADD2.F32 R56, -RZ, R141.H1_H1 ;  /* 0x3000008dff387230 */ /* 0x000fe40000004100 */
[----:B------:R-:W-:Y:S02]  /*66e0*/  HADD2.F32 R55, -RZ, R53.H0_H0 ;  /* 0x20000035ff377230 */ /* 0x000fe40000004100 */
[----:B------:R-:W-:Y:S01]  /*66f0*/  HADD2.F32 R49, -RZ, R46.H0_H0 ;  /* 0x2000002eff317230 */ /* 0x000fe20000004100 */
[----:B------:R-:W-:Y:S01]  /*6700*/  F2FP.F16.F32.PACK_AB R44, R57, R58 ;  /* 0x0000003a392c723e */ /* 0x000fe200000000ff */
[----:B------:R-:W-:-:S02]  /*6710*/  HADD2.F32 R50, -RZ, R50.H1_H1 ;  /* 0x30000032ff327230 */ /* 0x000fc40000004100 */
[----:B------:R-:W-:Y:S02]  /*6720*/  HADD2.F32 R46, -RZ, R46.H1_H1 ;  /* 0x3000002eff2e7230 */ /* 0x000fe40000004100 */
[----:B------:R-:W-:Y:S02]  /*6730*/  HADD2.F32 R53, -RZ, R52.H0_H0 ;  /* 0x20000034ff357230 */ /* 0x000fe40000004100 */
[-C--:B------:R-:W-:Y:S01]  /*6740*/  FMUL.FTZ R52, R51, R56.reuse ;  /* 0x0000003833347220 */ /* 0x080fe20000410000 */
[----:B------:R-:W-:Y:S02]  /*6750*/  HADD2.F32 R54, -RZ, R143.H1_H1 ;  /* 0x3000008fff367230 */ /* 0x000fe40000004100 */
[-C--:B------:R-:W-:Y:S01]  /*6760*/  FMUL.FTZ R127, R50, R55.reuse ;  /* 0x00000037327f7220 */ /* 0x080fe20000410000 */
[C---:B------:R-:W-:Y:S01]  /*6770*/  FMUL.FTZ R56, R49.reuse, R56 ;  /* 0x0000003831387220 */ /* 0x040fe20000410000 */
[----:B------:R-:W-:Y:S01]  /*6780*/  FMUL.FTZ R55, R46, R55 ;  /* 0x000000372e377220 */ /* 0x000fe20000410000 */
[----:B------:R-:W-:-:S02]  /*6790*/  FFMA.FTZ R52, R49, R54, -R52 ;  /* 0x0000003631347223 */ /* 0x000fc40000010834 */
[----:B------:R-:W-:Y:S01]  /*67a0*/  FFMA.FTZ R56, R51, R54, R56 ;  /* 0x0000003633387223 */ /* 0x000fe20000010038 */
[-C--:B------:R-:W-:Y:S01]  /*67b0*/  FFMA.FTZ R127, R46, R53.reuse, -R127 ;  /* 0x000000352e7f7223 */ /* 0x080fe2000001087f */
[----:B------:R-:W-:Y:S01]  /*67c0*/  FFMA.FTZ R55, R50, R53, R55 ;  /* 0x0000003532377223 */ /* 0x000fe20000010037 */
[----:B------:R-:W-:Y:S02]  /*67d0*/  F2FP.F16.F32.PACK_AB R49, R48, R45 ;  /* 0x0000002d3031723e */ /* 0x000fe400000000ff */
[----:B------:R-:W-:Y:S01]  /*67e0*/  MOV R45, R47 ;  /* 0x0000002f002d7202 */ /* 0x000fe20000000f00 */
[----:B------:R-:W-:Y:S01]  /*67f0*/  IMAD.MOV.U32 R47, RZ, RZ, R145 ;  /* 0x000000ffff2f7224 */ /* 0x000fe200078e0091 */
[----:B------:R-:W-:Y:S02]  /*6800*/  F2FP.F16.F32.PACK_AB R51, R147, R126 ;  /* 0x0000007e9333723e */ /* 0x000fe400000000ff */
[----:B------:R-:W-:Y:S02]  /*6810*/  F2FP.F16.F32.PACK_AB R48, R59, R140 ;  /* 0x0000008c3b30723e */ /* 0x000fe400000000ff */
[----:B------:R-:W-:-:S02]  /*6820*/  F2FP.F16.F32.PACK_AB R46, R127, R52 ;  /* 0x000000347f2e723e */ /* 0x000fc400000000ff */
[----:B------:R-:W-:-:S07]  /*6830*/  F2FP.F16.F32.PACK_AB R50, R55, R56 ;  /* 0x000000383732723e */ /* 0x000fce00000000ff */
.L_x_1390:
[----:B------:R-:W-:Y:S05]  /*6840*/  BSYNC B2 ;  /* 0x0000000000027941 */ /* 0x000fea0003800000 */
.L_x_1389:
        /* <DEDUP_REMOVED lines=11> */
.L_x_1388:
[----:B------:R-:W-:Y:S05]  /*6900*/  BSYNC B1 ;  /* 0x0000000000017941 */ /* 0x000fea0003800000 */
.L_x_1387:
[----:B------:R-:W-:Y:S01]  /*6910*/  ISETP.GE.OR P4, PT, R188, R112, P2 ;  /* 0x00000070bc00720c */ /* 0x000fe20001786670 */
[----:B------:R-:W-:-:S12]  /*6920*/  BSSY B1, `(.L_x_1391) ;  /* 0x000007f000017945 */ /* 0x000fd80003800000 */
[----:B------:R-:W-:Y:S05]  /*6930*/  @P4 BRA `(.L_x_1392) ;  /* 0x0000000400f44947 */ /* 0x000fea0003800000 */
[-C--:B-123--:R-:W-:Y:S01]  /*6940*/  IMAD R44, R216, R122.reuse, RZ ;  /* 0x0000007ad82c7224 */ /* 0x08efe200078e02ff */
        /* <DEDUP_REMOVED lines=26> */
[--C-:B------:R-:W-:Y:S02]  /*6af0*/  SHF.R.U64 R79, R64, 0x10, R65.reuse ;  /* 0x00000010404f7819 */ /* 0x100fe40000001241 */
[----:B------:R-:W-:Y:S01]  /*6b00*/  SHF.R.U32.HI R64, RZ, 0x10, R65 ;  /* 0x00000010ff407819 */ /* 0x000fe20000011641 */
[----:B------:R-:W-:Y:S01]  /*6b10*/  HADD2.F32 R65, -RZ, R139.H1_H1 ;  /* 0x3000008bff417230 */ /* 0x000fe20000004100 */
[--C-:B------:R-:W-:Y:S01]  /*6b20*/  SHF.R.U64 R80, R60, 0x10, R61.reuse ;  /* 0x000000103c507819 */ /* 0x100fe2000000123d */
[----:B--2---:R-:W-:Y:S01]  /*6b30*/  IMAD.MOV.U32 R60, RZ, RZ, R48 ;  /* 0x000000ffff3c7224 */ /* 0x004fe200078e0030 */
[----:B------:R-:W-:Y:S01]  /*6b40*/  SHF.R.U32.HI R76, RZ, 0x10, R61 ;  /* 0x00000010ff4c7819 */ /* 0x000fe2000001163d */
[----:B------:R-:W-:Y:S01]  /*6b50*/  IMAD.MOV.U32 R61, RZ, RZ, R50 ;  /* 0x000000ffff3d7224 */ /* 0x000fe200078e0032 */
[----:B------:R-:W-:Y:S01]  /*6b60*/  SHF.R.U64 R58, R62, 0x10, R63 ;  /* 0x000000103e3a7819 */ /* 0x000fe2000000123f */
[----:B-1----:R-:W-:Y:S01]  /*6b70*/  IMAD.MOV.U32 R48, RZ, RZ, R46 ;  /* 0x000000ffff307224 */ /* 0x002fe200078e002e */
[----:B------:R-:W-:Y:S01]  /*6b80*/  SHF.R.U64 R59, R66, 0x10, R67 ;  /* 0x00000010423b7819 */ /* 0x000fe20000001243 */
[--C-:B------:R-:W-:Y:S01]  /*6b90*/  HADD2.F32 R50, -RZ, R49.reuse.H0_H0 ;  /* 0x20000031ff327230 */ /* 0x100fe20000004100 */
[----:B------:R-:W-:Y:S01]  /*6ba0*/  SHF.R.U32.HI R78, RZ, 0x10, R63 ;  /* 0x00000010ff4e7819 */ /* 0x000fe2000001163f */
[----:B------:R-:W-:Y:S01]  /*6bb0*/  HADD2.F32 R49, -RZ, R49.H1_H1 ;  /* 0x30000031ff317230 */ /* 0x000fe20000004100 */
[----:B------:R-:W-:Y:S01]  /*6bc0*/  SHF.R.U32.HI R77, RZ, 0x10, R67 ;  /* 0x00000010ff4d7819 */ /* 0x000fe20000011643 */
[----:B------:R-:W-:-:S02]  /*6bd0*/  HADD2.F32 R46, -RZ, R45.H0_H0 ;  /* 0x2000002dff2e7230 */ /* 0x000fc40000004100 */
[-C--:B------:R-:W-:Y:S01]  /*6be0*/  FMUL.FTZ R67, R50, R65.reuse ;  /* 0x0000004132437220 */ /* 0x080fe20000410000 */
[----:B------:R-:W-:Y:S02]  /*6bf0*/  HADD2.F32 R64, -RZ, R64.H0_H0 ;  /* 0x20000040ff407230 */ /* 0x000fe40000004100 */
[----:B------:R-:W-:Y:S02]  /*6c00*/  HADD2.F32 R45, -RZ, R45.H1_H1 ;  /* 0x3000002dff2d7230 */ /* 0x000fe40000004100 */
[----:B------:R-:W-:Y:S01]  /*6c10*/  FMUL.FTZ R65, R46, R65 ;  /* 0x000000412e417220 */ /* 0x000fe20000410000 */
[----:B------:R-:W-:Y:S02]  /*6c20*/  HADD2.F32 R62, -RZ, R76.H0_H0 ;  /* 0x2000004cff3e7230 */ /* 0x000fe40000004100 */
[-C--:B------:R-:W-:Y:S01]  /*6c30*/  FMUL.FTZ R66, R49, R64.reuse ;  /* 0x0000004031427220 */ /* 0x080fe20000410000 */
[----:B------:R-:W-:Y:S02]  /*6c40*/  HADD2.F32 R63, -RZ, R137.H1_H1 ;  /* 0x30000089ff3f7230 */ /* 0x000fe40000004100 */
[----:B------:R-:W-:Y:S01]  /*6c50*/  FMUL.FTZ R64, R45, R64 ;  /* 0x000000402d407220 */ /* 0x000fe20000410000 */
[----:B------:R-:W-:-:S02]  /*6c60*/  HADD2.F32 R139, -RZ, R139.H0_H0 ;  /* 0x2000008bff8b7230 */ /* 0x000fc40000004100 */
[-C--:B------:R-:W-:Y:S01]  /*6c70*/  FFMA.FTZ R66, R45, R62.reuse, -R66 ;  /* 0x0000003e2d427223 */ /* 0x080fe20000010842 */
[----:B------:R-:W-:Y:S02]  /*6c80*/  HADD2.F32 R45, -RZ, R47.H0_H0 ;  /* 0x2000002fff2d7230 */ /* 0x000fe40000004100 */
[----:B------:R-:W-:Y:S01]  /*6c90*/  FFMA.FTZ R76, R49, R62, R64 ;  /* 0x0000003e314c7223 */ /* 0x000fe20000010040 */
[-C--:B------:R-:W-:Y:S01]  /*6ca0*/  FFMA.FTZ R67, R46, R63.reuse, -R67 ;  /* 0x0000003f2e437223 */ /* 0x080fe20000010843 */
[----:B------:R-:W-:Y:S02]  /*6cb0*/  HADD2.F32 R62, -RZ, R138.H1_H1 ;  /* 0x3000008aff3e7230 */ /* 0x000fe40000004100 */
[----:B------:R-:W-:Y:S01]  /*6cc0*/  FFMA.FTZ R65, R50, R63, R65 ;  /* 0x0000003f32417223 */ /* 0x000fe20000010041 */
[----:B------:R-:W-:Y:S02]  /*6cd0*/  HADD2.F32 R46, -RZ, R51.H0_H0 ;  /* 0x20000033ff2e7230 */ /* 0x000fe40000004100 */
[----:B------:R-:W-:-:S02]  /*6ce0*/  HADD2.F32 R49, -RZ, R136.H1_H1 ;  /* 0x30000088ff317230 */ /* 0x000fc40000004100 */
[-C--:B------:R-:W-:Y:S01]  /*6cf0*/  FMUL.FTZ R63, R45, R62.reuse ;  /* 0x0000003e2d3f7220 */ /* 0x080fe20000410000 */
[----:B------:R-:W-:Y:S02]  /*6d00*/  HADD2.F32 R51, -RZ, R51.H1_H1 ;  /* 0x30000033ff337230 */ /* 0x000fe40000004100 */
[----:B------:R-:W-:Y:S02]  /*6d10*/  HADD2.F32 R64, -RZ, R77.H0_H0 ;  /* 0x2000004dff407230 */ /* 0x000fe40000004100 */
[C---:B------:R-:W-:Y:S01]  /*6d20*/  FFMA.FTZ R63, R46.reuse, R49, R63 ;  /* 0x000000312e3f7223 */ /* 0x040fe2000001003f */
[----:B------:R-:W-:Y:S02]  /*6d30*/  HADD2.F32 R47, -RZ, R47.H1_H1 ;  /* 0x3000002fff2f7230 */ /* 0x000fe40000004100 */
[----:B------:R-:W-:Y:S02]  /*6d40*/  HADD2.F32 R50, -RZ, R78.H0_H0 ;  /* 0x2000004eff327230 */ /* 0x000fe40000004100 */
[----:B------:R-:W-:Y:S01]  /*6d50*/  FMUL.FTZ R78, R46, R62 ;  /* 0x0000003e2e4e7220 */ /* 0x000fe20000410000 */
[-C--:B------:R-:W-:Y:S01]  /*6d60*/  FMUL.FTZ R62, R51, R64.reuse ;  /* 0x00000040333e7220 */ /* 0x080fe20000410000 */
[----:B------:R-:W-:Y:S01]  /*6d70*/  FMUL.FTZ R64, R47, R64 ;  /* 0x000000402f407220 */ /* 0x000fe20000410000 */
[----:B------:R-:W-:-:S02]  /*6d80*/  HADD2.F32 R46, -RZ, R60.H0_H0 ;  /* 0x2000003cff2e7230 */ /* 0x000fc40000004100 */
[----:B------:R-:W-:Y:S01]  /*6d90*/  FFMA.FTZ R78, R45, R49, -R78 ;  /* 0x000000312d4e7223 */ /* 0x000fe2000001084e */
[----:B------:R-:W-:Y:S02]  /*6da0*/  HADD2.F32 R49, -RZ, R79.H0_H0 ;  /* 0x2000004fff317230 */ /* 0x000fe40000004100 */
[-C--:B------:R-:W-:Y:S01]  /*6db0*/  FFMA.FTZ R77, R47, R50.reuse, -R62 ;  /* 0x000000322f4d7223 */ /* 0x080fe2000001083e */
[----:B------:R-:W-:Y:S02]  /*6dc0*/  HADD2.F32 R60, -RZ, R60.H1_H1 ;  /* 0x3000003cff3c7230 */ /* 0x000fe40000004100 */
[----:B------:R-:W-:Y:S01]  /*6dd0*/  FFMA.FTZ R64, R51, R50, R64 ;  /* 0x0000003233407223 */ /* 0x000fe20000010040 */
[----:B------:R-:W-:Y:S02]  /*6de0*/  HADD2.F32 R137, -RZ, R137.H0_H0 ;  /* 0x20000089ff897230 */ /* 0x000fe40000004100 */
[----:B------:R-:W-:Y:S01]  /*6df0*/  FMUL.FTZ R50, R46, R139 ;  /* 0x0000008b2e327220 */ /* 0x000fe20000410000 */
[----:B------:R-:W-:-:S02]  /*6e00*/  HADD2.F32 R45, -RZ, R44.H0_H0 ;  /* 0x2000002cff2d7230 */ /* 0x000fc40000004100 */
[----:B------:R-:W-:Y:S01]  /*6e10*/  FMUL.FTZ R51, R60, R49 ;  /* 0x000000313c337220 */ /* 0x000fe20000410000 */
[----:B------:R-:W-:Y:S01]  /*6e20*/  HADD2.F32 R44, -RZ, R44.H1_H1 ;  /* 0x3000002cff2c7230 */ /* 0x000fe20000004100 */
[----:B------:R-:W-:Y:S01]  /*6e30*/  F2FP.F16.F32.PACK_AB R77, R77, R78 ;  /* 0x0000004e4d4d723e */ /* 0x000fe200000000ff */
[----:B------:R-:W-:Y:S02]  /*6e40*/  HADD2.F32 R47, -RZ, R80.H0_H0 ;  /* 0x20000050ff2f7230 */ /* 0x000fe40000004100 */
[C---:B------:R-:W-:Y:S01]  /*6e50*/  FMUL.FTZ R139, R45.reuse, R139 ;  /* 0x0000008b2d8b7220 */ /* 0x040fe20000410000 */
[----:B------:R-:W-:Y:S01]  /*6e60*/  FFMA.FTZ R50, R45, R137, -R50 ;  /* 0x000000892d327223 */ /* 0x000fe20000010832 */
[C---:B------:R-:W-:Y:S01]  /*6e70*/  FMUL.FTZ R49, R44.reuse, R49 ;  /* 0x000000312c317220 */ /* 0x040fe20000410000 */
[----:B------:R-:W-:Y:S02]  /*6e80*/  HADD2.F32 R45, -RZ, R61.H0_H0 ;  /* 0x2000003dff2d7230 */ /* 0x000fe40000004100 */
[----:B------:R-:W-:Y:S01]  /*6e90*/  FFMA.FTZ R51, R44, R47, -R51 ;  /* 0x0000002f2c337223 */ /* 0x000fe20000010833 */
[----:B------:R-:W-:-:S02]  /*6ea0*/  HADD2.F32 R138, -RZ, R138.H0_H0 ;  /* 0x2000008aff8a7230 */ /* 0x000fc40000004100 */
[----:B------:R-:W-:Y:S01]  /*6eb0*/  FFMA.FTZ R60, R60, R47, R49 ;  /* 0x0000002f3c3c7223 */ /* 0x000fe20000010031 */
[----:B------:R-:W-:Y:S02]  /*6ec0*/  HADD2.F32 R59, -RZ, R59.H0_H0 ;  /* 0x2000003bff3b7230 */ /* 0x000fe40000004100 */
[----:B------:R-:W-:Y:S01]  /*6ed0*/  FFMA.FTZ R139, R46, R137, R139 ;  /* 0x000000892e8b7223 */ /* 0x000fe2000001008b */
[--C-:B------:R-:W-:Y:S02]  /*6ee0*/  HADD2.F32 R44, -RZ, R48.reuse.H0_H0 ;  /* 0x20000030ff2c7230 */ /* 0x100fe40000004100 */
[-C--:B------:R-:W-:Y:S01]  /*6ef0*/  FMUL.FTZ R47, R45, R138.reuse ;  /* 0x0000008a2d2f7220 */ /* 0x080fe20000410000 */
[----:B------:R-:W-:Y:S01]  /*6f00*/  HADD2.F32 R61, -RZ, R61.H1_H1 ;  /* 0x3000003dff3d7230 */ /* 0x000fe20000004100 */
[----:B------:R-:W-:Y:S01]  /*6f10*/  F2FP.F16.F32.PACK_AB R63, R64, R63 ;  /* 0x0000003f403f723e */ /* 0x000fe200000000ff */
[----:B------:R-:W-:Y:S02]  /*6f20*/  HADD2.F32 R48, -RZ, R48.H1_H1 ;  /* 0x30000030ff307230 */ /* 0x000fe40000004100 */
[----:B------:R-:W-:Y:S01]  /*6f30*/  FMUL.FTZ R138, R44, R138 ;  /* 0x0000008a2c8a7220 */ /* 0x000fe20000410000 */
[----:B------:R-:W-:-:S02]  /*6f40*/  HADD2.F32 R136, -RZ, R136.H0_H0 ;  /* 0x20000088ff887230 */ /* 0x000fc40000004100 */
        /* <DEDUP_REMOVED lines=8> */
[----:B------:R-:W-:Y:S02]  /*6fd0*/  F2FP.F16.F32.PACK_AB R44, R51, R50 ;  /* 0x00000032332c723e */ /* 0x000fe400000000ff */
[----:B------:R-:W-:-:S02]  /*6fe0*/  F2FP.F16.F32.PACK_AB R45, R66, R67 ;  /* 0x00000043422d723e */ /* 0x000fc400000000ff */
[----:B------:R-:W-:Y:S01]  /*6ff0*/  F2FP.F16.F32.PACK_AB R46, R48, R47 ;  /* 0x0000002f302e723e */ /* 0x000fe200000000ff */
[----:B------:R-:W-:Y:S01]  /*7000*/  IMAD.MOV.U32 R48, RZ, RZ, R60 ;  /* 0x000000ffff307224 */ /* 0x000fe200078e003c */
[----:B------:R-:W-:Y:S01]  /*7010*/  F2FP.F16.F32.PACK_AB R49, R76, R65 ;  /* 0x000000414c31723e */ /* 0x000fe200000000ff */
[----:B------:R-:W-:Y:S01]  /*7020*/  IMAD.MOV.U32 R47, RZ, RZ, R77 ;  /* 0x000000ffff2f7224 */ /* 0x000fe200078e004d */
[----:B------:R-:W-:Y:S02]  /*7030*/  F2FP.F16.F32.PACK_AB R50, R61, R138 ;  /* 0x0000008a3d32723e */ /* 0x000fe400000000ff */
[----:B------:R-:W-:-:S07]  /*7040*/  MOV R51, R63 ;  /* 0x0000003f00337202 */ /* 0x000fce0000000f00 */
.L_x_1394:
[----:B------:R-:W-:Y:S05]  /*7050*/  BSYNC B2 ;  /* 0x0000000000027941 */ /* 0x000fea0003800000 */
.L_x_1393:
        /* <DEDUP_REMOVED lines=11> */
.L_x_1392:
[----:B------:R-:W-:Y:S05]  /*7110*/  BSYNC B1 ;  /* 0x0000000000017941 */ /* 0x000fea0003800000 */
.L_x_1391:
[C---:B------:R-:W-:Y:S01]  /*7120*/  ISETP.GE.OR P4, PT, R190.reuse, R112, P2 ;  /* 0x00000070be00720c */ /* 0x040fe20001786670 */
[-C--:B-1234-:R-:W-:Y:S02]  /*7130*/  IMAD R44, R215, R122.reuse, RZ ;  /* 0x0000007ad72c7224 */ /* 0x09efe400078e02ff */
[----:B------:R-:W-:-:S04]  /*7140*/  IMAD.WIDE.U32 R120, R190, R122, R120 ;  /* 0x0000007abe787225 */ /* 0x000fc800078e0078 */
[----:B------:R-:W-:-:S06]  /*7150*/  IMAD R57, R190, R123, R44 ;  /* 0x0000007bbe397224 */ /* 0x000fcc00078e022c */
[----:B------:R-:W-:Y:S05]  /*7160*/  @P4 BRA `(.L_x_1371) ;  /* 0x0000000c00704947 */ /* 0x000fea0003800000 */
[----:B------:R-:W1:Y:S01]  /*7170*/  LDC.64 R52, c[0x0][0x2d8] ;  /* 0x0000b600ff347b82 */ /* 0x000e620000000a00 */
[----:B------:R-:W-:Y:S01]  /*7180*/  IMAD.IADD R57, R121, 0x1, R57 ;  /* 0x0000000179397824 */ /* 0x000fe200078e0239 */
[----:B------:R-:W-:Y:S01]  /*7190*/  IADD3 R44, P4, P5, R98, R120, R32 ;  /* 0x00000078622c7210 */ /* 0x000fe20007d9e020 */
[----:B------:R-:W-:Y:S01]  /*71a0*/  BSSY B1, `(.L_x_1395) ;  /* 0x000006e000017945 */ /* 0x000fe20003800000 */
[----:B------:R-:W-:Y:S02]  /*71b0*/  ISETP.NE.AND P6, PT, R0, RZ, PT ;  /* 0x000000ff0000720c */ /* 0x000fe40003fc5270 */
[----:B------:R-:W-:Y:S02]  /*71c0*/  IADD3.X R45, R30, R57, R39, P4, P5 ;  /* 0x000000391e2d7210 */ /* 0x000fe400027ea427 */
[----:B------:R-:W-:Y:S02]  /*71d0*/  SEL R135, R116, R135, !P6 ;  /* 0x0000008774877207 */ /* 0x000fe40007000000 */
[----:B-1----:R-:W-:-:S04]  /*71e0*/  LEA R54, P4, R44, R52, 0x1 ;  /* 0x000000342c367211 */ /* 0x002fc800078808ff */
[----:B------:R-:W-:Y:S02]  /*71f0*/  LEA.HI.X R55, R44, R53, R45, 0x1, P4 ;  /* 0x000000352c377211 */ /* 0x000fe400020f0c2d */
[----:B------:R-:W-:-:S04]  /*7200*/  SHF.R.S32.HI R44, RZ, 0x1f, R135 ;  /* 0x0000001fff2c7819 */ /* 0x000fc80000011487 */
[----:B------:R-:W-:-:S04]  /*7210*/  LEA.HI R44, R44, R135, RZ, 0x4 ;  /* 0x000000872c2c7211 */ /* 0x000fc800078f20ff */
        /* <DEDUP_REMOVED lines=23> */
[--C-:B------:R-:W-:Y:S01]  /*7390*/  HADD2.F32 R50, -RZ, R49.reuse.H0_H0 ;  /* 0x20000031ff327230 */ /* 0x100fe20000004100 */
[----:B------:R-:W-:Y:S01]  /*73a0*/  SHF.R.U64 R76, R68, 0x10, R69 ;  /* 0x00000010444c7819 */ /* 0x000fe20000001245 */
[----:B------:R-:W-:Y:S01]  /*73b0*/  HADD2.F32 R49, -RZ, R49.H1_H1 ;  /* 0x30000031ff317230 */ /* 0x000fe20000004100 */
[----:B------:R-:W-:Y:S01]  /*73c0*/  SHF.R.U64 R69, R72, 0x10, R73 ;  /* 0x0000001048457819 */ /* 0x000fe20000001249 */
[--C-:B------:R-:W-:Y:S01]  /*73d0*/  HADD2.F32 R46, -RZ, R45.reuse.H0_H0 ;  /* 0x2000002dff2e7230 */ /* 0x100fe20000004100 */
[--C-:B------:R-:W-:Y:S01]  /*73e0*/  SHF.R.U64 R72, R70, 0x10, R71.reuse ;  /* 0x0000001046487819 */ /* 0x100fe20000001247 */
[----:B------:R-:W-:Y:S01]  /*73f0*/  HADD2.F32 R62, -RZ, R62.H0_H0 ;  /* 0x2000003eff3e7230 */ /* 0x000fe20000004100 */
[----:B------:R-:W-:Y:S01]  /*7400*/  SHF.R.U32.HI R70, RZ, 0x10, R71 ;  /* 0x00000010ff467819 */ /* 0x000fe20000011647 */
[----:B------:R-:W-:-:S02]  /*7410*/  HADD2.F32 R45, -RZ, R45.H1_H1 ;  /* 0x3000002dff2d7230 */ /* 0x000fc40000004100 */
[----:B------:R-:W-:Y:S02]  /*7420*/  HADD2.F32 R63, -RZ, R130.H0_H0 ;  /* 0x20000082ff3f7230 */ /* 0x000fe40000004100 */
[-C--:B------:R-:W-:Y:S01]  /*7430*/  FMUL.FTZ R64, R49, R62.reuse ;  /* 0x0000003e31407220 */ /* 0x080fe20000410000 */
[----:B------:R-:W-:Y:S02]  /*7440*/  HADD2.F32 R60, -RZ, R60.H0_H0 ;  /* 0x2000003cff3c7230 */ /* 0x000fe40000004100 */
[C---:B------:R-:W-:Y:S01]  /*7450*/  FMUL.FTZ R62, R45.reuse, R62 ;  /* 0x0000003e2d3e7220 */ /* 0x040fe20000410000 */
[----:B------:R-:W-:Y:S02]  /*7460*/  HADD2.F32 R61, -RZ, R133.H0_H0 ;  /* 0x20000085ff3d7230 */ /* 0x000fe40000004100 */
[-C--:B------:R-:W-:Y:S01]  /*7470*/  FMUL.FTZ R65, R50, R63.reuse ;  /* 0x0000003f32417220 */ /* 0x080fe20000410000 */
[C---:B------:R-:W-:Y:S01]  /*7480*/  FMUL.FTZ R63, R46.reuse, R63 ;  /* 0x0000003f2e3f7220 */ /* 0x040fe20000410000 */
[-C--:B------:R-:W-:Y:S01]  /*7490*/  FFMA.FTZ R64, R45, R60.reuse, -R64 ;  /* 0x0000003c2d407223 */ /* 0x080fe20000010840 */
[----:B------:R-:W-:Y:S01]  /*74a0*/  FFMA.FTZ R66, R49, R60, R62 ;  /* 0x0000003c31427223 */ /* 0x000fe2000001003e */
[----:B------:R-:W-:Y:S01]  /*74b0*/  FFMA.FTZ R65, R46, R61, -R65 ;  /* 0x0000003d2e417223 */ /* 0x000fe20000010841 */
[----:B------:R-:W-:-:S02]  /*74c0*/  HADD2.F32 R60, -RZ, R132.H0_H0 ;  /* 0x20000084ff3c7230 */ /* 0x000fc40000004100 */
[----:B------:R-:W-:Y:S01]  /*74d0*/  FFMA.FTZ R63, R50, R61, R63 ;  /* 0x0000003d323f7223 */ /* 0x000fe2000001003f */
[----:B------:R-:W-:Y:S02]  /*74e0*/  HADD2.F32 R45, -RZ, R47.H0_H0 ;  /* 0x2000002fff2d7230 */ /* 0x000fe40000004100 */
[--C-:B------:R-:W-:Y:S02]  /*74f0*/  HADD2.F32 R46, -RZ, R51.reuse.H0_H0 ;  /* 0x20000033ff2e7230 */ /* 0x100fe40000004100 */
[----:B------:R-:W-:Y:S02]  /*7500*/  HADD2.F32 R49, -RZ, R134.H0_H0 ;  /* 0x20000086ff317230 */ /* 0x000fe40000004100 */
[-C--:B------:R-:W-:Y:S01]  /*7510*/  FMUL.FTZ R61, R45, R60.reuse ;  /* 0x0000003c2d3d7220 */ /* 0x080fe20000410000 */
[----:B------:R-:W-:Y:S02]  /*7520*/  HADD2.F32 R51, -RZ, R51.H1_H1 ;  /* 0x30000033ff337230 */ /* 0x000fe40000004100 */
[----:B------:R-:W-:Y:S01]  /*7530*/  FMUL.FTZ R68, R46, R60 ;  /* 0x0000003c2e447220 */ /* 0x000fe20000410000 */
[----:B------:R-:W-:-:S02]  /*7540*/  HADD2.F32 R62, -RZ, R74.H0_H0 ;  /* 0x2000004aff3e7230 */ /* 0x000fc40000004100 */
[-C--:B------:R-:W-:Y:S01]  /*7550*/  FFMA.FTZ R60, R46, R49.reuse, R61 ;  /* 0x000000312e3c7223 */ /* 0x080fe2000001003d */
[----:B------:R-:W-:Y:S02]  /*7560*/  HADD2.F32 R47, -RZ, R47.H1_H1 ;  /* 0x3000002fff2f7230 */ /* 0x000fe40000004100 */
[----:B------:R-:W-:Y:S01]  /*7570*/  FFMA.FTZ R68, R45, R49, -R68 ;  /* 0x000000312d447223 */ /* 0x000fe20000010844 */
[----:B------:R-:W-:Y:S02]  /*7580*/  HADD2.F32 R50, -RZ, R70.H0_H0 ;  /* 0x20000046ff327230 */ /* 0x000fe40000004100 */
[-C--:B------:R-:W-:Y:S01]  /*7590*/  FMUL.FTZ R70, R51, R62.reuse ;  /* 0x0000003e33467220 */ /* 0x080fe20000410000 */
[----:B------:R-:W-:Y:S02]  /*75a0*/  HADD2.F32 R46, -RZ, R56.H0_H0 ;  /* 0x20000038ff2e7230 */ /* 0x000fe40000004100 */
[----:B------:R-:W-:Y:S01]  /*75b0*/  FMUL.FTZ R62, R47, R62 ;  /* 0x0000003e2f3e7220 */ /* 0x000fe20000410000 */
[----:B------:R-:W-:-:S02]  /*75c0*/  HADD2.F32 R130, -RZ, R130.H1_H1 ;  /* 0x30000082ff827230 */ /* 0x000fc40000004100 */
[-C--:B------:R-:W-:Y:S01]  /*75d0*/  FFMA.FTZ R71, R47, R50.reuse, -R70 ;  /* 0x000000322f477223 */ /* 0x080fe20000010846 */
[----:B------:R-:W-:Y:S02]  /*75e0*/  HADD2.F32 R49, -RZ, R69.H0_H0 ;  /* 0x20000045ff317230 */ /* 0x000fe40000004100 */
[----:B------:R-:W-:Y:S01]  /*75f0*/  FFMA.FTZ R73, R51, R50, R62 ;  /* 0x0000003233497223 */ /* 0x000fe2000001003e */
[----:B------:R-:W-:Y:S02]  /*7600*/  HADD2.F32 R45, -RZ, R44.H0_H0 ;  /* 0x2000002cff2d7230 */ /* 0x000fe40000004100 */
[-C--:B------:R-:W-:Y:S01]  /*7610*/  FMUL.FTZ R50, R46, R130.reuse ;  /* 0x000000822e327220 */ /* 0x080fe20000410000 */
[----:B------:R-:W-:Y:S01]  /*7620*/  HADD2.F32 R56, -RZ, R56.H1_H1 ;  /* 0x30000038ff387230 */ /* 0x000fe20000004100 */
[----:B------:R-:W-:Y:S01]  /*7630*/  F2FP.F16.F32.PACK_AB R63, R66, R63 ;  /* 0x0000003f423f723e */ /* 0x000fe200000000ff */
[----:B------:R-:W-:Y:S02]  /*7640*/  HADD2.F32 R44, -RZ, R44.H1_H1 ;  /* 0x3000002cff2c7230 */ /* 0x000fe40000004100 */
[----:B------:R-:W-:Y:S01]  /*7650*/  FMUL.FTZ R51, R45, R130 ;  /* 0x000000822d337220 */ /* 0x000fe20000410000 */
[----:B------:R-:W-:-:S02]  /*7660*/  HADD2.F32 R133, -RZ, R133.H1_H1 ;  /* 0x30000085ff857230 */ /* 0x000fc40000004100 */
[-C--:B------:R-:W-:Y:S01]  /*7670*/  FMUL.FTZ R61, R56, R49.reuse ;  /* 0x00000031383d7220 */ /* 0x080fe20000410000 */
[----:B------:R-:W-:Y:S02]  /*7680*/  HADD2.F32 R47, -RZ, R76.H0_H0 ;  /* 0x2000004cff2f7230 */ /* 0x000fe40000004100 */
[C---:B------:R-:W-:Y:S01]  /*7690*/  FMUL.FTZ R49, R44.reuse, R49 ;  /* 0x000000312c317220 */ /* 0x040fe20000410000 */
[----:B------:R-:W-:Y:S02]  /*76a0*/  HADD2.F32 R132, -RZ, R132.H1_H1 ;  /* 0x30000084ff847230 */ /* 0x000fe40000004100 */
[----:B------:R-:W-:Y:S01]  /*76b0*/  FFMA.FTZ R50, R45, R133, -R50 ;  /* 0x000000852d327223 */ /* 0x000fe20000010832 */
[----:B------:R-:W-:Y:S02]  /*76c0*/  HADD2.F32 R45, -RZ, R58.H0_H0 ;  /* 0x2000003aff2d7230 */ /* 0x000fe40000004100 */
[-C--:B------:R-:W-:Y:S01]  /*76d0*/  FFMA.FTZ R61, R44, R47.reuse, -R61 ;  /* 0x0000002f2c3d7223 */ /* 0x080fe2000001083d */
[----:B------:R-:W-:Y:S01]  /*76e0*/  FFMA.FTZ R56, R56, R47, R49 ;  /* 0x0000002f38387223 */ /* 0x000fe20000010031 */
[----:B------:R-:W-:-:S02]  /*76f0*/  HADD2.F32 R49, -RZ, R67.H0_H0 ;  /* 0x20000043ff317230 */ /* 0x000fc40000004100 */
[----:B------:R-:W-:Y:S01]  /*7700*/  FFMA.FTZ R51, R46, R133, R51 ;  /* 0x000000852e337223 */ /* 0x000fe20000010033 */
[----:B------:R-:W-:Y:S02]  /*7710*/  HADD2.F32 R44, -RZ, R48.H0_H0 ;  /* 0x20000030ff2c7230 */ /* 0x000fe40000004100 */
[----:B------:R-:W-:Y:S01]  /*7720*/  FMUL.FTZ R67, R45, R132 ;  /* 0x000000842d437220 */ /* 0x000fe20000410000 */
[----:B------:R-:W-:Y:S01]  /*7730*/  HADD2.F32 R58, -RZ, R58.H1_H1 ;  /* 0x3000003aff3a7230 */ /* 0x000fe20000004100 */
[----:B------:R-:W-:Y:S01]  /*7740*/  F2FP.F16.F32.PACK_AB R60, R73, R60 ;  /* 0x0000003c493c723e */ /* 0x000fe200000000ff */
[----:B------:R-:W-:Y:S02]  /*7750*/  HADD2.F32 R48, -RZ, R48.H1_H1 ;  /* 0x30000030ff307230 */ /* 0x000fe40000004100 */
[----:B------:R-:W-:Y:S01]  /*7760*/  FMUL.FTZ R132, R44, R132 ;  /* 0x000000842c847220 */ /* 0x000fe20000410000 */
[----:B------:R-:W-:Y:S02]  /*7770*/  HADD2.F32 R134, -RZ, R134.H1_H1 ;  /* 0x30000086ff867230 */ /* 0x000fe40000004100 */
[----:B------:R-:W-:Y:S01]  /*7780*/  FMUL.FTZ R69, R58, R49 ;  /* 0x000000313a457220 */ /* 0x000fe20000410000 */
[----:B------:R-:W-:-:S02]  /*7790*/  HADD2.F32 R47, -RZ, R72.H0_H0 ;  /* 0x20000048ff2f7230 */ /* 0x000fc40000004100 */
[----:B------:R-:W-:Y:S01]  /*77a0*/  FMUL.FTZ R49, R48, R49 ;  /* 0x0000003130317220 */ /* 0x000fe20000410000 */
[----:B------:R-:W-:Y:S01]  /*77b0*/  F2FP.F16.F32.PACK_AB R62, R56, R51 ;  /* 0x00000033383e723e */ /* 0x000fe200000000ff */
[-C--:B------:R-:W-:Y:S01]  /*77c0*/  FFMA.FTZ R67, R44, R134.reuse, -R67 ;  /* 0x000000862c437223 */ /* 0x080fe20000010843 */
[----:B------:R-:W-:Y:S01]  /*77d0*/  FFMA.FTZ R132, R45, R134, R132 ;  /* 0x000000862d847223 */ /* 0x000fe20000010084 */
[-C--:B------:R-:W-:Y:S01]  /*77e0*/  FFMA.FTZ R48, R48, R47.reuse, -R69 ;  /* 0x0000002f30307223 */ /* 0x080fe20000010845 */
[----:B------:R-:W-:Y:S01]  /*77f0*/  FFMA.FTZ R49, R58, R47, R49 ;  /* 0x0000002f3a317223 */ /* 0x000fe20000010031 */
[----:B------:R-:W-:Y:S01]  /*7800*/  F2FP.F16.F32.PACK_AB R44, R61, R50 ;  /* 0x000000323d2c723e */ /* 0x000fe200000000ff */
[----:B------:R-:W-:Y:S01]  /*7810*/  IMAD.MOV.U32 R51, RZ, RZ, R60 ;  /* 0x000000ffff337224 */ /* 0x000fe200078e003c */
[----:B------:R-:W-:Y:S02]  /*7820*/  F2FP.F16.F32.PACK_AB R45, R64, R65 ;  /* 0x00000041402d723e */ /* 0x000fe400000000ff */
[----:B------:R-:W-:Y:S01]  /*7830*/  F2FP.F16.F32.PACK_AB R46, R48, R67 ;  /* 0x00000043302e723e */ /* 0x000fe200000000ff */
[----:B------:R-:W-:Y:S01]  /*7840*/  IMAD.MOV.U32 R48, RZ, RZ, R62 ;  /* 0x000000ffff307224 */ /* 0x000fe200078e003e */
[----:B------:R-:W-:Y:S01]  /*7850*/  F2FP.F16.F32.PACK_AB R50, R49, R132 ;  /* 0x000000843132723e */ /* 0x000fe200000000ff */
[----:B------:R-:W-:Y:S01]  /*7860*/  IMAD.MOV.U32 R49, RZ, RZ, R63 ;  /* 0x000000ffff317224 */ /* 0x000fe200078e003f */
[----:B------:R-:W-:-:S07]  /*7870*/  F2FP.F16.F32.PACK_AB R47, R71, R68 ;  /* 0x00000044472f723e */ /* 0x000fce00000000ff */
.L_x_1396:
[----:B------:R-:W-:Y:S05]  /*7880*/  BSYNC B1 ;  /* 0x0000000000017941 */ /* 0x000fea0003800000 */
.L_x_1395:
[----:B-1----:R1:W-:Y:S01]  /*7890*/  STG.E.128 desc[UR56][R54.64], R44 ;  /* 0x0000002c36007986 */ /* 0x0023e2000c101d38 */
[----:B------:R-:W-:-:S13]  /*78a0*/  ISETP.GE.AND P3, PT, R59, R131, PT ;  /* 0x000000833b00720c */ /* 0x000fda0003f66270 */
[----:B------:R-:W-:Y:S05]  /*78b0*/  @P3 BRA `(.L_x_1371) ;  /* 0x00000004009c3947 */ /* 0x000fea0003800000 */
[--C-:B-1----:R-:W-:Y:S02]  /*78c0*/  SHF.R.S32.HI R44, RZ, 0x1f, R59.reuse ;  /* 0x0000001fff2c7819 */ /* 0x102fe4000001143b */
[----:B------:R-:W-:-:S04]  /*78d0*/  IADD3 R59, P3, P4, R98, R120, R59 ;  /* 0x00000078623b7210 */ /* 0x000fc80007c7e03b */
[----:B------:R-:W-:Y:S02]  /*78e0*/  IADD3.X R44, R30, R57, R44, P3, P4 ;  /* 0x000000391e2c7210 */ /* 0x000fe40001fe842c */
[----:B------:R-:W-:-:S04]  /*78f0*/  LEA R52, P3, R59, R52, 0x1 ;  /* 0x000000343b347211 */ /* 0x000fc800078608ff */
[----:B------:R-:W-:-:S05]  /*7900*/  LEA.HI.X R53, R59, R53, R44, 0x1, P3 ;  /* 0x000000353b357211 */ /* 0x000fca00018f0c2c */
[----:B--2---:R1:W-:Y:S01]  /*7910*/  STG.E.128 desc[UR56][R52.64], R48 ;  /* 0x0000003034007986 */ /* 0x0043e2000c101d38 */
[----:B------:R-:W-:Y:S05]  /*7920*/  BRA `(.L_x_1371) ;  /* 0x0000000400807947 */ /* 0x000fea0003800000 */
.L_x_1334:
[----:B------:R-:W-:-:S06]  /*7930*/  UISETP.NE.AND UP0, UPT, UR39, 0x3, UPT ;  /* 0x000000032700788c */ /* 0x000fcc000bf05270 */
[----:B------:R-:W-:-:S13]  /*7940*/  PLOP3.LUT P0, PT, PT, PT, UP0, 0x80, 0x0 ;  /* 0x000000000000781c */ /* 0x000fda0003f0f008 */
[----:B------:R-:W-:Y:S05]  /*7950*/  @!P0 BRA `(.L_x_1397) ;  /* 0x0000000000048947 */ /* 0x000fea0003800000 */
[----:B------:R-:W-:Y:S01]  /*7960*/  BPT.TRAP 0x1 ;  /* 0x000000040000795c */ /* 0x000fe20000300000 */
.L_x_1397:
[----:B------:R-:W-:Y:S01]  /*7970*/  LEA R103, R185, R2, 0x3 ;  /* 0x00000002b9677211 */ /* 0x000fe200078e18ff */
[----:B------:R-:W-:Y:S01]  /*7980*/  IMAD R112, R26, -0x80, R24 ;  /* 0xffffff801a707824 */ /* 0x000fe200078e0218 */
[----:B------:R-:W-:Y:S01]  /*7990*/  SHF.L.U32 R124, R194, 0x1f, RZ ;  /* 0x0000001fc27c7819 */ /* 0x000fe200000006ff */
[----:B------:R-:W-:Y:S01]  /*79a0*/  BSSY B1, `(.L_x_1398) ;  /* 0x0000006000017945 */ /* 0x000fe20003800000 */
[----:B------:R-:W-:Y:S01]  /*79b0*/  SHF.R.S32.HI R45, RZ, 0x1f, R26 ;  /* 0x0000001fff2d7819 */ /* 0x000fe2000001141a */
[----:B------:R-:W-:Y:S01]  /*79c0*/  IMAD R44, R3, R26, RZ ;  /* 0x0000001a032c7224 */ /* 0x000fe200078e02ff */
[----:B------:R-:W0:Y:S01]  /*79d0*/  SYNCS.PHASECHK.TRANS64.TRYWAIT P3, [R103+URZ+0x28890], R124 ;  /* 0x0288907c670075a7 */ /* 0x000e22000806017f */
[----:B------:R-:W-:Y:S01]  /*79e0*/  VIMNMX R112, R112, 0x80, PT ;  /* 0x0000008070707848 */ /* 0x000fe20003fe0100 */
[----:B0-----:R-:W-:Y:S06]  /*79f0*/  @!P3 BRA `(.L_x_1399) ;  /* 0x000001cc0070b947 */ /* 0x001fec0003800000 */
.L_x_1718:
[----:B------:R-:W-:Y:S05]  /*7a00*/  BSYNC B1 ;  /* 0x0000000000017941 */ /* 0x000fea0003800000 */
.L_x_1398:
        /* <DEDUP_REMOVED lines=8> */
[----:B------:R-:W-:-:S03]  /*7a90*/  @!P2 IADD3 R58, P3, R31, R52, RZ ;  /* 0x000000341f3aa210 */ /* 0x000fc60007f7e0ff */
[----:B------:R-:W3:Y:S02]  /*7aa0*/  @!P1 LDS.128 R48, [R108+0x1c400] ;  /* 0x01c400006c309984 */ /* 0x000ee40000000c00 */
[----:B------:R-:W-:Y:S01]  /*7ab0*/  @!P2 IMAD.X R59, R61, 0x1, R34, P3 ;  /* 0x000000013d3ba824 */ /* 0x000fe200018e0622 */
[----:B------:R-:W4:Y:S01]  /*7ac0*/  @!P1 LDC.64 R56, c[0x0][0x2d8] ;  /* 0x0000b600ff389b82 */ /* 0x000f220000000a00 */
        /* <DEDUP_REMOVED lines=8> */
.L_x_1401:
[----:B------:R-:W-:Y:S05]  /*7b50*/  BSYNC B1 ;  /* 0x0000000000017941 */ /* 0x000fea0003800000 */
.L_x_1400:
[----:B------:R-:W-:Y:S01]  /*7b60*/  ISETP.GE.AND P3, PT, R189, R112, PT ;  /* 0x00000070bd00720c */ /* 0x000fe20003f66270 */
[----:B------:R-:W-:-:S12]  /*7b70*/  BSSY B1, `(.L_x_1402) ;  /* 0x0000012000017945 */ /* 0x000fd80003800000 */
[----:B------:R-:W-:Y:S05]  /*7b80*/  @P3 BRA `(.L_x_1403) ;  /* 0x0000000000403947 */ /* 0x000fea0003800000 */
[----:B-1----:R-:W1:Y:S01]  /*7b90*/  @!P2 LDC.64 R54, c[0x0][0x2d8] ;  /* 0x0000b600ff36ab82 */ /* 0x002e620000000a00 */
[----:B------:R-:W2:Y:S01]  /*7ba0*/  @!P2 LDS.128 R44, [R108+0x19400] ;  /* 0x019400006c2ca984 */ /* 0x000ea20000000c00 */
[----:B------:R-:W-:-:S03]  /*7bb0*/  IADD3 R60, P3, R90, R52, RZ ;  /* 0x000000345a3c7210 */ /* 0x000fc60007f7e0ff */
        /* <DEDUP_REMOVED lines=13> */
.L_x_1403:
[----:B------:R-:W-:Y:S05]  /*7c90*/  BSYNC B1 ;  /* 0x0000000000017941 */ /* 0x000fea0003800000 */
.L_x_1402:
[----:B------:R-:W-:Y:S01]  /*7ca0*/  ISETP.GE.AND P3, PT, R188, R112, PT ;  /* 0x00000070bc00720c */ /* 0x000fe20003f66270 */
[----:B------:R-:W-:-:S12]  /*7cb0*/  BSSY B1, `(.L_x_1404) ;  /* 0x0000012000017945 */ /* 0x000fd80003800000 */
[----:B------:R-:W-:Y:S05]  /*7cc0*/  @P3 BRA `(.L_x_1405) ;  /* 0x0000000000403947 */ /* 0x000fea0003800000 */
[----:B-12---:R-:W1:Y:S01]  /*7cd0*/  @!P2 LDC.64 R54, c[0x0][0x2d8] ;  /* 0x0000b600ff36ab82 */ /* 0x006e620000000a00 */
[----:B------:R-:W2:Y:S01]  /*7ce0*/  @!P2 LDS.128 R44, [R108+0x1a400] ;  /* 0x01a400006c2ca984 */ /* 0x000ea20000000c00 */
[----:B------:R-:W-:-:S03]  /*7cf0*/  LEA R60, P3, R38, R52, 0x6 ;  /* 0x00000034263c7211 */ /* 0x000fc600078630ff */
        /* <DEDUP_REMOVED lines=13> */
.L_x_1405:
[----:B------:R-:W-:Y:S05]  /*7dd0*/  BSYNC B1 ;  /* 0x0000000000017941 */ /* 0x000fea0003800000 */
.L_x_1404:
[----:B------:R-:W-:-:S13]  /*7de0*/  ISETP.GE.AND P3, PT, R190, R112, PT ;  /* 0x00000070be00720c */ /* 0x000fda0003f66270 */
[----:B------:R-:W-:Y:S05]  /*7df0*/  @P3 BRA `(.L_x_1371) ;  /* 0x00000000004c3947 */ /* 0x000fea0003800000 */
[----:B------:R-:W3:Y:S01]  /*7e00*/  LDC.64 R58, c[0x0][0x2f0] ;  /* 0x0000bc00ff3a7b82 */ /* 0x000ee20000000a00 */
[----:B-12-4-:R-:W1:Y:S01]  /*7e10*/  @!P2 LDS.128 R44, [R108+0x1b400] ;  /* 0x01b400006c2ca984 */ /* 0x016e620000000c00 */
[----:B------:R-:W-:-:S03]  /*7e20*/  IMAD.MOV.U32 R53, RZ, RZ, R61 ;  /* 0x000000ffff357224 */ /* 0x000fc600078e003d */
[----:B------:R-:W2:Y:S03]  /*7e30*/  @!P1 LDS.128 R48, [R108+0x1f400] ;  /* 0x01f400006c309984 */ /* 0x000ea60000000c00 */
[----:B------:R-:W4:Y:S08]  /*7e40*/  @!P2 LDC.64 R54, c[0x0][0x2d8] ;  /* 0x0000b600ff36ab82 */ /* 0x000f300000000a00 */
[----:B------:R-:W5:Y:S01]  /*7e50*/  @!P1 LDC.64 R56, c[0x0][0x2d8] ;  /* 0x0000b600ff389b82 */ /* 0x000f620000000a00 */
[----:B---3--:R-:W-:-:S04]  /*7e60*/  IMAD.WIDE.U32 R52, R58, 0x60, R52 ;  /* 0x000000603a347825 */ /* 0x008fc800078e0034 */
[----:B------:R-:W-:-:S04]  /*7e70*/  IMAD R59, R59, 0x60, RZ ;  /* 0x000000603b3b7824 */ /* 0x000fc800078e02ff */
[----:B------:R-:W-:Y:S01]  /*7e80*/  IMAD.IADD R59, R53, 0x1, R59 ;  /* 0x00000001353b7824 */ /* 0x000fe200078e023b */
[----:B------:R-:W-:-:S05]  /*7e90*/  @!P2 IADD3 R53, P3, R31, R52, RZ ;  /* 0x000000341f35a210 */ /* 0x000fca0007f7e0ff */
        /* <DEDUP_REMOVED lines=9> */
.L_x_1371:
[----:B------:R-:W-:Y:S05]  /*7f30*/  BSYNC B0 ;  /* 0x0000000000007941 */ /* 0x000fea0003800000 */
.L_x_1333:
        /* <DEDUP_REMOVED lines=12> */
[----:B------:R-:W-:-:S04]  /*8000*/  @!P3 IADD3 R44, R103, 0x288a0, RZ ;  /* 0x000288a0672cb810 */ /* 0x000fc80007ffe0ff */
[----:B------:R-:W-:-:S04]  /*8010*/  @!P3 PRMT R44, RZ, 0x654, R44 ;  /* 0x00000654ff2cb816 */ /* 0x000fc8000000002c */
[----:B------:R1:W-:Y:S01]  /*8020*/  @!P3 SYNCS.ARRIVE.TRANS64.RED.A1T0 RZ, [R44+URZ], RZ ;  /* 0x000000ff2cffb9a7 */ /* 0x0003e2000810043f */
[----:B------:R-:W-:Y:S05]  /*8030*/  @!P0 BRA `(.L_x_1407) ;  /* 0x0000000000048947 */ /* 0x000fea0003800000 */
[----:B------:R-:W-:Y:S01]  /*8040*/  BPT.TRAP 0x1 ;  /* 0x000000040000795c */ /* 0x000fe20000300000 */
.L_x_1407:
[----:B------:R-:W-:Y:S05]  /*8050*/  BSYNC B0 ;  /* 0x0000000000007941 */ /* 0x000fea0003800000 */
.L_x_1406:
[----:B------:R-:W2:Y:S01]  /*8060*/  SYNCS.PHASECHK.TRANS64.TRYWAIT P0, [R103+URZ+0x288b0], R124 ;  /* 0x0288b07c670075a7 */ /* 0x000ea2000800017f */
[----:B------:R-:W-:Y:S01]  /*8070*/  ULDC UR37, c[0x0][0x2e4] ;  /* 0x0000b90000257ab9 */ /* 0x000fe20000000800 */
[----:B------:R-:W-:Y:S01]  /*8080*/  ULDC.64 UR40, c[0x0][0x318] ;  /* 0x0000c60000287ab9 */ /* 0x000fe20000000a00 */
[----:B------:R-:W-:Y:S01]  /*8090*/  ULDC.64 UR42, c[0x0][0x308] ;  /* 0x0000c200002a7ab9 */ /* 0x000fe20000000a00 */
[----:B------:R-:W-:Y:S04]  /*80a0*/  BSSY B0, `(.L_x_1408) ;  /* 0x0000002000007945 */ /* 0x000fe80003800000 */
[----:B--2---:R-:W-:Y:S05]  /*80b0*/  @!P0 BRA `(.L_x_1409) ;  /* 0x000001c400d48947 */ /* 0x004fea0003800000 */
.L_x_1719:
[----:B------:R-:W-:Y:S05]  /*80c0*/  BSYNC B0 ;  /* 0x0000000000007941 */ /* 0x000fea0003800000 */
.L_x_1408:
[----:B------:R-:W-:Y:S01]  /*80d0*/  ISETP.GE.AND P0, PT, R18, R112, PT ;  /* 0x000000701200720c */ /* 0x000fe20003f06270 */
[----:B------:R-:W-:Y:S01]  /*80e0*/  BSSY B0, `(.L_x_1410) ;  /* 0x0000011000007945 */ /* 0x000fe20003800000 */
[----:B------:R-:W-:-:S11]  /*80f0*/  IMAD.WIDE R48, R26, 0x80, R42 ;  /* 0x000000801a307825 */ /* 0x000fd600078e022a */
[----:B------:R-:W-:Y:S05]  /*8100*/  @P0 BRA `(.L_x_1411) ;  /* 0x0000000000380947 */ /* 0x000fea0003800000 */
[----:B------:R-:W-:Y:S02]  /*8110*/  IMAD R47, R49, UR40, RZ ;  /* 0x00000028312f7c24 */ /* 0x000fe4000f8e02ff */
[----:B-1----:R-:W-:Y:S02]  /*8120*/  IMAD.MOV.U32 R44, RZ, RZ, R96 ;  /* 0x000000ffff2c7224 */ /* 0x002fe400078e0060 */
        /* <DEDUP_REMOVED lines=12> */
.L_x_1411:
[----:B------:R-:W-:Y:S05]  /*81f0*/  BSYNC B0 ;  /* 0x0000000000007941 */ /* 0x000fea0003800000 */
.L_x_1410:
[----:B------:R-:W-:Y:S01]  /*8200*/  ISETP.GE.AND P0, PT, R189, R112, PT ;  /* 0x00000070bd00720c */ /* 0x000fe20003f06270 */
[----:B------:R-:W-:-:S12]  /*8210*/  BSSY B0, `(.L_x_1412) ;  /* 0x0000012000007945 */ /* 0x000fd80003800000 */
[----:B------:R-:W-:Y:S05]  /*8220*/  @P0 BRA `(.L_x_1413) ;  /* 0x0000000000400947 */ /* 0x000fea0003800000 */
[----:B---3--:R-:W-:Y:S01]  /*8230*/  IADD3 R47, P0, R48, 0x20, RZ ;  /* 0x00000020302f7810 */ /* 0x008fe20007f1e0ff */
[----:B------:R-:W-:-:S04]  /*8240*/  IMAD.MOV.U32 R45, RZ, RZ, R102 ;  /* 0x000000ffff2d7224 */ /* 0x000fc800078e0066 */
[----:B-1----:R-:W-:-:S04]  /*8250*/  IMAD.X R44, RZ, RZ, R49, P0 ;  /* 0x000000ffff2c7224 */ /* 0x002fc800000e0631 */
[----:B------:R-:W-:Y:S02]  /*8260*/  IMAD R46, R44, UR40, RZ ;  /* 0x000000282c2e7c24 */ /* 0x000fe4000f8e02ff */
[----:B------:R-:W-:-:S04]  /*8270*/  IMAD.MOV.U32 R44, RZ, RZ, R96 ;  /* 0x000000ffff2c7224 */ /* 0x000fc800078e0060 */
[----:B------:R-:W-:-:S04]  /*8280*/  IMAD.WIDE.U32 R44, R47, UR40, R44 ;  /* 0x000000282f2c7c25 */ /* 0x000fc8000f8e002c */
[----:B------:R-:W-:Y:S01]  /*8290*/  IMAD R47, R47, UR41, R46 ;  /* 0x000000292f2f7c24 */ /* 0x000fe2000f8e022e */
[----:B------:R-:W-:-:S04]  /*82a0*/  LEA R50, P0, R44, UR42, 0x1 ;  /* 0x0000002a2c327c11 */ /* 0x000fc8000f8008ff */
[----:B------:R-:W-:-:S04]  /*82b0*/  IADD3 R45, R45, R47, RZ ;  /* 0x0000002f2d2d7210 */ /* 0x000fc80007ffe0ff */
[----:B------:R-:W-:Y:S02]  /*82c0*/  LEA.HI.X R51, R44, UR43, R45, 0x1, P0 ;  /* 0x0000002b2c337c11 */ /* 0x000fe400080f0c2d */
[----:B------:R-:W-:-:S13]  /*82d0*/  ISETP.GE.AND P0, PT, R16, UR37, PT ;  /* 0x0000002510007c0c */ /* 0x000fda000bf06270 */
[----:B------:R-:W1:Y:S04]  /*82e0*/  @!P0 LDS.128 R44, [R108+0x1400] ;  /* 0x001400006c2c8984 */ /* 0x000e680000000c00 */
[----:B-1----:R-:W-:Y:S01]  /*82f0*/  @!P0 STG.E.128 desc[UR56][R50.64], R44 ;  /* 0x0000002c32008986 */ /* 0x002fe2000c101d38 */
[----:B------:R-:W-:-:S13]  /*8300*/  ISETP.GE.AND P0, PT, R195, UR37, PT ;  /* 0x00000025c3007c0c */ /* 0x000fda000bf06270 */
[----:B------:R-:W1:Y:S04]  /*8310*/  @!P0 LDS.128 R44, [R108+0x5400] ;  /* 0x005400006c2c8984 */ /* 0x000e680000000c00 */
[----:B-1----:R4:W-:Y:S02]  /*8320*/  @!P0 STG.E.128 desc[UR56][R50.64+0x80], R44 ;  /* 0x0000802c32008986 */ /* 0x0029e4000c101d38 */
.L_x_1413:
[----:B------:R-:W-:Y:S05]  /*8330*/  BSYNC B0 ;  /* 0x0000000000007941 */ /* 0x000fea0003800000 */
.L_x_1412:
[----:B------:R-:W-:Y:S01]  /*8340*/  ISETP.GE.AND P0, PT, R188, R112, PT ;  /* 0x00000070bc00720c */ /* 0x000fe20003f06270 */
[----:B------:R-:W-:-:S12]  /*8350*/  BSSY B0, `(.L_x_1414) ;  /* 0x0000012000007945 */ /* 0x000fd80003800000 */
[----:B------:R-:W-:Y:S05]  /*8360*/  @P0 BRA `(.L_x_1415) ;  /* 0x0000000000400947 */ /* 0x000fea0003800000 */
[----:B---34-:R-:W-:Y:S01]  /*8370*/  IADD3 R47, P0, R48, 0x40, RZ ;  /* 0x00000040302f7810 */ /* 0x018fe20007f1e0ff */
[----:B------:R-:W-:-:S04]  /*8380*/  IMAD.MOV.U32 R45, RZ, RZ, R102 ;  /* 0x000000ffff2d7224 */ /* 0x000fc800078e0066 */
[----:B-1----:R-:W-:-:S04]  /*8390*/  IMAD.X R44, RZ, RZ, R49, P0 ;  /* 0x000000ffff2c7224 */ /* 0x002fc800000e0631 */
[----:B------:R-:W-:Y:S02]  /*83a0*/  IMAD R46, R44, UR40, RZ ;  /* 0x000000282c2e7c24 */ /* 0x000fe4000f8e02ff */
[----:B------:R-:W-:-:S04]  /*83b0*/  IMAD.MOV.U32 R44, RZ, RZ, R96 ;  /* 0x000000ffff2c7224 */ /* 0x000fc800078e0060 */
[----:B------:R-:W-:-:S04]  /*83c0*/  IMAD.WIDE.U32 R44, R47, UR40, R44 ;  /* 0x000000282f2c7c25 */ /* 0x000fc8000f8e002c */
[----:B------:R-:W-:Y:S01]  /*83d0*/  IMAD R47, R47, UR41, R46 ;  /* 0x000000292f2f7c24 */ /* 0x000fe2000f8e022e */
[----:B------:R-:W-:-:S03]  /*83e0*/  LEA R50, P0, R44, UR42, 0x1 ;  /* 0x0000002a2c327c11 */ /* 0x000fc6000f8008ff */
[----:B------:R-:W-:-:S05]  /*83f0*/  IMAD.IADD R45, R45, 0x1, R47 ;  /* 0x000000012d2d7824 */ /* 0x000fca00078e022f */
[----:B------:R-:W-:Y:S02]  /*8400*/  LEA.HI.X R51, R44, UR43, R45, 0x1, P0 ;  /* 0x0000002b2c337c11 */ /* 0x000fe400080f0c2d */
[----:B------:R-:W-:-:S13]  /*8410*/  ISETP.GE.AND P0, PT, R16, UR37, PT ;  /* 0x0000002510007c0c */ /* 0x000fda000bf06270 */
[----:B------:R-:W1:Y:S04]  /*8420*/  @!P0 LDS.128 R44, [R108+0x2400] ;  /* 0x002400006c2c8984 */ /* 0x000e680000000c00 */
[----:B-1----:R-:W-:Y:S01]  /*8430*/  @!P0 STG.E.128 desc[UR56][R50.64], R44 ;  /* 0x0000002c32008986 */ /* 0x002fe2000c101d38 */
[----:B------:R-:W-:-:S13]  /*8440*/  ISETP.GE.AND P0, PT, R195, UR37, PT ;  /* 0x00000025c3007c0c */ /* 0x000fda000bf06270 */
[----:B------:R-:W1:Y:S04]  /*8450*/  @!P0 LDS.128 R44, [R108+0x6400] ;  /* 0x006400006c2c8984 */ /* 0x000e680000000c00 */
[----:B-1----:R1:W-:Y:S02]  /*8460*/  @!P0 STG.E.128 desc[UR56][R50.64+0x80], R44 ;  /* 0x0000802c32008986 */ /* 0x0023e4000c101d38 */
.L_x_1415:
[----:B------:R-:W-:Y:S05]  /*8470*/  BSYNC B0 ;  /* 0x0000000000007941 */ /* 0x000fea0003800000 */
.L_x_1414:
[----:B------:R-:W-:Y:S01]  /*8480*/  ISETP.GE.AND P0, PT, R190, R112, PT ;  /* 0x00000070be00720c */ /* 0x000fe20003f06270 */
[----:B------:R-:W-:-:S12]  /*8490*/  BSSY B0, `(.L_x_1416) ;  /* 0x0000012000007945 */ /* 0x000fd80003800000 */
[----:B------:R-:W-:Y:S05]  /*84a0*/  @P0 BRA `(.L_x_1417) ;  /* 0x0000000000400947 */ /* 0x000fea0003800000 */
[----:B-1-34-:R-:W-:Y:S01]  /*84b0*/  IADD3 R47, P0, R48, 0x60, RZ ;  /* 0x00000060302f7810 */ /* 0x01afe20007f1e0ff */
[----:B------:R-:W-:Y:S01]  /*84c0*/  IMAD.MOV.U32 R44, RZ, RZ, R96 ;  /* 0x000000ffff2c7224 */ /* 0x000fe200078e0060 */
[----:B------:R-:W-:-:S03]  /*84d0*/  MOV R45, R102 ;  /* 0x00000066002d7202 */ /* 0x000fc60000000f00 */
        /* <DEDUP_REMOVED lines=13> */
.L_x_1417:
[----:B------:R-:W-:Y:S05]  /*85b0*/  BSYNC B0 ;  /* 0x0000000000007941 */ /* 0x000fea0003800000 */
.L_x_1416:
[----:B------:R-:W-:Y:S01]  /*85c0*/  @!PT LDS RZ, [RZ] ;  /* 0x00000000fffff984 */ /* 0x000fe20000000800 */
[----:B------:R-:W-:Y:S01]  /*85d0*/  @!PT LDS RZ, [RZ] ;  /* 0x00000000fffff984 */ /* 0x000fe20000000800 */
[----:B------:R-:W-:Y:S01]  /*85e0*/  @!PT LDS RZ, [RZ] ;  /* 0x00000000fffff984 */ /* 0x000fe20000000800 */
[----:B------:R-:W-:Y:S01]  /*85f0*/  @!PT LDS RZ, [RZ] ;  /* 0x00000000fffff984 */ /* 0x000fe20000000800 */
[----:B------:R5:W-:Y:S06]  /*8600*/  MEMBAR.ALL.CTA ;  /* 0x0000000000007992 */ /* 0x000bec0000008000 */
[----:B-----5:R-:W5:Y:S02]  /*8610*/  FENCE.VIEW.ASYNC.S ;  /* 0x00000000000073c6 */ /* 0x020f640000000000 */
[----:B-----5:R1:W-:Y:S01]  /*8620*/  BAR.SYNC.DEFER_BLOCKING R125, 0x80 ;  /* 0x0002007d0000751d */ /* 0x0203e20000010000 */
[----:B------:R-:W-:Y:S01]  /*8630*/  ISETP.NE.AND P4, PT, R104, RZ, PT ;  /* 0x000000ff6800720c */ /* 0x000fe20003f85270 */
[----:B------:R-:W-:-:S02]  /*8640*/  VIADD R185, R185, 0x1 ;  /* 0x00000001b9b97836 */ /* 0x000fc40000000000 */
[----:B0-2---:R-:W-:-:S03]  /*8650*/  @!P3 VIADD R103, R103, 0x288c0 ;  /* 0x000288c06767b836 */ /* 0x005fc60000000000 */
[C---:B------:R-:W-:Y:S02]  /*8660*/  ISETP.NE.AND P0, PT, R185.reuse, 0x2, PT ;  /* 0x00000002b900780c */ /* 0x040fe40003f05270 */
[----:B------:R-:W-:Y:S02]  /*8670*/  @!P3 PRMT R103, RZ, 0x654, R103 ;  /* 0x00000654ff67b816 */ /* 0x000fe40000000067 */
[----:B-1-34-:R-:W-:Y:S02]  /*8680*/  SEL R45, RZ, 0x1, P0 ;  /* 0x00000001ff2d7807 */ /* 0x01afe40000000000 */
[----:B------:R-:W-:Y:S02]  /*8690*/  SEL R185, R185, RZ, P0 ;  /* 0x000000ffb9b97207 */ /* 0x000fe40000000000 */
[----:B------:R-:W-:Y:S01]  /*86a0*/  LOP3.LUT R194, R194, R45, RZ, 0x3c, !PT ;  /* 0x0000002dc2c27212 */ /* 0x000fe200078e3cff */
[----:B------:R0:W-:Y:S01]  /*86b0*/  @!P3 SYNCS.ARRIVE.TRANS64.RED.A1T0 RZ, [R103+URZ], RZ ;  /* 0x000000ff67ffb9a7 */ /* 0x0001e2000810043f */
[----:B------:R-:W-:Y:S05]  /*86c0*/  @P4 BRA `(.L_x_1418) ;  /* 0xffffff9c00e04947 */ /* 0x000fea000383ffff */
[----:B------:R-:W1:Y:S01]  /*86d0*/  S2R R44, SR_TID.X ;  /* 0x00000000002c7919 */ /* 0x000e620000002100 */
[----:B------:R-:W-:Y:S02]  /*86e0*/  PLOP3.LUT P0, PT, PT, PT, PT, 0x8, 0x0 ;  /* 0x000000000000781c */ /* 0x000fe40003f0e170 */
[----:B-1----:R-:W-:-:S04]  /*86f0*/  SHF.R.U32.HI R44, RZ, 0x7, R44 ;  /* 0x00000007ff2c7819 */ /* 0x002fc8000001162c */
[----:B------:R-:W-:-:S13]  /*8700*/  ISETP.NE.AND P4, PT, R44, 0x1, PT ;  /* 0x000000012c00780c */ /* 0x000fda0003f85270 */
[----:B------:R-:W-:Y:S06]  /*8710*/  @!P4 BAR.ARV 0x9, 0x100 ;  /* 0x024400000000cb1d */ /* 0x000fec0000002000 */
.L_x_1328:
[----:B------:R-:W1:Y:S02]  /*8720*/  LDC.64 R6, c[0x0][0x9e0] ;  /* 0x00027800ff067b82 */ /* 0x000e640000000a00 */
[----:B-1----:R-:W-:Y:S01]  /*8730*/  ISETP.GE.AND P1, PT, R7, 0x1, PT ;  /* 0x000000010700780c */ /* 0x002fe20003f26270 */
[----:B------:R-:W-:-:S12]  /*8740*/  @P0 BRA `(.L_x_1419) ;  /* 0x00000000000c0947 */ /* 0x000fd80003800000 */
[----:B------:R-:W1:Y:S01]  /*8750*/  FENCE.VIEW.ASYNC.G ;  /* 0x00000000000073c6 */ /* 0x000e620000000100 */
[----:B------:R-:W-:Y:S05]  /*8760*/  WARPSYNC.ALL ;  /* 0x0000000000007948 */ /* 0x000fea0003800000 */
[----:B-1----:R-:W-:Y:S06]  /*8770*/  BAR.ARV 0xc, 0x120 ;  /* 0x0304800000007b1d */ /* 0x002fec0000002000 */
.L_x_1419:
[----:B------:R-:W-:Y:S01]  /*8780*/  IMAD.IADD R0, R119, 0x1, R6 ;  /* 0x0000000177007824 */ /* 0x000fe200078e0206 */
[----:B------:R-:W-:Y:S06]  /*8790*/  @!P1 BRA `(.L_x_1420) ;  /* 0x0000000000489947 */ /* 0x000fec0003800000 */
[C---:B------:R-:W-:Y:S01]  /*87a0*/  ISETP.GT.AND P0, PT, R119.reuse, RZ, PT ;  /* 0x000000ff7700720c */ /* 0x040fe20003f04270 */
[----:B------:R-:W-:Y:S01]  /*87b0*/  BSSY B0, `(.L_x_1421) ;  /* 0x000000e000007945 */ /* 0x000fe20003800000 */
[----:B------:R-:W-:-:S11]  /*87c0*/  VIADD R3, R119, 0xffffffff ;  /* 0xffffffff77037836 */ /* 0x000fd60000000000 */
        /* <DEDUP_REMOVED lines=8> */
.L_x_1422:
[----:B------:R-:W-:-:S13]  /*8850*/  ISETP.NE.AND P0, PT, R7, 0x1, PT ;  /* 0x000000010700780c */ /* 0x000fda0003f05270 */
[----:B------:R-:W1:Y:S02]  /*8860*/  @P0 LDC.64 R4, c[0x0][0x9e8] ;  /* 0x00027a00ff040b82 */ /* 0x000e640000000a00 */
[----:B-1----:R-:W-:-:S05]  /*8870*/  @P0 IMAD.HI.U32 R4, R3, R4, RZ ;  /* 0x0000000403040227 */ /* 0x002fca00078e00ff */
[----:B------:R-:W-:-:S07]  /*8880*/  @P0 SHF.R.U32.HI R3, RZ, R5, R4 ;  /* 0x00000005ff030219 */ /* 0x000fce0000011604 */
.L_x_1423:
[----:B------:R-:W-:Y:S05]  /*8890*/  BSYNC B0 ;  /* 0x0000000000007941 */ /* 0x000fea0003800000 */
.L_x_1421:
[----:B------:R-:W-:-:S05]  /*88a0*/  IMAD R3, R3, R7, R7 ;  /* 0x0000000703037224 */ /* 0x000fca00078e0207 */
[----:B------:R-:W-:-:S07]  /*88b0*/  VIMNMX R0, R0, R3, PT ;  /* 0x0000000300007248 */ /* 0x000fce0003fe0100 */
.L_x_1420:
[----:B------:R-:W-:Y:S01]  /*88c0*/  IADD3 R0, R0, 0x7f, RZ ;  /* 0x0000007f00007810 */ /* 0x000fe20007ffe0ff */
[----:B------:R-:W-:-:S03]  /*88d0*/  ULDC UR4, c[0x0][0x9dc] ;  /* 0x0002770000047ab9 */ /* 0x000fc60000000800 */
[----:B------:R-:W-:-:S04]  /*88e0*/  SHF.R.S32.HI R3, RZ, 0x1f, R0 ;  /* 0x0000001fff037819 */ /* 0x000fc80000011400 */
[----:B------:R-:W-:-:S04]  /*88f0*/  LEA.HI R3, R3, R0, RZ, 0x7 ;  /* 0x0000000003037211 */ /* 0x000fc800078f38ff */
[----:B------:R-:W-:Y:S01]  /*8900*/  SHF.R.S32.HI R0, RZ, 0x7, R3 ;  /* 0x00000007ff007819 */ /* 0x000fe20000011403 */
[----:B------:R-:W-:-:S03]  /*8910*/  VIADD R3, R118, -UR4 ;  /* 0x8000000476037c36 */ /* 0x000fc60008000000 */
[----:B------:R-:W-:Y:S01]  /*8920*/  VIMNMX R129, R129, R0, PT ;  /* 0x0000000081817248 */ /* 0x000fe20003fe0100 */
[----:B------:R-:W-:Y:S06]  /*8930*/  @!P1 BRA `(.L_x_1424) ;  /* 0x0000000000449947 */ /* 0x000fec0003800000 */
[----:B------:R-:W-:Y:S01]  /*8940*/  ISETP.GT.AND P0, PT, R118, -0x1, PT ;  /* 0xffffffff7600780c */ /* 0x000fe20003f04270 */
[----:B------:R-:W-:-:S12]  /*8950*/  BSSY B0, `(.L_x_1425) ;  /* 0x000000d000007945 */ /* 0x000fd80003800000 */
        /* <DEDUP_REMOVED lines=8> */
.L_x_1426:
[----:B------:R-:W-:-:S13]  /*89e0*/  ISETP.NE.AND P0, PT, R7, 0x1, PT ;  /* 0x000000010700780c */ /* 0x000fda0003f05270 */
[----:B------:R-:W1:Y:S02]  /*89f0*/  @P0 LDC.64 R4, c[0x0][0x9e8] ;  /* 0x00027a00ff040b82 */ /* 0x000e640000000a00 */
[----:B-1----:R-:W-:-:S05]  /*8a00*/  @P0 IMAD.HI.U32 R4, R118, R4, RZ ;  /* 0x0000000476040227 */ /* 0x002fca00078e00ff */
[----:B------:R-:W-:-:S07]  /*8a10*/  @P0 SHF.R.U32.HI R118, RZ, R5, R4 ;  /* 0x00000005ff760219 */ /* 0x000fce0000011604 */
.L_x_1427:
[----:B------:R-:W-:Y:S05]  /*8a20*/  BSYNC B0 ;  /* 0x0000000000007941 */ /* 0x000fea0003800000 */
.L_x_1425:
[----:B------:R-:W-:-:S05]  /*8a30*/  IMAD R118, R118, R7, RZ ;  /* 0x0000000776767224 */ /* 0x000fca00078e02ff */
[----:B------:R-:W-:-:S07]  /*8a40*/  VIMNMX R3, R3, R118, !PT ;  /* 0x0000007603037248 */ /* 0x000fce0007fe0100 */
.L_x_1424:
[----:B------:R-:W-:Y:S01]  /*8a50*/  SHF.R.S32.HI R4, RZ, 0x1f, R3 ;  /* 0x0000001fff047819 */ /* 0x000fe20000011403 */
[----:B------:R-:W-:Y:S01]  /*8a60*/  IMAD.MOV.U32 R0, RZ, RZ, RZ ;  /* 0x000000ffff007224 */ /* 0x000fe200078e00ff */
[----:B------:R-:W-:Y:S02]  /*8a70*/  PLOP3.LUT P0, PT, PT, PT, PT, 0x80, 0x0 ;  /* 0x000000000000781c */ /* 0x000fe40003f0f070 */
[----:B------:R-:W-:Y:S02]  /*8a80*/  CS2R R150, SRZ ;  /* 0x0000000000967805 */ /* 0x000fe4000001ff00 */
[----:B------:R-:W-:Y:S01]  /*8a90*/  LEA.HI R4, R4, R3, RZ, 0x7 ;  /* 0x0000000304047211 */ /* 0x000fe200078f38ff */
[----:B------:R-:W-:Y:S01]  /*8aa0*/  IMAD.MOV.U32 R3, RZ, RZ, RZ ;  /* 0x000000ffff037224 */ /* 0x000fe200078e00ff */
[----:B------:R-:W-:Y:S02]  /*8ab0*/  CS2R R148, SRZ ;  /* 0x0000000000947805 */ /* 0x000fe4000001ff00 */
[----:B------:R-:W-:-:S02]  /*8ac0*/  CS2R R146, SRZ ;  /* 0x0000000000927805 */ /* 0x000fc4000001ff00 */
[----:B------:R-:W-:Y:S02]  /*8ad0*/  SHF.R.S32.HI R4, RZ, 0x7, R4 ;  /* 0x00000007ff047819 */ /* 0x000fe40000011404 */
[----:B------:R-:W-:Y:S02]  /*8ae0*/  CS2R R144, SRZ ;  /* 0x0000000000907805 */ /* 0x000fe4000001ff00 */
[----:B------:R-:W-:Y:S01]  /*8af0*/  CS2R R34, SRZ ;  /* 0x0000000000227805 */ /* 0x000fe2000001ff00 */
[----:B------:R-:W-:Y:S01]  /*8b00*/  IMAD.MOV.U32 R142, RZ, RZ, RZ ;  /* 0x000000ffff8e7224 */ /* 0x000fe200078e00ff */
[----:B------:R-:W-:Y:S01]  /*8b10*/  VIMNMX R198, RZ, R4, !PT ;  /* 0x00000004ffc67248 */ /* 0x000fe20007fe0100 */
[----:B------:R-:W-:Y:S01]  /*8b20*/  IMAD.MOV.U32 R141, RZ, RZ, RZ ;  /* 0x000000ffff8d7224 */ /* 0x000fe200078e00ff */
[----:B------:R-:W-:Y:S01]  /*8b30*/  CS2R R138, SRZ ;  /* 0x00000000008a7805 */ /* 0x000fe2000001ff00 */
[----:B------:R-:W-:Y:S01]  /*8b40*/  IMAD.MOV.U32 R137, RZ, RZ, RZ ;  /* 0x000000ffff897224 */ /* 0x000fe200078e00ff */
[----:B------:R-:W-:-:S02]  /*8b50*/  ISETP.GT.AND P1, PT, R129, R198, PT ;  /* 0x000000c68100720c */ /* 0x000fc40003f24270 */
[----:B------:R-:W-:Y:S02]  /*8b60*/  CS2R R32, SRZ ;  /* 0x0000000000207805 */ /* 0x000fe4000001ff00 */
[----:B------:R-:W-:Y:S02]  /*8b70*/  CS2R R134, SRZ ;  /* 0x0000000000867805 */ /* 0x000fe4000001ff00 */
[----:B------:R-:W-:Y:S02]  /*8b80*/  MOV R133, RZ ;  /* 0x000000ff00857202 */ /* 0x000fe40000000f00 */
[----:B------:R-:W-:Y:S02]  /*8b90*/  CS2R R30, SRZ ;  /* 0x00000000001e7805 */ /* 0x000fe4000001ff00 */
[----:B------:R-:W-:Y:S01]  /*8ba0*/  CS2R R130, SRZ ;  /* 0x0000000000827805 */ /* 0x000fe2000001ff00 */
[----:B------:R-:W-:Y:S01]  /*8bb0*/  IMAD.MOV.U32 R128, RZ, RZ, RZ ;  /* 0x000000ffff807224 */ /* 0x000fe200078e00ff */
[----:B------:R-:W-:-:S02]  /*8bc0*/  CS2R R126, SRZ ;  /* 0x00000000007e7805 */ /* 0x000fc4000001ff00 */
[----:B------:R-:W-:Y:S02]  /*8bd0*/  CS2R R124, SRZ ;  /* 0x00000000007c7805 */ /* 0x000fe4000001ff00 */
[----:B------:R-:W-:Y:S02]  /*8be0*/  CS2R R122, SRZ ;  /* 0x00000000007a7805 */ /* 0x000fe4000001ff00 */
[----:B------:R-:W-:Y:S02]  /*8bf0*/  CS2R R120, SRZ ;  /* 0x0000000000787805 */ /* 0x000fe4000001ff00 */
[----:B------:R-:W-:Y:S01]  /*8c00*/  CS2R R118, SRZ ;  /* 0x0000000000767805 */ /* 0x000fe2000001ff00 */
[----:B------:R-:W-:Y:S01]  /*8c10*/  IMAD.MOV.U32 R116, RZ, RZ, RZ ;  /* 0x000000ffff747224 */ /* 0x000fe200078e00ff */
[----:B------:R-:W-:Y:S02]  /*8c20*/  CS2R R114, SRZ ;  /* 0x0000000000727805 */ /* 0x000fe4000001ff00 */
[----:B------:R-:W-:-:S02]  /*8c30*/  CS2R R112, SRZ ;  /* 0x0000000000707805 */ /* 0x000fc4000001ff00 */
[----:B------:R-:W-:Y:S02]  /*8c40*/  CS2R R110, SRZ ;  /* 0x00000000006e7805 */ /* 0x000fe4000001ff00 */
[----:B------:R-:W-:Y:S02]  /*8c50*/  CS2R R108, SRZ ;  /* 0x00000000006c7805 */ /* 0x000fe4000001ff00 */
[----:B------:R-:W-:Y:S02]  /*8c60*/  CS2R R106, SRZ ;  /* 0x00000000006a7805 */ /* 0x000fe4000001ff00 */
[----:B------:R-:W-:Y:S02]  /*8c70*/  CS2R R104, SRZ ;  /* 0x0000000000687805 */ /* 0x000fe4000001ff00 */
[----:B0-----:R-:W-:Y:S02]  /*8c80*/  CS2R R102, SRZ ;  /* 0x0000000000667805 */ /* 0x001fe4000001ff00 */
[----:B------:R-:W-:-:S02]  /*8c90*/  CS2R R100, SRZ ;  /* 0x0000000000647805 */ /* 0x000fc4000001ff00 */
[----:B------:R-:W-:Y:S02]  /*8ca0*/  CS2R R98, SRZ ;  /* 0x0000000000627805 */ /* 0x000fe4000001ff00 */
[----:B------:R-:W-:Y:S02]  /*8cb0*/  CS2R R96, SRZ ;  /* 0x0000000000607805 */ /* 0x000fe4000001ff00 */
[----:B------:R-:W-:Y:S01]  /*8cc0*/  CS2R R6, SRZ ;  /* 0x0000000000067805 */ /* 0x000fe2000001ff00 */
[----:B------:R-:W-:Y:S01]  /*8cd0*/  IMAD.MOV.U32 R94, RZ, RZ, RZ ;  /* 0x000000ffff5e7224 */ /* 0x000fe200078e00ff */
[----:B------:R-:W-:Y:S01]  /*8ce0*/  CS2R R90, SRZ ;  /* 0x00000000005a7805 */ /* 0x000fe2000001ff00 */
[----:B------:R-:W-:Y:S01]  /*8cf0*/  IMAD.MOV.U32 R37, RZ, RZ, RZ ;  /* 0x000000ffff257224 */ /* 0x000fe200078e00ff */
[----:B------:R-:W-:Y:S01]  /*8d00*/  CS2R R88, SRZ ;  /* 0x0000000000587805 */ /* 0x000fe2000001ff00 */
[----:B------:R-:W-:Y:S06]  /*8d10*/  @!P1 BRA `(.L_x_1428) ;  /* 0x0000013800849947 */ /* 0x000fec0003800000 */
[----:B------:R-:W-:-:S03]  /*8d20*/  UMOV UR4, 0xffffffff ;  /* 0xffffffff00047882 */ /* 0x000fc60000000000 */
[----:B------:R-:W-:Y:S05]  /*8d30*/  BRA.DIV UR4, `(.L_x_1429) ;  /* 0x000001ba04c87947 */ /* 0x000fea000b800000 */
[----:B------:R0:W1:Y:S02]  /*8d40*/  SHFL.IDX PT, R196, R227, RZ, 0x1f ;  /* 0x00001fffe3c47589 */ /* 0x00006400000e0000 */
.L_x_1722:
[----:B-1----:R-:W-:-:S04]  /*8d50*/  LEA.HI R0, R196, R196, RZ, 0x1 ;  /* 0x000000c4c4007211 */ /* 0x002fc800078f08ff */
[----:B------:R-:W-:Y:S01]  /*8d60*/  LOP3.LUT R3, R0, 0x1e, RZ, 0xc0, !PT ;  /* 0x0000001e00037812 */ /* 0x000fe200078ec0ff */
[----:B------:R-:W-:-:S04]  /*8d70*/  IMAD.U32 R0, RZ, RZ, UR38 ;  /* 0x00000026ff007e24 */ /* 0x000fc8000f8e00ff */
[----:B------:R-:W-:Y:S01]  /*8d80*/  IMAD.IADD R3, R196, 0x1, -R3 ;  /* 0x00000001c4037824 */ /* 0x000fe200078e0a03 */
[----:B------:R-:W-:-:S04]  /*8d90*/  LOP3.LUT P0, RZ, R0, 0x3ff, RZ, 0xc0, !PT ;  /* 0x000003ff00ff7812 */ /* 0x000fc8000780c0ff */
[----:B------:R-:W-:Y:S02]  /*8da0*/  LEA R3, R3, UR38, 0xd ;  /* 0x0000002603037c11 */ /* 0x000fe4000f8e68ff */
[----:B------:R-:W-:Y:S02]  /*8db0*/  P2R R24, PR, RZ, 0x1 ;  /* 0x00000001ff187803 */ /* 0x000fe40000000000 */
[----:B------:R-:W-:-:S04]  /*8dc0*/  SHF.R.U32.HI R3, RZ, 0x4, R3 ;  /* 0x00000004ff037819 */ /* 0x000fc80000011603 */
[----:B------:R-:W-:Y:S01]  /*8dd0*/  LOP3.LUT R52, R3, 0x3fff, RZ, 0xc0, !PT ;  /* 0x00003fff03347812 */ /* 0x000fe200078ec0ff */
[----:B------:R-:W-:Y:S06]  /*8de0*/  @!P0 BRA `(.L_x_1430) ;  /* 0x0000000000408947 */ /* 0x000fec0003800000 */
[----:B------:R-:W-:Y:S01]  /*8df0*/  MOV R0, 0x0 ;  /* 0x0000000000007802 */ /* 0x000fe20000000f00 */
[----:B------:R-:W-:Y:S01]  /*8e00*/  ULDC.64 UR4, c[0x4][0xa0] ;  /* 0x0100280000047ab9 */ /* 0x000fe20000000a00 */
[----:B------:R-:W-:Y:S01]  /*8e10*/  ULDC.64 UR6, c[0x4][0xa8] ;  /* 0x01002a0000067ab9 */ /* 0x000fe20000000a00 */
[----:B------:R-:W-:Y:S01]  /*8e20*/  MOV R4, UR4 ;  /* 0x0000000400047c02 */ /* 0x000fe20008000f00 */
[----:B------:R1:W2:Y:S01]  /*8e30*/  LDC.64 R14, c[0x4][R0] ;  /* 0x01000000000e7b82 */ /* 0x0002a20000000a00 */
[----:B------:R-:W-:Y:S01]  /*8e40*/  IMAD.U32 R5, RZ, RZ, UR5 ;  /* 0x00000005ff057e24 */ /* 0x000fe2000f8e00ff */
[----:B------:R-:W-:Y:S01]  /*8e50*/  ULDC.64 UR4, c[0x4][0x20] ;  /* 0x0100080000047ab9 */ /* 0x000fe20000000a00 */
[----:B------:R-:W-:Y:S01]  /*8e60*/  IMAD.U32 R6, RZ, RZ, UR6 ;  /* 0x00000006ff067e24 */ /* 0x000fe2000f8e00ff */
[----:B------:R-:W-:Y:S01]  /*8e70*/  MOV R12, 0x1 ;  /* 0x00000001000c7802 */ /* 0x000fe20000000f00 */
[----:B------:R-:W-:Y:S02]  /*8e80*/  IMAD.U32 R7, RZ, RZ, UR7 ;  /* 0x00000007ff077e24 */ /* 0x000fe4000f8e00ff */
[----:B------:R-:W-:-:S02]  /*8e90*/  IMAD.U32 R10, RZ, RZ, UR4 ;  /* 0x00000004ff0a7e24 */ /* 0x000fc4000f8e00ff */
[----:B------:R-:W-:Y:S02]  /*8ea0*/  IMAD.U32 R11, RZ, RZ, UR5 ;  /* 0x00000005ff0b7e24 */ /* 0x000fe4000f8e00ff */
[----:B------:R-:W-:Y:S02]  /*8eb0*/  IMAD.MOV.U32 R8, RZ, RZ, 0x70 ;  /* 0x00000070ff087424 */ /* 0x000fe400078e00ff */
[----:B-1----:R-:W-:-:S07]  /*8ec0*/  IMAD.MOV.U32 R13, RZ, RZ, RZ ;  /* 0x000000ffff0d7224 */ /* 0x002fce00078e00ff */
[----:B------:R-:W-:-:S07]  /*8ed0*/  LEPC R20, `(.L_x_1430) ;  /* 0x000000001014794e */ /* 0x000fce0000000000 */
[----:B0-2--5:R-:W-:Y:S05]  /*8ee0*/  CALL.ABS.NOINC R14 ;  /* 0x000000000e007343 */ /* 0x025fea0003c00000 */
.L_x_1430:
[----:B------:R-:W-:Y:S02]  /*8ef0*/  ULDC UR4, c[0x0][0x3d4] ;  /* 0x0000f50000047ab9 */ /* 0x000fe40000000800 */
[----:B------:R-:W-:-:S13]  /*8f00*/  ISETP.LT.AND P0, PT, RZ, UR4, PT ;  /* 0x00000004ff007c0c */ /* 0x000fda000bf01270 */
[----:B------:R-:W-:Y:S05]  /*8f10*/  @P0 BRA `(.L_x_1431) ;  /* 0x00000000003c0947 */ /* 0x000fea0003800000 */
[----:B------:R-:W-:-:S04]  /*8f20*/  LEA.HI R0, R221, R221, RZ, 0x1 ;  /* 0x000000dddd007211 */ /* 0x000fc800078f08ff */
        /* <DEDUP_REMOVED lines=8> */
.L_x_1434:
[----:B--2---:R2:W3:Y:S02]  /*8fb0*/  SYNCS.PHASECHK.TRANS64.TRYWAIT P0, [R2+URZ+0x28800], R3 ;  /* 0x02880003020075a7 */ /* 0x0044e4000800017f */
[----:B---3--:R-:W-:Y:S05]  /*8fc0*/  @!P0 NANOSLEEP.SYNCS 0x989680 ;  /* 0x009896800000895d */ /* 0x008fea0003900000 */
[----:B------:R-:W3:Y:S02]  /*8fd0*/  @!P0 SYNCS.PHASECHK.TRANS64 P0, [R2+URZ+0x28800], R3 ;  /* 0x02880003020085a7 */ /* 0x000ee4000800007f */
[----:B---3--:R-:W-:Y:S05]  /*8fe0*/  @!P0 BRA `(.L_x_1434) ;  /* 0xfffffffc00f08947 */ /* 0x008fea000383ffff */
.L_x_1433:
[----:B------:R-:W-:Y:S05]  /*8ff0*/  BSYNC B0 ;  /* 0x0000000000007941 */ /* 0x000fea0003800000 */
.L_x_1432:
[----:B------:R-:W-:Y:S05]  /*9000*/  BRA `(.L_x_1435) ;  /* 0x0000005000347947 */ /* 0x000fea0003800000 */
.L_x_1431:
[----:B------:R-:W1:Y:S01]  /*9010*/  LDC.64 R12, c[0x0][0x3d8] ;  /* 0x0000f600ff0c7b82 */ /* 0x000e620000000a00 */
[----:B-----5:R-:W-:Y:S01]  /*9020*/  SHF.R.S32.HI R3, RZ, 0x1f, R117 ;  /* 0x0000001fff037819 */ /* 0x020fe20000011475 */
[----:B------:R-:W-:Y:S01]  /*9030*/  IMAD.MOV.U32 R6, RZ, RZ, R16 ;  /* 0x000000ffff067224 */ /* 0x000fe200078e0010 */
[----:B------:R-:W-:Y:S01]  /*9040*/  ISETP.NE.AND P4, PT, R24, RZ, PT ;  /* 0x000000ff1800720c */ /* 0x000fe20003f85270 */
[----:B------:R-:W-:Y:S01]  /*9050*/  IMAD.MOV.U32 R7, RZ, RZ, R17 ;  /* 0x000000ffff077224 */ /* 0x000fe200078e0011 */
[--C-:B------:R-:W-:Y:S01]  /*9060*/  SHF.R.S32.HI R5, RZ, 0x1f, R22.reuse ;  /* 0x0000001fff057819 */ /* 0x100fe20000011416 */
[----:B------:R-:W-:Y:S02]  /*9070*/  IMAD.MOV.U32 R4, RZ, RZ, R22 ;  /* 0x000000ffff047224 */ /* 0x000fe400078e0016 */
[----:B------:R-:W2:Y:S01]  /*9080*/  LDC.64 R14, c[0x0][0x3e8] ;  /* 0x0000fa00ff0e7b82 */ /* 0x000ea20000000a00 */
[-C--:B-1----:R-:W-:Y:S01]  /*9090*/  IMAD R0, R3, R12.reuse, RZ ;  /* 0x0000000c03007224 */ /* 0x082fe200078e02ff */
[----:B------:R-:W-:Y:S01]  /*90a0*/  SHF.L.U64.HI R30, R12, 0x5, R13 ;  /* 0x000000050c1e7819 */ /* 0x000fe2000001020d */
[----:B------:R-:W-:-:S04]  /*90b0*/  IMAD.WIDE.U32 R8, R18, R12, R6 ;  /* 0x0000000c12087225 */ /* 0x000fc800078e0006 */
[----:B------:R-:W-:Y:S02]  /*90c0*/  IMAD R21, R19, R12, RZ ;  /* 0x0000000c13157224 */ /* 0x000fe400078e02ff */
[-C--:B--2---:R-:W-:Y:S01]  /*90d0*/  IMAD R20, R3, R14.reuse, RZ ;  /* 0x0000000e03147224 */ /* 0x084fe200078e02ff */
[----:B------:R-:W-:Y:S01]  /*90e0*/  SHF.L.U64.HI R28, R14, 0x5, R15 ;  /* 0x000000050e1c7819 */ /* 0x000fe2000001020f */
[----:B------:R-:W-:-:S04]  /*90f0*/  IMAD.WIDE.U32 R10, R18, R14, R6 ;  /* 0x0000000e120a7225 */ /* 0x000fc800078e0006 */
[----:B------:R-:W-:-:S04]  /*9100*/  IMAD.WIDE.U32 R6, R18, R12, R4 ;  /* 0x0000000c12067225 */ /* 0x000fc800078e0004 */
[----:B------:R-:W-:-:S04]  /*9110*/  IMAD.WIDE.U32 R54, R117, R12, RZ ;  /* 0x0000000c75367225 */ /* 0x000fc800078e00ff */
[----:B------:R-:W-:Y:S01]  /*9120*/  IMAD R3, R19, R14, RZ ;  /* 0x0000000e13037224 */ /* 0x000fe200078e02ff */
[-C--:B------:R-:W-:Y:S01]  /*9130*/  IADD3 R27, P2, R8, R54.reuse, RZ ;  /* 0x00000036081b7210 */ /* 0x080fe20007f5e0ff */
[C---:B------:R-:W-:Y:S01]  /*9140*/  IMAD R59, R117.reuse, R13, R0 ;  /* 0x0000000d753b7224 */ /* 0x040fe200078e0200 */
[----:B------:R-:W-:Y:S01]  /*9150*/  IADD3 R63, P0, R6, R54, RZ ;  /* 0x00000036063f7210 */ /* 0x000fe20007f1e0ff */
[C---:B------:R-:W-:Y:S02]  /*9160*/  IMAD R53, R117.reuse, R15, R20 ;  /* 0x0000000f75357224 */ /* 0x040fe400078e0214 */
[----:B------:R-:W-:-:S04]  /*9170*/  IMAD.WIDE.U32 R56, R117, R14, RZ ;  /* 0x0000000e75387225 */ /* 0x000fc800078e00ff */
[----:B------:R-:W-:Y:S01]  /*9180*/  IMAD.WIDE.U32 R4, R18, R14, R4 ;  /* 0x0000000e12047225 */ /* 0x000fe200078e0004 */
[----:B------:R-:W-:Y:S02]  /*9190*/  IADD3 R53, R53, R57, RZ ;  /* 0x0000003935357210 */ /* 0x000fe40007ffe0ff */
[-C--:B------:R-:W-:Y:S01]  /*91a0*/  IADD3 R33, P3, R10, R56.reuse, RZ ;  /* 0x000000380a217210 */ /* 0x080fe20007f7e0ff */
[----:B------:R-:W-:Y:S01]  /*91b0*/  IMAD R21, R18, R13, R21 ;  /* 0x0000000d12157224 */ /* 0x000fe200078e0215 */
[----:B------:R-:W-:Y:S01]  /*91c0*/  IADD3 R61, P1, R4, R56, RZ ;  /* 0x00000038043d7210 */ /* 0x000fe20007f3e0ff */
[----:B------:R-:W-:Y:S02]  /*91d0*/  IMAD R3, R18, R15, R3 ;  /* 0x0000000f12037224 */ /* 0x000fe400078e0203 */
[----:B------:R-:W-:Y:S02]  /*91e0*/  IMAD.IADD R59, R59, 0x1, R55 ;  /* 0x000000013b3b7824 */ /* 0x000fe400078e0237 */
[----:B------:R-:W-:Y:S01]  /*91f0*/  IMAD.SHL.U32 R29, R12, 0x20, RZ ;  /* 0x000000200c1d7824 */ /* 0x000fe200078e00ff */
[----:B------:R-:W-:Y:S01]  /*9200*/  IADD3.X R75, R53, R5, R3, P1, !PT ;  /* 0x00000005354b7210 */ /* 0x000fe20000ffe403 */
[----:B------:R-:W-:Y:S01]  /*9210*/  IMAD.SHL.U32 R24, R14, 0x20, RZ ;  /* 0x000000200e187824 */ /* 0x000fe200078e00ff */
[----:B------:R-:W-:-:S02]  /*9220*/  IADD3.X R65, R59, R7, R21, P0, !PT ;  /* 0x000000073b417210 */ /* 0x000fc400007fe415 */
[----:B------:R-:W-:Y:S02]  /*9230*/  IADD3.X R31, R59, R21, R9, P2, !PT ;  /* 0x000000153b1f7210 */ /* 0x000fe400017fe409 */
[----:B------:R-:W-:Y:S01]  /*9240*/  IADD3.X R35, R53, R3, R11, P3, !PT ;  /* 0x0000000335237210 */ /* 0x000fe20001ffe40b */
[----:B------:R-:W-:Y:S06]  /*9250*/  @!P4 BRA `(.L_x_1436) ;  /* 0x000000000040c947 */ /* 0x000fec0003800000 */
        /* <DEDUP_REMOVED lines=15> */
[----:B0-2---:R-:W-:Y:S05]  /*9350*/  CALL.ABS.NOINC R14 ;  /* 0x000000000e007343 */ /* 0x005fea0003c00000 */
.L_x_1436:
[----:B------:R-:W1:Y:S01]  /*9360*/  LDC.64 R12, c[0x0][0x3d8] ;  /* 0x0000f600ff0c7b82 */ /* 0x000e620000000a00 */
[----:B------:R-:W-:Y:S01]  /*9370*/  SHF.R.S32.HI R3, RZ, 0x1f, R197 ;  /* 0x0000001fff037819 */ /* 0x000fe200000114c5 */
[----:B------:R-:W-:Y:S01]  /*9380*/  ULDC.U8 UR4, c[0x0][0x3f0] ;  /* 0x0000fc0000047ab9 */ /* 0x000fe20000000000 */
[----:B------:R-:W-:Y:S01]  /*9390*/  BSSY B0, `(.L_x_1437) ;  /* 0x00004cc000007945 */ /* 0x000fe20003800000 */
[----:B------:R-:W-:-:S04]  /*93a0*/  ISETP.NE.AND P0, PT, RZ, UR4, PT ;  /* 0x00000004ff007c0c */ /* 0x000fc8000bf05270 */
[----:B------:R-:W2:Y:S01]  /*93b0*/  LDC.64 R10, c[0x0][0x3e8] ;  /* 0x0000fa00ff0a7b82 */ /* 0x000ea20000000a00 */
[-C--:B-1----:R-:W-:Y:S02]  /*93c0*/  IMAD R0, R3, R12.reuse, RZ ;  /* 0x0000000c03007224 */ /* 0x082fe400078e02ff */
[----:B------:R-:W-:-:S04]  /*93d0*/  IMAD.WIDE.U32 R4, R197, R12, RZ ;  /* 0x0000000cc5047225 */ /* 0x000fc800078e00ff */
[-C--:B--2---:R-:W-:Y:S02]  /*93e0*/  IMAD R6, R3, R10.reuse, RZ ;  /* 0x0000000a03067224 */ /* 0x084fe400078e02ff */
[C---:B------:R-:W-:Y:S02]  /*93f0*/  IMAD R3, R197.reuse, R13, R0 ;  /* 0x0000000dc5037224 */ /* 0x040fe400078e0200 */
[----:B------:R-:W-:-:S04]  /*9400*/  IMAD.WIDE.U32 R8, R197, R10, RZ ;  /* 0x0000000ac5087225 */ /* 0x000fc800078e00ff */
[----:B------:R-:W-:Y:S01]  /*9410*/  IMAD R7, R197, R11, R6 ;  /* 0x0000000bc5077224 */ /* 0x000fe200078e0206 */
[C---:B------:R-:W-:Y:S01]  /*9420*/  SHF.L.U32 R6, R4.reuse, 0x7, RZ ;  /* 0x0000000704067819 */ /* 0x040fe200000006ff */
[----:B------:R-:W-:Y:S02]  /*9430*/  IMAD.IADD R5, R5, 0x1, R3 ;  /* 0x0000000105057824 */ /* 0x000fe400078e0203 */
[----:B------:R-:W-:Y:S02]  /*9440*/  IMAD R0, R197, -0x80, R193 ;  /* 0xffffff80c5007824 */ /* 0x000fe400078e02c1 */
[----:B------:R-:W-:Y:S01]  /*9450*/  IMAD.IADD R3, R9, 0x1, R7 ;  /* 0x0000000109037824 */ /* 0x000fe200078e0207 */
[----:B------:R-:W-:Y:S01]  /*9460*/  SHF.L.U64.HI R7, R4, 0x7, R5 ;  /* 0x0000000704077819 */ /* 0x000fe20000010205 */
[----:B------:R-:W-:Y:S01]  /*9470*/  IMAD.SHL.U32 R4, R8, 0x80, RZ ;  /* 0x0000008008047824 */ /* 0x000fe200078e00ff */
[----:B------:R-:W-:Y:S02]  /*9480*/  VIMNMX R73, R0, 0x80, PT ;  /* 0x0000008000497848 */ /* 0x000fe40003fe0100 */
[----:B------:R-:W-:Y:S01]  /*9490*/  SHF.L.U64.HI R5, R8, 0x7, R3 ;  /* 0x0000000708057819 */ /* 0x000fe20000010203 */
[----:B------:R-:W-:Y:S06]  /*94a0*/  @!P0 BRA `(.L_x_1438) ;  /* 0x0000002400b08947 */ /* 0x000fec0003800000 */
[----:B------:R-:W1:Y:S01]  /*94b0*/  LDC R0, c[0x0][0x428] ;  /* 0x00010a00ff007b82 */ /* 0x000e620000000800 */
[-C--:B------:R-:W-:Y:S01]  /*94c0*/  ISETP.GE.AND P0, PT, R18, R73.reuse, PT ;  /* 0x000000491200720c */ /* 0x080fe20003f06270 */
[----:B------:R-:W-:Y:S01]  /*94d0*/  BSSY B1, `(.L_x_1439) ;  /* 0x0000023000017945 */ /* 0x000fe20003800000 */
[----:B------:R-:W-:Y:S02]  /*94e0*/  ISETP.GE.AND P1, PT, R189, R73, PT ;  /* 0x00000049bd00720c */ /* 0x000fe40003f26270 */
        /* <DEDUP_REMOVED lines=8> */
[----:B-1----:R-:W-:-:S13]  /*9570*/  ISETP.NE.AND P4, PT, R0, 0x1, PT ;  /* 0x000000010000780c */ /* 0x002fda0003f85270 */
[----:B------:R-:W1:Y:S08]  /*9580*/  @P4 LDC R20, c[0x0][0x42c] ;  /* 0x00010b00ff144b82 */ /* 0x000e700000000800 */
[----:B------:R-:W2:Y:S01]  /*9590*/  @P4 LDC R21, c[0x0][0x430] ;  /* 0x00010c00ff154b82 */ /* 0x000ea20000000800 */
[----:B------:R-:W-:Y:S05]  /*95a0*/  @P0 BRA `(.L_x_1440) ;  /* 0x0000000000540947 */ /* 0x000fea0003800000 */
[----:B------:R-:W-:Y:S01]  /*95b0*/  IADD3 R3, P2, R6, R63, RZ ;  /* 0x0000003f06037210 */ /* 0x000fe20007f5e0ff */
[----:B------:R-:W-:Y:S01]  /*95c0*/  ULDC.64 UR4, c[0x0][0x3c8] ;  /* 0x0000f20000047ab9 */ /* 0x000fe20000000a00 */
[----:B------:R-:W-:Y:S01]  /*95d0*/  ULDC.64 UR6, c[0x0][0x3e0] ;  /* 0x0000f80000067ab9 */ /* 0x000fe20000000a00 */
[----:B------:R-:W-:Y:S02]  /*95e0*/  CS2R R50, SRZ ;  /* 0x0000000000327805 */ /* 0x000fe4000001ff00 */
[----:B------:R-:W-:Y:S01]  /*95f0*/  LEA R8, P3, R3, UR4, 0x1 ;  /* 0x0000000403087c11 */ /* 0x000fe2000f8608ff */
[----:B------:R-:W-:Y:S01]  /*9600*/  IMAD.X R14, R7, 0x1, R65, P2 ;  /* 0x00000001070e7824 */ /* 0x000fe200010e0641 */
[----:B------:R-:W-:Y:S01]  /*9610*/  ULDC UR4, c[0x0][0x3d4] ;  /* 0x0000f50000047ab9 */ /* 0x000fe20000000800 */
[----:B------:R-:W-:Y:S02]  /*9620*/  IADD3 R0, P2, R4, R61, RZ ;  /* 0x0000003d04007210 */ /* 0x000fe40007f5e0ff */
[----:B------:R-:W-:-:S02]  /*9630*/  CS2R R44, SRZ ;  /* 0x00000000002c7805 */ /* 0x000fc4000001ff00 */
[----:B------:R-:W-:Y:S02]  /*9640*/  ISETP.GE.AND P5, PT, R22, UR4, PT ;  /* 0x0000000416007c0c */ /* 0x000fe4000bfa6270 */
[----:B------:R-:W-:Y:S02]  /*9650*/  CS2R R48, SRZ ;  /* 0x0000000000307805 */ /* 0x000fe4000001ff00 */
[----:B------:R-:W-:Y:S01]  /*9660*/  LEA.HI.X R9, R3, UR5, R14, 0x1, P3 ;  /* 0x0000000503097c11 */ /* 0x000fe200098f0c0e */
[----:B------:R-:W-:Y:S01]  /*9670*/  IMAD.X R3, R5, 0x1, R75, P2 ;  /* 0x0000000105037824 */ /* 0x000fe200010e064b */
[----:B------:R-:W-:Y:S02]  /*9680*/  ISETP.GE.AND P3, PT, R187, UR4, PT ;  /* 0x00000004bb007c0c */ /* 0x000fe4000bf66270 */
[----:B------:R-:W-:Y:S02]  /*9690*/  CS2R R46, SRZ ;  /* 0x00000000002e7805 */ /* 0x000fe4000001ff00 */
[----:B------:R-:W-:-:S04]  /*96a0*/  LEA R14, P2, R0, UR6, 0x1 ;  /* 0x00000006000e7c11 */ /* 0x000fc8000f8408ff */
[----:B------:R-:W-:Y:S01]  /*96b0*/  LEA.HI.X R15, R0, UR7, R3, 0x1, P2 ;  /* 0x00000007000f7c11 */ /* 0x000fe200090f0c03 */
[----:B------:R3:W5:Y:S04]  /*96c0*/  @!P5 LDG.E.64 R50, desc[UR56][R8.64] ;  /* 0x000000380832d981 */ /* 0x000768000c1e1b00 */
[----:B------:R3:W5:Y:S04]  /*96d0*/  @!P3 LDG.E.64 R44, desc[UR56][R8.64+0x40] ;  /* 0x00004038082cb981 */ /* 0x000768000c1e1b00 */
[----:B------:R3:W5:Y:S04]  /*96e0*/  @!P5 LDG.E.64 R48, desc[UR56][R14.64] ;  /* 0x000000380e30d981 */ /* 0x000768000c1e1b00 */
[----:B------:R3:W5:Y:S02]  /*96f0*/  @!P3 LDG.E.64 R46, desc[UR56][R14.64+0x40] ;  /* 0x000040380e2eb981 */ /* 0x000764000c1e1b00 */
.L_x_1440:
[----:B------:R-:W-:Y:S05]  /*9700*/  BSYNC B1 ;  /* 0x0000000000017941 */ /* 0x000fea0003800000 */
.L_x_1439:
[----:B------:R-:W-:Y:S04]  /*9710*/  BSSY B1, `(.L_x_1441) ;  /* 0x0000017000017945 */ /* 0x000fe80003800000 */
[----:B------:R-:W-:Y:S05]  /*9720*/  @P1 BRA `(.L_x_1442) ;  /* 0x0000000000541947 */ /* 0x000fea0003800000 */
[----:B---3--:R-:W-:Y:S01]  /*9730*/  IADD3 R9, P2, P3, R63, R29, R6 ;  /* 0x0000001d3f097210 */ /* 0x008fe20007b5e006 */
[----:B------:R-:W-:Y:S01]  /*9740*/  ULDC.64 UR6, c[0x0][0x3c8] ;  /* 0x0000f20000067ab9 */ /* 0x000fe20000000a00 */
[----:B------:R-:W-:Y:S01]  /*9750*/  ULDC UR4, c[0x0][0x3d4] ;  /* 0x0000f50000047ab9 */ /* 0x000fe20000000800 */
[----:B------:R-:W-:Y:S01]  /*9760*/  ULDC.64 UR8, c[0x0][0x3e0] ;  /* 0x0000f80000087ab9 */ /* 0x000fe20000000a00 */
[----:B------:R-:W-:Y:S02]  /*9770*/  IADD3.X R14, R65, R30, R7, P2, P3 ;  /* 0x0000001e410e7210 */ /* 0x000fe400017e6407 */
[----:B------:R-:W-:Y:S02]  /*9780*/  CS2R R42, SRZ ;  /* 0x00000000002a7805 */ /* 0x000fe4000001ff00 */
[----:B------:R-:W-:Y:S02]  /*9790*/  IADD3 R0, P3, P5, R61, R24, R4 ;  /* 0x000000183d007210 */ /* 0x000fe40007d7e004 */
[----:B------:R-:W-:-:S02]  /*97a0*/  CS2R R36, SRZ ;  /* 0x0000000000247805 */ /* 0x000fc4000001ff00 */
[----:B------:R-:W-:Y:S02]  /*97b0*/  LEA R8, P2, R9, UR6, 0x1 ;  /* 0x0000000609087c11 */ /* 0x000fe4000f8408ff */
[----:B------:R-:W-:Y:S02]  /*97c0*/  CS2R R40, SRZ ;  /* 0x0000000000287805 */ /* 0x000fe4000001ff00 */
[----:B------:R-:W-:Y:S02]  /*97d0*/  IADD3.X R3, R75, R28, R5, P3, P5 ;  /* 0x0000001c4b037210 */ /* 0x000fe40001fea405 */
[----:B------:R-:W-:Y:S02]  /*97e0*/  CS2R R38, SRZ ;  /* 0x0000000000267805 */ /* 0x000fe4000001ff00 */
[----:B------:R-:W-:Y:S02]  /*97f0*/  ISETP.GE.AND P5, PT, R22, UR4, PT ;  /* 0x0000000416007c0c */ /* 0x000fe4000bfa6270 */
[----:B------:R-:W-:-:S02]  /*9800*/  ISETP.GE.AND P3, PT, R187, UR4, PT ;  /* 0x00000004bb007c0c */ /* 0x000fc4000bf66270 */
[----:B------:R-:W-:Y:S02]  /*9810*/  LEA.HI.X R9, R9, UR7, R14, 0x1, P2 ;  /* 0x0000000709097c11 */ /* 0x000fe400090f0c0e */
[----:B------:R-:W-:-:S04]  /*9820*/  LEA R14, P2, R0, UR8, 0x1 ;  /* 0x00000008000e7c11 */ /* 0x000fc8000f8408ff */
[----:B------:R-:W-:-:S03]  /*9830*/  LEA.HI.X R15, R0, UR9, R3, 0x1, P2 ;  /* 0x00000009000f7c11 */ /* 0x000fc600090f0c03 */
[----:B------:R4:W5:Y:S04]  /*9840*/  @!P5 LDG.E.64 R42, desc[UR56][R8.64] ;  /* 0x00000038082ad981 */ /* 0x000968000c1e1b00 */
[----:B------:R4:W5:Y:S04]  /*9850*/  @!P3 LDG.E.64 R36, desc[UR56][R8.64+0x40] ;  /* 0x000040380824b981 */ /* 0x000968000c1e1b00 */
[----:B------:R4:W5:Y:S04]  /*9860*/  @!P5 LDG.E.64 R40, desc[UR56][R14.64] ;  /* 0x000000380e28d981 */ /* 0x000968000c1e1b00 */
[----:B------:R4:W5:Y:S02]  /*9870*/  @!P3 LDG.E.64 R38, desc[UR56][R14.64+0x40] ;  /* 0x000040380e26b981 */ /* 0x000964000c1e1b00 */
.L_x_1442:
[----:B------:R-:W-:Y:S05]  /*9880*/  BSYNC B1 ;  /* 0x0000000000017941 */ /* 0x000fea0003800000 */
.L_x_1441:
[----:B-----5:R-:W-:Y:S01]  /*9890*/  IMAD.MOV.U32 R3, RZ, RZ, R48 ;  /* 0x000000ffff037224 */ /* 0x020fe200078e0030 */
[----:B---34-:R-:W-:Y:S01]  /*98a0*/  MOV R8, R56 ;  /* 0x0000003800087202 */ /* 0x018fe20000000f00 */
[----:B------:R-:W-:Y:S01]  /*98b0*/  IMAD R0, R197, 0x80, R18 ;  /* 0x00000080c5007824 */ /* 0x000fe200078e0212 */
[-C--:B------:R-:W-:Y:S01]  /*98c0*/  ISETP.GE.AND P2, PT, R188, R73.reuse, PT ;  /* 0x00000049bc00720c */ /* 0x080fe20003f46270 */
[----:B------:R-:W-:Y:S01]  /*98d0*/  IMAD.MOV.U32 R14, RZ, RZ, R49 ;  /* 0x000000ffff0e7224 */ /* 0x000fe200078e0031 */
[----:B------:R-:W-:Y:S01]  /*98e0*/  PRMT R62, R3, 0x7610, R62 ;  /* 0x00007610033e7816 */ /* 0x000fe2000000003e */
[----:B------:R-:W-:Y:S01]  /*98f0*/  IMAD R3, R219, 0x20, R0 ;  /* 0x00000020db037824 */ /* 0x000fe200078e0200 */
[----:B------:R-:W-:Y:S01]  /*9900*/  BSSY B1, `(.L_x_1443) ;  /* 0x0000043000017945 */ /* 0x000fe20003800000 */
[----:B------:R-:W-:Y:S01]  /*9910*/  IMAD.MOV.U32 R0, RZ, RZ, R46 ;  /* 0x000000ffff007224 */ /* 0x000fe200078e002e */
[----:B------:R-:W-:Y:S01]  /*9920*/  PRMT R60, R60, 0x5410, R14 ;  /* 0x000054103c3c7816 */ /* 0x000fe2000000000e */
[----:B------:R-:W-:Y:S01]  /*9930*/  IMAD.MOV.U32 R15, RZ, RZ, R47 ;  /* 0x000000ffff0f7224 */ /* 0x000fe200078e002f */
[----:B------:R-:W-:Y:S01]  /*9940*/  ISETP.GE.AND P3, PT, R190, R73, PT ;  /* 0x00000049be00720c */ /* 0x000fe20003f66270 */
[----:B------:R-:W-:Y:S01]  /*9950*/  IMAD.MOV.U32 R14, RZ, RZ, R50 ;  /* 0x000000ffff0e7224 */ /* 0x000fe200078e0032 */
[----:B------:R-:W-:Y:S01]  /*9960*/  PRMT R57, R57, 0x5410, R0 ;  /* 0x0000541039397816 */ /* 0x000fe20000000000 */
[----:B-1----:R-:W-:Y:S01]  /*9970*/  @P4 IMAD.HI.U32 R0, R3, R20, RZ ;  /* 0x0000001403004227 */ /* 0x002fe200078e00ff */
[----:B------:R-:W-:-:S02]  /*9980*/  PRMT R56, R56, 0x5410, R15 ;  /* 0x0000541038387816 */ /* 0x000fc4000000000f */
[----:B------:R-:W-:Y:S02]  /*9990*/  CS2R R26, SRZ ;  /* 0x00000000001a7805 */ /* 0x000fe4000001ff00 */
[----:B------:R-:W-:Y:S01]  /*99a0*/  PRMT R62, R62, 0x5410, R14 ;  /* 0x000054103e3e7816 */ /* 0x000fe2000000000e */
[----:B------:R-:W-:Y:S01]  /*99b0*/  IMAD.MOV.U32 R20, RZ, RZ, R45 ;  /* 0x000000ffff147224 */ /* 0x000fe200078e002d */
[----:B--2---:R-:W-:Y:S01]  /*99c0*/  @P4 SHF.R.U32.HI R3, RZ, R21, R0 ;  /* 0x00000015ff034219 */ /* 0x004fe20000011600 */
[----:B------:R-:W-:Y:S01]  /*99d0*/  IMAD.MOV.U32 R15, RZ, RZ, R44 ;  /* 0x000000ffff0f7224 */ /* 0x000fe200078e002c */
[----:B------:R-:W-:Y:S01]  /*99e0*/  MOV R14, R51 ;  /* 0x00000033000e7202 */ /* 0x000fe20000000f00 */
[----:B------:R-:W-:Y:S01]  /*99f0*/  IMAD.MOV.U32 R21, RZ, RZ, R39 ;  /* 0x000000ffff157224 */ /* 0x000fe200078e0027 */
[----:B------:R-:W-:Y:S01]  /*9a00*/  PRMT R56, R20, 0x7610, R56 ;  /* 0x0000761014387816 */ /* 0x000fe20000000038 */
[----:B------:R-:W-:Y:S01]  /*9a10*/  IMAD.MOV.U32 R20, RZ, RZ, R38 ;  /* 0x000000ffff147224 */ /* 0x000fe200078e0026 */
[----:B------:R-:W-:Y:S01]  /*9a20*/  PRMT R60, R15, 0x7610, R60 ;  /* 0x000076100f3c7816 */ /* 0x000fe2000000003c */
[----:B------:R-:W-:Y:S01]  /*9a30*/  IMAD.MOV.U32 R0, RZ, RZ, R40 ;  /* 0x000000ffff007224 */ /* 0x000fe200078e0028 */
[----:B------:R-:W-:Y:S01]  /*9a40*/  SHF.R.S32.HI R15, RZ, 0x1f, R3 ;  /* 0x0000001fff0f7819 */ /* 0x000fe20000011403 */
[----:B------:R-:W-:Y:S01]  /*9a50*/  IMAD.MOV.U32 R9, RZ, RZ, R53 ;  /* 0x000000ffff097224 */ /* 0x000fe200078e0035 */
[----:B------:R-:W-:Y:S01]  /*9a60*/  PRMT R70, R14, 0x7610, R70 ;  /* 0x000076100e467816 */ /* 0x000fe20000000046 */
[----:B------:R-:W-:Y:S01]  /*9a70*/  IMAD.MOV.U32 R14, RZ, RZ, R41 ;  /* 0x000000ffff0e7224 */ /* 0x000fe200078e0029 */
[----:B------:R-:W-:Y:S01]  /*9a80*/  PRMT R53, R20, 0x5410, R21 ;  /* 0x0000541014357816 */ /* 0x000fe20000000015 */
[----:B------:R-:W-:Y:S01]  /*9a90*/  IMAD.MOV.U32 R58, RZ, RZ, R54 ;  /* 0x000000ffff3a7224 */ /* 0x000fe200078e0036 */
[----:B------:R-:W-:Y:S01]  /*9aa0*/  PRMT R55, R55, 0x5410, R0 ;  /* 0x0000541037377816 */ /* 0x000fe20000000000 */
[C---:B------:R-:W-:Y:S01]  /*9ab0*/  IMAD R20, R15.reuse, R10, RZ ;  /* 0x0000000a0f147224 */ /* 0x040fe200078e02ff */
[----:B------:R-:W-:Y:S01]  /*9ac0*/  PRMT R54, R14, 0x7610, R54 ;  /* 0x000076100e367816 */ /* 0x000fe20000000036 */
[-C--:B------:R-:W-:Y:S01]  /*9ad0*/  IMAD R0, R15, R12.reuse, RZ ;  /* 0x0000000c0f007224 */ /* 0x080fe200078e02ff */
[----:B------:R-:W-:Y:S01]  /*9ae0*/  CS2R R32, SRZ ;  /* 0x0000000000207805 */ /* 0x000fe2000001ff00 */
[----:B------:R-:W-:Y:S01]  /*9af0*/  IMAD.WIDE.U32 R14, R3, R12, R58 ;  /* 0x0000000c030e7225 */ /* 0x000fe200078e003a */
[----:B------:R-:W-:-:S02]  /*9b00*/  CS2R R30, SRZ ;  /* 0x00000000001e7805 */ /* 0x000fc4000001ff00 */
[----:B------:R-:W-:Y:S02]  /*9b10*/  CS2R R34, SRZ ;  /* 0x0000000000227805 */ /* 0x000fe4000001ff00 */
[----:B------:R-:W-:Y:S01]  /*9b20*/  CS2R R24, SRZ ;  /* 0x0000000000187805 */ /* 0x000fe2000001ff00 */
[C---:B------:R-:W-:Y:S01]  /*9b30*/  IMAD.WIDE.U32 R58, R3.reuse, R10, R8 ;  /* 0x0000000a033a7225 */ /* 0x040fe200078e0008 */
[----:B------:R-:W-:Y:S02]  /*9b40*/  CS2R R8, SRZ ;  /* 0x0000000000087805 */ /* 0x000fe4000001ff00 */
[----:B------:R-:W-:Y:S01]  /*9b50*/  CS2R R28, SRZ ;  /* 0x00000000001c7805 */ /* 0x000fe2000001ff00 */
[C---:B------:R-:W-:Y:S01]  /*9b60*/  IMAD R73, R3.reuse, R11, R20 ;  /* 0x0000000b03497224 */ /* 0x040fe200078e0214 */
[----:B------:R-:W-:Y:S01]  /*9b70*/  CS2R R20, SRZ ;  /* 0x0000000000147805 */ /* 0x000fe2000001ff00 */
[----:B------:R-:W-:Y:S01]  /*9b80*/  IMAD R71, R3, R13, R0 ;  /* 0x0000000d03477224 */ /* 0x000fe200078e0200 */
[----:B------:R-:W-:Y:S06]  /*9b90*/  @P2 BRA `(.L_x_1444) ;  /* 0x0000000000642947 */ /* 0x000fec0003800000 */
[----:B------:R-:W-:Y:S01]  /*9ba0*/  LEA R28, P4, R12, R6, 0x6 ;  /* 0x000000060c1c7211 */ /* 0x000fe200078830ff */
[----:B------:R-:W-:Y:S01]  /*9bb0*/  ULDC.64 UR4, c[0x0][0x3c8] ;  /* 0x0000f20000047ab9 */ /* 0x000fe20000000a00 */
[----:B------:R-:W-:Y:S01]  /*9bc0*/  ULDC.64 UR6, c[0x0][0x3e0] ;  /* 0x0000f80000067ab9 */ /* 0x000fe20000000a00 */
[----:B------:R-:W-:Y:S02]  /*9bd0*/  CS2R R34, SRZ ;  /* 0x0000000000227805 */ /* 0x000fe4000001ff00 */
[----:B------:R-:W-:Y:S02]  /*9be0*/  IADD3 R28, P5, R28, R63, RZ ;  /* 0x0000003f1c1c7210 */ /* 0x000fe40007fbe0ff */
[----:B------:R-:W-:Y:S02]  /*9bf0*/  CS2R R32, SRZ ;  /* 0x0000000000207805 */ /* 0x000fe4000001ff00 */
[----:B------:R-:W-:Y:S02]  /*9c00*/  LEA.HI.X R30, R12, R7, R13, 0x6, P4 ;  /* 0x000000070c1e7211 */ /* 0x000fe400020f340d */
[----:B------:R-:W-:-:S02]  /*9c10*/  LEA R0, P4, R10, R4, 0x6 ;  /* 0x000000040a007211 */ /* 0x000fc400078830ff */
[----:B------:R-:W-:Y:S02]  /*9c20*/  IADD3.X R29, R30, R65, RZ, P5, !PT ;  /* 0x000000411e1d7210 */ /* 0x000fe40002ffe4ff */
[----:B------:R-:W-:Y:S02]  /*9c30*/  CS2R R30, SRZ ;  /* 0x00000000001e7805 */ /* 0x000fe4000001ff00 */
[----:B------:R-:W-:Y:S02]  /*9c40*/  IADD3 R0, P5, R0, R61, RZ ;  /* 0x0000003d00007210 */ /* 0x000fe40007fbe0ff */
[----:B------:R-:W-:Y:S02]  /*9c50*/  LEA.HI.X R3, R10, R5, R11, 0x6, P4 ;  /* 0x000000050a037211 */ /* 0x000fe400020f340b */
[----:B------:R-:W-:Y:S01]  /*9c60*/  LEA R66, P4, R28, UR4, 0x1 ;  /* 0x000000041c427c11 */ /* 0x000fe2000f8808ff */
[----:B------:R-:W-:Y:S02]  /*9c70*/  ULDC UR4, c[0x0][0x3d4] ;  /* 0x0000f50000047ab9 */ /* 0x000fe40000000800 */
[----:B------:R-:W-:Y:S01]  /*9c80*/  IMAD.X R3, R3, 0x1, R75, P5 ;  /* 0x0000000103037824 */ /* 0x000fe200028e064b */
[----:B------:R-:W-:-:S02]  /*9c90*/  LEA R68, P5, R0, UR6, 0x1 ;  /* 0x0000000600447c11 */ /* 0x000fc4000f8a08ff */
[----:B------:R-:W-:Y:S02]  /*9ca0*/  LEA.HI.X R67, R28, UR5, R29, 0x1, P4 ;  /* 0x000000051c437c11 */ /* 0x000fe4000a0f0c1d */
[----:B------:R-:W-:Y:S02]  /*9cb0*/  CS2R R28, SRZ ;  /* 0x00000000001c7805 */ /* 0x000fe4000001ff00 */
[----:B------:R-:W-:Y:S02]  /*9cc0*/  LEA.HI.X R69, R0, UR7, R3, 0x1, P5 ;  /* 0x0000000700457c11 */ /* 0x000fe4000a8f0c03 */
[----:B------:R-:W-:Y:S02]  /*9cd0*/  ISETP.GE.AND P4, PT, R22, UR4, PT ;  /* 0x0000000416007c0c */ /* 0x000fe4000bf86270 */
[----:B------:R-:W-:-:S11]  /*9ce0*/  ISETP.GE.AND P5, PT, R187, UR4, PT ;  /* 0x00000004bb007c0c */ /* 0x000fd6000bfa6270 */
[----:B------:R1:W5:Y:S04]  /*9cf0*/  @!P4 LDG.E.64 R34, desc[UR56][R66.64] ;  /* 0x000000384222c981 */ /* 0x000368000c1e1b00 */
[----:B------:R1:W5:Y:S04]  /*9d00*/  @!P5 LDG.E.64 R28, desc[UR56][R66.64+0x40] ;  /* 0x00004038421cd981 */ /* 0x000368000c1e1b00 */
[----:B------:R1:W5:Y:S04]  /*9d10*/  @!P4 LDG.E.64 R32, desc[UR56][R68.64] ;  /* 0x000000384420c981 */ /* 0x000368000c1e1b00 */
[----:B------:R1:W5:Y:S02]  /*9d20*/  @!P5 LDG.E.64 R30, desc[UR56][R68.64+0x40] ;  /* 0x00004038441ed981 */ /* 0x000364000c1e1b00 */
.L_x_1444:
[----:B------:R-:W-:Y:S05]  /*9d30*/  BSYNC B1 ;  /* 0x0000000000017941 */ /* 0x000fea0003800000 */
.L_x_1443:
[----:B------:R-:W-:Y:S04]  /*9d40*/  BSSY B1, `(.L_x_1445) ;  /* 0x000001b000017945 */ /* 0x000fe80003800000 */
[----:B------:R-:W-:Y:S05]  /*9d50*/  @P3 BRA `(.L_x_1446) ;  /* 0x0000000000643947 */ /* 0x000fea0003800000 */
[----:B------:R-:W-:Y:S01]  /*9d60*/  IMAD.WIDE.U32 R6, R12, 0x60, R6 ;  /* 0x000000600c067825 */ /* 0x000fe200078e0006 */
[----:B------:R-:W-:Y:S01]  /*9d70*/  ULDC.64 UR4, c[0x0][0x3c8] ;  /* 0x0000f20000047ab9 */ /* 0x000fe20000000a00 */
[----:B------:R-:W-:Y:S01]  /*9d80*/  ULDC.64 UR6, c[0x0][0x3e0] ;  /* 0x0000f80000067ab9 */ /* 0x000fe20000000a00 */
[----:B------:R-:W-:Y:S01]  /*9d90*/  CS2R R24, SRZ ;  /* 0x0000000000187805 */ /* 0x000fe2000001ff00 */
[----:B------:R-:W-:Y:S01]  /*9da0*/  IMAD.WIDE.U32 R4, R10, 0x60, R4 ;  /* 0x000000600a047825 */ /* 0x000fe200078e0004 */
[----:B------:R-:W-:Y:S02]  /*9db0*/  IADD3 R63, P4, R63, R6, RZ ;  /* 0x000000063f3f7210 */ /* 0x000fe40007f9e0ff */
[----:B------:R-:W-:Y:S02]  /*9dc0*/  CS2R R26, SRZ ;  /* 0x00000000001a7805 */ /* 0x000fe4000001ff00 */
[----:B------:R-:W-:Y:S01]  /*9dd0*/  CS2R R20, SRZ ;  /* 0x0000000000147805 */ /* 0x000fe2000001ff00 */
[----:B------:R-:W-:Y:S01]  /*9de0*/  IMAD R8, R13, 0x60, RZ ;  /* 0x000000600d087824 */ /* 0x000fe200078e02ff */
[----:B------:R-:W-:Y:S01]  /*9df0*/  IADD3 R61, P5, R61, R4, RZ ;  /* 0x000000043d3d7210 */ /* 0x000fe20007fbe0ff */
[----:B------:R-:W-:-:S03]  /*9e00*/  IMAD R0, R11, 0x60, RZ ;  /* 0x000000600b007824 */ /* 0x000fc600078e02ff */
[----:B------:R-:W-:Y:S02]  /*9e10*/  IADD3.X R8, R65, R8, R7, P4, !PT ;  /* 0x0000000841087210 */ /* 0x000fe400027fe407 */
[----:B------:R-:W-:Y:S02]  /*9e20*/  IADD3.X R0, R75, R0, R5, P5, !PT ;  /* 0x000000004b007210 */ /* 0x000fe40002ffe405 */
[----:B------:R-:W-:Y:S01]  /*9e30*/  LEA R4, P4, R63, UR4, 0x1 ;  /* 0x000000043f047c11 */ /* 0x000fe2000f8808ff */
[----:B------:R-:W-:Y:S01]  /*9e40*/  ULDC UR4, c[0x0][0x3d4] ;  /* 0x0000f50000047ab9 */ /* 0x000fe20000000800 */
[----:B------:R-:W-:Y:S02]  /*9e50*/  LEA R6, P5, R61, UR6, 0x1 ;  /* 0x000000063d067c11 */ /* 0x000fe4000f8a08ff */
[----:B------:R-:W-:Y:S02]  /*9e60*/  LEA.HI.X R5, R63, UR5, R8, 0x1, P4 ;  /* 0x000000053f057c11 */ /* 0x000fe4000a0f0c08 */
[----:B------:R-:W-:-:S02]  /*9e70*/  CS2R R8, SRZ ;  /* 0x0000000000087805 */ /* 0x000fc4000001ff00 */
[----:B------:R-:W-:Y:S02]  /*9e80*/  LEA.HI.X R7, R61, UR7, R0, 0x1, P5 ;  /* 0x000000073d077c11 */ /* 0x000fe4000a8f0c00 */
[----:B------:R-:W-:Y:S02]  /*9e90*/  ISETP.GE.AND P4, PT, R22, UR4, PT ;  /* 0x0000000416007c0c */ /* 0x000fe4000bf86270 */
[----:B------:R-:W-:-:S11]  /*9ea0*/  ISETP.GE.AND P5, PT, R187, UR4, PT ;  /* 0x00000004bb007c0c */ /* 0x000fd6000bfa6270 */
[----:B------:R2:W5:Y:S04]  /*9eb0*/  @!P4 LDG.E.64 R24, desc[UR56][R4.64] ;  /* 0x000000380418c981 */ /* 0x000568000c1e1b00 */
[----:B------:R2:W5:Y:S04]  /*9ec0*/  @!P5 LDG.E.64 R8, desc[UR56][R4.64+0x40] ;  /* 0x000040380408d981 */ /* 0x000568000c1e1b00 */
[----:B------:R2:W5:Y:S04]  /*9ed0*/  @!P4 LDG.E.64 R26, desc[UR56][R6.64] ;  /* 0x00000038061ac981 */ /* 0x000568000c1e1b00 */
[----:B------:R2:W5:Y:S02]  /*9ee0*/  @!P5 LDG.E.64 R20, desc[UR56][R6.64+0x40] ;  /* 0x000040380614d981 */ /* 0x000564000c1e1b00 */
.L_x_1446:
[----:B------:R-:W-:Y:S05]  /*9ef0*/  BSYNC B1 ;  /* 0x0000000000017941 */ /* 0x000fea0003800000 */
.L_x_1445:
[----:B------:R-:W-:Y:S01]  /*9f00*/  ULDC.64 UR4, c[0x0][0x3c8] ;  /* 0x0000f20000047ab9 */ /* 0x000fe20000000a00 */
[----:B------:R-:W-:Y:S01]  /*9f10*/  ULDC.64 UR6, c[0x0][0x3e0] ;  /* 0x0000f80000067ab9 */ /* 0x000fe20000000a00 */
[----:B--2---:R-:W-:Y:S01]  /*9f20*/  IMAD.IADD R5, R15, 0x1, R71 ;  /* 0x000000010f057824 */ /* 0x004fe200078e0247 */
[----:B------:R-:W-:Y:S01]  /*9f30*/  LEA R4, P4, R14, UR4, 0x1 ;  /* 0x000000040e047c11 */ /* 0x000fe2000f8808ff */
[----:B------:R-:W-:Y:S01]  /*9f40*/  IMAD.IADD R3, R59, 0x1, R73 ;  /* 0x000000013b037824 */ /* 0x000fe200078e0249 */
[----:B------:R-:W-:Y:S01]  /*9f50*/  LEA R0, P5, R58, UR6, 0x1 ;  /* 0x000000063a007c11 */ /* 0x000fe2000f8a08ff */
[----:B------:R-:W-:Y:S01]  /*9f60*/  IMAD.MOV.U32 R6, RZ, RZ, R42 ;  /* 0x000000ffff067224 */ /* 0x000fe200078e002a */
[----:B------:R-:W-:Y:S01]  /*9f70*/  UMOV UR4, 0xffffffff ;  /* 0xffffffff00047882 */ /* 0x000fe20000000000 */
[----:B------:R-:W-:Y:S01]  /*9f80*/  IMAD.MOV.U32 R7, RZ, RZ, R43 ;  /* 0x000000ffff077224 */ /* 0x000fe200078e002b */
[----:B------:R-:W-:Y:S02]  /*9f90*/  LEA.HI.X R5, R14, UR5, R5, 0x1, P4 ;  /* 0x000000050e057c11 */ /* 0x000fe4000a0f0c05 */
[----:B------:R-:W-:-:S02]  /*9fa0*/  LEA.HI.X R3, R58, UR7, R3, 0x1, P5 ;  /* 0x000000073a037c11 */ /* 0x000fc4000a8f0c03 */
[----:B------:R-:W-:Y:S02]  /*9fb0*/  PRMT R59, R6, 0x7610, R59 ;  /* 0x00007610063b7816 */ /* 0x000fe4000000003b */
[----:B------:R-:W-:Y:S02]  /*9fc0*/  PRMT R57, R7, 0x7610, R57 ;  /* 0x0000761007397816 */ /* 0x000fe40000000039 */
[----:B------:R-:W-:Y:S01]  /*9fd0*/  LEA.HI R6, R221, R221, RZ, 0x1 ;  /* 0x000000dddd067211 */ /* 0x000fe200078f08ff */
[----:B------:R-:W-:Y:S06]  /*9fe0*/  BRA.DIV UR4, `(.L_x_1447) ;  /* 0x000001aa04487947 */ /* 0x000fec000b800000 */
.L_x_1725:
[----:B------:R-:W-:-:S03]  /*9ff0*/  UMOV UR4, 0xffffffff ;  /* 0xffffffff00047882 */ /* 0x000fc60000000000 */
[----:B------:R-:W-:Y:S05]  /*a000*/  BRA.DIV UR4, `(.L_x_1448) ;  /* 0x000001aa04687947 */ /* 0x000fea000b800000 */
.L_x_1728:
[----:B------:R-:W-:-:S03]  /*a010*/  UMOV UR4, 0xffffffff ;  /* 0xffffffff00047882 */ /* 0x000fc60000000000 */
[----:B------:R-:W-:Y:S05]  /*a020*/  BRA.DIV UR4, `(.L_x_1449) ;  /* 0x000001aa04887947 */ /* 0x000fea000b800000 */
.L_x_1731:
[----:B------:R-:W-:-:S03]  /*a030*/  UMOV UR4, 0xffffffff ;  /* 0xffffffff00047882 */ /* 0x000fc60000000000 */
[----:B------:R-:W-:Y:S05]  /*a040*/  BRA.DIV UR4, `(.L_x_1450) ;  /* 0x000001aa04a87947 */ /* 0x000fea000b800000 */
.L_x_1734:
[----:B------:R-:W-:-:S03]  /*a050*/  UMOV UR4, 0xffffffff ;  /* 0xffffffff00047882 */ /* 0x000fc60000000000 */
[----:B------:R-:W-:Y:S05]  /*a060*/  BRA.DIV UR4, `(.L_x_1451) ;  /* 0x000001aa04c87947 */ /* 0x000fea000b800000 */
.L_x_1737:
[----:B------:R-:W-:-:S03]  /*a070*/  UMOV UR4, 0xffffffff ;  /* 0xffffffff00047882 */ /* 0x000fc60000000000 */
[----:B------:R-:W-:Y:S05]  /*a080*/  BRA.DIV UR4, `(.L_x_1452) ;  /* 0x000001aa04e87947 */ /* 0x000fea000b800000 */
.L_x_1740:
[----:B------:R-:W-:-:S03]  /*a090*/  UMOV UR4, 0xffffffff ;  /* 0xffffffff00047882 */ /* 0x000fc60000000000 */
[----:B------:R-:W-:Y:S05]  /*a0a0*/  BRA.DIV UR4, `(.L_x_1453) ;  /* 0x000001ae04087947 */ /* 0x000fea000b800000 */
.L_x_1743:
[----:B------:R-:W-:-:S03]  /*a0b0*/  UMOV UR4, 0xffffffff ;  /* 0xffffffff00047882 */ /* 0x000fc60000000000 */
[----:B------:R-:W-:Y:S05]  /*a0c0*/  BRA.DIV UR4, `(.L_x_1454) ;  /* 0x000001ae04287947 */ /* 0x000fea000b800000 */
.L_x_1746:
[----:B------:R-:W-:-:S03]  /*a0d0*/  UMOV UR4, 0xffffffff ;  /* 0xffffffff00047882 */ /* 0x000fc60000000000 */
[----:B------:R-:W-:Y:S05]  /*a0e0*/  BRA.DIV UR4, `(.L_x_1455) ;  /* 0x000001ae04487947 */ /* 0x000fea000b800000 */
.L_x_1749:
[----:B------:R-:W-:-:S03]  /*a0f0*/  UMOV UR4, 0xffffffff ;  /* 0xffffffff00047882 */ /* 0x000fc60000000000 */
[----:B------:R-:W-:Y:S05]  /*a100*/  BRA.DIV UR4, `(.L_x_1456) ;  /* 0x000001ae04687947 */ /* 0x000fea000b800000 */
.L_x_1752:
[----:B------:R-:W-:-:S03]  /*a110*/  UMOV UR4, 0xffffffff ;  /* 0xffffffff00047882 */ /* 0x000fc60000000000 */
[----:B------:R-:W-:Y:S05]  /*a120*/  BRA.DIV UR4, `(.L_x_1457) ;  /* 0x000001ae04887947 */ /* 0x000fea000b800000 */
.L_x_1755:
[----:B------:R-:W-:-:S03]  /*a130*/  UMOV UR4, 0xffffffff ;  /* 0xffffffff00047882 */ /* 0x000fc60000000000 */
[----:B------:R-:W-:Y:S05]  /*a140*/  BRA.DIV UR4, `(.L_x_1458) ;  /* 0x000001ae04a87947 */ /* 0x000fea000b800000 */
.L_x_1758:
[----:B------:R-:W-:-:S03]  /*a150*/  UMOV UR4, 0xffffffff ;  /* 0xffffffff00047882 */ /* 0x000fc60000000000 */
[----:B------:R-:W-:Y:S05]  /*a160*/  BRA.DIV UR4, `(.L_x_1459) ;  /* 0x000001ae04c87947 */ /* 0x000fea000b800000 */
.L_x_1761:
[----:B------:R-:W-:Y:S01]  /*a170*/  UMOV UR4, 0xffffffff ;  /* 0xffffffff00047882 */ /* 0x000fe20000000000 */
[----:B------:R-:W-:Y:S02]  /*a180*/  LOP3.LUT R6, R6, 0xfffffffe, RZ, 0xc0, !PT ;  /* 0xfffffffe06067812 */ /* 0x000fe400078ec0ff */
[----:B------:R-:W-:Y:S05]  /*a190*/  BRA.DIV UR4, `(.L_x_1460) ;  /* 0x000001ae04e47947 */ /* 0x000fea000b800000 */
.L_x_1764:
[----:B------:R-:W-:Y:S01]  /*a1a0*/  UMOV UR4, 0xffffffff ;  /* 0xffffffff00047882 */ /* 0x000fe20000000000 */
[----:B------:R-:W-:Y:S02]  /*a1b0*/  IMAD.IADD R6, R221, 0x1, -R6 ;  /* 0x00000001dd067824 */ /* 0x000fe400078e0a06 */
[----:B------:R-:W-:Y:S05]  /*a1c0*/  BRA.DIV UR4, `(.L_x_1461) ;  /* 0x000001b204007947 */ /* 0x000fea000b800000 */
.L_x_1767:
[----:B------:R-:W-:Y:S01]  /*a1d0*/  UMOV UR4, 0xffffffff ;  /* 0xffffffff00047882 */ /* 0x000fe20000000000 */
[----:B------:R-:W-:Y:S02]  /*a1e0*/  SHF.L.U32 R3, R6, 0x1f, RZ ;  /* 0x0000001f06037819 */ /* 0x000fe400000006ff */
[----:B------:R-:W-:Y:S05]  /*a1f0*/  BRA.DIV UR4, `(.L_x_1462) ;  /* 0x000001b2041c7947 */ /* 0x000fea000b800000 */
.L_x_1770:
[----:B------:R-:W2:Y:S01]  /*a200*/  SYNCS.PHASECHK.TRANS64.TRYWAIT P4, [R2+URZ+0x28800], R3 ;  /* 0x02880003020075a7 */ /* 0x000ea2000808017f */
[----:B------:R-:W-:Y:S01]  /*a210*/  IMAD.MOV.U32 R4, RZ, RZ, R37 ;  /* 0x000000ffff047224 */ /* 0x000fe200078e0025 */
[----:B------:R-:W-:Y:S01]  /*a220*/  MOV R0, R36 ;  /* 0x0000002400007202 */ /* 0x000fe20000000f00 */
[----:B-----5:R-:W-:Y:S01]  /*a230*/  IMAD.MOV.U32 R5, RZ, RZ, R32 ;  /* 0x000000ffff057224 */ /* 0x020fe200078e0020 */
        /* <DEDUP_REMOVED lines=25> */
[----:B--2---:R-:W-:Y:S06]  /*a3d0*/  @!P4 BRA `(.L_x_1464) ;  /* 0x000001ac00ccc947 */ /* 0x004fec0003800000 */
.L_x_1771:
[----:B------:R-:W-:Y:S05]  /*a3e0*/  BSYNC B1 ;  /* 0x0000000000017941 */ /* 0x000fea0003800000 */
.L_x_1463:
[----:B------:R-:W-:Y:S01]  /*a3f0*/  BSSY B1, `(.L_x_1465) ;  /* 0x000005e000017945 */ /* 0x000fe20003800000 */
[----:B--2---:R-:W-:-:S03]  /*a400*/  PRMT R3, R4, 0x5410, R5 ;  /* 0x0000541004037816 */ /* 0x004fc60000000005 */
[----:B------:R-:W-:Y:S05]  /*a410*/  @P0 BRA `(.L_x_1466) ;  /* 0x00000004006c0947 */ /* 0x000fea0003800000 */
[----:B------:R-:W2:Y:S01]  /*a420*/  LDC R4, c[0x0][0x3d4] ;  /* 0x0000f500ff047b82 */ /* 0x000ea20000000800 */
[----:B------:R-:W-:Y:S01]  /*a430*/  BSSY B2, `(.L_x_1467) ;  /* 0x000002e000027945 */ /* 0x000fe20003800000 */
[-C--:B--2---:R-:W-:Y:S02]  /*a440*/  ISETP.GE.AND P0, PT, R22, R4.reuse, PT ;  /* 0x000000041600720c */ /* 0x084fe40003f06270 */
[----:B------:R-:W-:-:S11]  /*a450*/  ISETP.GE.AND P4, PT, R187, R4, PT ;  /* 0x00000004bb00720c */ /* 0x000fd60003f86270 */
[----:B------:R-:W-:Y:S05]  /*a460*/  @P0 BRA `(.L_x_1468) ;  /* 0x0000000000a80947 */ /* 0x000fea0003800000 */
[----:B------:R-:W2:Y:S01]  /*a470*/  LDS.128 R4, [R213] ;  /* 0x00000000d5047984 */ /* 0x000ea20000000c00 */
[----:B------:R-:W-:Y:S01]  /*a480*/  SHF.R.U32.HI R61, RZ, 0x10, R51 ;  /* 0x00000010ff3d7819 */ /* 0x000fe20000011633 */
[--C-:B------:R-:W-:Y:S01]  /*a490*/  HADD2.F32 R58, -RZ, R62.reuse.H1_H1 ;  /* 0x3000003eff3a7230 */ /* 0x100fe20000004100 */
[----:B------:R-:W-:Y:S01]  /*a4a0*/  SHF.R.U32.HI R63, RZ, 0x10, R49 ;  /* 0x00000010ff3f7819 */ /* 0x000fe20000011631 */
[----:B------:R-:W-:Y:S01]  /*a4b0*/  HADD2.F32 R62, -RZ, R62.H0_H0 ;  /* 0x2000003eff3e7230 */ /* 0x000fe20000004100 */
[----:B-1----:R-:W-:Y:S01]  /*a4c0*/  SHF.R.U64 R69, R50, 0x10, R51 ;  /* 0x0000001032457819 */ /* 0x002fe20000001233 */
[----:B------:R-:W-:Y:S01]  /*a4d0*/  HADD2.F32 R61, -RZ, R61.H0_H0 ;  /* 0x2000003dff3d7230 */ /* 0x000fe20000004100 */
[----:B------:R-:W-:Y:S01]  /*a4e0*/  SHF.R.U64 R67, R48, 0x10, R49 ;  /* 0x0000001030437819 */ /* 0x000fe20000001231 */
[----:B------:R-:W-:Y:S02]  /*a4f0*/  HADD2.F32 R63, -RZ, R63.H0_H0 ;  /* 0x2000003fff3f7230 */ /* 0x000fe40000004100 */
[----:B--2---:R-:W-:-:S02]  /*a500*/  HADD2.F32 R50, -RZ, R7.H0_H0 ;  /* 0x20000007ff327230 */ /* 0x004fc40000004100 */
[----:B------:R-:W-:Y:S02]  /*a510*/  HADD2.F32 R51, -RZ, R7.H1_H1 ;  /* 0x30000007ff337230 */ /* 0x000fe40000004100 */
[--C-:B------:R-:W-:Y:S02]  /*a520*/  HADD2.F32 R7, -RZ, R4.reuse.H0_H0 ;  /* 0x20000004ff077230 */ /* 0x100fe40000004100 */
[----:B------:R-:W-:Y:S02]  /*a530*/  HADD2.F32 R4, -RZ, R4.H1_H1 ;  /* 0x30000004ff047230 */ /* 0x000fe40000004100 */
[C---:B------:R-:W-:Y:S01]  /*a540*/  FMUL.FTZ R66, R51.reuse, R61 ;  /* 0x0000003d33427220 */ /* 0x040fe20000410000 */
[-C--:B------:R-:W-:Y:S01]  /*a550*/  FMUL.FTZ R65, R51, R63.reuse ;  /* 0x0000003f33417220 */ /* 0x080fe20000410000 */
[--C-:B------:R-:W-:Y:S02]  /*a560*/  HADD2.F32 R48, -RZ, R6.reuse.H0_H0 ;  /* 0x20000006ff307230 */ /* 0x100fe40000004100 */
[----:B------:R-:W-:Y:S01]  /*a570*/  FMUL.FTZ R64, R4, R62 ;  /* 0x0000003e04407220 */ /* 0x000fe20000410000 */
[----:B------:R-:W-:Y:S01]  /*a580*/  FFMA.FTZ R68, R50, R63, R66 ;  /* 0x0000003f32447223 */ /* 0x000fe20000010042 */
[----:B------:R-:W-:-:S02]  /*a590*/  HADD2.F32 R49, -RZ, R6.H1_H1 ;  /* 0x30000006ff317230 */ /* 0x000fc40000004100 */
[-C--:B------:R-:W-:Y:S01]  /*a5a0*/  FMUL.FTZ R66, R4, R58.reuse ;  /* 0x0000003a04427220 */ /* 0x080fe20000410000 */
[C---:B------:R-:W-:Y:S01]  /*a5b0*/  FFMA.FTZ R64, R7.reuse, R58, -R64 ;  /* 0x0000003a07407223 */ /* 0x040fe20000010840 */
[--C-:B------:R-:W-:Y:S02]  /*a5c0*/  HADD2.F32 R6, -RZ, R5.reuse.H0_H0 ;  /* 0x20000005ff067230 */ /* 0x100fe40000004100 */
[----:B------:R-:W-:Y:S01]  /*a5d0*/  FFMA.FTZ R65, R50, R61, -R65 ;  /* 0x0000003d32417223 */ /* 0x000fe20000010841 */
[----:B------:R-:W-:Y:S02]  /*a5e0*/  HADD2.F32 R58, -RZ, R60.H1_H1 ;  /* 0x3000003cff3a7230 */ /* 0x000fe40000004100 */
[----:B------:R-:W-:Y:S01]  /*a5f0*/  FFMA.FTZ R61, R7, R62, R66 ;  /* 0x0000003e073d7223 */ /* 0x000fe20000010042 */
[----:B------:R-:W-:Y:S02]  /*a600*/  HADD2.F32 R5, -RZ, R5.H1_H1 ;  /* 0x30000005ff057230 */ /* 0x000fe40000004100 */
[----:B------:R-:W-:-:S02]  /*a610*/  HADD2.F32 R50, -RZ, R70.H0_H0 ;  /* 0x20000046ff327230 */ /* 0x000fc40000004100 */
[C---:B------:R-:W-:Y:S01]  /*a620*/  FMUL.FTZ R63, R49.reuse, R58 ;  /* 0x0000003a313f7220 */ /* 0x040fe20000410000 */
[----:B------:R-:W-:Y:S02]  /*a630*/  HADD2.F32 R51, -RZ, R67.H0_H0 ;  /* 0x20000043ff337230 */ /* 0x000fe40000004100 */
[----:B------:R-:W-:Y:S02]  /*a640*/  HADD2.F32 R4, -RZ, R69.H0_H0 ;  /* 0x20000045ff047230 */ /* 0x000fe40000004100 */
[-C--:B------:R-:W-:Y:S01]  /*a650*/  FMUL.FTZ R49, R49, R50.reuse ;  /* 0x0000003231317220 */ /* 0x080fe20000410000 */
[C---:B------:R-:W-:Y:S01]  /*a660*/  FFMA.FTZ R63, R48.reuse, R50, -R63 ;  /* 0x00000032303f7223 */ /* 0x040fe2000001083f */
[C---:B------:R-:W-:Y:S01]  /*a670*/  FMUL.FTZ R7, R5.reuse, R51 ;  /* 0x0000003305077220 */ /* 0x040fe20000410000 */
[----:B------:R-:W-:Y:S01]  /*a680*/  FMUL.FTZ R62, R5, R4 ;  /* 0x00000004053e7220 */ /* 0x000fe20000410000 */
[----:B------:R-:W-:Y:S02]  /*a690*/  FFMA.FTZ R48, R48, R58, R49 ;  /* 0x0000003a30307223 */ /* 0x000fe40000010031 */
[----:B------:R-:W-:Y:S01]  /*a6a0*/  FFMA.FTZ R5, R6, R4, -R7 ;  /* 0x0000000406057223 */ /* 0x000fe20000010807 */
[----:B------:R-:W-:Y:S01]  /*a6b0*/  F2FP.F16.F32.PACK_AB R7, R68, R65 ;  /* 0x000000414407723e */ /* 0x000fe200000000ff */
[----:B------:R-:W-:Y:S01]  /*a6c0*/  FFMA.FTZ R62, R6, R51, R62 ;  /* 0x00000033063e7223 */ /* 0x000fe2000001003e */
[----:B------:R-:W-:-:S02]  /*a6d0*/  F2FP.F16.F32.PACK_AB R4, R61, R64 ;  /* 0x000000403d04723e */ /* 0x000fc400000000ff */
[----:B------:R-:W-:Y:S02]  /*a6e0*/  F2FP.F16.F32.PACK_AB R6, R48, R63 ;  /* 0x0000003f3006723e */ /* 0x000fe400000000ff */
[----:B------:R-:W-:-:S05]  /*a6f0*/  F2FP.F16.F32.PACK_AB R5, R62, R5 ;  /* 0x000000053e05723e */ /* 0x000fca00000000ff */
[----:B------:R2:W-:Y:S02]  /*a700*/  STS.128 [R213], R4 ;  /* 0x00000004d5007388 */ /* 0x0005e40000000c00 */
.L_x_1468:
[----:B------:R-:W-:Y:S05]  /*a710*/  BSYNC B2 ;  /* 0x0000000000027941 */ /* 0x000fea0003800000 */
.L_x_1467:
[----:B------:R-:W-:Y:S05]  /*a720*/  @P4 BRA `(.L_x_1466) ;  /* 0x0000000000a84947 */ /* 0x000fea0003800000 */
[----:B--2---:R-:W2:Y:S01]  /*a730*/  LDS.128 R4, [R213+0x4000] ;  /* 0x00400000d5047984 */ /* 0x004ea20000000c00 */
[----:B------:R-:W-:Y:S01]  /*a740*/  SHF.R.U32.HI R50, RZ, 0x10, R47 ;  /* 0x00000010ff327819 */ /* 0x000fe2000001162f */
[----:B------:R-:W-:Y:S01]  /*a750*/  HADD2.F32 R60, -RZ, R60.H0_H0 ;  /* 0x2000003cff3c7230 */ /* 0x000fe20000004100 */
[----:B------:R-:W-:Y:S01]  /*a760*/  SHF.R.U32.HI R48, RZ, 0x10, R45 ;  /* 0x00000010ff307819 */ /* 0x000fe2000001162d */
[----:B------:R-:W-:Y:S01]  /*a770*/  HADD2.F32 R49, -RZ, R57.H1_H1 ;  /* 0x30000039ff317230 */ /* 0x000fe20000004100 */
[----:B------:R-:W-:Y:S01]  /*a780*/  SHF.R.U64 R62, R46, 0x10, R47 ;  /* 0x000000102e3e7819 */ /* 0x000fe2000000122f */
[----:B------:R-:W-:Y:S01]  /*a790*/  HADD2.F32 R50, -RZ, R50.H0_H0 ;  /* 0x20000032ff327230 */ /* 0x000fe20000004100 */
[----:B------:R-:W-:Y:S01]  /*a7a0*/  SHF.R.U64 R63, R44, 0x10, R45 ;  /* 0x000000102c3f7819 */ /* 0x000fe2000000122d */
[----:B------:R-:W-:Y:S02]  /*a7b0*/  HADD2.F32 R48, -RZ, R48.H0_H0 ;  /* 0x20000030ff307230 */ /* 0x000fe40000004100 */
[----:B--2---:R-:W-:-:S02]  /*a7c0*/  HADD2.F32 R47, -RZ, R7.H1_H1 ;  /* 0x30000007ff2f7230 */ /* 0x004fc40000004100 */
[----:B------:R-:W-:Y:S02]  /*a7d0*/  HADD2.F32 R46, -RZ, R7.H0_H0 ;  /* 0x20000007ff2e7230 */ /* 0x000fe40000004100 */
[--C-:B------:R-:W-:Y:S02]  /*a7e0*/  HADD2.F32 R7, -RZ, R4.reuse.H0_H0 ;  /* 0x20000004ff077230 */ /* 0x100fe40000004100 */
[C---:B------:R-:W-:Y:S01]  /*a7f0*/  FMUL.FTZ R51, R47.reuse, R50 ;  /* 0x000000322f337220 */ /* 0x040fe20000410000 */
[----:B------:R-:W-:Y:S01]  /*a800*/  FMUL.FTZ R47, R47, R48 ;  /* 0x000000302f2f7220 */ /* 0x000fe20000410000 */
[----:B------:R-:W-:Y:S02]  /*a810*/  HADD2.F32 R4, -RZ, R4.H1_H1 ;  /* 0x30000004ff047230 */ /* 0x000fe40000004100 */
[--C-:B------:R-:W-:Y:S02]  /*a820*/  HADD2.F32 R44, -RZ, R6.reuse.H0_H0 ;  /* 0x20000006ff2c7230 */ /* 0x100fe40000004100 */
[----:B------:R-:W-:Y:S01]  /*a830*/  FFMA.FTZ R50, R46, R50, R47 ;  /* 0x000000322e327223 */ /* 0x000fe2000001002f */
[----:B------:R-:W-:-:S02]  /*a840*/  HADD2.F32 R45, -RZ, R6.H1_H1 ;  /* 0x30000006ff2d7230 */ /* 0x000fc40000004100 */
[----:B------:R-:W-:Y:S01]  /*a850*/  FFMA.FTZ R61, R46, R48, -R51 ;  /* 0x000000302e3d7223 */ /* 0x000fe20000010833 */
[--C-:B------:R-:W-:Y:S02]  /*a860*/  HADD2.F32 R47, -RZ, R56.reuse.H1_H1 ;  /* 0x30000038ff2f7230 */ /* 0x100fe40000004100 */
[C---:B------:R-:W-:Y:S01]  /*a870*/  FMUL.FTZ R58, R4.reuse, R49 ;  /* 0x00000031043a7220 */ /* 0x040fe20000410000 */
[--C-:B------:R-:W-:Y:S02]  /*a880*/  HADD2.F32 R6, -RZ, R5.reuse.H0_H0 ;  /* 0x20000005ff067230 */ /* 0x100fe40000004100 */
[-C--:B------:R-:W-:Y:S01]  /*a890*/  FMUL.FTZ R48, R4, R60.reuse ;  /* 0x0000003c04307220 */ /* 0x080fe20000410000 */
[----:B------:R-:W-:Y:S02]  /*a8a0*/  HADD2.F32 R56, -RZ, R56.H0_H0 ;  /* 0x20000038ff387230 */ /* 0x000fe40000004100 */
[----:B------:R-:W-:Y:S01]  /*a8b0*/  FFMA.FTZ R58, R7, R60, -R58 ;  /* 0x0000003c073a7223 */ /* 0x000fe2000001083a */
[----:B------:R-:W-:-:S02]  /*a8c0*/  HADD2.F32 R5, -RZ, R5.H1_H1 ;  /* 0x30000005ff057230 */ /* 0x000fc40000004100 */
[----:B------:R-:W-:Y:S01]  /*a8d0*/  FFMA.FTZ R49, R7, R49, R48 ;  /* 0x0000003107317223 */ /* 0x000fe20000010030 */
[----:B------:R-:W-:Y:S02]  /*a8e0*/  HADD2.F32 R46, -RZ, R62.H0_H0 ;  /* 0x2000003eff2e7230 */ /* 0x000fe40000004100 */
[CC--:B------:R-:W-:Y:S01]  /*a8f0*/  FMUL.FTZ R51, R45.reuse, R47.reuse ;  /* 0x0000002f2d337220 */ /* 0x0c0fe20000410000 */
[----:B------:R-:W-:Y:S02]  /*a900*/  HADD2.F32 R4, -RZ, R63.H0_H0 ;  /* 0x2000003fff047230 */ /* 0x000fe40000004100 */
[----:B------:R-:W-:Y:S01]  /*a910*/  FMUL.FTZ R48, R45, R56 ;  /* 0x000000382d307220 */ /* 0x000fe20000410000 */
[C---:B------:R-:W-:Y:S01]  /*a920*/  FMUL.FTZ R7, R5.reuse, R46 ;  /* 0x0000002e05077220 */ /* 0x040fe20000410000 */
[C---:B------:R-:W-:Y:S01]  /*a930*/  FFMA.FTZ R51, R44.reuse, R56, -R51 ;  /* 0x000000382c337223 */ /* 0x040fe20000010833 */
[-C--:B------:R-:W-:Y:S01]  /*a940*/  FMUL.FTZ R45, R5, R4.reuse ;  /* 0x00000004052d7220 */ /* 0x080fe20000410000 */
[----:B------:R-:W-:Y:S01]  /*a950*/  FFMA.FTZ R48, R44, R47, R48 ;  /* 0x0000002f2c307223 */ /* 0x000fe20000010030 */
[----:B------:R-:W-:Y:S01]  /*a960*/  FFMA.FTZ R5, R6, R4, -R7 ;  /* 0x0000000406057223 */ /* 0x000fe20000010807 */
[----:B------:R-:W-:Y:S01]  /*a970*/  F2FP.F16.F32.PACK_AB R7, R50, R61 ;  /* 0x0000003d3207723e */ /* 0x000fe200000000ff */
[----:B------:R-:W-:Y:S01]  /*a980*/  FFMA.FTZ R46, R6, R46, R45 ;  /* 0x0000002e062e7223 */ /* 0x000fe2000001002d */
[----:B------:R-:W-:-:S02]  /*a990*/  F2FP.F16.F32.PACK_AB R4, R49, R58 ;  /* 0x0000003a3104723e */ /* 0x000fc400000000ff */
[----:B------:R-:W-:Y:S02]  /*a9a0*/  F2FP.F16.F32.PACK_AB R6, R48, R51 ;  /* 0x000000333006723e */ /* 0x000fe400000000ff */
[----:B------:R-:W-:-:S05]  /*a9b0*/  F2FP.F16.F32.PACK_AB R5, R46, R5 ;  /* 0x000000052e05723e */ /* 0x000fca00000000ff */
[----:B------:R3:W-:Y:S02]  /*a9c0*/  STS.128 [R213+0x4000], R4 ;  /* 0x00400004d5007388 */ /* 0x0007e40000000c00 */
.L_x_1466:
[----:B------:R-:W-:Y:S05]  /*a9d0*/  BSYNC B1 ;  /* 0x0000000000017941 */ /* 0x000fea0003800000 */
.L_x_1465:
[----:B------:R-:W-:Y:S04]  /*a9e0*/  BSSY B1, `(.L_x_1469) ;  /* 0x000005d000017945 */ /* 0x000fe80003800000 */
[----:B------:R-:W-:Y:S05]  /*a9f0*/  @P1 BRA `(.L_x_1470) ;  /* 0x00000004006c1947 */ /* 0x000fea0003800000 */
[----:B--23--:R-:W2:Y:S01]  /*aa00*/  LDC R4, c[0x0][0x3d4] ;  /* 0x0000f500ff047b82 */ /* 0x00cea20000000800 */
[----:B------:R-:W-:Y:S01]  /*aa10*/  BSSY B2, `(.L_x_1471) ;  /* 0x000002e000027945 */ /* 0x000fe20003800000 */
[-C--:B--2---:R-:W-:Y:S02]  /*aa20*/  ISETP.GE.AND P0, PT, R22, R4.reuse, PT ;  /* 0x000000041600720c */ /* 0x084fe40003f06270 */
[----:B------:R-:W-:-:S11]  /*aa30*/  ISETP.GE.AND P1, PT, R187, R4, PT ;  /* 0x00000004bb00720c */ /* 0x000fd60003f26270 */
[----:B------:R-:W-:Y:S05]  /*aa40*/  @P0 BRA `(.L_x_1472) ;  /* 0x0000000000a80947 */ /* 0x000fea0003800000 */
[----:B------:R-:W2:Y:S01]  /*aa50*/  LDS.128 R4, [R213+0x1000] ;  /* 0x00100000d5047984 */ /* 0x000ea20000000c00 */
[----:B------:R-:W-:Y:S01]  /*aa60*/  SHF.R.U32.HI R46, RZ, 0x10, R41 ;  /* 0x00000010ff2e7819 */ /* 0x000fe20000011629 */
[----:B------:R-:W-:Y:S01]  /*aa70*/  HADD2.F32 R59, -RZ, R59.H0_H0 ;  /* 0x2000003bff3b7230 */ /* 0x000fe20000004100 */
[--C-:B------:R-:W-:Y:S01]  /*aa80*/  SHF.R.U32.HI R44, RZ, 0x10, R43.reuse ;  /* 0x00000010ff2c7819 */ /* 0x100fe2000001162b */
[----:B------:R-:W-:Y:S01]  /*aa90*/  HADD2.F32 R45, -RZ, R55.H1_H1 ;  /* 0x30000037ff2d7230 */ /* 0x000fe20000004100 */
[----:B------:R-:W-:Y:S01]  /*aaa0*/  SHF.R.U64 R51, R42, 0x10, R43 ;  /* 0x000000102a337819 */ /* 0x000fe2000000122b */
[----:B------:R-:W-:Y:S01]  /*aab0*/  HADD2.F32 R46, -RZ, R46.H0_H0 ;  /* 0x2000002eff2e7230 */ /* 0x000fe20000004100 */
[----:B------:R-:W-:Y:S01]  /*aac0*/  SHF.R.U64 R50, R40, 0x10, R41 ;  /* 0x0000001028327819 */ /* 0x000fe20000001229 */
[----:B------:R-:W-:Y:S02]  /*aad0*/  HADD2.F32 R44, -RZ, R44.H0_H0 ;  /* 0x2000002cff2c7230 */ /* 0x000fe40000004100 */
[----:B------:R-:W-:-:S02]  /*aae0*/  HADD2.F32 R57, -RZ, R57.H0_H0 ;  /* 0x20000039ff397230 */ /* 0x000fc40000004100 */
[--C-:B--2---:R-:W-:Y:S02]  /*aaf0*/  HADD2.F32 R43, -RZ, R7.reuse.H1_H1 ;  /* 0x30000007ff2b7230 */ /* 0x104fe40000004100 */
[----:B------:R-:W-:Y:S02]  /*ab00*/  HADD2.F32 R42, -RZ, R7.H0_H0 ;  /* 0x20000007ff2a7230 */ /* 0x000fe40000004100 */
[--C-:B------:R-:W-:Y:S02]  /*ab10*/  HADD2.F32 R7, -RZ, R4.reuse.H0_H0 ;  /* 0x20000004ff077230 */ /* 0x100fe40000004100 */
[C---:B------:R-:W-:Y:S01]  /*ab20*/  FMUL.FTZ R47, R43.reuse, R46 ;  /* 0x0000002e2b2f7220 */ /* 0x040fe20000410000 */
[----:B------:R-:W-:Y:S02]  /*ab30*/  HADD2.F32 R4, -RZ, R4.H1_H1 ;  /* 0x30000004ff047230 */ /* 0x000fe40000004100 */
[----:B------:R-:W-:Y:S01]  /*ab40*/  FMUL.FTZ R43, R43, R44 ;  /* 0x0000002c2b2b7220 */ /* 0x000fe20000410000 */
[----:B------:R-:W-:-:S02]  /*ab50*/  HADD2.F32 R40, -RZ, R6.H0_H0 ;  /* 0x20000006ff287230 */ /* 0x000fc40000004100 */
[C---:B------:R-:W-:Y:S01]  /*ab60*/  FFMA.FTZ R49, R42.reuse, R44, -R47 ;  /* 0x0000002c2a317223 */ /* 0x040fe2000001082f */
[----:B------:R-:W-:Y:S02]  /*ab70*/  HADD2.F32 R41, -RZ, R6.H1_H1 ;  /* 0x30000006ff297230 */ /* 0x000fe40000004100 */
[----:B------:R-:W-:Y:S01]  /*ab80*/  FFMA.FTZ R46, R42, R46, R43 ;  /* 0x0000002e2a2e7223 */ /* 0x000fe2000001002b */
[--C-:B------:R-:W-:Y:S02]  /*ab90*/  HADD2.F32 R6, -RZ, R5.reuse.H0_H0 ;  /* 0x20000005ff067230 */ /* 0x100fe40000004100 */
[C---:B------:R-:W-:Y:S01]  /*aba0*/  FMUL.FTZ R48, R4.reuse, R45 ;  /* 0x0000002d04307220 */ /* 0x040fe20000410000 */
[----:B------:R-:W-:Y:S01]  /*abb0*/  FMUL.FTZ R44, R4, R59 ;  /* 0x0000003b042c7220 */ /* 0x000fe20000410000 */
[----:B------:R-:W-:Y:S02]  /*abc0*/  HADD2.F32 R43, -RZ, R54.H0_H0 ;  /* 0x20000036ff2b7230 */ /* 0x000fe40000004100 */
[----:B------:R-:W-:-:S02]  /*abd0*/  HADD2.F32 R5, -RZ, R5.H1_H1 ;  /* 0x30000005ff057230 */ /* 0x000fc40000004100 */
[C---:B------:R-:W-:Y:S01]  /*abe0*/  FFMA.FTZ R45, R7.reuse, R45, R44 ;  /* 0x0000002d072d7223 */ /* 0x040fe2000001002c */
[----:B------:R-:W-:Y:S02]  /*abf0*/  HADD2.F32 R42, -RZ, R50.H0_H0 ;  /* 0x20000032ff2a7230 */ /* 0x000fe40000004100 */
[----:B------:R-:W-:Y:S01]  /*ac00*/  FFMA.FTZ R48, R7, R59, -R48 ;  /* 0x0000003b07307223 */ /* 0x000fe20000010830 */
[----:B------:R-:W-:Y:S02]  /*ac10*/  HADD2.F32 R4, -RZ, R51.H0_H0 ;  /* 0x20000033ff047230 */ /* 0x000fe40000004100 */
[C---:B------:R-:W-:Y:S01]  /*ac20*/  FMUL.FTZ R47, R41.reuse, R43 ;  /* 0x0000002b292f7220 */ /* 0x040fe20000410000 */
[-C--:B------:R-:W-:Y:S01]  /*ac30*/  FMUL.FTZ R44, R41, R57.reuse ;  /* 0x00000039292c7220 */ /* 0x080fe20000410000 */
[C---:B------:R-:W-:Y:S01]  /*ac40*/  FMUL.FTZ R7, R5.reuse, R42 ;  /* 0x0000002a05077220 */ /* 0x040fe20000410000 */
[-C--:B------:R-:W-:Y:S01]  /*ac50*/  FMUL.FTZ R41, R5, R4.reuse ;  /* 0x0000000405297220 */ /* 0x080fe20000410000 */
[C---:B------:R-:W-:Y:S01]  /*ac60*/  FFMA.FTZ R47, R40.reuse, R57, -R47 ;  /* 0x00000039282f7223 */ /* 0x040fe2000001082f */
[----:B------:R-:W-:Y:S01]  /*ac70*/  FFMA.FTZ R44, R40, R43, R44 ;  /* 0x0000002b282c7223 */ /* 0x000fe2000001002c */
[C---:B------:R-:W-:Y:S01]  /*ac80*/  FFMA.FTZ R5, R6.reuse, R4, -R7 ;  /* 0x0000000406057223 */ /* 0x040fe20000010807 */
[----:B------:R-:W-:Y:S01]  /*ac90*/  FFMA.FTZ R42, R6, R42, R41 ;  /* 0x0000002a062a7223 */ /* 0x000fe20000010029 */
[----:B------:R-:W-:-:S02]  /*aca0*/  F2FP.F16.F32.PACK_AB R7, R46, R49 ;  /* 0x000000312e07723e */ /* 0x000fc400000000ff */
[----:B------:R-:W-:Y:S02]  /*acb0*/  F2FP.F16.F32.PACK_AB R6, R44, R47 ;  /* 0x0000002f2c06723e */ /* 0x000fe400000000ff */
[----:B------:R-:W-:Y:S02]  /*acc0*/  F2FP.F16.F32.PACK_AB R4, R45, R48 ;  /* 0x000000302d04723e */ /* 0x000fe400000000ff */
[----:B------:R-:W-:-:S05]  /*acd0*/  F2FP.F16.F32.PACK_AB R5, R42, R5 ;  /* 0x000000052a05723e */ /* 0x000fca00000000ff */
[----:B------:R2:W-:Y:S02]  /*ace0*/  STS.128 [R213+0x1000], R4 ;  /* 0x00100004d5007388 */ /* 0x0005e40000000c00 */
.L_x_1472:
[----:B------:R-:W-:Y:S05]  /*acf0*/  BSYNC B2 ;  /* 0x0000000000027941 */ /* 0x000fea0003800000 */
.L_x_1471:
[----:B------:R-:W-:Y:S05]  /*ad00*/  @P1 BRA `(.L_x_1470) ;  /* 0x0000000000a81947 */ /* 0x000fea0003800000 */
[----:B--2---:R-:W2:Y:S01]  /*ad10*/  LDS.128 R4, [R213+0x5000] ;  /* 0x00500000d5047984 */ /* 0x004ea20000000c00 */
[----:B------:R-:W-:Y:S01]  /*ad20*/  SHF.R.U32.HI R42, RZ, 0x10, R39 ;  /* 0x00000010ff2a7819 */ /* 0x000fe20000011627 */
[----:B------:R-:W-:Y:S01]  /*ad30*/  HADD2.F32 R55, -RZ, R55.H0_H0 ;  /* 0x20000037ff377230 */ /* 0x000fe20000004100 */
[----:B------:R-:W-:Y:S01]  /*ad40*/  SHF.R.U32.HI R40, RZ, 0x10, R37 ;  /* 0x00000010ff287819 */ /* 0x000fe20000011625 */
[--C-:B------:R-:W-:Y:S01]  /*ad50*/  HADD2.F32 R41, -RZ, R53.reuse.H0_H0 ;  /* 0x20000035ff297230 */ /* 0x100fe20000004100 */
[----:B------:R-:W-:Y:S01]  /*ad60*/  SHF.R.U64 R45, R38, 0x10, R39 ;  /* 0x00000010262d7819 */ /* 0x000fe20000001227 */
[----:B------:R-:W-:Y:S01]  /*ad70*/  HADD2.F32 R42, -RZ, R42.H0_H0 ;  /* 0x2000002aff2a7230 */ /* 0x000fe20000004100 */
[----:B------:R-:W-:Y:S01]  /*ad80*/  SHF.R.U64 R46, R36, 0x10, R37 ;  /* 0x00000010242e7819 */ /* 0x000fe20000001225 */
[----:B------:R-:W-:Y:S02]  /*ad90*/  HADD2.F32 R40, -RZ, R40.H0_H0 ;  /* 0x20000028ff287230 */ /* 0x000fe40000004100 */
[----:B------:R-:W-:-:S02]  /*ada0*/  HADD2.F32 R53, -RZ, R53.H1_H1 ;  /* 0x30000035ff357230 */ /* 0x000fc40000004100 */
[----:B------:R-:W-:Y:S02]  /*adb0*/  HADD2.F32 R54, -RZ, R54.H1_H1 ;  /* 0x30000036ff367230 */ /* 0x000fe40000004100 */
[--C-:B--2---:R-:W-:Y:S02]  /*adc0*/  HADD2.F32 R39, -RZ, R7.reuse.H1_H1 ;  /* 0x30000007ff277230 */ /* 0x104fe40000004100 */
[----:B------:R-:W-:Y:S02]  /*add0*/  HADD2.F32 R38, -RZ, R7.H0_H0 ;  /* 0x20000007ff267230 */ /* 0x000fe40000004100 */
[--C-:B------:R-:W-:Y:S02]  /*ade0*/  HADD2.F32 R7, -RZ, R4.reuse.H0_H0 ;  /* 0x20000004ff077230 */ /* 0x100fe40000004100 */
[C---:B------:R-:W-:Y:S01]  /*adf0*/  FMUL.FTZ R43, R39.reuse, R42 ;  /* 0x0000002a272b7220 */ /* 0x040fe20000410000 */
[----:B------:R-:W-:Y:S02]  /*ae00*/  HADD2.F32 R4, -RZ, R4.H1_H1 ;  /* 0x30000004ff047230 */ /* 0x000fe40000004100 */
[----:B------:R-:W-:Y:S01]  /*ae10*/  FMUL.FTZ R39, R39, R40 ;  /* 0x0000002827277220 */ /* 0x000fe20000410000 */
[----:B------:R-:W-:-:S02]  /*ae20*/  HADD2.F32 R36, -RZ, R6.H0_H0 ;  /* 0x20000006ff247230 */ /* 0x000fc40000004100 */
[----:B------:R-:W-:Y:S01]  /*ae30*/  FFMA.FTZ R43, R38, R40, -R43 ;  /* 0x00000028262b7223 */ /* 0x000fe2000001082b */
[----:B------:R-:W-:Y:S02]  /*ae40*/  HADD2.F32 R37, -RZ, R6.H1_H1 ;  /* 0x30000006ff257230 */ /* 0x000fe40000004100 */
[----:B------:R-:W-:Y:S01]  /*ae50*/  FMUL.FTZ R44, R4, R41 ;  /* 0x00000029042c7220 */ /* 0x000fe20000410000 */
[--C-:B------:R-:W-:Y:S02]  /*ae60*/  HADD2.F32 R6, -RZ, R5.reuse.H0_H0 ;  /* 0x20000005ff067230 */ /* 0x100fe40000004100 */
[----:B------:R-:W-:Y:S01]  /*ae70*/  FFMA.FTZ R42, R38, R42, R39 ;  /* 0x0000002a262a7223 */ /* 0x000fe20000010027 */
[-C--:B------:R-:W-:Y:S01]  /*ae80*/  FMUL.FTZ R40, R4, R55.reuse ;  /* 0x0000003704287220 */ /* 0x080fe20000410000 */
[----:B------:R-:W-:Y:S02]  /*ae90*/  HADD2.F32 R5, -RZ, R5.H1_H1 ;  /* 0x30000005ff057230 */ /* 0x000fe40000004100 */
[----:B------:R-:W-:Y:S01]  /*aea0*/  FFMA.FTZ R44, R7, R55, -R44 ;  /* 0x00000037072c7223 */ /* 0x000fe2000001082c */
[----:B------:R-:W-:-:S02]  /*aeb0*/  HADD2.F32 R38, -RZ, R45.H0_H0 ;  /* 0x2000002dff267230 */ /* 0x000fc40000004100 */
[----:B------:R-:W-:Y:S01]  /*aec0*/  FFMA.FTZ R41, R7, R41, R40 ;  /* 0x0000002907297223 */ /* 0x000fe20000010028 */
[----:B------:R-:W-:Y:S02]  /*aed0*/  HADD2.F32 R4, -RZ, R46.H0_H0 ;  /* 0x2000002eff047230 */ /* 0x000fe40000004100 */
[CC--:B------:R-:W-:Y:S01]  /*aee0*/  FMUL.FTZ R39, R37.reuse, R53.reuse ;  /* 0x0000003525277220 */ /* 0x0c0fe20000410000 */
[----:B------:R-:W-:Y:S01]  /*aef0*/  FMUL.FTZ R40, R37, R54 ;  /* 0x0000003625287220 */ /* 0x000fe20000410000 */
[C---:B------:R-:W-:Y:S01]  /*af00*/  FMUL.FTZ R7, R5.reuse, R38 ;  /* 0x0000002605077220 */ /* 0x040fe20000410000 */
[----:B------:R-:W-:Y:S01]  /*af10*/  FMUL.FTZ R37, R5, R4 ;  /* 0x0000000405257220 */ /* 0x000fe20000410000 */
        /* <DEDUP_REMOVED lines=9> */
.L_x_1470:
[----:B------:R-:W-:Y:S05]  /*afb0*/  BSYNC B1 ;  /* 0x0000000000017941 */ /* 0x000fea0003800000 */
.L_x_1469:
[----:B------:R-:W-:Y:S04]  /*afc0*/  BSSY B1, `(.L_x_1473) ;  /* 0x000005d000017945 */ /* 0x000fe80003800000 */
[----:B------:R-:W-:Y:S05]  /*afd0*/  @P2 BRA `(.L_x_1474) ;  /* 0x00000004006c2947 */ /* 0x000fea0003800000 */
[----:B--234-:R-:W2:Y:S01]  /*afe0*/  LDC R4, c[0x0][0x3d4] ;  /* 0x0000f500ff047b82 */ /* 0x01cea20000000800 */
[----:B------:R-:W-:Y:S01]  /*aff0*/  BSSY B2, `(.L_x_1475) ;  /* 0x000002e000027945 */ /* 0x000fe20003800000 */
[-C--:B--2---:R-:W-:Y:S02]  /*b000*/  ISETP.GE.AND P0, PT, R22, R4.reuse, PT ;  /* 0x000000041600720c */ /* 0x084fe40003f06270 */
[----:B------:R-:W-:-:S11]  /*b010*/  ISETP.GE.AND P1, PT, R187, R4, PT ;  /* 0x00000004bb00720c */ /* 0x000fd60003f26270 */
[----:B------:R-:W-:Y:S05]  /*b020*/  @P0 BRA `(.L_x_1476) ;  /* 0x0000000000a80947 */ /* 0x000fea0003800000 */
[----:B------:R-:W2:Y:S01]  /*b030*/  LDS.128 R4, [R213+0x2000] ;  /* 0x00200000d5047984 */ /* 0x000ea20000000c00 */
[----:B------:R-:W-:Y:S01]  /*b040*/  SHF.R.U32.HI R37, RZ, 0x10, R35 ;  /* 0x00000010ff257819 */ /* 0x000fe20000011623 */
[----:B------:R-:W-:Y:S01]  /*b050*/  HADD2.F32 R36, -RZ, R15.H0_H0 ;  /* 0x2000000fff247230 */ /* 0x000fe20000004100 */
[----:B------:R-:W-:Y:S01]  /*b060*/  SHF.R.U32.HI R39, RZ, 0x10, R33 ;  /* 0x00000010ff277819 */ /* 0x000fe20000011621 */
[----:B------:R-:W-:Y:S01]  /*b070*/  HADD2.F32 R38, -RZ, R14.H0_H0 ;  /* 0x2000000eff267230 */ /* 0x000fe20000004100 */
[----:B------:R-:W-:Y:S01]  /*b080*/  SHF.R.U64 R45, R34, 0x10, R35 ;  /* 0x00000010222d7819 */ /* 0x000fe20000001223 */
[----:B------:R-:W-:Y:S01]  /*b090*/  HADD2.F32 R37, -RZ, R37.H0_H0 ;  /* 0x20000025ff257230 */ /* 0x000fe20000004100 */
[----:B------:R-:W-:Y:S01]  /*b0a0*/  SHF.R.U64 R43, R32, 0x10, R33 ;  /* 0x00000010202b7819 */ /* 0x000fe20000001221 */
[----:B------:R-:W-:Y:S02]  /*b0b0*/  HADD2.F32 R39, -RZ, R39.H0_H0 ;  /* 0x20000027ff277230 */ /* 0x000fe40000004100 */
[----:B------:R-:W-:-:S02]  /*b0c0*/  HADD2.F32 R15, -RZ, R15.H1_H1 ;  /* 0x3000000fff0f7230 */ /* 0x000fc40000004100 */
        /* <DEDUP_REMOVED lines=13> */
[----:B------:R-:W-:Y:S02]  /*b1a0*/  HADD2.F32 R34, -RZ, R14.H1_H1 ;  /* 0x3000000eff227230 */ /* 0x000fe40000004100 */
[----:B------:R-:W-:Y:S01]  /*b1b0*/  FMUL.FTZ R39, R33, R15 ;  /* 0x0000000f21277220 */ /* 0x000fe20000410000 */
[----:B------:R-:W-:-:S02]  /*b1c0*/  HADD2.F32 R5, -RZ, R5.H1_H1 ;  /* 0x30000005ff057230 */ /* 0x000fc40000004100 */
[C---:B------:R-:W-:Y:S01]  /*b1d0*/  FFMA.FTZ R40, R7.reuse, R36, -R40 ;  /* 0x0000002407287223 */ /* 0x040fe20000010828 */
[----:B------:R-:W-:Y:S02]  /*b1e0*/  HADD2.F32 R14, -RZ, R43.H0_H0 ;  /* 0x2000002bff0e7230 */ /* 0x000fe40000004100 */
[----:B------:R-:W-:Y:S01]  /*b1f0*/  FFMA.FTZ R35, R7, R38, R42 ;  /* 0x0000002607237223 */ /* 0x000fe2000001002a */
[----:B------:R-:W-:Y:S02]  /*b200*/  HADD2.F32 R4, -RZ, R45.H0_H0 ;  /* 0x2000002dff047230 */ /* 0x000fe40000004100 */
[----:B------:R-:W-:Y:S01]  /*b210*/  FMUL.FTZ R37, R33, R34 ;  /* 0x0000002221257220 */ /* 0x000fe20000410000 */
[C---:B------:R-:W-:Y:S02]  /*b220*/  FMUL.FTZ R7, R5.reuse, R14 ;  /* 0x0000000e05077220 */ /* 0x040fe40000410000 */
        /* <DEDUP_REMOVED lines=10> */
.L_x_1476:
[----:B------:R-:W-:Y:S05]  /*b2d0*/  BSYNC B2 ;  /* 0x0000000000027941 */ /* 0x000fea0003800000 */
.L_x_1475:
[----:B------:R-:W-:Y:S05]  /*b2e0*/  @P1 BRA `(.L_x_1474) ;  /* 0x0000000000a81947 */ /* 0x000fea0003800000 */
[----:B--2---:R-:W2:Y:S01]  /*b2f0*/  LDS.128 R4, [R213+0x6000] ;  /* 0x00600000d5047984 */ /* 0x004ea20000000c00 */
[----:B------:R-:W-:Y:S01]  /*b300*/  SHF.R.U32.HI R14, RZ, 0x10, R29 ;  /* 0x00000010ff0e7819 */ /* 0x000fe2000001161d */
[----:B------:R-:W-:Y:S01]  /*b310*/  HADD2.F32 R32, -RZ, R12.H0_H0 ;  /* 0x2000000cff207230 */ /* 0x000fe20000004100 */
[----:B------:R-:W-:Y:S02]  /*b320*/  SHF.R.U32.HI R33, RZ, 0x10, R31 ;  /* 0x00000010ff217819 */ /* 0x000fe4000001161f */
[----:B------:R-:W-:Y:S02]  /*b330*/  SHF.R.U64 R39, R28, 0x10, R29 ;  /* 0x000000101c277819 */ /* 0x000fe4000000121d */
[----:B------:R-:W-:Y:S01]  /*b340*/  SHF.R.U64 R37, R30, 0x10, R31 ;  /* 0x000000101e257819 */ /* 0x000fe2000000121f */
[----:B------:R-:W-:Y:S02]  /*b350*/  HADD2.F32 R33, -RZ, R33.H0_H0 ;  /* 0x20000021ff217230 */ /* 0x000fe40000004100 */
[----:B------:R-:W-:-:S02]  /*b360*/  HADD2.F32 R31, -RZ, R14.H0_H0 ;  /* 0x2000000eff1f7230 */ /* 0x000fc40000004100 */
[--C-:B------:R-:W-:Y:S02]  /*b370*/  HADD2.F32 R30, -RZ, R13.reuse.H0_H0 ;  /* 0x2000000dff1e7230 */ /* 0x100fe40000004100 */
[----:B------:R-:W-:Y:S02]  /*b380*/  HADD2.F32 R13, -RZ, R13.H1_H1 ;  /* 0x3000000dff0d7230 */ /* 0x000fe40000004100 */
[--C-:B--2---:R-:W-:Y:S02]  /*b390*/  HADD2.F32 R29, -RZ, R7.reuse.H1_H1 ;  /* 0x30000007ff1d7230 */ /* 0x104fe40000004100 */
[----:B------:R-:W-:Y:S02]  /*b3a0*/  HADD2.F32 R28, -RZ, R7.H0_H0 ;  /* 0x20000007ff1c7230 */ /* 0x000fe40000004100 */
[--C-:B------:R-:W-:Y:S02]  /*b3b0*/  HADD2.F32 R7, -RZ, R4.reuse.H0_H0 ;  /* 0x20000004ff077230 */ /* 0x100fe40000004100 */
[----:B------:R-:W-:Y:S01]  /*b3c0*/  FMUL.FTZ R35, R29, R33 ;  /* 0x000000211d237220 */ /* 0x000fe20000410000 */
[----:B------:R-:W-:-:S02]  /*b3d0*/  HADD2.F32 R4, -RZ, R4.H1_H1 ;  /* 0x30000004ff047230 */ /* 0x000fc40000004100 */
[-C--:B------:R-:W-:Y:S01]  /*b3e0*/  FMUL.FTZ R36, R29, R31.reuse ;  /* 0x0000001f1d247220 */ /* 0x080fe20000410000 */
[--C-:B------:R-:W-:Y:S02]  /*b3f0*/  HADD2.F32 R14, -RZ, R6.reuse.H0_H0 ;  /* 0x20000006ff0e7230 */ /* 0x100fe40000004100 */
[C---:B------:R-:W-:Y:S01]  /*b400*/  FFMA.FTZ R35, R28.reuse, R31, -R35 ;  /* 0x0000001f1c237223 */ /* 0x040fe20000010823 */
[----:B------:R-:W-:Y:S02]  /*b410*/  HADD2.F32 R15, -RZ, R6.H1_H1 ;  /* 0x30000006ff0f7230 */ /* 0x000fe40000004100 */
[----:B------:R-:W-:Y:S01]  /*b420*/  FFMA.FTZ R38, R28, R33, R36 ;  /* 0x000000211c267223 */ /* 0x000fe20000010024 */
[----:B------:R-:W-:Y:S02]  /*b430*/  HADD2.F32 R6, -RZ, R5.H0_H0 ;  /* 0x20000005ff067230 */ /* 0x000fe40000004100 */
[C---:B------:R-:W-:Y:S01]  /*b440*/  FMUL.FTZ R34, R4.reuse, R32 ;  /* 0x0000002004227220 */ /* 0x040fe20000410000 */
[----:B------:R-:W-:Y:S01]  /*b450*/  FMUL.FTZ R36, R4, R30 ;  /* 0x0000001e04247220 */ /* 0x000fe20000410000 */
[----:B------:R-:W-:-:S02]  /*b460*/  HADD2.F32 R28, -RZ, R12.H1_H1 ;  /* 0x3000000cff1c7230 */ /* 0x000fc40000004100 */
[----:B------:R-:W-:Y:S01]  /*b470*/  FMUL.FTZ R33, R15, R13 ;  /* 0x0000000d0f217220 */ /* 0x000fe20000410000 */
[----:B------:R-:W-:Y:S02]  /*b480*/  HADD2.F32 R5, -RZ, R5.H1_H1 ;  /* 0x30000005ff057230 */ /* 0x000fe40000004100 */
[C---:B------:R-:W-:Y:S01]  /*b490*/  FFMA.FTZ R34, R7.reuse, R30, -R34 ;  /* 0x0000001e07227223 */ /* 0x040fe20000010822 */
[----:B------:R-:W-:Y:S02]  /*b4a0*/  HADD2.F32 R12, -RZ, R37.H0_H0 ;  /* 0x20000025ff0c7230 */ /* 0x000fe40000004100 */
[----:B------:R-:W-:Y:S01]  /*b4b0*/  FFMA.FTZ R29, R7, R32, R36 ;  /* 0x00000020071d7223 */ /* 0x000fe20000010024 */
[----:B------:R-:W-:Y:S02]  /*b4c0*/  HADD2.F32 R4, -RZ, R39.H0_H0 ;  /* 0x20000027ff047230 */ /* 0x000fe40000004100 */
[----:B------:R-:W-:Y:S01]  /*b4d0*/  FMUL.FTZ R31, R15, R28 ;  /* 0x0000001c0f1f7220 */ /* 0x000fe20000410000 */
[----:B------:R-:W-:-:S02]  /*b4e0*/  FMUL.FTZ R7, R5, R12 ;  /* 0x0000000c05077220 */ /* 0x000fc40000410000 */
[----:B------:R-:W-:Y:S01]  /*b4f0*/  FMUL.FTZ R15, R5, R4 ;  /* 0x00000004050f7220 */ /* 0x000fe20000410000 */
[C---:B------:R-:W-:Y:S01]  /*b500*/  FFMA.FTZ R31, R14.reuse, R13, -R31 ;  /* 0x0000000d0e1f7223 */ /* 0x040fe2000001081f */
[----:B------:R-:W-:Y:S01]  /*b510*/  FFMA.FTZ R14, R14, R28, R33 ;  /* 0x0000001c0e0e7223 */ /* 0x000fe20000010021 */
[C---:B------:R-:W-:Y:S01]  /*b520*/  FFMA.FTZ R5, R6.reuse, R4, -R7 ;  /* 0x0000000406057223 */ /* 0x040fe20000010807 */
[----:B------:R-:W-:Y:S01]  /*b530*/  FFMA.FTZ R12, R6, R12, R15 ;  /* 0x0000000c060c7223 */ /* 0x000fe2000001000f */
[----:B------:R-:W-:Y:S02]  /*b540*/  F2FP.F16.F32.PACK_AB R7, R38, R35 ;  /* 0x000000232607723e */ /* 0x000fe400000000ff */
[----:B------:R-:W-:Y:S02]  /*b550*/  F2FP.F16.F32.PACK_AB R6, R14, R31 ;  /* 0x0000001f0e06723e */ /* 0x000fe400000000ff */
[----:B------:R-:W-:Y:S02]  /*b560*/  F2FP.F16.F32.PACK_AB R4, R29, R34 ;  /* 0x000000221d04723e */ /* 0x000fe400000000ff */
[----:B------:R-:W-:-:S05]  /*b570*/  F2FP.F16.F32.PACK_AB R5, R12, R5 ;  /* 0x000000050c05723e */ /* 0x000fca00000000ff */
[----:B------:R2:W-:Y:S02]  /*b580*/  STS.128 [R213+0x6000], R4 ;  /* 0x00600004d5007388 */ /* 0x0005e40000000c00 */
.L_x_1474:
[----:B------:R-:W-:Y:S05]  /*b590*/  BSYNC B1 ;  /* 0x0000000000017941 */ /* 0x000fea0003800000 */
.L_x_1473:
[----:B------:R-:W-:Y:S05]  /*b5a0*/  @P3 BRA `(.L_x_1477) ;  /* 0x0000002800a83947 */ /* 0x000fea0003800000 */
[----:B--234-:R-:W2:Y:S01]  /*b5b0*/  LDC R4, c[0x0][0x3d4] ;  /* 0x0000f500ff047b82 */ /* 0x01cea20000000800 */
[----:B------:R-:W-:Y:S01]  /*b5c0*/  BSSY B1, `(.L_x_1478) ;  /* 0x000002e000017945 */ /* 0x000fe20003800000 */
[-C--:B--2---:R-:W-:Y:S02]  /*b5d0*/  ISETP.GE.AND P0, PT, R22, R4.reuse, PT ;  /* 0x000000041600720c */ /* 0x084fe40003f06270 */
[----:B------:R-:W-:-:S11]  /*b5e0*/  ISETP.GE.AND P1, PT, R187, R4, PT ;  /* 0x00000004bb00720c */ /* 0x000fd60003f26270 */
[----:B------:R-:W-:Y:S05]  /*b5f0*/  @P0 BRA `(.L_x_1479) ;  /* 0x0000000000a80947 */ /* 0x000fea0003800000 */
[----:B------:R-:W2:Y:S01]  /*b600*/  LDS.128 R4, [R213+0x3000] ;  /* 0x00300000d5047984 */ /* 0x000ea20000000c00 */
[----:B------:R-:W-:Y:S01]  /*b610*/  SHF.R.U64 R33, R24, 0x10, R25 ;  /* 0x0000001018217819 */ /* 0x000fe20000001219 */
[--C-:B------:R-:W-:Y:S01]  /*b620*/  HADD2.F32 R24, -RZ, R11.reuse.H0_H0 ;  /* 0x2000000bff187230 */ /* 0x100fe20000004100 */
[----:B------:R-:W-:Y:S01]  /*b630*/  SHF.R.U64 R31, R26, 0x10, R27 ;  /* 0x000000101a1f7819 */ /* 0x000fe2000000121b */
[----:B------:R-:W-:Y:S01]  /*b640*/  HADD2.F32 R26, -RZ, R10.H0_H0 ;  /* 0x2000000aff1a7230 */ /* 0x000fe20000004100 */
[----:B------:R-:W-:Y:S01]  /*b650*/  SHF.R.U32.HI R25, RZ, 0x10, R25 ;  /* 0x00000010ff197819 */ /* 0x000fe20000011619 */
[----:B------:R-:W-:Y:S01]  /*b660*/  HADD2.F32 R11, -RZ, R11.H1_H1 ;  /* 0x3000000bff0b7230 */ /* 0x000fe20000004100 */
[----:B------:R-:W-:-:S03]  /*b670*/  SHF.R.U32.HI R27, RZ, 0x10, R27 ;  /* 0x00000010ff1b7819 */ /* 0x000fc6000001161b */
[----:B------:R-:W-:Y:S02]  /*b680*/  HADD2.F32 R25, -RZ, R25.H0_H0 ;  /* 0x20000019ff197230 */ /* 0x000fe40000004100 */
[----:B------:R-:W-:Y:S02]  /*b690*/  HADD2.F32 R27, -RZ, R27.H0_H0 ;  /* 0x2000001bff1b7230 */ /* 0x000fe40000004100 */
        /* <DEDUP_REMOVED lines=32> */
.L_x_1479:
[----:B------:R-:W-:Y:S05]  /*b8a0*/  BSYNC B1 ;  /* 0x0000000000017941 */ /* 0x000fea0003800000 */
.L_x_1478:
[----:B------:R-:W-:Y:S05]  /*b8b0*/  @P1 BRA `(.L_x_1477) ;  /* 0x0000002400e41947 */ /* 0x000fea0003800000 */
[----:B--2---:R-:W2:Y:S01]  /*b8c0*/  LDS.128 R4, [R213+0x7000] ;  /* 0x00700000d5047984 */ /* 0x004ea20000000c00 */
[----:B------:R-:W-:Y:S01]  /*b8d0*/  SHF.R.U32.HI R13, RZ, 0x10, R9 ;  /* 0x00000010ff0d7819 */ /* 0x000fe20000011609 */
[----:B------:R-:W-:Y:S01]  /*b8e0*/  HADD2.F32 R12, -RZ, R3.H0_H0 ;  /* 0x20000003ff0c7230 */ /* 0x000fe20000004100 */
[--C-:B------:R-:W-:Y:S01]  /*b8f0*/  SHF.R.U32.HI R15, RZ, 0x10, R21.reuse ;  /* 0x00000010ff0f7819 */ /* 0x100fe20000011615 */
        /* <DEDUP_REMOVED lines=13> */
[----:B------:R-:W-:Y:S01]  /*b9d0*/  FFMA.FTZ R26, R10, R15, R24 ;  /* 0x0000000f0a1a7223 */ /* 0x000fe20000010018 */
[----:B------:R-:W-:Y:S02]  /*b9e0*/  HADD2.F32 R9, -RZ, R6.H1_H1 ;  /* 0x30000006ff097230 */ /* 0x000fe40000004100 */
[----:B------:R-:W-:Y:S01]  /*b9f0*/  FMUL.FTZ R20, R4, R14 ;  /* 0x0000000e04147220 */ /* 0x000fe20000410000 */
[--C-:B------:R-:W-:Y:S02]  /*ba00*/  HADD2.F32 R6, -RZ, R5.reuse.H0_H0 ;  /* 0x20000005ff067230 */ /* 0x100fe40000004100 */
[----:B------:R-:W-:Y:S01]  /*ba10*/  FFMA.FTZ R21, R10, R13, -R21 ;  /* 0x0000000d0a157223 */ /* 0x000fe20000010815 */
[-C--:B------:R-:W-:Y:S01]  /*ba20*/  FMUL.FTZ R24, R4, R12.reuse ;  /* 0x0000000c04187220 */ /* 0x080fe20000410000 */
[----:B------:R-:W-:Y:S02]  /*ba30*/  HADD2.F32 R5, -RZ, R5.H1_H1 ;  /* 0x30000005ff057230 */ /* 0x000fe40000004100 */
[----:B------:R-:W-:Y:S01]  /*ba40*/  FFMA.FTZ R20, R7, R12, -R20 ;  /* 0x0000000c07147223 */ /* 0x000fe20000010814 */
[----:B------:R-:W-:-:S02]  /*ba50*/  HADD2.F32 R10, -RZ, R0.H1_H1 ;  /* 0x30000000ff0a7230 */ /* 0x000fc40000004100 */
[----:B------:R-:W-:Y:S01]  /*ba60*/  FFMA.FTZ R11, R7, R14, R24 ;  /* 0x0000000e070b7223 */ /* 0x000fe20000010018 */
[----:B------:R-:W-:Y:S02]  /*ba70*/  HADD2.F32 R4, -RZ, R25.H0_H0 ;  /* 0x20000019ff047230 */ /* 0x000fe40000004100 */
[CC--:B------:R-:W-:Y:S01]  /*ba80*/  FMUL.FTZ R15, R9.reuse, R3.reuse ;  /* 0x00000003090f7220 */ /* 0x0c0fe20000410000 */
[----:B------:R-:W-:Y:S02]  /*ba90*/  HADD2.F32 R0, -RZ, R27.H0_H0 ;  /* 0x2000001bff007230 */ /* 0x000fe40000004100 */
[----:B------:R-:W-:Y:S01]  /*baa0*/  FMUL.FTZ R13, R9, R10 ;  /* 0x0000000a090d7220 */ /* 0x000fe20000410000 */
[C---:B------:R-:W-:Y:S02]  /*bab0*/  FMUL.FTZ R7, R5.reuse, R4 ;  /* 0x0000000405077220 */ /* 0x040fe40000410000 */
[-C--:B------:R-:W-:Y:S01]  /*bac0*/  FMUL.FTZ R9, R5, R0.reuse ;  /* 0x0000000005097220 */ /* 0x080fe20000410000 */
[----:B------:R-:W-:Y:S01]  /*bad0*/  FFMA.FTZ R13, R8, R3, -R13 ;  /* 0x00000003080d7223 */ /* 0x000fe2000001080d */
[----:B------:R-:W-:Y:S01]  /*bae0*/  FFMA.FTZ R5, R6, R0, -R7 ;  /* 0x0000000006057223 */ /* 0x000fe20000010807 */
[----:B------:R-:W-:Y:S01]  /*baf0*/  FFMA.FTZ R8, R8, R10, R15 ;  /* 0x0000000a08087223 */ /* 0x000fe2000001000f */
[----:B------:R-:W-:Y:S01]  /*bb00*/  FFMA.FTZ R0, R6, R4, R9 ;  /* 0x0000000406007223 */ /* 0x000fe20000010009 */
[----:B------:R-:W-:-:S02]  /*bb10*/  F2FP.F16.F32.PACK_AB R7, R26, R21 ;  /* 0x000000151a07723e */ /* 0x000fc400000000ff */
[----:B------:R-:W-:Y:S02]  /*bb20*/  F2FP.F16.F32.PACK_AB R4, R11, R20 ;  /* 0x000000140b04723e */ /* 0x000fe400000000ff */
[----:B------:R-:W-:Y:S02]  /*bb30*/  F2FP.F16.F32.PACK_AB R6, R8, R13 ;  /* 0x0000000d0806723e */ /* 0x000fe400000000ff */
[----:B------:R-:W-:-:S05]  /*bb40*/  F2FP.F16.F32.PACK_AB R5, R0, R5 ;  /* 0x000000050005723e */ /* 0x000fca00000000ff */
[----:B------:R2:W-:Y:S01]  /*bb50*/  STS.128 [R213+0x7000], R4 ;  /* 0x00700004d5007388 */ /* 0x0005e20000000c00 */
[----:B------:R-:W-:Y:S05]  /*bb60*/  BRA `(.L_x_1477) ;  /* 0x0000002400387947 */ /* 0x000fea0003800000 */
.L_x_1438:
[----:B------:R-:W1:Y:S01]  /*bb70*/  LDC R21, c[0x0][0x3d4] ;  /* 0x0000f500ff157b82 */ /* 0x000e620000000800 */
[-C--:B------:R-:W-:Y:S01]  /*bb80*/  ISETP.GE.AND P0, PT, R189, R73.reuse, PT ;  /* 0x00000049bd00720c */ /* 0x080fe20003f06270 */
[----:B------:R-:W-:Y:S01]  /*bb90*/  ULDC.64 UR4, c[0x0][0x3c8] ;  /* 0x0000f20000047ab9 */ /* 0x000fe20000000a00 */
[-C--:B------:R-:W-:Y:S01]  /*bba0*/  ISETP.GE.AND P1, PT, R188, R73.reuse, PT ;  /* 0x00000049bc00720c */ /* 0x080fe20003f26270 */
[----:B------:R-:W-:Y:S01]  /*bbb0*/  ULDC.64 UR6, c[0x0][0x3e0] ;  /* 0x0000f80000067ab9 */ /* 0x000fe20000000a00 */
[-C--:B------:R-:W-:Y:S02]  /*bbc0*/  ISETP.GE.AND P2, PT, R190, R73.reuse, PT ;  /* 0x00000049be00720c */ /* 0x080fe40003f46270 */
[----:B------:R-:W-:Y:S02]  /*bbd0*/  ISETP.GE.AND P3, PT, R18, R73, PT ;  /* 0x000000491200720c */ /* 0x000fe40003f66270 */
[CC--:B-1----:R-:W-:Y:S02]  /*bbe0*/  ISETP.GE.OR P0, PT, R16.reuse, R21.reuse, P0 ;  /* 0x000000151000720c */ /* 0x0c2fe40000706670 */
[----:B------:R-:W-:-:S02]  /*bbf0*/  ISETP.GE.OR P1, PT, R16, R21, P1 ;  /* 0x000000151000720c */ /* 0x000fc40000f26670 */
[CC--:B------:R-:W-:Y:S02]  /*bc00*/  ISETP.GE.OR P2, PT, R16.reuse, R21.reuse, P2 ;  /* 0x000000151000720c */ /* 0x0c0fe40001746670 */
[----:B------:R-:W-:-:S07]  /*bc10*/  ISETP.GE.OR P3, PT, R16, R21, P3 ;  /* 0x000000151000720c */ /* 0x000fce0001f66670 */
[--C-:B------:R-:W-:Y:S01]  /*bc20*/  @!P0 IADD3 R29, P4, P5, R27, R29, R6.reuse ;  /* 0x0000001d1b1d8210 */ /* 0x100fe20007d9e006 */
[----:B------:R-:W1:Y:S03]  /*bc30*/  @!P0 LDC.64 R62, c[0x0][0x3e0] ;  /* 0x0000f800ff3e8b82 */ /* 0x000e660000000a00 */
[--C-:B------:R-:W-:Y:S01]  /*bc40*/  @!P0 IADD3.X R30, R31, R30, R7.reuse, P4, P5 ;  /* 0x0000001e1f1e8210 */ /* 0x100fe200027ea407 */
[C---:B------:R-:W-:Y:S01]  /*bc50*/  @!P2 IMAD.WIDE.U32 R8, R12.reuse, 0x60, R6 ;  /* 0x000000600c08a825 */ /* 0x040fe200078e0006 */
[----:B------:R-:W-:-:S03]  /*bc60*/  @!P1 LEA R0, P4, R12, R6, 0x6 ;  /* 0x000000060c009211 */ /* 0x000fc600078830ff */
[----:B------:R-:W2:Y:S01]  /*bc70*/  @!P1 LDC.64 R66, c[0x0][0x3e0] ;  /* 0x0000f800ff429b82 */ /* 0x000ea20000000a00 */
[----:B------:R-:W-:Y:S01]  /*bc80*/  @!P1 IADD3 R25, P5, R0, R27, RZ ;  /* 0x0000001b00199210 */ /* 0x000fe20007fbe0ff */
[----:B------:R-:W-:Y:S01]  /*bc90*/  @!P2 IMAD R0, R13, 0x60, RZ ;  /* 0x000000600d00a824 */ /* 0x000fe200078e02ff */
[----:B------:R-:W-:Y:S02]  /*bca0*/  @!P1 LEA.HI.X R26, R12, R7, R13, 0x6, P4 ;  /* 0x000000070c1a9211 */ /* 0x000fe400020f340d */
[----:B------:R-:W-:-:S03]  /*bcb0*/  @!P3 IADD3 R3, P4, R6, R27, RZ ;  /* 0x0000001b0603b210 */ /* 0x000fc60007f9e0ff */
[--C-:B------:R-:W-:Y:S01]  /*bcc0*/  @!P1 IMAD.X R26, R26, 0x1, R31.reuse, P5 ;  /* 0x000000011a1a9824 */ /* 0x100fe200028e061f */
[----:B------:R-:W-:Y:S01]  /*bcd0*/  @!P2 IADD3 R6, P5, R27, R8, RZ ;  /* 0x000000081b06a210 */ /* 0x000fe20007fbe0ff */
[----:B------:R-:W-:Y:S01]  /*bce0*/  @!P3 IMAD.X R14, R7, 0x1, R31, P4 ;  /* 0x00000001070eb824 */ /* 0x000fe200020e061f */
[----:B------:R-:W3:Y:S02]  /*bcf0*/  @!P2 LDC.64 R70, c[0x0][0x3e0] ;  /* 0x0000f800ff46ab82 */ /* 0x000ee40000000a00 */
[----:B------:R-:W-:Y:S01]  /*bd00*/  @!P2 IADD3.X R7, R31, R0, R9, P5, !PT ;  /* 0x000000001f07a210 */ /* 0x000fe20002ffe409 */
[----:B------:R-:W-:Y:S01]  /*bd10*/  @!P2 IMAD R31, R11, 0x60, RZ ;  /* 0x000000600b1fa824 */ /* 0x000fe200078e02ff */
[----:B------:R-:W-:-:S04]  /*bd20*/  @!P0 IADD3 R27, P4, P5, R33, R24, R4 ;  /* 0x00000018211b8210 */ /* 0x000fc80007d9e004 */
[----:B------:R-:W-:Y:S01]  /*bd30*/  @!P0 IADD3.X R28, R35, R28, R5, P4, P5 ;  /* 0x0000001c231c8210 */ /* 0x000fe200027ea405 */
[----:B------:R-:W4:Y:S01]  /*bd40*/  @!P0 LDC.64 R60, c[0x0][0x3c8] ;  /* 0x0000f200ff3c8b82 */ /* 0x000f220000000a00 */
[----:B------:R-:W-:Y:S02]  /*bd50*/  @!P3 IADD3 R15, P4, R4, R33, RZ ;  /* 0x00000021040fb210 */ /* 0x000fe40007f9e0ff */
[----:B------:R-:W-:-:S03]  /*bd60*/  @!P1 LEA R20, P5, R10, R4, 0x6 ;  /* 0x000000040a149211 */ /* 0x000fc600078a30ff */
[----:B------:R-:W-:Y:S01]  /*bd70*/  @!P3 IMAD.X R32, R5, 0x1, R35, P4 ;  /* 0x000000010520b824 */ /* 0x000fe200020e0623 */
[C---:B------:R-:W-:Y:S01]  /*bd80*/  @!P3 LEA R8, P4, R3.reuse, UR4, 0x1 ;  /* 0x000000040308bc11 */ /* 0x040fe2000f8808ff */
[----:B------:R-:W0:Y:S01]  /*bd90*/  @!P1 LDC.64 R64, c[0x0][0x3c8] ;  /* 0x0000f200ff409b82 */ /* 0x000e220000000a00 */
[C---:B------:R-:W-:Y:S01]  /*bda0*/  @!P1 LEA.HI.X R24, R10.reuse, R5, R11, 0x6, P5 ;  /* 0x000000050a189211 */ /* 0x040fe200028f340b */
[----:B------:R-:W-:Y:S01]  /*bdb0*/  @!P2 IMAD.WIDE.U32 R4, R10, 0x60, R4 ;  /* 0x000000600a04a825 */ /* 0x000fe200078e0004 */
[----:B------:R-:W-:Y:S02]  /*bdc0*/  @!P3 LEA.HI.X R9, R3, UR5, R14, 0x1, P4 ;  /* 0x000000050309bc11 */ /* 0x000fe4000a0f0c0e */
[C---:B------:R-:W-:Y:S02]  /*bdd0*/  @!P3 LEA R14, P4, R15.reuse, UR6, 0x1 ;  /* 0x000000060f0ebc11 */ /* 0x040fe4000f8808ff */
[----:B------:R-:W-:Y:S01]  /*bde0*/  @!P1 IADD3 R20, P5, R20, R33, RZ ;  /* 0x0000002114149210 */ /* 0x000fe20007fbe0ff */
[----:B------:R-:W0:Y:S01]  /*bdf0*/  @!P2 LDC.64 R68, c[0x0][0x3c8] ;  /* 0x0000f200ff44ab82 */ /* 0x000e220000000a00 */
[----:B------:R-:W-:-:S02]  /*be00*/  @!P3 LEA.HI.X R15, R15, UR7, R32, 0x1, P4 ;  /* 0x000000070f0fbc11 */ /* 0x000fc4000a0f0c20 */
[C---:B-1----:R-:W-:Y:S02]  /*be10*/  @!P0 LEA R62, P4, R27.reuse, R62, 0x1 ;  /* 0x0000003e1b3e8211 */ /* 0x042fe400078808ff */
[----:B------:R-:W-:Y:S02]  /*be20*/  @!P1 IADD3.X R24, R24, R35, RZ, P5, !PT ;  /* 0x0000002318189210 */ /* 0x000fe40002ffe4ff */
[----:B------:R-:W-:Y:S02]  /*be30*/  @!P0 LEA.HI.X R63, R27, R63, R28, 0x1, P4 ;  /* 0x0000003f1b3f8211 */ /* 0x000fe400020f0c1c */
[C---:B--2---:R-:W-:Y:S02]  /*be40*/  @!P1 LEA R66, P4, R20.reuse, R66, 0x1 ;  /* 0x0000004214429211 */ /* 0x044fe400078808ff */
[----:B------:R-:W-:Y:S02]  /*be50*/  @!P2 IADD3 R0, P5, R33, R4, RZ ;  /* 0x000000042100a210 */ /* 0x000fe40007fbe0ff */
[----:B------:R-:W-:-:S02]  /*be60*/  @!P1 LEA.HI.X R67, R20, R67, R24, 0x1, P4 ;  /* 0x0000004314439211 */ /* 0x000fc400020f0c18 */
[----:B------:R-:W-:Y:S02]  /*be70*/  @!P2 IADD3.X R3, R35, R31, R5, P5, !PT ;  /* 0x0000001f2303a210 */ /* 0x000fe40002ffe405 */
[C---:B---3--:R-:W-:Y:S02]  /*be80*/  @!P2 LEA R70, P4, R0.reuse, R70, 0x1 ;  /* 0x000000460046a211 */ /* 0x048fe400078808ff */
[----:B------:R-:W-:Y:S02]  /*be90*/  CS2R R32, SRZ ;  /* 0x0000000000207805 */ /* 0x000fe4000001ff00 */
[----:B----4-:R-:W-:Y:S02]  /*bea0*/  @!P0 LEA R60, P5, R29, R60, 0x1 ;  /* 0x0000003c1d3c8211 */ /* 0x010fe400078a08ff */
[----:B------:R-:W-:Y:S02]  /*beb0*/  CS2R R34, SRZ ;  /* 0x0000000000227805 */ /* 0x000fe4000001ff00 */
[----:B------:R-:W-:-:S02]  /*bec0*/  @!P2 LEA.HI.X R71, R0, R71, R3, 0x1, P4 ;  /* 0x000000470047a211 */ /* 0x000fc400020f0c03 */
[----:B------:R-:W-:Y:S01]  /*bed0*/  CS2R R4, SRZ ;  /* 0x0000000000047805 */ /* 0x000fe2000001ff00 */
[----:B------:R-:W1:Y:S01]  /*bee0*/  LDC R0, c[0x0][0x428] ;  /* 0x00010a00ff007b82 */ /* 0x000e620000000800 */
[----:B------:R-:W-:Y:S02]  /*bef0*/  @!P0 LEA.HI.X R61, R29, R61, R30, 0x1, P5 ;  /* 0x0000003d1d3d8211 */ /* 0x000fe400028f0c1e */
[----:B------:R-:W-:Y:S02]  /*bf00*/  CS2R R28, SRZ ;  /* 0x00000000001c7805 */ /* 0x000fe4000001ff00 */
[----:B------:R-:W-:Y:S02]  /*bf10*/  CS2R R30, SRZ ;  /* 0x00000000001e7805 */ /* 0x000fe4000001ff00 */
[C---:B0-----:R-:W-:Y:S01]  /*bf20*/  @!P1 LEA R64, P5, R25.reuse, R64, 0x1 ;  /* 0x0000004019409211 */ /* 0x041fe200078a08ff */
[----:B------:R-:W5:Y:S03]  /*bf30*/  @!P0 LDG.E.128 R32, desc[UR56][R62.64] ;  /* 0x000000383e208981 */ /* 0x000f66000c1e1d00 */
[----:B------:R-:W-:Y:S01]  /*bf40*/  @!P1 LEA.HI.X R65, R25, R65, R26, 0x1, P5 ;  /* 0x0000004119419211 */ /* 0x000fe200028f0c1a */
[----:B------:R-:W5:Y:S01]  /*bf50*/  @!P0 LDG.E.128 R28, desc[UR56][R60.64] ;  /* 0x000000383c1c8981 */ /* 0x000f62000c1e1d00 */
[----:B------:R-:W-:-:S02]  /*bf60*/  @!P2 LEA R68, P5, R6, R68, 0x1 ;  /* 0x000000440644a211 */ /* 0x000fc400078a08ff */
[----:B------:R-:W-:Y:S02]  /*bf70*/  CS2R R24, SRZ ;  /* 0x0000000000187805 */ /* 0x000fe4000001ff00 */
[----:B------:R-:W-:Y:S02]  /*bf80*/  CS2R R26, SRZ ;  /* 0x00000000001a7805 */ /* 0x000fe4000001ff00 */
[----:B------:R-:W-:Y:S02]  /*bf90*/  @!P2 LEA.HI.X R69, R6, R69, R7, 0x1, P5 ;  /* 0x000000450645a211 */ /* 0x000fe400028f0c07 */
[----:B------:R-:W-:Y:S01]  /*bfa0*/  CS2R R6, SRZ ;  /* 0x0000000000067805 */ /* 0x000fe2000001ff00 */
[----:B------:R-:W-:Y:S01]  /*bfb0*/  IMAD.MOV.U32 R58, RZ, RZ, R54 ;  /* 0x000000ffff3a7224 */ /* 0x000fe200078e0036 */
[----:B------:R-:W5:Y:S04]  /*bfc0*/  @!P3 LDG.E.128 R24, desc[UR56][R14.64] ;  /* 0x000000380e18b981 */ /* 0x000f68000c1e1d00 */
[----:B------:R0:W5:Y:S01]  /*bfd0*/  @!P3 LDG.E.128 R4, desc[UR56][R8.64] ;  /* 0x000000380804b981 */ /* 0x000162000c1e1d00 */
[----:B-1----:R-:W-:-:S13]  /*bfe0*/  ISETP.NE.AND P0, PT, R0, 0x1, PT ;  /* 0x000000010000780c */ /* 0x002fda0003f05270 */
[----:B0-----:R-:W0:Y:S08]  /*bff0*/  @P0 LDC R8, c[0x0][0x42c] ;  /* 0x00010b00ff080b82 */ /* 0x001e300000000800 */
[----:B------:R-:W1:Y:S01]  /*c000*/  @P0 LDC R9, c[0x0][0x430] ;  /* 0x00010c00ff090b82 */ /* 0x000e620000000800 */
[----:B------:R-:W-:-:S04]  /*c010*/  IMAD R0, R197, 0x80, R18 ;  /* 0x00000080c5007824 */ /* 0x000fc800078e0212 */
[----:B------:R-:W-:-:S04]  /*c020*/  IMAD R3, R219, 0x20, R0 ;  /* 0x00000020db037824 */ /* 0x000fc800078e0200 */
[----:B0-----:R-:W-:-:S05]  /*c030*/  @P0 IMAD.HI.U32 R0, R3, R8, RZ ;  /* 0x0000000803000227 */ /* 0x001fca00078e00ff */
[----:B-1----:R-:W-:-:S04]  /*c040*/  @P0 SHF.R.U32.HI R3, RZ, R9, R0 ;  /* 0x00000009ff030219 */ /* 0x002fc80000011600 */
[----:B------:R-:W-:Y:S01]  /*c050*/  SHF.R.S32.HI R9, RZ, 0x1f, R3 ;  /* 0x0000001fff097819 */ /* 0x000fe20000011403 */
[----:B------:R-:W-:-:S04]  /*c060*/  IMAD.MOV.U32 R57, RZ, RZ, R53 ;  /* 0x000000ffff397224 */ /* 0x000fc800078e0035 */
[C---:B------:R-:W-:Y:S02]  /*c070*/  IMAD R0, R9.reuse, R12, RZ ;  /* 0x0000000c09007224 */ /* 0x040fe400078e02ff */
[----:B------:R-:W-:Y:S02]  /*c080*/  IMAD R8, R9, R10, RZ ;  /* 0x0000000a09087224 */ /* 0x000fe400078e02ff */
[----:B------:R-:W-:-:S04]  /*c090*/  IMAD.WIDE.U32 R14, R3, R12, R58 ;  /* 0x0000000c030e7225 */ /* 0x000fc800078e003a */
[C---:B------:R-:W-:Y:S02]  /*c0a0*/  IMAD R9, R3.reuse, R13, R0 ;  /* 0x0000000d03097224 */ /* 0x040fe400078e0200 */
[----:B------:R-:W-:-:S04]  /*c0b0*/  IMAD.WIDE.U32 R12, R3, R10, R56 ;  /* 0x0000000a030c7225 */ /* 0x000fc800078e0038 */
[----:B------:R-:W-:Y:S01]  /*c0c0*/  IMAD R3, R3, R11, R8 ;  /* 0x0000000b03037224 */ /* 0x000fe200078e0208 */
[----:B------:R-:W-:Y:S01]  /*c0d0*/  LEA R8, P4, R14, UR4, 0x1 ;  /* 0x000000040e087c11 */ /* 0x000fe2000f8808ff */
[----:B------:R-:W-:Y:S01]  /*c0e0*/  IMAD.IADD R9, R15, 0x1, R9 ;  /* 0x000000010f097824 */ /* 0x000fe200078e0209 */
        /* <DEDUP_REMOVED lines=8> */
[----:B------:R-:W-:Y:S01]  /*c170*/  LEA.HI.X R9, R14, UR5, R9, 0x1, P4 ;  /* 0x000000050e097c11 */ /* 0x000fe2000a0f0c09 */
[----:B------:R-:W-:Y:S01]  /*c180*/  IMAD.IADD R3, R13, 0x1, R3 ;  /* 0x000000010d037824 */ /* 0x000fe200078e0203 */
[----:B------:R-:W-:Y:S01]  /*c190*/  LEA R0, P4, R12, UR6, 0x1 ;  /* 0x000000060c007c11 */ /* 0x000fe2000f8808ff */
[----:B------:R-:W-:Y:S01]  /*c1a0*/  UMOV UR4, 0xffffffff ;  /* 0xffffffff00047882 */ /* 0x000fe20000000000 */
[----:B------:R-:W-:Y:S01]  /*c1b0*/  ISETP.GE.AND P0, PT, R16, R21, PT ;  /* 0x000000151000720c */ /* 0x000fe20003f06270 */
[----:B------:R0:W5:Y:S01]  /*c1c0*/  @!P1 LDG.E.128 R36, desc[UR56][R64.64] ;  /* 0x0000003840249981 */ /* 0x000162000c1e1d00 */
[----:B------:R-:W-:-:S02]  /*c1d0*/  LEA.HI.X R3, R12, UR7, R3, 0x1, P4 ;  /* 0x000000070c037c11 */ /* 0x000fc4000a0f0c03 */
[-C--:B------:R-:W-:Y:S01]  /*c1e0*/  ISETP.GE.OR P3, PT, R188, R73.reuse, P0 ;  /* 0x00000049bc00720c */ /* 0x080fe20000766670 */
[----:B------:R0:W5:Y:S01]  /*c1f0*/  @!P1 LDG.E.128 R40, desc[UR56][R66.64] ;  /* 0x0000003842289981 */ /* 0x000162000c1e1d00 */
[----:B------:R-:W-:-:S03]  /*c200*/  ISETP.GE.OR P1, PT, R18, R73, P0 ;  /* 0x000000491200720c */ /* 0x000fc60000726670 */
[----:B------:R0:W5:Y:S04]  /*c210*/  @!P2 LDG.E.128 R44, desc[UR56][R68.64] ;  /* 0x00000038442ca981 */ /* 0x000168000c1e1d00 */
[----:B------:R0:W5:Y:S01]  /*c220*/  @!P2 LDG.E.128 R48, desc[UR56][R70.64] ;  /* 0x000000384630a981 */ /* 0x000162000c1e1d00 */
[-C--:B------:R-:W-:Y:S02]  /*c230*/  ISETP.GE.OR P2, PT, R189, R73.reuse, P0 ;  /* 0x00000049bd00720c */ /* 0x080fe40000746670 */
[----:B------:R-:W-:Y:S01]  /*c240*/  ISETP.GE.OR P0, PT, R190, R73, P0 ;  /* 0x00000049be00720c */ /* 0x000fe20000706670 */
[----:B------:R-:W-:-:S12]  /*c250*/  BRA.DIV UR4, `(.L_x_1480) ;  /* 0x0000019204407947 */ /* 0x000fd8000b800000 */
.L_x_1774:
[----:B------:R-:W-:-:S03]  /*c260*/  UMOV UR4, 0xffffffff ;  /* 0xffffffff00047882 */ /* 0x000fc60000000000 */
[----:B------:R-:W-:Y:S05]  /*c270*/  BRA.DIV UR4, `(.L_x_1481) ;  /* 0x0000019204607947 */ /* 0x000fea000b800000 */
.L_x_1777:
[----:B------:R-:W-:-:S03]  /*c280*/  UMOV UR4, 0xffffffff ;  /* 0xffffffff00047882 */ /* 0x000fc60000000000 */
[----:B------:R-:W-:Y:S05]  /*c290*/  BRA.DIV UR4, `(.L_x_1482) ;  /* 0x0000019204807947 */ /* 0x000fea000b800000 */
.L_x_1780:
[----:B------:R-:W-:-:S03]  /*c2a0*/  UMOV UR4, 0xffffffff ;  /* 0xffffffff00047882 */ /* 0x000fc60000000000 */
[----:B------:R-:W-:Y:S05]  /*c2b0*/  BRA.DIV UR4, `(.L_x_1483) ;  /* 0x0000019204a07947 */ /* 0x000fea000b800000 */
.L_x_1783:
[----:B------:R-:W-:-:S03]  /*c2c0*/  UMOV UR4, 0xffffffff ;  /* 0xffffffff00047882 */ /* 0x000fc60000000000 */
[----:B------:R-:W-:Y:S05]  /*c2d0*/  BRA.DIV UR4, `(.L_x_1484) ;  /* 0x0000019204c07947 */ /* 0x000fea000b800000 */
.L_x_1786:
[----:B------:R-:W-:-:S03]  /*c2e0*/  UMOV UR4, 0xffffffff ;  /* 0xffffffff00047882 */ /* 0x000fc60000000000 */
[----:B------:R-:W-:Y:S05]  /*c2f0*/  BRA.DIV UR4, `(.L_x_1485) ;  /* 0x0000019204e07947 */ /* 0x000fea000b800000 */
.L_x_1789:
[----:B------:R-:W-:-:S03]  /*c300*/  UMOV UR4, 0xffffffff ;  /* 0xffffffff00047882 */ /* 0x000fc60000000000 */
[----:B------:R-:W-:Y:S05]  /*c310*/  BRA.DIV UR4, `(.L_x_1486) ;  /* 0x0000019604007947 */ /* 0x000fea000b800000 */
.L_x_1792:
[----:B------:R-:W-:-:S03]  /*c320*/  UMOV UR4, 0xffffffff ;  /* 0xffffffff00047882 */ /* 0x000fc60000000000 */
[----:B------:R-:W-:Y:S05]  /*c330*/  BRA.DIV UR4, `(.L_x_1487) ;  /* 0x0000019604207947 */ /* 0x000fea000b800000 */
.L_x_1795:
[----:B------:R-:W-:-:S03]  /*c340*/  UMOV UR4, 0xffffffff ;  /* 0xffffffff00047882 */ /* 0x000fc60000000000 */
[----:B------:R-:W-:Y:S05]  /*c350*/  BRA.DIV UR4, `(.L_x_1488) ;  /* 0x0000019604407947 */ /* 0x000fea000b800000 */
.L_x_1798:
[----:B------:R-:W-:-:S03]  /*c360*/  UMOV UR4, 0xffffffff ;  /* 0xffffffff00047882 */ /* 0x000fc60000000000 */
[----:B------:R-:W-:Y:S05]  /*c370*/  BRA.DIV UR4, `(.L_x_1489) ;  /* 0x0000019604607947 */ /* 0x000fea000b800000 */
.L_x_1801:
[----:B------:R-:W-:-:S03]  /*c380*/  UMOV UR4, 0xffffffff ;  /* 0xffffffff00047882 */ /* 0x000fc60000000000 */
[----:B------:R-:W-:Y:S05]  /*c390*/  BRA.DIV UR4, `(.L_x_1490) ;  /* 0x0000019604807947 */ /* 0x000fea000b800000 */
.L_x_1804:
[----:B------:R-:W-:-:S03]  /*c3a0*/  UMOV UR4, 0xffffffff ;  /* 0xffffffff00047882 */ /* 0x000fc60000000000 */
[----:B------:R-:W-:Y:S05]  /*c3b0*/  BRA.DIV UR4, `(.L_x_1491) ;  /* 0x0000019604a07947 */ /* 0x000fea000b800000 */
.L_x_1807:
[----:B------:R-:W-:-:S03]  /*c3c0*/  UMOV UR4, 0xffffffff ;  /* 0xffffffff00047882 */ /* 0x000fc60000000000 */
[----:B------:R-:W-:Y:S05]  /*c3d0*/  BRA.DIV UR4, `(.L_x_1492) ;  /* 0x0000019604c07947 */ /* 0x000fea000b800000 */
.L_x_1810:
[----:B------:R-:W-:-:S03]  /*c3e0*/  UMOV UR4, 0xffffffff ;  /* 0xffffffff00047882 */ /* 0x000fc60000000000 */
[----:B------:R-:W-:Y:S05]  /*c3f0*/  BRA.DIV UR4, `(.L_x_1493) ;  /* 0x0000019604e07947 */ /* 0x000fea000b800000 */
.L_x_1813:
[----:B------:R-:W-:-:S03]  /*c400*/  UMOV UR4, 0xffffffff ;  /* 0xffffffff00047882 */ /* 0x000fc60000000000 */
[----:B------:R-:W-:Y:S05]  /*c410*/  BRA.DIV UR4, `(.L_x_1494) ;  /* 0x0000019a04007947 */ /* 0x000fea000b800000 */
.L_x_1816:
[----:B------:R-:W-:-:S03]  /*c420*/  UMOV UR4, 0xffffffff ;  /* 0xffffffff00047882 */ /* 0x000fc60000000000 */
[----:B------:R-:W-:Y:S05]  /*c430*/  BRA.DIV UR4, `(.L_x_1495) ;  /* 0x0000019a04207947 */ /* 0x000fea000b800000 */
.L_x_1819:
[----:B-----5:R-:W-:Y:S01]  /*c440*/  IMAD.MOV.U32 R8, RZ, RZ, R6 ;  /* 0x000000ffff087224 */ /* 0x020fe200078e0006 */
[----:B------:R-:W-:Y:S01]  /*c450*/  MOV R0, R4 ;  /* 0x0000000400007202 */ /* 0x000fe20000000f00 */
[----:B------:R-:W-:Y:S01]  /*c460*/  IMAD.MOV.U32 R9, RZ, RZ, R7 ;  /* 0x000000ffff097224 */ /* 0x000fe200078e0007 */
[----:B------:R-:W-:Y:S01]  /*c470*/  BSSY B1, `(.L_x_1496) ;  /* 0x0000039000017945 */ /* 0x000fe20003800000 */
[----:B------:R-:W-:Y:S01]  /*c480*/  IMAD.MOV.U32 R3, RZ, RZ, R5 ;  /* 0x000000ffff037224 */ /* 0x000fe200078e0005 */
[----:B0-----:R-:W-:Y:S01]  /*c490*/  PRMT R71, R71, 0x5410, R0 ;  /* 0x0000541047477816 */ /* 0x001fe20000000000 */
[----:B------:R-:W-:Y:S01]  /*c4a0*/  IMAD.MOV.U32 R0, RZ, RZ, R24 ;  /* 0x000000ffff007224 */ /* 0x000fe200078e0018 */
[----:B------:R-:W-:Y:S01]  /*c4b0*/  PRMT R80, R8, 0x5410, R9 ;  /* 0x0000541008507816 */ /* 0x000fe20000000009 */
[----:B------:R-:W-:Y:S01]  /*c4c0*/  IMAD.MOV.U32 R8, RZ, RZ, R26 ;  /* 0x000000ffff087224 */ /* 0x000fe200078e001a */
[----:B------:R-:W-:Y:S01]  /*c4d0*/  MOV R9, R27 ;  /* 0x0000001b00097202 */ /* 0x000fe20000000f00 */
[----:B------:R-:W-:Y:S01]  /*c4e0*/  IMAD.MOV.U32 R10, RZ, RZ, R31 ;  /* 0x000000ffff0a7224 */ /* 0x000fe200078e001f */
[----:B------:R-:W-:Y:S01]  /*c4f0*/  PRMT R64, R3, 0x7610, R64 ;  /* 0x0000761003407816 */ /* 0x000fe20000000040 */
[----:B------:R-:W-:Y:S01]  /*c500*/  IMAD.MOV.U32 R3, RZ, RZ, R25 ;  /* 0x000000ffff037224 */ /* 0x000fe200078e0019 */
[----:B------:R-:W-:Y:S01]  /*c510*/  PRMT R69, R0, 0x5410, R8 ;  /* 0x0000541000457816 */ /* 0x000fe20000000008 */
[----:B------:R-:W-:Y:S01]  /*c520*/  IMAD.MOV.U32 R8, RZ, RZ, R29 ;  /* 0x000000ffff087224 */ /* 0x000fe200078e001d */
[----:B------:R-:W-:-:S02]  /*c530*/  LEA.HI R0, R221, R221, RZ, 0x1 ;  /* 0x000000dddd007211 */ /* 0x000fc400078f08ff */
[----:B------:R-:W-:Y:S01]  /*c540*/  PRMT R71, R9, 0x7610, R71 ;  /* 0x0000761009477816 */ /* 0x000fe20000000047 */
[----:B------:R-:W-:Y:S01]  /*c550*/  IMAD.MOV.U32 R9, RZ, RZ, R30 ;  /* 0x000000ffff097224 */ /* 0x000fe200078e001e */
[----:B------:R-:W-:Y:S02]  /*c560*/  LOP3.LUT R0, R0, 0xfffffffe, RZ, 0xc0, !PT ;  /* 0xfffffffe00007812 */ /* 0x000fe400078ec0ff */
[----:B------:R-:W-:Y:S01]  /*c570*/  PRMT R65, R3, 0x7610, R65 ;  /* 0x0000761003417816 */ /* 0x000fe20000000041 */
[----:B------:R-:W-:Y:S01]  /*c580*/  IMAD.MOV.U32 R3, RZ, RZ, R28 ;  /* 0x000000ffff037224 */ /* 0x000fe200078e001c */
[----:B------:R-:W-:Y:S01]  /*c590*/  PRMT R60, R9, 0x7610, R60 ;  /* 0x00007610093c7816 */ /* 0x000fe2000000003c */
[----:B------:R-:W-:Y:S01]  /*c5a0*/  IMAD.IADD R0, R221, 0x1, -R0 ;  /* 0x00000001dd007824 */ /* 0x000fe200078e0a00 */
[----:B------:R-:W-:Y:S02]  /*c5b0*/  PRMT R62, R8, 0x7610, R62 ;  /* 0x00007610083e7816 */ /* 0x000fe4000000003e */
[----:B------:R-:W-:Y:S01]  /*c5c0*/  PRMT R61, R3, 0x7610, R61 ;  /* 0x00007610033d7816 */ /* 0x000fe2000000003d */
[----:B------:R-:W-:Y:S01]  /*c5d0*/  IMAD.MOV.U32 R3, RZ, RZ, R32 ;  /* 0x000000ffff037224 */ /* 0x000fe200078e0020 */
[----:B------:R-:W-:Y:S01]  /*c5e0*/  SHF.L.U32 R9, R0, 0x1f, RZ ;  /* 0x0000001f00097819 */ /* 0x000fe200000006ff */
[----:B------:R-:W-:Y:S01]  /*c5f0*/  IMAD.MOV.U32 R0, RZ, RZ, R34 ;  /* 0x000000ffff007224 */ /* 0x000fe200078e0022 */
[----:B------:R-:W-:-:S02]  /*c600*/  MOV R8, R33 ;  /* 0x0000002100087202 */ /* 0x000fc40000000f00 */
[----:B------:R-:W0:Y:S01]  /*c610*/  SYNCS.PHASECHK.TRANS64.TRYWAIT P4, [R2+URZ+0x28800], R9 ;  /* 0x02880009020075a7 */ /* 0x000e22000808017f */
[----:B------:R-:W-:Y:S01]  /*c620*/  PRMT R61, R61, 0x5410, R3 ;  /* 0x000054103d3d7816 */ /* 0x000fe20000000003 */
[----:B------:R-:W-:Y:S01]  /*c630*/  IMAD.MOV.U32 R3, RZ, RZ, R35 ;  /* 0x000000ffff037224 */ /* 0x000fe200078e0023 */
[----:B------:R-:W-:Y:S01]  /*c640*/  PRMT R59, R59, 0x5410, R10 ;  /* 0x000054103b3b7816 */ /* 0x000fe2000000000a */
[----:B------:R-:W-:Y:S01]  /*c650*/  IMAD.MOV.U32 R10, RZ, RZ, R37 ;  /* 0x000000ffff0a7224 */ /* 0x000fe200078e0025 */
[----:B------:R-:W-:Y:S01]  /*c660*/  PRMT R62, R62, 0x5410, R8 ;  /* 0x000054103e3e7816 */ /* 0x000fe20000000008 */
[----:B------:R-:W-:Y:S01]  /*c670*/  IMAD.MOV.U32 R8, RZ, RZ, R36 ;  /* 0x000000ffff087224 */ /* 0x000fe200078e0024 */
[----:B------:R-:W-:Y:S01]  /*c680*/  PRMT R59, R3, 0x7610, R59 ;  /* 0x00007610033b7816 */ /* 0x000fe2000000003b */
[----:B------:R-:W-:Y:S01]  /*c690*/  IMAD.MOV.U32 R3, RZ, RZ, R41 ;  /* 0x000000ffff037224 */ /* 0x000fe200078e0029 */
[----:B------:R-:W-:Y:S02]  /*c6a0*/  PRMT R60, R60, 0x5410, R0 ;  /* 0x000054103c3c7816 */ /* 0x000fe40000000000 */
[----:B------:R-:W-:Y:S01]  /*c6b0*/  PRMT R55, R8, 0x5410, R10 ;  /* 0x0000541008377816 */ /* 0x000fe2000000000a */
[----:B------:R-:W-:Y:S01]  /*c6c0*/  IMAD.MOV.U32 R8, RZ, RZ, R38 ;  /* 0x000000ffff087224 */ /* 0x000fe200078e0026 */
[----:B------:R-:W-:Y:S01]  /*c6d0*/  MOV R0, R40 ;  /* 0x0000002800007202 */ /* 0x000fe20000000f00 */
[----:B------:R-:W-:-:S03]  /*c6e0*/  IMAD.MOV.U32 R10, RZ, RZ, R39 ;  /* 0x000000ffff0a7224 */ /* 0x000fc600078e0027 */
        /* <DEDUP_REMOVED lines=16> */
[----:B0-----:R-:W-:Y:S06]  /*c7f0*/  @!P4 BRA `(.L_x_1497) ;  /* 0x000001940058c947 */ /* 0x001fec0003800000 */
.L_x_1820:
[----:B------:R-:W-:Y:S05]  /*c800*/  BSYNC B1 ;  /* 0x0000000000017941 */ /* 0x000fea0003800000 */
.L_x_1496:
[----:B------:R-:W-:Y:S04]  /*c810*/  BSSY B1, `(.L_x_1498) ;  /* 0x0000061000017945 */ /* 0x000fe80003800000 */
[----:B------:R-:W-:Y:S05]  /*c820*/  @P1 BRA `(.L_x_1499) ;  /* 0x00000004007c1947 */ /* 0x000fea0003800000 */
[----:B------:R-:W-:Y:S01]  /*c830*/  LEA.HI R8, R21, R219, RZ, 0x1d ;  /* 0x000000db15087211 */ /* 0x000fe200078fe8ff */
[----:B------:R-:W-:Y:S01]  /*c840*/  HADD2.F32 R65, -RZ, R65.H0_H0 ;  /* 0x20000041ff417230 */ /* 0x000fe20000004100 */
[----:B------:R-:W-:Y:S01]  /*c850*/  SHF.R.U64 R76, R24, 0x10, R25 ;  /* 0x00000010184c7819 */ /* 0x000fe20000001219 */
[----:B------:R-:W-:Y:S01]  /*c860*/  HADD2.F32 R64, -RZ, R64.H0_H0 ;  /* 0x20000040ff407230 */ /* 0x000fe20000004100 */
[----:B------:R-:W-:Y:S01]  /*c870*/  SHF.R.S32.HI R11, RZ, 0x1f, R8 ;  /* 0x0000001fff0b7819 */ /* 0x000fe20000011408 */
[----:B0-----:R-:W-:Y:S01]  /*c880*/  IMAD.SHL.U32 R9, R8, 0x8, RZ ;  /* 0x0000000808097824 */ /* 0x001fe200078e00ff */
[----:B------:R-:W-:Y:S02]  /*c890*/  SHF.R.U64 R79, R4, 0x10, R5 ;  /* 0x00000010044f7819 */ /* 0x000fe40000001205 */
[----:B------:R-:W-:Y:S02]  /*c8a0*/  LEA.HI R11, R11, R8, RZ, 0x3 ;  /* 0x000000080b0b7211 */ /* 0x000fe400078f18ff */
[----:B------:R-:W-:-:S02]  /*c8b0*/  LOP3.LUT R10, R9, 0x38, RZ, 0xc0, !PT ;  /* 0x00000038090a7812 */ /* 0x000fc400078ec0ff */
[----:B------:R-:W-:Y:S01]  /*c8c0*/  SHF.R.U32.HI R67, RZ, 0x10, R5 ;  /* 0x00000010ff437819 */ /* 0x000fe20000011605 */
[----:B------:R-:W-:Y:S01]  /*c8d0*/  IMAD.SHL.U32 R11, R11, 0x400, RZ ;  /* 0x000004000b0b7824 */ /* 0x000fe200078e00ff */
[----:B------:R-:W-:Y:S02]  /*c8e0*/  LOP3.LUT R10, R10, 0x1c0, R203, 0xf8, !PT ;  /* 0x000001c00a0a7812 */ /* 0x000fe400078ef8cb */
[----:B------:R-:W-:Y:S02]  /*c8f0*/  SHF.R.U32.HI R66, RZ, 0x10, R25 ;  /* 0x00000010ff427819 */ /* 0x000fe40000011619 */
[----:B------:R-:W-:Y:S02]  /*c900*/  LOP3.LUT R12, R10, R211, RZ, 0x3c, !PT ;  /* 0x000000d30a0c7212 */ /* 0x000fe400078e3cff */
[----:B------:R-:W-:Y:S01]  /*c910*/  LOP3.LUT R13, R11, 0x7fffe000, RZ, 0xc0, !PT ;  /* 0x7fffe0000b0d7812 */ /* 0x000fe200078ec0ff */
[----:B------:R-:W-:Y:S01]  /*c920*/  HADD2.F32 R66, -RZ, R66.H0_H0 ;  /* 0x20000042ff427230 */ /* 0x000fe20000004100 */
[----:B------:R-:W0:Y:S01]  /*c930*/  LDS.128 R8, [R213] ;  /* 0x00000000d5087984 */ /* 0x000e220000000c00 */
[----:B------:R-:W-:-:S02]  /*c940*/  SHF.R.U64 R75, R26, 0x10, R27 ;  /* 0x000000101a4b7819 */ /* 0x000fc4000000121b */
[----:B------:R-:W-:Y:S02]  /*c950*/  IADD3 R13, R12, R13, R212 ;  /* 0x0000000d0c0d7210 */ /* 0x000fe40007ffe0d4 */
[----:B------:R-:W-:Y:S02]  /*c960*/  SHF.R.U32.HI R73, RZ, 0x10, R27 ;  /* 0x00000010ff497819 */ /* 0x000fe4000001161b */
[----:B------:R-:W-:Y:S02]  /*c970*/  LEA R63, R13, R2, 0x1 ;  /* 0x000000020d3f7211 */ /* 0x000fe400078e08ff */
[--C-:B------:R-:W-:Y:S02]  /*c980*/  SHF.R.U32.HI R77, RZ, 0x10, R7.reuse ;  /* 0x00000010ff4d7819 */ /* 0x100fe40000011607 */
[----:B------:R-:W-:Y:S01]  /*c990*/  SHF.R.U64 R78, R6, 0x10, R7 ;  /* 0x00000010064e7819 */ /* 0x000fe20000001207 */
[----:B------:R-:W1:Y:S01]  /*c9a0*/  LDS.128 R12, [R63+0x10400] ;  /* 0x010400003f0c7984 */ /* 0x000e620000000c00 */
[----:B0-----:R-:W-:-:S02]  /*c9b0*/  HADD2.F32 R5, -RZ, R9.H0_H0 ;  /* 0x20000009ff057230 */ /* 0x001fc40000004100 */
[----:B------:R-:W-:Y:S02]  /*c9c0*/  HADD2.F32 R9, -RZ, R9.H1_H1 ;  /* 0x30000009ff097230 */ /* 0x000fe40000004100 */
[----:B------:R-:W-:Y:S02]  /*c9d0*/  HADD2.F32 R4, -RZ, R8.H0_H0 ;  /* 0x20000008ff047230 */ /* 0x000fe40000004100 */
[----:B------:R-:W-:Y:S02]  /*c9e0*/  HADD2.F32 R6, -RZ, R10.H0_H0 ;  /* 0x2000000aff067230 */ /* 0x000fe40000004100 */
[--C-:B------:R-:W-:Y:S02]  /*c9f0*/  HADD2.F32 R7, -RZ, R11.reuse.H0_H0 ;  /* 0x2000000bff077230 */ /* 0x100fe40000004100 */
[----:B------:R-:W-:Y:S02]  /*ca00*/  HADD2.F32 R11, -RZ, R11.H1_H1 ;  /* 0x3000000bff0b7230 */ /* 0x000fe40000004100 */
[----:B-1----:R-:W-:-:S02]  /*ca10*/  HADD2.F32 R24, -RZ, R13.H0_H0 ;  /* 0x2000000dff187230 */ /* 0x002fc40000004100 */
[----:B------:R-:W-:Y:S02]  /*ca20*/  HADD2.F32 R25, -RZ, R13.H1_H1 ;  /* 0x3000000dff197230 */ /* 0x000fe40000004100 */
[----:B------:R-:W-:Y:S02]  /*ca30*/  HADD2.F32 R13, -RZ, R12.H0_H0 ;  /* 0x2000000cff0d7230 */ /* 0x000fe40000004100 */
[C---:B------:R-:W-:Y:S01]  /*ca40*/  FMUL.FTZ R68, R24.reuse, R65 ;  /* 0x0000004118447220 */ /* 0x040fe20000410000 */
[----:B------:R-:W-:Y:S01]  /*ca50*/  FMUL.FTZ R70, R24, R64 ;  /* 0x0000004018467220 */ /* 0x000fe20000410000 */
[----:B------:R-:W-:Y:S02]  /*ca60*/  HADD2.F32 R24, -RZ, R67.H0_H0 ;  /* 0x20000043ff187230 */ /* 0x000fe40000004100 */
[----:B------:R-:W-:Y:S01]  /*ca70*/  FMUL.FTZ R72, R25, R66 ;  /* 0x0000004219487220 */ /* 0x000fe20000410000 */
[----:B------:R-:W-:Y:S01]  /*ca80*/  FFMA.FTZ R68, R5, R64, -R68 ;  /* 0x0000004005447223 */ /* 0x000fe20000010844 */
[----:B------:R-:W-:-:S02]  /*ca90*/  HADD2.F32 R64, -RZ, R69.H0_H0 ;  /* 0x20000045ff407230 */ /* 0x000fc40000004100 */
[----:B------:R-:W-:Y:S01]  /*caa0*/  FFMA.FTZ R70, R5, R65, R70 ;  /* 0x0000004105467223 */ /* 0x000fe20000010046 */
[----:B------:R-:W-:Y:S02]  /*cab0*/  HADD2.F32 R5, -RZ, R71.H1_H1 ;  /* 0x30000047ff057230 */ /* 0x000fe40000004100 */
[----:B------:R-:W-:Y:S01]  /*cac0*/  FMUL.FTZ R74, R25, R24 ;  /* 0x00000018194a7220 */ /* 0x000fe20000410000 */
[----:B------:R-:W-:Y:S02]  /*cad0*/  HADD2.F32 R25, -RZ, R69.H1_H1 ;  /* 0x30000045ff197230 */ /* 0x000fe40000004100 */
[C---:B------:R-:W-:Y:S01]  /*cae0*/  FMUL.FTZ R65, R13.reuse, R64 ;  /* 0x000000400d417220 */ /* 0x040fe20000410000 */
[----:B------:R-:W-:Y:S02]  /*caf0*/  HADD2.F32 R26, -RZ, R14.H0_H0 ;  /* 0x2000000eff1a7230 */ /* 0x000fe40000004100 */
[-C--:B------:R-:W-:Y:S01]  /*cb00*/  FMUL.FTZ R13, R13, R5.reuse ;  /* 0x000000050d0d7220 */ /* 0x080fe20000410000 */
[----:B------:R-:W-:Y:S01]  /*cb10*/  FFMA.FTZ R69, R9, R66, R74 ;  /* 0x0000004209457223 */ /* 0x000fe2000001004a */
[----:B------:R-:W-:Y:S01]  /*cb20*/  FFMA.FTZ R65, R4, R5, -R65 ;  /* 0x0000000504417223 */ /* 0x000fe20000010841 */
[----:B------:R-:W-:-:S02]  /*cb30*/  HADD2.F32 R5, -RZ, R80.H0_H0 ;  /* 0x20000050ff057230 */ /* 0x000fc40000004100 */
[----:B------:R-:W-:Y:S01]  /*cb40*/  FFMA.FTZ R66, R4, R64, R13 ;  /* 0x0000004004427223 */ /* 0x000fe2000001000d */
[----:B------:R-:W-:Y:S02]  /*cb50*/  HADD2.F32 R27, -RZ, R15.H0_H0 ;  /* 0x2000000fff1b7230 */ /* 0x000fe40000004100 */
[----:B------:R-:W-:Y:S01]  /*cb60*/  FFMA.FTZ R67, R9, R24, -R72 ;  /* 0x0000001809437223 */ /* 0x000fe20000010848 */
[----:B------:R-:W-:Y:S02]  /*cb70*/  HADD2.F32 R64, -RZ, R71.H0_H0 ;  /* 0x20000047ff407230 */ /* 0x000fe40000004100 */
[C---:B------:R-:W-:Y:S01]  /*cb80*/  FMUL.FTZ R9, R26.reuse, R25 ;  /* 0x000000191a097220 */ /* 0x040fe20000410000 */
[----:B------:R-:W-:Y:S02]  /*cb90*/  HADD2.F32 R4, -RZ, R80.H1_H1 ;  /* 0x30000050ff047230 */ /* 0x000fe40000004100 */
[----:B------:R-:W-:Y:S01]  /*cba0*/  FMUL.FTZ R13, R26, R5 ;  /* 0x000000051a0d7220 */ /* 0x000fe20000410000 */
[----:B------:R-:W-:-:S02]  /*cbb0*/  HADD2.F32 R15, -RZ, R15.H1_H1 ;  /* 0x3000000fff0f7230 */ /* 0x000fc40000004100 */
[C---:B------:R-:W-:Y:S01]  /*cbc0*/  FMUL.FTZ R72, R27.reuse, R64 ;  /* 0x000000401b487220 */ /* 0x040fe20000410000 */
[----:B------:R-:W-:Y:S02]  /*cbd0*/  HADD2.F32 R26, -RZ, R73.H0_H0 ;  /* 0x20000049ff1a7230 */ /* 0x000fe40000004100 */
[-C--:B------:R-:W-:Y:S01]  /*cbe0*/  FMUL.FTZ R27, R27, R4.reuse ;  /* 0x000000041b1b7220 */ /* 0x080fe20000410000 */
[----:B------:R-:W-:Y:S02]  /*cbf0*/  HADD2.F32 R24, -RZ, R77.H0_H0 ;  /* 0x2000004dff187230 */ /* 0x000fe40000004100 */
[C---:B------:R-:W-:Y:S01]  /*cc00*/  FFMA.FTZ R71, R6.reuse, R5, -R9 ;  /* 0x0000000506477223 */ /* 0x040fe20000010809 */
[----:B------:R-:W-:Y:S01]  /*cc10*/  FFMA.FTZ R25, R6, R25, R13 ;  /* 0x0000001906197223 */ /* 0x000fe2000001000d */
[----:B------:R-:W-:Y:S01]  /*cc20*/  FFMA.FTZ R72, R7, R4, -R72 ;  /* 0x0000000407487223 */ /* 0x000fe20000010848 */
[----:B------:R-:W-:Y:S02]  /*cc30*/  HADD2.F32 R12, -RZ, R12.H1_H1 ;  /* 0x3000000cff0c7230 */ /* 0x000fe40000004100 */
[----:B------:R-:W-:Y:S01]  /*cc40*/  FMUL.FTZ R6, R15, R26 ;  /* 0x0000001a0f067220 */ /* 0x000fe20000410000 */
[----:B------:R-:W-:-:S02]  /*cc50*/  HADD2.F32 R14, -RZ, R14.H1_H1 ;  /* 0x3000000eff0e7230 */ /* 0x000fc40000004100 */
[----:B------:R-:W-:Y:S01]  /*cc60*/  FFMA.FTZ R64, R7, R64, R27 ;  /* 0x0000004007407223 */ /* 0x000fe2000001001b */
[-C--:B------:R-:W-:Y:S01]  /*cc70*/  FMUL.FTZ R4, R15, R24.reuse ;  /* 0x000000180f047220 */ /* 0x080fe20000410000 */
[----:B------:R-:W-:Y:S02]  /*cc80*/  HADD2.F32 R9, -RZ, R76.H0_H0 ;  /* 0x2000004cff097230 */ /* 0x000fe40000004100 */
        /* <DEDUP_REMOVED lines=8> */
[----:B------:R-:W-:Y:S01]  /*cd10*/  FMUL.FTZ R12, R12, R5 ;  /* 0x000000050c0c7220 */ /* 0x000fe20000410000 */
[----:B------:R-:W-:Y:S02]  /*cd20*/  HADD2.F32 R10, -RZ, R10.H1_H1 ;  /* 0x3000000aff0a7230 */ /* 0x000fe40000004100 */
        /* <DEDUP_REMOVED lines=15> */
.L_x_1499:
[----:B------:R-:W-:Y:S05]  /*ce20*/  BSYNC B1 ;  /* 0x0000000000017941 */ /* 0x000fea0003800000 */
.L_x_1498:
[----:B------:R-:W-:Y:S04]  /*ce30*/  BSSY B1, `(.L_x_1500) ;  /* 0x0000060000017945 */ /* 0x000fe80003800000 */
[----:B------:R-:W-:Y:S05]  /*ce40*/  @P2 BRA `(.L_x_1501) ;  /* 0x0000000400782947 */ /* 0x000fea0003800000 */
[----:B-1----:R-:W-:Y:S02]  /*ce50*/  LEA.HI R4, R21, R219, RZ, 0x1d ;  /* 0x000000db15047211 */ /* 0x002fe400078fe8ff */
[----:B------:R-:W-:Y:S01]  /*ce60*/  SHF.R.U64 R69, R30, 0x10, R31 ;  /* 0x000000101e457819 */ /* 0x000fe2000000121f */
[--C-:B------:R-:W-:Y:S01]  /*ce70*/  HADD2.F32 R30, -RZ, R62.reuse.H0_H0 ;  /* 0x2000003eff1e7230 */ /* 0x100fe20000004100 */
[----:B------:R-:W-:Y:S01]  /*ce80*/  SHF.R.S32.HI R7, RZ, 0x1f, R4 ;  /* 0x0000001fff077819 */ /* 0x000fe20000011404 */
[----:B------:R-:W-:Y:S01]  /*ce90*/  IMAD.SHL.U32 R5, R4, 0x8, RZ ;  /* 0x0000000804057824 */ /* 0x000fe200078e00ff */
[----:B------:R-:W-:Y:S01]  /*cea0*/  SHF.R.U64 R65, R32, 0x10, R33 ;  /* 0x0000001020417819 */ /* 0x000fe20000001221 */
[----:B------:R-:W-:Y:S01]  /*ceb0*/  HADD2.F32 R62, -RZ, R62.H1_H1 ;  /* 0x3000003eff3e7230 */ /* 0x000fe20000004100 */
[----:B------:R-:W-:Y:S02]  /*cec0*/  LEA.HI R7, R7, R4, RZ, 0x3 ;  /* 0x0000000407077211 */ /* 0x000fe400078f18ff */
[----:B------:R-:W-:-:S02]  /*ced0*/  LOP3.LUT R4, R202, 0x38, R5, 0xf8, !PT ;  /* 0x00000038ca047812 */ /* 0x000fc400078ef805 */
[--C-:B------:R-:W-:Y:S01]  /*cee0*/  SHF.R.U64 R70, R28, 0x10, R29.reuse ;  /* 0x000000101c467819 */ /* 0x100fe2000000121d */
[----:B------:R-:W-:Y:S01]  /*cef0*/  IMAD.SHL.U32 R7, R7, 0x400, RZ ;  /* 0x0000040007077824 */ /* 0x000fe200078e00ff */
[----:B0-----:R-:W-:Y:S02]  /*cf00*/  LOP3.LUT R9, R4, R209, RZ, 0x3c, !PT ;  /* 0x000000d104097212 */ /* 0x001fe400078e3cff */
[----:B------:R-:W-:Y:S02]  /*cf10*/  SHF.R.U32.HI R64, RZ, 0x10, R29 ;  /* 0x00000010ff407819 */ /* 0x000fe4000001161d */
[----:B------:R-:W-:Y:S02]  /*cf20*/  LOP3.LUT R8, R7, 0x7fffe000, RZ, 0xc0, !PT ;  /* 0x7fffe00007087812 */ /* 0x000fe400078ec0ff */
[----:B------:R-:W0:Y:S01]  /*cf30*/  LDS.128 R4, [R226] ;  /* 0x00000000e2047984 */ /* 0x000e220000000c00 */
[----:B------:R-:W-:Y:S02]  /*cf40*/  SHF.R.U32.HI R29, RZ, 0x10, R33 ;  /* 0x00000010ff1d7819 */ /* 0x000fe40000011621 */
[----:B------:R-:W-:-:S02]  /*cf50*/  IADD3 R9, R9, R8, R210 ;  /* 0x0000000809097210 */ /* 0x000fc40007ffe0d2 */
[----:B------:R-:W-:Y:S01]  /*cf60*/  SHF.R.U32.HI R67, RZ, 0x10, R31 ;  /* 0x00000010ff437819 */ /* 0x000fe2000001161f */
[----:B------:R-:W-:Y:S01]  /*cf70*/  HADD2.F32 R29, -RZ, R29.H0_H0 ;  /* 0x2000001dff1d7230 */ /* 0x000fe20000004100 */
[--C-:B------:R-:W-:Y:S01]  /*cf80*/  SHF.R.U64 R63, R34, 0x10, R35.reuse ;  /* 0x00000010223f7819 */ /* 0x100fe20000001223 */
[----:B------:R-:W-:Y:S01]  /*cf90*/  IMAD R12, R9, 0x2, R2 ;  /* 0x00000002090c7824 */ /* 0x000fe200078e0202 */
[----:B------:R-:W-:-:S04]  /*cfa0*/  SHF.R.U32.HI R35, RZ, 0x10, R35 ;  /* 0x00000010ff237819 */ /* 0x000fc80000011623 */
[----:B------:R-:W1:Y:S01]  /*cfb0*/  LDS.128 R8, [R12+0x10400] ;  /* 0x010400000c087984 */ /* 0x000e620000000c00 */
[--C-:B0-----:R-:W-:Y:S02]  /*cfc0*/  HADD2.F32 R13, -RZ, R5.reuse.H0_H0 ;  /* 0x20000005ff0d7230 */ /* 0x101fe40000004100 */
[----:B------:R-:W-:Y:S02]  /*cfd0*/  HADD2.F32 R14, -RZ, R5.H1_H1 ;  /* 0x30000005ff0e7230 */ /* 0x000fe40000004100 */
[----:B------:R-:W-:Y:S02]  /*cfe0*/  HADD2.F32 R5, -RZ, R4.H0_H0 ;  /* 0x20000004ff057230 */ /* 0x000fe40000004100 */
[----:B------:R-:W-:Y:S02]  /*cff0*/  HADD2.F32 R15, -RZ, R6.H0_H0 ;  /* 0x20000006ff0f7230 */ /* 0x000fe40000004100 */
[--C-:B------:R-:W-:Y:S02]  /*d000*/  HADD2.F32 R24, -RZ, R7.reuse.H0_H0 ;  /* 0x20000007ff187230 */ /* 0x100fe40000004100 */
[----:B------:R-:W-:-:S02]  /*d010*/  HADD2.F32 R7, -RZ, R7.H1_H1 ;  /* 0x30000007ff077230 */ /* 0x000fc40000004100 */
[----:B------:R-:W-:Y:S02]  /*d020*/  HADD2.F32 R4, -RZ, R4.H1_H1 ;  /* 0x30000004ff047230 */ /* 0x000fe40000004100 */
[--C-:B-1----:R-:W-:Y:S02]  /*d030*/  HADD2.F32 R25, -RZ, R9.reuse.H0_H0 ;  /* 0x20000009ff197230 */ /* 0x102fe40000004100 */
[----:B------:R-:W-:Y:S02]  /*d040*/  HADD2.F32 R26, -RZ, R9.H1_H1 ;  /* 0x30000009ff1a7230 */ /* 0x000fe40000004100 */
[----:B------:R-:W-:Y:S02]  /*d050*/  HADD2.F32 R9, -RZ, R8.H0_H0 ;  /* 0x20000008ff097230 */ /* 0x000fe40000004100 */
[C---:B------:R-:W-:Y:S01]  /*d060*/  FMUL.FTZ R32, R25.reuse, R62 ;  /* 0x0000003e19207220 */ /* 0x040fe20000410000 */
[----:B------:R-:W-:Y:S01]  /*d070*/  FMUL.FTZ R34, R25, R30 ;  /* 0x0000001e19227220 */ /* 0x000fe20000410000 */
[----:B------:R-:W-:-:S02]  /*d080*/  HADD2.F32 R25, -RZ, R64.H0_H0 ;  /* 0x20000040ff197230 */ /* 0x000fc40000004100 */
[C---:B------:R-:W-:Y:S01]  /*d090*/  FMUL.FTZ R33, R26.reuse, R29 ;  /* 0x0000001d1a217220 */ /* 0x040fe20000410000 */
[C---:B------:R-:W-:Y:S01]  /*d0a0*/  FFMA.FTZ R31, R13.reuse, R30, -R32 ;  /* 0x0000001e0d1f7223 */ /* 0x040fe20000010820 */
[--C-:B------:R-:W-:Y:S02]  /*d0b0*/  HADD2.F32 R32, -RZ, R61.reuse.H1_H1 ;  /* 0x3000003dff207230 */ /* 0x100fe40000004100 */
[----:B------:R-:W-:Y:S01]  /*d0c0*/  FFMA.FTZ R62, R13, R62, R34 ;  /* 0x0000003e0d3e7223 */ /* 0x000fe20000010022 */
[----:B------:R-:W-:Y:S02]  /*d0d0*/  HADD2.F32 R30, -RZ, R61.H0_H0 ;  /* 0x2000003dff1e7230 */ /* 0x000fe40000004100 */
[----:B------:R-:W-:Y:S01]  /*d0e0*/  FMUL.FTZ R13, R26, R25 ;  /* 0x000000191a0d7220 */ /* 0x000fe20000410000 */
[----:B------:R-:W-:Y:S02]  /*d0f0*/  HADD2.F32 R27, -RZ, R10.H0_H0 ;  /* 0x2000000aff1b7230 */ /* 0x000fe40000004100 */
[----:B------:R-:W-:Y:S01]  /*d100*/  FMUL.FTZ R34, R9, R32 ;  /* 0x0000002009227220 */ /* 0x000fe20000410000 */
[----:B------:R-:W-:-:S02]  /*d110*/  HADD2.F32 R26, -RZ, R60.H1_H1 ;  /* 0x3000003cff1a7230 */ /* 0x000fc40000004100 */
[-C--:B------:R-:W-:Y:S01]  /*d120*/  FMUL.FTZ R9, R9, R30.reuse ;  /* 0x0000001e09097220 */ /* 0x080fe20000410000 */
[----:B------:R-:W-:Y:S02]  /*d130*/  HADD2.F32 R60, -RZ, R60.H0_H0 ;  /* 0x2000003cff3c7230 */ /* 0x000fe40000004100 */
[C---:B------:R-:W-:Y:S01]  /*d140*/  FFMA.FTZ R34, R5.reuse, R30, -R34 ;  /* 0x0000001e05227223 */ /* 0x040fe20000010822 */
[----:B------:R-:W-:Y:S02]  /*d150*/  HADD2.F32 R28, -RZ, R11.H0_H0 ;  /* 0x2000000bff1c7230 */ /* 0x000fe40000004100 */
[----:B------:R-:W-:Y:S01]  /*d160*/  FFMA.FTZ R32, R5, R32, R9 ;  /* 0x0000002005207223 */ /* 0x000fe20000010009 */
[--C-:B------:R-:W-:Y:S02]  /*d170*/  HADD2.F32 R5, -RZ, R59.reuse.H1_H1 ;  /* 0x3000003bff057230 */ /* 0x100fe40000004100 */
[C---:B------:R-:W-:Y:S01]  /*d180*/  FFMA.FTZ R64, R14.reuse, R25, -R33 ;  /* 0x000000190e407223 */ /* 0x040fe20000010821 */
[----:B------:R-:W-:Y:S01]  /*d190*/  FFMA.FTZ R29, R14, R29, R13 ;  /* 0x0000001d0e1d7223 */ /* 0x000fe2000001000d */
[----:B------:R-:W-:-:S02]  /*d1a0*/  HADD2.F32 R59, -RZ, R59.H0_H0 ;  /* 0x2000003bff3b7230 */ /* 0x000fc40000004100 */
[C---:B------:R-:W-:Y:S01]  /*d1b0*/  FMUL.FTZ R14, R27.reuse, R26 ;  /* 0x0000001a1b0e7220 */ /* 0x040fe20000410000 */
[-C--:B------:R-:W-:Y:S01]  /*d1c0*/  FMUL.FTZ R66, R27, R60.reuse ;  /* 0x0000003c1b427220 */ /* 0x080fe20000410000 */
[----:B------:R-:W-:Y:S02]  /*d1d0*/  HADD2.F32 R11, -RZ, R11.H1_H1 ;  /* 0x3000000bff0b7230 */ /* 0x000fe40000004100 */
[C---:B------:R-:W-:Y:S01]  /*d1e0*/  FFMA.FTZ R60, R15.reuse, R60, -R14 ;  /* 0x0000003c0f3c7223 */ /* 0x040fe2000001080e */
[C---:B------:R-:W-:Y:S01]  /*d1f0*/  FMUL.FTZ R9, R28.reuse, R59 ;  /* 0x0000003b1c097220 */ /* 0x040fe20000410000 */
[----:B------:R-:W-:Y:S02]  /*d200*/  HADD2.F32 R30, -RZ, R35.H0_H0 ;  /* 0x20000023ff1e7230 */ /* 0x000fe40000004100 */
[-C--:B------:R-:W-:Y:S01]  /*d210*/  FMUL.FTZ R28, R28, R5.reuse ;  /* 0x000000051c1c7220 */ /* 0x080fe20000410000 */
[----:B------:R-:W-:Y:S02]  /*d220*/  HADD2.F32 R14, -RZ, R67.H0_H0 ;  /* 0x20000043ff0e7230 */ /* 0x000fe40000004100 */
[----:B------:R-:W-:Y:S01]  /*d230*/  FFMA.FTZ R66, R15, R26, R66 ;  /* 0x0000001a0f427223 */ /* 0x000fe20000010042 */
[C---:B------:R-:W-:Y:S01]  /*d240*/  FFMA.FTZ R26, R24.reuse, R5, -R9 ;  /* 0x00000005181a7223 */ /* 0x040fe20000010809 */
[----:B------:R-:W-:Y:S01]  /*d250*/  FFMA.FTZ R28, R24, R59, R28 ;  /* 0x0000003b181c7223 */ /* 0x000fe2000001001c */
[C---:B------:R-:W-:Y:S01]  /*d260*/  FMUL.FTZ R68, R11.reuse, R30 ;  /* 0x0000001e0b447220 */ /* 0x040fe20000410000 */
[----:B------:R-:W-:Y:S01]  /*d270*/  FMUL.FTZ R24, R11, R14 ;  /* 0x0000000e0b187220 */ /* 0x000fe20000410000 */
[----:B------:R-:W-:-:S02]  /*d280*/  HADD2.F32 R8, -RZ, R8.H1_H1 ;  /* 0x30000008ff087230 */ /* 0x000fc40000004100 */
[----:B------:R-:W-:Y:S02]  /*d290*/  HADD2.F32 R10, -RZ, R10.H1_H1 ;  /* 0x3000000aff0a7230 */ /* 0x000fe40000004100 */
[C---:B------:R-:W-:Y:S01]  /*d2a0*/  FFMA.FTZ R33, R7.reuse, R14, -R68 ;  /* 0x0000000e07217223 */ /* 0x040fe20000010844 */
[----:B------:R-:W-:Y:S02]  /*d2b0*/  HADD2.F32 R11, -RZ, R65.H0_H0 ;  /* 0x20000041ff0b7230 */ /* 0x000fe40000004100 */
[----:B------:R-:W-:Y:S01]  /*d2c0*/  FFMA.FTZ R35, R7, R30, R24 ;  /* 0x0000001e07237223 */ /* 0x000fe20000010018 */
[----:B------:R-:W-:Y:S02]  /*d2d0*/  HADD2.F32 R13, -RZ, R63.H0_H0 ;  /* 0x2000003fff0d7230 */ /* 0x000fe40000004100 */
[----:B------:R-:W-:Y:S02]  /*d2e0*/  HADD2.F32 R5, -RZ, R70.H0_H0 ;  /* 0x20000046ff057230 */ /* 0x000fe40000004100 */
[----:B------:R-:W-:Y:S01]  /*d2f0*/  FMUL.FTZ R7, R8, R11 ;  /* 0x0000000b08077220 */ /* 0x000fe20000410000 */
[----:B------:R-:W-:-:S02]  /*d300*/  HADD2.F32 R9, -RZ, R69.H0_H0 ;  /* 0x20000045ff097230 */ /* 0x000fc40000004100 */
[----:B------:R-:W-:Y:S01]  /*d310*/  FMUL.FTZ R27, R10, R13 ;  /* 0x0000000d0a1b7220 */ /* 0x000fe20000410000 */
[----:B------:R-:W-:Y:S02]  /*d320*/  HADD2.F32 R6, -RZ, R6.H1_H1 ;  /* 0x30000006ff067230 */ /* 0x000fe40000004100 */
[-C--:B------:R-:W-:Y:S01]  /*d330*/  FMUL.FTZ R8, R8, R5.reuse ;  /* 0x0000000508087220 */ /* 0x080fe20000410000 */
[----:B------:R-:W-:Y:S01]  /*d340*/  FFMA.FTZ R15, R4, R5, -R7 ;  /* 0x00000005040f7223 */ /* 0x000fe20000010807 */
[-C--:B------:R-:W-:Y:S01]  /*d350*/  FMUL.FTZ R10, R10, R9.reuse ;  /* 0x000000090a0a7220 */ /* 0x080fe20000410000 */
[----:B------:R-:W-:Y:S01]  /*d360*/  F2FP.F16.F32.PACK_AB R7, R33, R26 ;  /* 0x0000001a2107723e */ /* 0x000fe200000000ff */
[----:B------:R-:W-:Y:S01]  /*d370*/  FFMA.FTZ R27, R6, R9, -R27 ;  /* 0x00000009061b7223 */ /* 0x000fe2000001081b */
        /* <DEDUP_REMOVED lines=8> */
[----:B------:R-:W-:Y:S02]  /*d400*/  F2FP.F16.F32.PACK_AB R8, R25, R32 ;  /* 0x000000201908723e */ /* 0x000fe400000000ff */
[----:B------:R-:W-:-:S05]  /*d410*/  F2FP.F16.F32.PACK_AB R10, R13, R66 ;  /* 0x000000420d0a723e */ /* 0x000fca00000000ff */
[----:B------:R2:W-:Y:S02]  /*d420*/  STS.128 [R12+0x10400], R8 ;  /* 0x010400080c007388 */ /* 0x0005e40000000c00 */
.L_x_1501:
[----:B------:R-:W-:Y:S05]  /*d430*/  BSYNC B1 ;  /* 0x0000000000017941 */ /* 0x000fea0003800000 */
.L_x_1500:
[----:B------:R-:W-:Y:S04]  /*d440*/  BSSY B1, `(.L_x_1502) ;  /* 0x0000060000017945 */ /* 0x000fe80003800000 */
[----:B------:R-:W-:Y:S05]  /*d450*/  @P3 BRA `(.L_x_1503) ;  /* 0x0000000400783947 */ /* 0x000fea0003800000 */
[----:B-12---:R-:W-:Y:S01]  /*d460*/  LEA.HI R4, R21, R219, RZ, 0x1d ;  /* 0x000000db15047211 */ /* 0x006fe200078fe8ff */
[----:B------:R-:W-:Y:S01]  /*d470*/  HADD2.F32 R34, -RZ, R57.H1_H1 ;  /* 0x30000039ff227230 */ /* 0x000fe20000004100 */
[----:B------:R-:W-:Y:S01]  /*d480*/  SHF.R.U32.HI R33, RZ, 0x10, R37 ;  /* 0x00000010ff217819 */ /* 0x000fe20000011625 */
[----:B------:R-:W-:Y:S01]  /*d490*/  HADD2.F32 R30, -RZ, R55.H1_H1 ;  /* 0x30000037ff1e7230 */ /* 0x000fe20000004100 */
[----:B------:R-:W-:Y:S01]  /*d4a0*/  SHF.R.S32.HI R5, RZ, 0x1f, R4 ;  /* 0x0000001fff057819 */ /* 0x000fe20000011404 */
[----:B------:R-:W-:Y:S01]  /*d4b0*/  IMAD.SHL.U32 R6, R4, 0x8, RZ ;  /* 0x0000000804067824 */ /* 0x000fe200078e00ff */
[----:B------:R-:W-:Y:S02]  /*d4c0*/  SHF.R.U32.HI R29, RZ, 0x10, R41 ;  /* 0x00000010ff1d7819 */ /* 0x000fe40000011629 */
[----:B------:R-:W-:Y:S02]  /*d4d0*/  LEA.HI R5, R5, R4, RZ, 0x3 ;  /* 0x0000000405057211 */ /* 0x000fe400078f18ff */
[----:B------:R-:W-:Y:S01]  /*d4e0*/  LOP3.LUT R4, R201, 0x38, R6, 0xf8, !PT ;  /* 0x00000038c9047812 */ /* 0x000fe200078ef806 */
[----:B------:R-:W-:Y:S01]  /*d4f0*/  HADD2.F32 R29, -RZ, R29.H0_H0 ;  /* 0x2000001dff1d7230 */ /* 0x000fe20000004100 */
[----:B------:R-:W-:Y:S01]  /*d500*/  SHF.R.U64 R60, R36, 0x10, R37 ;  /* 0x00000010243c7819 */ /* 0x000fe20000001225 */
[----:B------:R-:W-:Y:S01]  /*d510*/  IMAD.SHL.U32 R5, R5, 0x400, RZ ;  /* 0x0000040005057824 */ /* 0x000fe200078e00ff */
[----:B0-----:R-:W-:-:S02]  /*d520*/  LOP3.LUT R9, R4, R207, RZ, 0x3c, !PT ;  /* 0x000000cf04097212 */ /* 0x001fc400078e3cff */
[----:B------:R-:W-:Y:S02]  /*d530*/  SHF.R.U64 R59, R40, 0x10, R41 ;  /* 0x00000010283b7819 */ /* 0x000fe40000001229 */
[----:B------:R-:W-:Y:S02]  /*d540*/  LOP3.LUT R8, R5, 0x7fffe000, RZ, 0xc0, !PT ;  /* 0x7fffe00005087812 */ /* 0x000fe400078ec0ff */
[----:B------:R-:W0:Y:S01]  /*d550*/  LDS.128 R4, [R225] ;  /* 0x00000000e1047984 */ /* 0x000e220000000c00 */
[----:B------:R-:W-:Y:S02]  /*d560*/  SHF.R.U64 R41, R38, 0x10, R39 ;  /* 0x0000001026297819 */ /* 0x000fe40000001227 */
[----:B------:R-:W-:Y:S02]  /*d570*/  IADD3 R9, R9, R8, R208 ;  /* 0x0000000809097210 */ /* 0x000fe40007ffe0d0 */
[----:B------:R-:W-:Y:S02]  /*d580*/  SHF.R.U64 R37, R42, 0x10, R43 ;  /* 0x000000102a257819 */ /* 0x000fe4000000122b */
[----:B------:R-:W-:Y:S01]  /*d590*/  SHF.R.U32.HI R39, RZ, 0x10, R39 ;  /* 0x00000010ff277819 */ /* 0x000fe20000011627 */
        /* <DEDUP_REMOVED lines=18> */
[----:B------:R-:W-:Y:S02]  /*d6c0*/  HADD2.F32 R32, -RZ, R57.H0_H0 ;  /* 0x20000039ff207230 */ /* 0x000fe40000004100 */
[----:B------:R-:W-:Y:S01]  /*d6d0*/  FFMA.FTZ R36, R13, R34, R36 ;  /* 0x000000220d247223 */ /* 0x000fe20000010024 */
[----:B------:R-:W-:Y:S02]  /*d6e0*/  HADD2.F32 R30, -RZ, R55.H0_H0 ;  /* 0x20000037ff1e7230 */ /* 0x000fe40000004100 */
[----:B------:R-:W-:Y:S01]  /*d6f0*/  FMUL.FTZ R13, R26, R25 ;  /* 0x000000191a0d7220 */ /* 0x000fe20000410000 */
[----:B------:R-:W-:Y:S02]  /*d700*/  HADD2.F32 R27, -RZ, R10.H0_H0 ;  /* 0x2000000aff1b7230 */ /* 0x000fe40000004100 */
[----:B------:R-:W-:Y:S01]  /*d710*/  FMUL.FTZ R34, R9, R32 ;  /* 0x0000002009227220 */ /* 0x000fe20000410000 */
[----:B------:R-:W-:-:S02]  /*d720*/  HADD2.F32 R26, -RZ, R58.H0_H0 ;  /* 0x2000003aff1a7230 */ /* 0x000fc40000004100 */
[----:B------:R-:W-:Y:S01]  /*d730*/  FMUL.FTZ R9, R9, R30 ;  /* 0x0000001e09097220 */ /* 0x000fe20000410000 */
[C---:B------:R-:W-:Y:S01]  /*d740*/  FFMA.FTZ R38, R14.reuse, R25, -R33 ;  /* 0x000000190e267223 */ /* 0x040fe20000010821 */
[----:B------:R-:W-:Y:S01]  /*d750*/  FFMA.FTZ R29, R14, R29, R13 ;  /* 0x0000001d0e1d7223 */ /* 0x000fe2000001000d */
[----:B------:R-:W-:Y:S02]  /*d760*/  HADD2.F32 R14, -RZ, R56.H0_H0 ;  /* 0x20000038ff0e7230 */ /* 0x000fe40000004100 */
[C---:B------:R-:W-:Y:S01]  /*d770*/  FFMA.FTZ R32, R5.reuse, R32, R9 ;  /* 0x0000002005207223 */ /* 0x040fe20000010009 */
[----:B------:R-:W-:Y:S02]  /*d780*/  HADD2.F32 R28, -RZ, R11.H0_H0 ;  /* 0x2000000bff1c7230 */ /* 0x000fe40000004100 */
[----:B------:R-:W-:Y:S01]  /*d790*/  FFMA.FTZ R34, R5, R30, -R34 ;  /* 0x0000001e05227223 */ /* 0x000fe20000010822 */
[----:B------:R-:W-:Y:S02]  /*d7a0*/  HADD2.F32 R9, -RZ, R58.H1_H1 ;  /* 0x3000003aff097230 */ /* 0x000fe40000004100 */
[----:B------:R-:W-:Y:S01]  /*d7b0*/  FMUL.FTZ R30, R27, R26 ;  /* 0x0000001a1b1e7220 */ /* 0x000fe20000410000 */
[----:B------:R-:W-:-:S02]  /*d7c0*/  HADD2.F32 R5, -RZ, R56.H1_H1 ;  /* 0x30000038ff057230 */ /* 0x000fc40000004100 */
        /* <DEDUP_REMOVED lines=16> */
[----:B------:R-:W-:Y:S02]  /*d8d0*/  HADD2.F32 R13, -RZ, R37.H0_H0 ;  /* 0x20000025ff0d7230 */ /* 0x000fe40000004100 */
[----:B------:R-:W-:Y:S01]  /*d8e0*/  FFMA.FTZ R37, R7, R30, R24 ;  /* 0x0000001e07257223 */ /* 0x000fe20000010018 */
        /* <DEDUP_REMOVED lines=21> */
.L_x_1503:
[----:B------:R-:W-:Y:S05]  /*da40*/  BSYNC B1 ;  /* 0x0000000000017941 */ /* 0x000fea0003800000 */
.L_x_1502:
[----:B------:R-:W-:Y:S01]  /*da50*/  PRMT R36, R0, 0x5410, R3 ;  /* 0x0000541000247816 */ /* 0x000fe20000000003 */
[----:B------:R-:W-:Y:S06]  /*da60*/  @P0 BRA `(.L_x_1477) ;  /* 0x0000000400780947 */ /* 0x000fec0003800000 */
[----:B------:R-:W-:Y:S01]  /*da70*/  LEA.HI R21, R21, R219, RZ, 0x1d ;  /* 0x000000db15157211 */ /* 0x000fe200078fe8ff */
[----:B-123--:R-:W1:Y:S01]  /*da80*/  LDS.128 R4, [R224] ;  /* 0x00000000e0047984 */ /* 0x00ee620000000c00 */
[----:B------:R-:W-:Y:S01]  /*da90*/  HADD2.F32 R27, -RZ, R54.H1_H1 ;  /* 0x30000036ff1b7230 */ /* 0x000fe20000004100 */
[----:B------:R-:W-:Y:S01]  /*daa0*/  SHF.R.U64 R35, R44, 0x10, R45 ;  /* 0x000000102c237819 */ /* 0x000fe2000000122d */
[----:B------:R-:W-:Y:S01]  /*dab0*/  HADD2.F32 R26, -RZ, R20.H1_H1 ;  /* 0x30000014ff1a7230 */ /* 0x000fe20000004100 */
[----:B------:R-:W-:Y:S01]  /*dac0*/  SHF.R.S32.HI R0, RZ, 0x1f, R21 ;  /* 0x0000001fff007819 */ /* 0x000fe20000011415 */
[----:B------:R-:W-:Y:S01]  /*dad0*/  HADD2.F32 R54, -RZ, R54.H0_H0 ;  /* 0x20000036ff367230 */ /* 0x000fe20000004100 */
[----:B------:R-:W-:Y:S01]  /*dae0*/  SHF.L.U32 R3, R21, 0x3, RZ ;  /* 0x0000000315037819 */ /* 0x000fe200000006ff */
[----:B------:R-:W-:Y:S01]  /*daf0*/  HADD2.F32 R20, -RZ, R20.H0_H0 ;  /* 0x20000014ff147230 */ /* 0x000fe20000004100 */
[----:B------:R-:W-:Y:S02]  /*db00*/  LEA.HI R21, R0, R21, RZ, 0x3 ;  /* 0x0000001500157211 */ /* 0x000fe400078f18ff */
[----:B------:R-:W-:-:S02]  /*db10*/  LOP3.LUT R0, R200, 0x38, R3, 0xf8, !PT ;  /* 0x00000038c8007812 */ /* 0x000fc400078ef803 */
[----:B------:R-:W-:Y:S01]  /*db20*/  SHF.R.U32.HI R44, RZ, 0x10, R45 ;  /* 0x00000010ff2c7819 */ /* 0x000fe2000001162d */
[----:B------:R-:W-:Y:S01]  /*db30*/  IMAD.SHL.U32 R21, R21, 0x400, RZ ;  /* 0x0000040015157824 */ /* 0x000fe200078e00ff */
[----:B------:R-:W-:Y:S02]  /*db40*/  LOP3.LUT R3, R0, R205, RZ, 0x3c, !PT ;  /* 0x000000cd00037212 */ /* 0x000fe400078e3cff */
[----:B------:R-:W-:Y:S02]  /*db50*/  SHF.R.U32.HI R28, RZ, 0x10, R49 ;  /* 0x00000010ff1c7819 */ /* 0x000fe40000011631 */
[----:B------:R-:W-:Y:S02]  /*db60*/  LOP3.LUT R21, R21, 0x7fffe000, RZ, 0xc0, !PT ;  /* 0x7fffe00015157812 */ /* 0x000fe400078ec0ff */
[----:B------:R-:W-:Y:S01]  /*db70*/  SHF.R.U64 R34, R46, 0x10, R47 ;  /* 0x000000102e227819 */ /* 0x000fe2000000122f */
[----:B------:R-:W-:Y:S01]  /*db80*/  HADD2.F32 R28, -RZ, R28.H0_H0 ;  /* 0x2000001cff1c7230 */ /* 0x000fe20000004100 */
[----:B------:R-:W-:-:S02]  /*db90*/  IADD3 R3, R3, R21, R206 ;  /* 0x0000001503037210 */ /* 0x000fc40007ffe0ce */
[----:B------:R-:W-:Y:S02]  /*dba0*/  SHF.R.U64 R31, R50, 0x10, R51 ;  /* 0x00000010321f7819 */ /* 0x000fe40000001233 */
[----:B------:R-:W-:Y:S01]  /*dbb0*/  SHF.R.U32.HI R46, RZ, 0x10, R47 ;  /* 0x00000010ff2e7819 */ /* 0x000fe2000001162f */
[----:B------:R-:W-:Y:S01]  /*dbc0*/  IMAD R3, R3, 0x2, R2 ;  /* 0x0000000203037824 */ /* 0x000fe200078e0202 */
[----:B------:R-:W-:Y:S02]  /*dbd0*/  SHF.R.U32.HI R50, RZ, 0x10, R51 ;  /* 0x00000010ff327819 */ /* 0x000fe40000011633 */
[----:B------:R-:W-:Y:S02]  /*dbe0*/  SHF.R.U64 R33, R48, 0x10, R49 ;  /* 0x0000001030217819 */ /* 0x000fe40000001231 */
[----:B0-----:R-:W0:Y:S01]  /*dbf0*/  LDS.128 R8, [R3+0x10400] ;  /* 0x0104000003087984 */ /* 0x001e220000000c00 */
[--C-:B-1----:R-:W-:Y:S02]  /*dc00*/  HADD2.F32 R12, -RZ, R5.reuse.H0_H0 ;  /* 0x20000005ff0c7230 */ /* 0x102fe40000004100 */
[----:B------:R-:W-:-:S02]  /*dc10*/  HADD2.F32 R5, -RZ, R5.H1_H1 ;  /* 0x30000005ff057230 */ /* 0x000fc40000004100 */
[----:B------:R-:W-:Y:S02]  /*dc20*/  HADD2.F32 R0, -RZ, R4.H0_H0 ;  /* 0x20000004ff007230 */ /* 0x000fe40000004100 */
[----:B------:R-:W-:Y:S02]  /*dc30*/  HADD2.F32 R13, -RZ, R6.H0_H0 ;  /* 0x20000006ff0d7230 */ /* 0x000fe40000004100 */
[--C-:B------:R-:W-:Y:S02]  /*dc40*/  HADD2.F32 R14, -RZ, R7.reuse.H0_H0 ;  /* 0x20000007ff0e7230 */ /* 0x100fe40000004100 */
[----:B------:R-:W-:Y:S02]  /*dc50*/  HADD2.F32 R7, -RZ, R7.H1_H1 ;  /* 0x30000007ff077230 */ /* 0x000fe40000004100 */
[----:B------:R-:W-:Y:S02]  /*dc60*/  HADD2.F32 R4, -RZ, R4.H1_H1 ;  /* 0x30000004ff047230 */ /* 0x000fe40000004100 */
[----:B------:R-:W-:-:S02]  /*dc70*/  HADD2.F32 R6, -RZ, R6.H1_H1 ;  /* 0x30000006ff067230 */ /* 0x000fc40000004100 */
[--C-:B0-----:R-:W-:Y:S02]  /*dc80*/  HADD2.F32 R15, -RZ, R9.reuse.H0_H0 ;  /* 0x20000009ff0f7230 */ /* 0x101fe40000004100 */
[----:B------:R-:W-:Y:S02]  /*dc90*/  HADD2.F32 R21, -RZ, R9.H1_H1 ;  /* 0x30000009ff157230 */ /* 0x000fe40000004100 */
[----:B------:R-:W-:Y:S02]  /*dca0*/  HADD2.F32 R9, -RZ, R8.H0_H0 ;  /* 0x20000008ff097230 */ /* 0x000fe40000004100 */
[C---:B------:R-:W-:Y:S01]  /*dcb0*/  FMUL.FTZ R29, R15.reuse, R27 ;  /* 0x0000001b0f1d7220 */ /* 0x040fe20000410000 */
[----:B------:R-:W-:Y:S01]  /*dcc0*/  FMUL.FTZ R15, R15, R26 ;  /* 0x0000001a0f0f7220 */ /* 0x000fe20000410000 */
[----:B------:R-:W-:Y:S01]  /*dcd0*/  FMUL.FTZ R30, R21, R28 ;  /* 0x0000001c151e7220 */ /* 0x000fe20000410000 */
[----:B------:R-:W-:Y:S02]  /*dce0*/  HADD2.F32 R24, -RZ, R10.H0_H0 ;  /* 0x2000000aff187230 */ /* 0x000fe40000004100 */
[----:B------:R-:W-:Y:S01]  /*dcf0*/  FFMA.FTZ R29, R12, R26, -R29 ;  /* 0x0000001a0c1d7223 */ /* 0x000fe2000001081d */
[----:B------:R-:W-:-:S02]  /*dd00*/  HADD2.F32 R26, -RZ, R44.H0_H0 ;  /* 0x2000002cff1a7230 */ /* 0x000fc40000004100 */
[----:B------:R-:W-:Y:S01]  /*dd10*/  FFMA.FTZ R27, R12, R27, R15 ;  /* 0x0000001b0c1b7223 */ /* 0x000fe2000001000f */
[C---:B------:R-:W-:Y:S01]  /*dd20*/  FMUL.FTZ R15, R9.reuse, R54 ;  /* 0x00000036090f7220 */ /* 0x040fe20000410000 */
[----:B------:R-:W-:Y:S02]  /*dd30*/  HADD2.F32 R12, -RZ, R36.H0_H0 ;  /* 0x20000024ff0c7230 */ /* 0x000fe40000004100 */
[----:B------:R-:W-:Y:S01]  /*dd40*/  FMUL.FTZ R9, R9, R20 ;  /* 0x0000001409097220 */ /* 0x000fe20000410000 */
[-C--:B------:R-:W-:Y:S01]  /*dd50*/  FMUL.FTZ R32, R21, R26.reuse ;  /* 0x0000001a15207220 */ /* 0x080fe20000410000 */
[C---:B------:R-:W-:Y:S01]  /*dd60*/  FFMA.FTZ R30, R5.reuse, R26, -R30 ;  /* 0x0000001a051e7223 */ /* 0x040fe2000001081e */
[C---:B------:R-:W-:Y:S01]  /*dd70*/  FFMA.FTZ R15, R0.reuse, R20, -R15 ;  /* 0x00000014000f7223 */ /* 0x040fe2000001080f */
[----:B------:R-:W-:Y:S01]  /*dd80*/  FFMA.FTZ R54, R0, R54, R9 ;  /* 0x0000003600367223 */ /* 0x000fe20000010009 */
[----:B------:R-:W-:Y:S01]  /*dd90*/  FFMA.FTZ R32, R5, R28, R32 ;  /* 0x0000001c05207223 */ /* 0x000fe20000010020 */
[----:B------:R-:W-:-:S02]  /*dda0*/  HADD2.F32 R5, -RZ, R53.H0_H0 ;  /* 0x20000035ff057230 */ /* 0x000fc40000004100 */
[C---:B------:R-:W-:Y:S01]  /*ddb0*/  FMUL.FTZ R0, R24.reuse, R12 ;  /* 0x0000000c18007220 */ /* 0x040fe20000410000 */
[----:B------:R-:W-:Y:S02]  /*ddc0*/  HADD2.F32 R25, -RZ, R11.H0_H0 ;  /* 0x2000000bff197230 */ /* 0x000fe40000004100 */
[----:B------:R-:W-:Y:S02]  /*ddd0*/  HADD2.F32 R53, -RZ, R53.H1_H1 ;  /* 0x30000035ff357230 */ /* 0x000fe40000004100 */
[-C--:B------:R-:W-:Y:S01]  /*dde0*/  FMUL.FTZ R26, R24, R5.reuse ;  /* 0x00000005181a7220 */ /* 0x080fe20000410000 */
[----:B------:R-:W-:Y:S02]  /*ddf0*/  HADD2.F32 R9, -RZ, R36.H1_H1 ;  /* 0x30000024ff097230 */ /* 0x000fe40000004100 */
[----:B------:R-:W-:Y:S01]  /*de00*/  FFMA.FTZ R24, R13, R5, -R0 ;  /* 0x000000050d187223 */ /* 0x000fe20000010800 */
[----:B------:R-:W-:Y:S02]  /*de10*/  HADD2.F32 R11, -RZ, R11.H1_H1 ;  /* 0x3000000bff0b7230 */ /* 0x000fe40000004100 */
[----:B------:R-:W-:Y:S01]  /*de20*/  FMUL.FTZ R28, R25, R53 ;  /* 0x00000035191c7220 */ /* 0x000fe20000410000 */
[----:B------:R-:W-:-:S02]  /*de30*/  HADD2.F32 R20, -RZ, R50.H0_H0 ;  /* 0x20000032ff147230 */ /* 0x000fc40000004100 */
[-C--:B------:R-:W-:Y:S01]  /*de40*/  FMUL.FTZ R5, R25, R9.reuse ;  /* 0x0000000919057220 */ /* 0x080fe20000410000 */
[----:B------:R-:W-:Y:S02]  /*de50*/  HADD2.F32 R0, -RZ, R46.H0_H0 ;  /* 0x2000002eff007230 */ /* 0x000fe40000004100 */
[----:B------:R-:W-:Y:S01]  /*de60*/  FFMA.FTZ R26, R13, R12, R26 ;  /* 0x0000000c0d1a7223 */ /* 0x000fe2000001001a */
[C---:B------:R-:W-:Y:S01]  /*de70*/  FFMA.FTZ R28, R14.reuse, R9, R28 ;  /* 0x000000090e1c7223 */ /* 0x040fe2000001001c */
[----:B------:R-:W-:Y:S01]  /*de80*/  FFMA.FTZ R53, R14, R53, -R5 ;  /* 0x000000350e357223 */ /* 0x000fe20000010805 */
[C---:B------:R-:W-:Y:S01]  /*de90*/  FMUL.FTZ R12, R11.reuse, R20 ;  /* 0x000000140b0c7220 */ /* 0x040fe20000410000 */
[----:B------:R-:W-:Y:S01]  /*dea0*/  FMUL.FTZ R14, R11, R0 ;  /* 0x000000000b0e7220 */ /* 0x000fe20000410000 */
[----:B------:R-:W-:Y:S02]  /*deb0*/  HADD2.F32 R8, -RZ, R8.H1_H1 ;  /* 0x30000008ff087230 */ /* 0x000fe40000004100 */
[----:B------:R-:W-:-:S02]  /*dec0*/  HADD2.F32 R10, -RZ, R10.H1_H1 ;  /* 0x3000000aff0a7230 */ /* 0x000fc40000004100 */
[C---:B------:R-:W-:Y:S01]  /*ded0*/  FFMA.FTZ R12, R7.reuse, R0, -R12 ;  /* 0x00000000070c7223 */ /* 0x040fe2000001080c */
[----:B------:R-:W-:Y:S02]  /*dee0*/  HADD2.F32 R11, -RZ, R33.H0_H0 ;  /* 0x20000021ff0b7230 */ /* 0x000fe40000004100 */
[----:B------:R-:W-:Y:S02]  /*def0*/  HADD2.F32 R13, -RZ, R31.H0_H0 ;  /* 0x2000001fff0d7230 */ /* 0x000fe40000004100 */
[----:B------:R-:W-:Y:S01]  /*df00*/  FFMA.FTZ R31, R7, R20, R14 ;  /* 0x00000014071f7223 */ /* 0x000fe2000001000e */
[----:B------:R-:W-:Y:S02]  /*df10*/  HADD2.F32 R5, -RZ, R35.H0_H0 ;  /* 0x20000023ff057230 */ /* 0x000fe40000004100 */
[----:B------:R-:W-:Y:S01]  /*df20*/  FMUL.FTZ R7, R8, R11 ;  /* 0x0000000b08077220 */ /* 0x000fe20000410000 */
[----:B------:R-:W-:Y:S02]  /*df30*/  HADD2.F32 R9, -RZ, R34.H0_H0 ;  /* 0x20000022ff097230 */ /* 0x000fe40000004100 */
[----:B------:R-:W-:Y:S01]  /*df40*/  FMUL.FTZ R25, R10, R13 ;  /* 0x0000000d0a197220 */ /* 0x000fe20000410000 */
[-C--:B------:R-:W-:Y:S01]  /*df50*/  FMUL.FTZ R8, R8, R5.reuse ;  /* 0x0000000508087220 */ /* 0x080fe20000410000 */
[----:B------:R-:W-:Y:S01]  /*df60*/  FFMA.FTZ R0, R4, R5, -R7 ;  /* 0x0000000504007223 */ /* 0x000fe20000010807 */
[-C--:B------:R-:W-:Y:S01]  /*df70*/  FMUL.FTZ R10, R10, R9.reuse ;  /* 0x000000090a0a7220 */ /* 0x080fe20000410000 */
[----:B------:R-:W-:Y:S01]  /*df80*/  FFMA.FTZ R25, R6, R9, -R25 ;  /* 0x0000000906197223 */ /* 0x000fe20000010819 */
[----:B------:R-:W-:Y:S01]  /*df90*/  FFMA.FTZ R21, R4, R11, R8 ;  /* 0x0000000b04157223 */ /* 0x000fe20000010008 */
[----:B------:R-:W-:Y:S01]  /*dfa0*/  F2FP.F16.F32.PACK_AB R7, R12, R53 ;  /* 0x000000350c07723e */ /* 0x000fe200000000ff */
        /* <DEDUP_REMOVED lines=10> */
.L_x_1477:
[----:B------:R-:W-:Y:S05]  /*e050*/  BSYNC B0 ;  /* 0x0000000000007941 */ /* 0x000fea0003800000 */
.L_x_1437:
        /* <DEDUP_REMOVED lines=8> */
.L_x_1435:
[----:B------:R-:W-:-:S05]  /*e0e0*/  IMAD.U32 R0, RZ, RZ, UR39 ;  /* 0x00000027ff007e24 */ /* 0x000fca000f8e00ff */
[----:B------:R-:W-:-:S13]  /*e0f0*/  ISETP.NE.AND P0, PT, R0, 0x3, PT ;  /* 0x000000030000780c */ /* 0x000fda0003f05270 */
[----:B------:R-:W-:Y:S05]  /*e100*/  @!P0 BRA `(.L_x_1504) ;  /* 0x0000000000048947 */ /* 0x000fea0003800000 */
[----:B------:R-:W-:Y:S01]  /*e110*/  BPT.TRAP 0x1 ;  /* 0x000000040000795c */ /* 0x000fe20000300000 */
.L_x_1504:
[----:B-1234-:R-:W-:Y:S01]  /*e120*/  IMAD R8, R184, 0x8, R2 ;  /* 0x00000008b8087824 */ /* 0x01efe200078e0202 */
[----:B------:R-:W-:-:S04]  /*e130*/  SHF.L.U32 R3, R186, 0x1f, RZ ;  /* 0x0000001fba037819 */ /* 0x000fc800000006ff */
[----:B------:R1:W2:Y:S01]  /*e140*/  SYNCS.PHASECHK.TRANS64.TRYWAIT P2, [R8+URZ+0x28830], R3 ;  /* 0x02883003080075a7 */ /* 0x0002a2000804017f */
[----:B------:R-:W-:Y:S05]  /*e150*/  @!P0 BRA `(.L_x_1505) ;  /* 0x0000000000048947 */ /* 0x000fea0003800000 */
[----:B------:R-:W-:Y:S01]  /*e160*/  BPT.TRAP 0x1 ;  /* 0x000000040000795c */ /* 0x000fe20000300000 */
.L_x_1505:
[----:B------:R-:W3:Y:S02]  /*e170*/  S2R R0, SR_TID.X ;  /* 0x0000000000007919 */ /* 0x000ee40000002100 */
[----:B---3--:R-:W-:-:S04]  /*e180*/  LOP3.LUT R0, R0, 0x7f, RZ, 0xc0, !PT ;  /* 0x0000007f00007812 */ /* 0x008fc800078ec0ff */
[----:B------:R-:W-:Y:S01]  /*e190*/  ISETP.NE.AND P1, PT, R0, RZ, PT ;  /* 0x000000ff0000720c */ /* 0x000fe20003f25270 */
[----:B--2---:R-:W-:-:S12]  /*e1a0*/  @P2 BRA `(.L_x_1506) ;  /* 0x0000000000082947 */ /* 0x004fd80003800000 */
[----:B------:R-:W2:Y:S02]  /*e1b0*/  SYNCS.PHASECHK.TRANS64.TRYWAIT P2, [R8+URZ+0x28830], R3 ;  /* 0x02883003080075a7 */ /* 0x000ea4000804017f */
[----:B--2---:R-:W-:Y:S05]  /*e1c0*/  @!P2 BRA `(.L_x_1507) ;  /* 0x0000017800f8a947 */ /* 0x004fea0003800000 */
.L_x_1506:
[----:B------:R-:W-:Y:S05]  /*e1d0*/  WARPSYNC.ALL ;  /* 0x0000000000007948 */ /* 0x000fea0003800000 */
[----:B------:R-:W-:Y:S01]  /*e1e0*/  VIADD R0, R2, 0x18400 ;  /* 0x0001840002007836 */ /* 0x000fe20000000000 */
[----:B------:R-:W-:Y:S01]  /*e1f0*/  R2UR UR32, R52 ;  /* 0x00000000342072ca */ /* 0x000fe200000e0000 */
[----:B------:R-:W-:Y:S01]  /*e200*/  UMOV UR33, 0x40000040 ;  /* 0x4000004000217882 */ /* 0x000fe20000000000 */
[----:B------:R-:W-:Y:S01]  /*e210*/  MOV R7, 0x40000040 ;  /* 0x4000004000077802 */ /* 0x000fe20000000f00 */
[----:B------:R-:W-:Y:S01]  /*e220*/  WARPGROUP.ARRIVE ;  /* 0x00000000000079c5 */ /* 0x000fe20000000000 */
[----:B------:R-:W-:Y:S01]  /*e230*/  SHF.R.U32.HI R0, RZ, 0x4, R0 ;  /* 0x00000004ff007819 */ /* 0x000fe20000011600 */
[----:B------:R-:W-:Y:S01]  /*e240*/  IMAD.MOV.U32 R11, RZ, RZ, 0x40000040 ;  /* 0x40000040ff0b7424 */ /* 0x000fe200078e00ff */
[----:B------:R-:W-:Y:S01]  /*e250*/  R2UR UR35, R7 ;  /* 0x00000000072372ca */ /* 0x000fe200000e0000 */
[----:B------:R-:W-:Y:S01]  /*e260*/  UMOV UR5, 0x40000040 ;  /* 0x4000004000057882 */ /* 0x000fe20000000000 */
[----:B------:R-:W-:Y:S01]  /*e270*/  LOP3.LUT R0, R0, 0x3fff, RZ, 0xc0, !PT ;  /* 0x00003fff00007812 */ /* 0x000fe200078ec0ff */
[----:B------:R-:W-:Y:S01]  /*e280*/  UMOV UR9, 0x40000040 ;  /* 0x4000004000097882 */ /* 0x000fe20000000000 */
[----:B------:R-:W-:Y:S01]  /*e290*/  R2UR UR7, R11 ;  /* 0x000000000b0772ca */ /* 0x000fe200000e0000 */
[----:B------:R-:W-:Y:S01]  /*e2a0*/  IMAD.MOV.U32 R11, RZ, RZ, 0x40000040 ;  /* 0x40000040ff0b7424 */ /* 0x000fe200078e00ff */
[----:B------:R-:W-:Y:S01]  /*e2b0*/  LOP3.LUT R5, R0, 0x10000, RZ, 0xfc, !PT ;  /* 0x0001000000057812 */ /* 0x000fe200078efcff */
[----:B------:R-:W-:Y:S01]  /*e2c0*/  ULOP3.LUT UR32, UR32, 0x10000, URZ, 0xfc, !UPT ;  /* 0x0001000020207892 */ /* 0x000fe2000f8efc3f */
[----:B------:R-:W-:Y:S01]  /*e2d0*/  MOV R7, 0x40000040 ;  /* 0x4000004000077802 */ /* 0x000fe20000000f00 */
[----:B------:R-:W-:Y:S01]  /*e2e0*/  UMOV UR13, 0x40000040 ;  /* 0x40000040000d7882 */ /* 0x000fe20000000000 */
[----:B------:R-:W-:Y:S01]  /*e2f0*/  R2UR UR11, R11 ;  /* 0x000000000b0b72ca */ /* 0x000fe200000e0000 */
[----:B------:R-:W-:Y:S01]  /*e300*/  IMAD R6, R184, 0x800, R5 ;  /* 0x00000800b8067824 */ /* 0x000fe200078e0205 */
[----:B------:R-:W-:Y:S01]  /*e310*/  UIADD3 UR4, UR32, 0x2, URZ ;  /* 0x0000000220047890 */ /* 0x000fe2000fffe03f */
[----:B------:R-:W-:Y:S01]  /*e320*/  IMAD.MOV.U32 R11, RZ, RZ, 0x40000040 ;  /* 0x40000040ff0b7424 */ /* 0x000fe200078e00ff */
[----:B------:R-:W-:Y:S01]  /*e330*/  UIADD3 UR8, UR32, 0x4, URZ ;  /* 0x0000000420087890 */ /* 0x000fe2000fffe03f */
[C---:B------:R-:W-:Y:S01]  /*e340*/  VIADD R10, R6.reuse, 0x2 ;  /* 0x00000002060a7836 */ /* 0x040fe20000000000 */
[----:B------:R-:W-:Y:S01]  /*e350*/  R2UR UR34, R6 ;  /* 0x00000000062272ca */ /* 0x000fe200000e0000 */
[----:B------:R-:W-:Y:S01]  /*e360*/  UIADD3 UR12, UR32, 0x6, URZ ;  /* 0x00000006200c7890 */ /* 0x000fe2000fffe03f */
[----:B------:R-:W-:Y:S01]  /*e370*/  R2UR UR15, R11 ;  /* 0x000000000b0f72ca */ /* 0x000fe200000e0000 */
[----:B------:R-:W-:Y:S01]  /*e380*/  IMAD.MOV.U32 R11, RZ, RZ, 0x40000040 ;  /* 0x40000040ff0b7424 */ /* 0x000fe200078e00ff */
[----:B------:R-:W-:Y:S01]  /*e390*/  R2UR UR6, R10 ;  /* 0x000000000a0672ca */ /* 0x000fe200000e0000 */
[----:B------:R-:W-:Y:S01]  /*e3a0*/  VIADD R10, R6, 0x4 ;  /* 0x00000004060a7836 */ /* 0x000fe20000000000 */
[----:B------:R-:W-:Y:S01]  /*e3b0*/  UIADD3 UR16, UR32, 0x400, URZ ;  /* 0x0000040020107890 */ /* 0x000fe2000fffe03f */
[----:B------:R-:W-:Y:S01]  /*e3c0*/  R2UR UR31, R7 ;  /* 0x00000000071f72ca */ /* 0x000fe200000e0000 */
[----:B------:R-:W-:Y:S01]  /*e3d0*/  UMOV UR17, 0x40000040 ;  /* 0x4000004000117882 */ /* 0x000fe20000000000 */
[----:B------:R-:W-:Y:S01]  /*e3e0*/  R2UR UR19, R11 ;  /* 0x000000000b1372ca */ /* 0x000fe200000e0000 */
[----:B------:R-:W-:Y:S01]  /*e3f0*/  IMAD.MOV.U32 R11, RZ, RZ, 0x40000040 ;  /* 0x40000040ff0b7424 */ /* 0x000fe200078e00ff */
[----:B------:R-:W-:Y:S01]  /*e400*/  R2UR UR10, R10 ;  /* 0x000000000a0a72ca */ /* 0x000fe200000e0000 */
[----:B------:R-:W-:Y:S01]  /*e410*/  VIADD R10, R6, 0x6 ;  /* 0x00000006060a7836 */ /* 0x000fe20000000000 */
[----:B------:R-:W-:Y:S01]  /*e420*/  HGMMA.64x128x16.F32 R24, gdesc[UR32], RZ, !UPT, gsb0 ;  /* 0x01e00000201879f0 */ /* 0x000fe2000c0008ff */
[----:B------:R-:W-:Y:S01]  /*e430*/  UIADD3 UR20, UR32, 0x402, URZ ;  /* 0x0000040220147890 */ /* 0x000fe2000fffe03f */
[----:B------:R-:W-:Y:S01]  /*e440*/  R2UR UR23, R11 ;  /* 0x000000000b1772ca */ /* 0x000fe200000e0000 */
[----:B------:R-:W-:Y:S01]  /*e450*/  UMOV UR21, 0x40000040 ;  /* 0x4000004000157882 */ /* 0x000fe20000000000 */
[----:B------:R-:W-:Y:S01]  /*e460*/  R2UR UR14, R10 ;  /* 0x000000000a0e72ca */ /* 0x000fe200000e0000 */
[----:B------:R-:W-:Y:S01]  /*e470*/  IMAD.MOV.U32 R11, RZ, RZ, 0x40000040 ;  /* 0x40000040ff0b7424 */ /* 0x000fe200078e00ff */
[----:B------:R-:W-:Y:S01]  /*e480*/  IADD3 R10, R6, 0x400, RZ ;  /* 0x00000400060a7810 */ /* 0x000fe20007ffe0ff */
[----:B------:R-:W-:Y:S01]  /*e490*/  UIADD3 UR24, UR32, 0x404, URZ ;  /* 0x0000040420187890 */ /* 0x000fe2000fffe03f */
[----:B------:R-:W-:Y:S01]  /*e4a0*/  IMAD.MOV.U32 R12, RZ, RZ, -0x80 ;  /* 0xffffff80ff0c7424 */ /* 0x000fe200078e00ff */
[----:B------:R-:W-:Y:S01]  /*e4b0*/  UMOV UR25, 0x40000040 ;  /* 0x4000004000197882 */ /* 0x000fe20000000000 */
[----:B------:R-:W-:Y:S01]  /*e4c0*/  R2UR UR18, R10 ;  /* 0x000000000a1272ca */ /* 0x000fe200000e0000 */
[----:B------:R-:W-:Y:S01]  /*e4d0*/  VIADD R10, R6, 0x402 ;  /* 0x00000402060a7836 */ /* 0x000fe20000000000 */
[----:B------:R-:W-:Y:S01]  /*e4e0*/  R2UR UR27, R11 ;  /* 0x000000000b1b72ca */ /* 0x000fe200000e0000 */
[----:B------:R-:W-:Y:S01]  /*e4f0*/  UIADD3 UR28, UR32, 0x406, URZ ;  /* 0x00000406201c7890 */ /* 0x000fe2000fffe03f */
[----:B-12---:R-:W-:Y:S01]  /*e500*/  @!P1 VIADD R8, R8, 0x28840 ;  /* 0x0002884008089836 */ /* 0x006fe20000000000 */
[----:B------:R-:W-:Y:S01]  /*e510*/  UMOV UR29, 0x40000040 ;  /* 0x40000040001d7882 */ /* 0x000fe20000000000 */
[----:B------:R-:W-:Y:S01]  /*e520*/  R2UR UR22, R10 ;  /* 0x000000000a1672ca */ /* 0x000fe200000e0000 */
[C---:B------:R-:W-:Y:S01]  /*e530*/  VIADD R10, R6.reuse, 0x404 ;  /* 0x00000404060a7836 */ /* 0x040fe20000000000 */
[----:B------:R-:W-:Y:S01]  /*e540*/  ULDC.64 UR54, c[0x0][0x9d8] ;  /* 0x0002760000367ab9 */ /* 0x000fe20000000a00 */
[----:B------:R-:W-:Y:S01]  /*e550*/  VIADD R6, R6, 0x406 ;  /* 0x0000040606067836 */ /* 0x000fe20000000000 */
[----:B------:R-:W-:Y:S01]  /*e560*/  @!P1 PRMT R8, RZ, 0x654, R8 ;  /* 0x00000654ff089816 */ /* 0x000fe20000000008 */
[----:B------:R-:W-:Y:S01]  /*e570*/  ULOP3.LUT UR55, URZ, UR55, URZ, 0x33, !UPT ;  /* 0x000000373f377292 */ /* 0x000fe2000f8e333f */
[----:B------:R-:W-:-:S02]  /*e580*/  R2UR UR26, R10 ;  /* 0x000000000a1a72ca */ /* 0x000fc400000e0000 */
[----:B------:R-:W-:Y:S02]  /*e590*/  R2UR UR30, R6 ;  /* 0x00000000061e72ca */ /* 0x000fe400000e0000 */
[----:B------:R-:W1:Y:S02]  /*e5a0*/  LDC.64 R6, c[0x0][0x9e0] ;  /* 0x00027800ff067b82 */ /* 0x000e640000000a00 */
[----:B-1----:R-:W-:Y:S01]  /*e5b0*/  ISETP.GE.AND P2, PT, R7, 0x1, PT ;  /* 0x000000010700780c */ /* 0x002fe20003f46270 */
        /* <DEDUP_REMOVED lines=25> */
[----:B0-----:R-:W-:Y:S01]  /*e750*/  FMUL.FTZ R9, R25, UR54 ;  /* 0x0000003619097c20 */ /* 0x001fe20008410000 */
[----:B------:R-:W-:Y:S01]  /*e760*/  FMUL.FTZ R60, R60, UR54 ;  /* 0x000000363c3c7c20 */ /* 0x000fe20008410000 */
[----:B------:R-:W-:Y:S01]  /*e770*/  FMUL.FTZ R61, R61, UR54 ;  /* 0x000000363d3d7c20 */ /* 0x000fe20008410000 */
[----:B------:R-:W-:-:S02]  /*e780*/  IMAD R79, R129, R12, 0x80 ;  /* 0x00000080814f7424 */ /* 0x000fc400078e020c */
        /* <DEDUP_REMOVED lines=26> */
[----:B------:R-:W-:-:S02]  /*e930*/  IMAD.IADD R42, R192, 0x1, R79 ;  /* 0x00000001c02a7824 */ /* 0x000fc400078e024f */
        /* <DEDUP_REMOVED lines=17> */
[----:B0-----:R-:W-:Y:S01]  /*ea50*/  FMUL.FTZ R60, R75, UR54 ;  /* 0x000000364b3c7c20 */ /* 0x001fe20008410000 */
[----:B------:R-:W-:Y:S01]  /*ea60*/  FMUL.FTZ R77, R77, UR54 ;  /* 0x000000364d4d7c20 */ /* 0x000fe20008410000 */
[----:B--2---:R-:W-:Y:S01]  /*ea70*/  FMUL.FTZ R61, R78, UR54 ;  /* 0x000000364e3d7c20 */ /* 0x004fe20008410000 */
        /* <DEDUP_REMOVED lines=14> */
[----:B------:R0:W-:Y:S01]  /*eb60*/  @!P1 SYNCS.ARRIVE.TRANS64.RED.A1T0 RZ, [R8+URZ], RZ ;  /* 0x000000ff08ff99a7 */ /* 0x0001e2000810043f */
[----:B------:R-:W2:Y:S01]  /*eb70*/  MUFU.TANH R4, R4 ;  /* 0x0000000400047308 */ /* 0x000ea20000002400 */
[----:B------:R-:W-:Y:S01]  /*eb80*/  IMAD R12, R197, 0x80, R204 ;  /* 0x00000080c50c7824 */ /* 0x000fe200078e02cc */
[----:B------:R-:W-:Y:S01]  /*eb90*/  LEA R82, R129, 0xffffff80, 0x7 ;  /* 0xffffff8081527811 */ /* 0x000fe200078e38ff */
[--C-:B------:R-:W-:Y:S01]  /*eba0*/  IMAD R83, R191, -0x2, R42.reuse ;  /* 0xfffffffebf537824 */ /* 0x100fe200078e022a */
[----:B0-----:R-:W-:-:S04]  /*ebb0*/  IADD3 R8, -R193, 0x1, R42 ;  /* 0x00000001c1087810 */ /* 0x001fc80007ffe12a */
[----:B------:R-:W0:Y:S01]  /*ebc0*/  MUFU.TANH R9, R9 ;  /* 0x0000000900097308 */ /* 0x000e220000002400 */
[----:B------:R-:W-:-:S07]  /*ebd0*/  IMAD R43, R191, -0x2, R8 ;  /* 0xfffffffebf2b7824 */ /* 0x000fce00078e0208 */
[----:B------:R-:W4:Y:S01]  /*ebe0*/  MUFU.TANH R0, R0 ;  /* 0x0000000000007308 */ /* 0x000f220000002400 */
[C---:B------:R-:W-:Y:S02]  /*ebf0*/  VIADD R87, R43.reuse, UR55 ;  /* 0x000000372b577c36 */ /* 0x040fe40008000000 */
[----:B------:R-:W-:-:S03]  /*ec00*/  IMAD.IADD R86, R43, 0x1, R6 ;  /* 0x000000012b567824 */ /* 0x000fc600078e0206 */
[----:B------:R-:W-:Y:S02]  /*ec10*/  IADD3 R58, R87, R12, RZ ;  /* 0x0000000c573a7210 */ /* 0x000fe40007ffe0ff */
[----:B------:R-:W0:Y:S01]  /*ec20*/  MUFU.TANH R3, R3 ;  /* 0x0000000300037308 */ /* 0x000e220000002400 */
[----:B------:R-:W-:-:S07]  /*ec30*/  VIADDMNMX R8, R12, R86, R83, PT ;  /* 0x000000560c087246 */ /* 0x000fce0003800153 */
        /* <DEDUP_REMOVED lines=38> */
[----:B------:R0:W0:Y:S08]  /*eea0*/  MUFU.TANH R95, R68 ;  /* 0x00000044005f7308 */ /* 0x0000300000002400 */
        /* <DEDUP_REMOVED lines=19> */
[----:B-1234-:R-:W-:Y:S05]  /*efe0*/  @!P2 BRA `(.L_x_1508) ;  /* 0x000000000050a947 */ /* 0x01efea0003800000 */
[----:B------:R-:W-:Y:S01]  /*eff0*/  IADD3 R50, -R193, R192, R12 ;  /* 0x000000c0c1327210 */ /* 0x000fe20007ffe10c */
[----:B------:R-:W-:Y:S03]  /*f000*/  BSSY B0, `(.L_x_1509) ;  /* 0x000000e000007945 */ /* 0x000fe60003800000 */
        /* <DEDUP_REMOVED lines=9> */
.L_x_1510:
[----:B------:R-:W-:-:S13]  /*f0a0*/  ISETP.NE.AND P3, PT, R7, 0x1, PT ;  /* 0x000000010700780c */ /* 0x000fda0003f65270 */
[----:B------:R-:W1:Y:S02]  /*f0b0*/  @P3 LDC.64 R42, c[0x0][0x9e8] ;  /* 0x00027a00ff2a3b82 */ /* 0x000e640000000a00 */
[----:B-1----:R-:W-:-:S05]  /*f0c0*/  @P3 IMAD.HI.U32 R42, R50, R42, RZ ;  /* 0x0000002a322a3227 */ /* 0x002fca00078e00ff */
[----:B------:R-:W-:-:S07]  /*f0d0*/  @P3 SHF.R.U32.HI R50, RZ, R43, R42 ;  /* 0x0000002bff323219 */ /* 0x000fce000001162a */
.L_x_1511:
[----:B------:R-:W-:Y:S05]  /*f0e0*/  BSYNC B0 ;  /* 0x0000000000007941 */ /* 0x000fea0003800000 */
.L_x_1509:
[----:B------:R-:W-:-:S04]  /*f0f0*/  IMAD R50, R50, R7, -R82 ;  /* 0x0000000732327224 */ /* 0x000fc800078e0a52 */
[----:B------:R-:W-:-:S05]  /*f100*/  IMAD R43, R191, -0x2, R50 ;  /* 0xfffffffebf2b7824 */ /* 0x000fca00078e0232 */
[----:B------:R-:W-:Y:S02]  /*f110*/  VIMNMX R58, R58, R43, !PT ;  /* 0x0000002b3a3a7248 */ /* 0x000fe40007fe0100 */
[----:B------:R-:W-:-:S07]  /*f120*/  VIADDMNMX R8, R43, R7, R8, PT ;  /* 0x000000072b087246 */ /* 0x000fce0003800108 */
.L_x_1508:
[C---:B------:R-:W-:Y:S02]  /*f130*/  ISETP.GE.AND P3, PT, R79.reuse, 0x2, PT ;  /* 0x000000024f00780c */ /* 0x040fe40003f66270 */
[----:B------:R-:W-:Y:S02]  /*f140*/  ISETP.GE.AND P5, PT, R79, 0x9, PT ;  /* 0x000000094f00780c */ /* 0x000fe40003fa6270 */
[----:B------:R-:W-:Y:S02]  /*f150*/  ISETP.GT.AND P4, PT, R58, 0x1, !P3 ;  /* 0x000000013a00780c */ /* 0x000fe40005f84270 */
[----:B------:R-:W-:Y:S02]  /*f160*/  P2R R100, PR, RZ, 0x20 ;  /* 0x00000020ff647803 */ /* 0x000fe40000000000 */
[----:B------:R-:W-:-:S04]  /*f170*/  ISETP.LT.OR P4, PT, R8, 0x2, P4 ;  /* 0x000000020800780c */ /* 0x000fc80002781670 */
[----:B0-----:R-:W-:Y:S02]  /*f180*/  FSEL R73, R9, -INF , !P4 ;  /* 0xff80000009497808 */ /* 0x001fe40006000000 */
[----:B------:R-:W-:Y:S02]  /*f190*/  ISETP.GT.AND P4, PT, R58, 0x8, !P5 ;  /* 0x000000083a00780c */ /* 0x000fe40006f84270 */
[----:B------:R-:W-:Y:S02]  /*f1a0*/  ISETP.GE.AND P5, PT, R79, 0xa, PT ;  /* 0x0000000a4f00780c */ /* 0x000fe40003fa6270 */
[----:B------:R-:W-:Y:S02]  /*f1b0*/  ISETP.LT.OR P4, PT, R8, 0x9, P4 ;  /* 0x000000090800780c */ /* 0x000fe40002781670 */
[----:B------:R-:W-:Y:S02]  /*f1c0*/  P2R R101, PR, RZ, 0x20 ;  /* 0x00000020ff657803 */ /* 0x000fe40000000000 */
[----:B------:R-:W-:-:S02]  /*f1d0*/  FSEL R88, R88, -INF , !P4 ;  /* 0xff80000058587808 */ /* 0x000fc40006000000 */
[----:B------:R-:W-:Y:S02]  /*f1e0*/  ISETP.GT.AND P4, PT, R58, 0x9, !P5 ;  /* 0x000000093a00780c */ /* 0x000fe40006f84270 */
[----:B------:R-:W-:Y:S02]  /*f1f0*/  ISETP.GE.AND P5, PT, R79, 0x11, PT ;  /* 0x000000114f00780c */ /* 0x000fe40003fa6270 */
[----:B------:R-:W-:Y:S02]  /*f200*/  ISETP.LT.OR P4, PT, R8, 0xa, P4 ;  /* 0x0000000a0800780c */ /* 0x000fe40002781670 */
[----:B------:R-:W-:Y:S02]  /*f210*/  P2R R102, PR, RZ, 0x20 ;  /* 0x00000020ff667803 */ /* 0x000fe40000000000 */
[----:B------:R-:W-:Y:S02]  /*f220*/  FSEL R75, R29, -INF , !P4 ;  /* 0xff8000001d4b7808 */ /* 0x000fe40006000000 */
[----:B------:R-:W-:-:S02]  /*f230*/  ISETP.GT.AND P4, PT, R58, 0x10, !P5 ;  /* 0x000000103a00780c */ /* 0x000fc40006f84270 */
[C---:B------:R-:W-:Y:S02]  /*f240*/  ISETP.GE.AND P5, PT, R79.reuse, 0x12, PT ;  /* 0x000000124f00780c */ /* 0x040fe40003fa6270 */
[----:B------:R-:W-:Y:S02]  /*f250*/  ISETP.LT.OR P4, PT, R8, 0x11, P4 ;  /* 0x000000110800780c */ /* 0x000fe40002781670 */
[----:B------:R-:W-:Y:S02]  /*f260*/  P2R R103, PR, RZ, 0x20 ;  /* 0x00000020ff677803 */ /* 0x000fe40000000000 */
[----:B------:R-:W-:Y:S02]  /*f270*/  FSEL R76, R32, -INF , !P4 ;  /* 0xff800000204c7808 */ /* 0x000fe40006000000 */
[----:B------:R-:W-:Y:S02]  /*f280*/  ISETP.GT.AND P4, PT, R58, 0x11, !P5 ;  /* 0x000000113a00780c */ /* 0x000fe40006f84270 */
[----:B------:R-:W-:-:S02]  /*f290*/  ISETP.GE.AND P5, PT, R79, 0x19, PT ;  /* 0x000000194f00780c */ /* 0x000fc40003fa6270 */
[----:B------:R-:W-:Y:S02]  /*f2a0*/  ISETP.LT.OR P4, PT, R8, 0x12, P4 ;  /* 0x000000120800780c */ /* 0x000fe40002781670 */
[----:B------:R-:W-:Y:S02]  /*f2b0*/  P2R R104, PR, RZ, 0x20 ;  /* 0x00000020ff687803 */ /* 0x000fe40000000000 */
[----:B------:R-:W-:Y:S02]  /*f2c0*/  FSEL R74, R33, -INF , !P4 ;  /* 0xff800000214a7808 */ /* 0x000fe40006000000 */
[----:B------:R-:W-:Y:S02]  /*f2d0*/  ISETP.GT.AND P4, PT, R58, 0x18, !P5 ;  /* 0x000000183a00780c */ /* 0x000fe40006f84270 */
[----:B------:R-:W-:Y:S02]  /*f2e0*/  ISETP.GE.AND P5, PT, R79, 0x1a, PT ;  /* 0x0000001a4f00780c */ /* 0x000fe40003fa6270 */
[----:B------:R-:W-:-:S02]  /*f2f0*/  ISETP.LT.OR P4, PT, R8, 0x19, P4 ;  /* 0x000000190800780c */ /* 0x000fc40002781670 */
[----:B------:R-:W-:Y:S02]  /*f300*/  P2R R105, PR, RZ, 0x20 ;  /* 0x00000020ff697803 */ /* 0x000fe40000000000 */
[----:B------:R-:W-:Y:S02]  /*f310*/  FSEL R89, R89, -INF , !P4 ;  /* 0xff80000059597808 */ /* 0x000fe40006000000 */
[----:B------:R-:W-:Y:S02]  /*f320*/  ISETP.GT.AND P4, PT, R58, 0x19, !P5 ;  /* 0x000000193a00780c */ /* 0x000fe40006f84270 */
[----:B------:R-:W-:Y:S02]  /*f330*/  ISETP.GE.AND P5, PT, R79, 0x21, PT ;  /* 0x000000214f00780c */ /* 0x000fe40003fa6270 */
[----:B------:R-:W-:-:S04]  /*f340*/  ISETP.LT.OR P4, PT, R8, 0x1a, P4 ;  /* 0x0000001a0800780c */ /* 0x000fc80002781670 */
        /* <DEDUP_REMOVED lines=104> */
[----:B------:R-:W-:Y:S02]  /*f9d0*/  IADD3 R64, R87, 0x8, R12 ;  /* 0x0000000857407810 */ /* 0x000fe40007ffe00c */
        /* <DEDUP_REMOVED lines=16> */
[----:B------:R-:W-:Y:S01]  /*fae0*/  ISETP.GT.AND P6, PT, R58, 0x79, !P6 ;  /* 0x000000793a00780c */ /* 0x000fe200077c4270 */
[----:B------:R-:W-:-:S03]  /*faf0*/  VIADD R58, R12, 0x8 ;  /* 0x000000080c3a7836 */ /* 0x000fc60000000000 */
[----:B------:R-:W-:Y:S02]  /*fb00*/  ISETP.LT.OR P6, PT, R8, 0x7a, P6 ;  /* 0x0000007a0800780c */ /* 0x000fe400037c1670 */
[----:B------:R-:W-:Y:S02]  /*fb10*/  VIADDMNMX R58, R58, R86, R83, PT ;  /* 0x000000563a3a7246 */ /* 0x000fe40003800153 */
[----:B------:R-:W-:Y:S01]  /*fb20*/  FSEL R4, R85, -INF , !P6 ;  /* 0xff80000055047808 */ /* 0x000fe20007000000 */
[----:B------:R-:W-:Y:S08]  /*fb30*/  @!P2 BRA `(.L_x_1512) ;  /* 0x000000000054a947 */ /* 0x000ff00003800000 */
[----:B------:R-:W-:Y:S01]  /*fb40*/  IADD3 R8, R192, 0x8, R12 ;  /* 0x00000008c0087810 */ /* 0x000fe20007ffe00c */
[----:B------:R-:W-:Y:S04]  /*fb50*/  BSSY B0, `(.L_x_1513) ;  /* 0x000000f000007945 */ /* 0x000fe80003800000 */
[----:B------:R-:W-:-:S05]  /*fb60*/  IMAD.IADD R77, R8, 0x1, -R193 ;  /* 0x00000001084d7824 */ /* 0x000fca00078e0ac1 */
        /* <DEDUP_REMOVED lines=9> */
.L_x_1514:
[----:B------:R-:W-:-:S13]  /*fc00*/  ISETP.NE.AND P6, PT, R7, 0x1, PT ;  /* 0x000000010700780c */ /* 0x000fda0003fc5270 */
[----:B------:R-:W0:Y:S02]  /*fc10*/  @P6 LDC.64 R8, c[0x0][0x9e8] ;  /* 0x00027a00ff086b82 */ /* 0x000e240000000a00 */
[----:B0-----:R-:W-:-:S05]  /*fc20*/  @P6 IMAD.HI.U32 R8, R77, R8, RZ ;  /* 0x000000084d086227 */ /* 0x001fca00078e00ff */
[----:B------:R-:W-:-:S07]  /*fc30*/  @P6 SHF.R.U32.HI R77, RZ, R9, R8 ;  /* 0x00000009ff4d6219 */ /* 0x000fce0000011608 */
.L_x_1515:
[----:B------:R-:W-:Y:S05]  /*fc40*/  BSYNC B0 ;  /* 0x0000000000007941 */ /* 0x000fea0003800000 */
.L_x_1513:
[----:B------:R-:W-:-:S04]  /*fc50*/  IMAD R8, R77, R7, -R82 ;  /* 0x000000074d087224 */ /* 0x000fc800078e0a52 */
[----:B------:R-:W-:-:S05]  /*fc60*/  IMAD R9, R191, -0x2, R8 ;  /* 0xfffffffebf097824 */ /* 0x000fca00078e0208 */
[----:B------:R-:W-:Y:S02]  /*fc70*/  VIMNMX R64, R64, R9, !PT ;  /* 0x0000000940407248 */ /* 0x000fe40007fe0100 */
[----:B------:R-:W-:-:S07]  /*fc80*/  VIADDMNMX R58, R9, R7, R58, PT ;  /* 0x00000007093a7246 */ /* 0x000fce000380013a */
.L_x_1512:
[----:B------:R-:W-:Y:S01]  /*fc90*/  ISETP.GT.AND P3, PT, R64, 0x1, !P3 ;  /* 0x000000014000780c */ /* 0x000fe20005f64270 */
[----:B------:R-:W-:Y:S01]  /*fca0*/  ULDC UR44, c[0x0][0x988] ;  /* 0x00026200002c7ab9 */ /* 0x000fe20000000800 */
[----:B------:R-:W-:Y:S02]  /*fcb0*/  ISETP.NE.AND P6, PT, R104, RZ, PT ;  /* 0x000000ff6800720c */ /* 0x000fe40003fc5270 */
[----:B------:R-:W-:Y:S02]  /*fcc0*/  ISETP.LT.OR P3, PT, R58, 0x2, P3 ;  /* 0x000000023a00780c */ /* 0x000fe40001f61670 */
[----:B------:R-:W-:Y:S02]  /*fcd0*/  ISETP.GT.AND P4, PT, R64, 0x71, !P4 ;  /* 0x000000714000780c */ /* 0x000fe40006784270 */
[----:B------:R-:W-:Y:S02]  /*fce0*/  FSEL R9, R3, -INF , !P3 ;  /* 0xff80000003097808 */ /* 0x000fe40005800000 */
[----:B------:R-:W-:-:S02]  /*fcf0*/  ISETP.NE.AND P3, PT, R100, RZ, PT ;  /* 0x000000ff6400720c */ /* 0x000fc40003f65270 */
[C---:B------:R-:W-:Y:S02]  /*fd00*/  ISETP.GT.AND P5, PT, R64.reuse, 0x78, !P5 ;  /* 0x000000784000780c */ /* 0x040fe40006fa4270 */
[----:B------:R-:W-:Y:S02]  /*fd10*/  ISETP.GT.AND P3, PT, R64, 0x8, !P3 ;  /* 0x000000084000780c */ /* 0x000fe40005f64270 */
[C---:B------:R-:W-:Y:S02]  /*fd20*/  ISETP.LT.OR P4, PT, R58.reuse, 0x72, P4 ;  /* 0x000000723a00780c */ /* 0x040fe40002781670 */
[C---:B------:R-:W-:Y:S02]  /*fd30*/  ISETP.LT.OR P3, PT, R58.reuse, 0x9, P3 ;  /* 0x000000093a00780c */ /* 0x040fe40001f61670 */
[----:B------:R-:W-:Y:S02]  /*fd40*/  ISETP.LT.OR P5, PT, R58, 0x79, P5 ;  /* 0x000000793a00780c */ /* 0x000fe40002fa1670 */
[----:B------:R-:W-:-:S02]  /*fd50*/  FSEL R3, R10, -INF , !P3 ;  /* 0xff8000000a037808 */ /* 0x000fc40005800000 */
[----:B------:R-:W-:Y:S02]  /*fd60*/  ISETP.NE.AND P3, PT, R101, RZ, PT ;  /* 0x000000ff6500720c */ /* 0x000fe40003f65270 */
[----:B------:R-:W-:Y:S02]  /*fd70*/  FSEL R38, R38, -INF , !P4 ;  /* 0xff80000026267808 */ /* 0x000fe40006000000 */
[----:B------:R-:W-:-:S04]  /*fd80*/  ISETP.GT.AND P3, PT, R64, 0x9, !P3 ;  /* 0x000000094000780c */ /* 0x000fc80005f64270 */
[----:B------:R-:W-:-:S04]  /*fd90*/  ISETP.LT.OR P3, PT, R58, 0xa, P3 ;  /* 0x0000000a3a00780c */ /* 0x000fc80001f61670 */
        /* <DEDUP_REMOVED lines=15> */
[----:B------:R-:W-:Y:S02]  /*fe90*/  ISETP.GT.AND P3, PT, R64, 0x18, !P6 ;  /* 0x000000184000780c */ /* 0x000fe40007764270 */
[----:B------:R-:W-:Y:S02]  /*fea0*/  ISETP.NE.AND P6, PT, R113, RZ, PT ;  /* 0x000000ff7100720c */ /* 0x000fe40003fc5270 */
        /* <DEDUP_REMOVED lines=59> */
[----:B------:R-:W-:Y:S01]  /*10260*/  ISETP.NE.AND P3, PT, R111, RZ, PT ;  /* 0x000000ff6f00720c */ /* 0x000fe20003f65270 */
[----:B------:R-:W0:Y:S03]  /*10270*/  SHFL.BFLY PT, R11, R10, 0x2, 0x1f ;  /* 0x0c401f000a0b7f89 */ /* 0x000e2600000e0000 */
[----:B------:R-:W-:-:S04]  /*10280*/  ISETP.GT.AND P3, PT, R64, 0x39, !P3 ;  /* 0x000000394000780c */ /* 0x000fc80005f64270 */
[----:B------:R-:W-:-:S04]  /*10290*/  ISETP.LT.OR P3, PT, R58, 0x3a, P3 ;  /* 0x0000003a3a00780c */ /* 0x000fc80001f61670 */
[----:B------:R-:W-:Y:S02]  /*102a0*/  FSEL R31, R31, -INF , !P3 ;  /* 0xff8000001f1f7808 */ /* 0x000fe40005800000 */
[----:B------:R-:W-:-:S04]  /*102b0*/  ISETP.NE.AND P3, PT, R112, RZ, PT ;  /* 0x000000ff7000720c */ /* 0x000fc80003f65270 */
[----:B------:R-:W-:-:S04]  /*102c0*/  ISETP.GT.AND P3, PT, R64, 0x40, !P3 ;  /* 0x000000404000780c */ /* 0x000fc80005f64270 */
[----:B------:R-:W-:Y:S02]  /*102d0*/  ISETP.LT.OR P3, PT, R58, 0x41, P3 ;  /* 0x000000413a00780c */ /* 0x000fe40001f61670 */
[----:B0-----:R-:W-:Y:S02]  /*102e0*/  FMNMX.FTZ R77, R10, R11, !PT ;  /* 0x0000000b0a4d7209 */ /* 0x001fe40007810000 */
[----:B------:R-:W-:Y:S02]  /*102f0*/  FSEL R34, R34, -INF , !P3 ;  /* 0xff80000022227808 */ /* 0x000fe40005800000 */
[----:B------:R-:W-:Y:S02]  /*10300*/  ISETP.GT.AND P3, PT, R64, 0x41, !P6 ;  /* 0x000000414000780c */ /* 0x000fe40007764270 */
[----:B------:R-:W-:Y:S02]  /*10310*/  ISETP.NE.AND P6, PT, R116, RZ, PT ;  /* 0x000000ff7400720c */ /* 0x000fe40003fc5270 */
        /* <DEDUP_REMOVED lines=44> */
[----:B------:R-:W0:Y:S01]  /*105e0*/  SHFL.BFLY PT, R80, R77, 0x1, 0x1f ;  /* 0x0c201f004d507f89 */ /* 0x000e2200000e0000 */
[----:B------:R-:W-:-:S04]  /*105f0*/  ISETP.LT.OR P3, PT, R58, 0x71, P3 ;  /* 0x000000713a00780c */ /* 0x000fc80001f61670 */
[----:B------:R-:W-:Y:S02]  /*10600*/  FSEL R63, R63, -INF , !P3 ;  /* 0xff8000003f3f7808 */ /* 0x000fe40005800000 */
[----:B0-----:R-:W-:-:S04]  /*10610*/  FMNMX.FTZ R11, R77, R80, !PT ;  /* 0x000000504d0b7209 */ /* 0x001fc80007810000 */
[C---:B------:R-:W-:Y:S01]  /*10620*/  FSETP.NEU.FTZ.AND P3, PT, R11.reuse, -INF , PT ;  /* 0xff8000000b00780b */ /* 0x040fe20003f7d000 */
[----:B------:R-:W-:-:S05]  /*10630*/  FMUL.FTZ R79, R11, UR44 ;  /* 0x0000002c0b4f7c20 */ /* 0x000fca0008410000 */
[----:B------:R-:W-:Y:S02]  /*10640*/  FSEL R82, R79, RZ, P3 ;  /* 0x000000ff4f527208 */ /* 0x000fe40001800000 */
[----:B------:R-:W-:Y:S02]  /*10650*/  ISETP.GT.AND P3, PT, R64, RZ, !P6 ;  /* 0x000000ff4000720c */ /* 0x000fe40007764270 */
[----:B------:R-:W-:Y:S01]  /*10660*/  ISETP.NE.AND P6, PT, R81, RZ, PT ;  /* 0x000000ff5100720c */ /* 0x000fe20003fc5270 */
[--C-:B------:R-:W-:Y:S01]  /*10670*/  FFMA.FTZ R172, R71, UR44, -R82.reuse ;  /* 0x0000002c47ac7c23 */ /* 0x100fe20008010852 */
[----:B------:R-:W-:Y:S01]  /*10680*/  ISETP.LT.OR P3, PT, R58, 0x1, P3 ;  /* 0x000000013a00780c */ /* 0x000fe20001f61670 */
[--C-:B------:R-:W-:Y:S01]  /*10690*/  FFMA.FTZ R174, R69, UR44, -R82.reuse ;  /* 0x0000002c45ae7c23 */ /* 0x100fe20008010852 */
[--C-:B------:R-:W-:Y:S01]  /*106a0*/  FFMA.FTZ R170, R65, UR44, -R82.reuse ;  /* 0x0000002c41aa7c23 */ /* 0x100fe20008010852 */
[--C-:B------:R-:W-:Y:S01]  /*106b0*/  FFMA.FTZ R164, R52, UR44, -R82.reuse ;  /* 0x0000002c34a47c23 */ /* 0x100fe20008010852 */
[----:B------:R-:W-:Y:S01]  /*106c0*/  FSEL R80, R0, -INF , !P3 ;  /* 0xff80000000507808 */ /* 0x000fe20005800000 */
[--C-:B------:R-:W-:Y:S01]  /*106d0*/  FFMA.FTZ R52, R51, UR44, -R82.reuse ;  /* 0x0000002c33347c23 */ /* 0x100fe20008010852 */
[----:B------:R-:W-:Y:S01]  /*106e0*/  ISETP.GT.AND P3, PT, R64, 0x79, !P6 ;  /* 0x000000794000780c */ /* 0x000fe20007764270 */
[--C-:B------:R-:W-:Y:S01]  /*106f0*/  FFMA.FTZ R156, R44, UR44, -R82.reuse ;  /* 0x0000002c2c9c7c23 */ /* 0x100fe20008010852 */
[----:B------:R-:W-:Y:S01]  /*10700*/  FMNMX.FTZ R0, R80, R9, !PT ;  /* 0x0000000950007209 */ /* 0x000fe20007810000 */
[--C-:B------:R-:W-:Y:S01]  /*10710*/  FFMA.FTZ R180, R78, UR44, -R82.reuse ;  /* 0x0000002c4eb47c23 */ /* 0x100fe20008010852 */
[----:B------:R-:W-:Y:S01]  /*10720*/  ISETP.LT.OR P3, PT, R58, 0x7a, P3 ;  /* 0x0000007a3a00780c */ /* 0x000fe20001f61670 */
[--C-:B------:R-:W-:Y:S01]  /*10730*/  FFMA.FTZ R73, R73, UR44, -R82.reuse ;  /* 0x0000002c49497c23 */ /* 0x100fe20008010852 */
[----:B------:R-:W-:Y:S01]  /*10740*/  FMNMX.FTZ R77, R3, R0, !PT ;  /* 0x00000000034d7209 */ /* 0x000fe20007810000 */
[--C-:B------:R-:W-:Y:S01]  /*10750*/  FFMA.FTZ R182, R88, UR44, -R82.reuse ;  /* 0x0000002c58b67c23 */ /* 0x100fe20008010852 */
[----:B------:R-:W-:Y:S01]  /*10760*/  FSEL R40, R40, -INF , !P3 ;  /* 0xff80000028287808 */ /* 0x000fe20005800000 */
[----:B------:R-:W-:Y:S01]  /*10770*/  MUFU.EX2 R180, R180 ;  /* 0x000000b400b47308 */ /* 0x000fe20000000800 */
[----:B------:R-:W-:Y:S01]  /*10780*/  FMNMX.FTZ R0, R8, R77, !PT ;  /* 0x0000004d08007209 */ /* 0x000fe20007810000 */
[--C-:B------:R-:W-:Y:S01]  /*10790*/  FFMA.FTZ R75, R75, UR44, -R82.reuse ;  /* 0x0000002c4b4b7c23 */ /* 0x100fe20008010852 */
[--C-:B------:R-:W-:Y:S01]  /*107a0*/  FFMA.FTZ R152, R33, UR44, -R82.reuse ;  /* 0x0000002c21987c23 */ /* 0x100fe20008010852 */
[--C-:B------:R-:W-:Y:S01]  /*107b0*/  FFMA.FTZ R33, R32, UR44, -R82.reuse ;  /* 0x0000002c20217c23 */ /* 0x100fe20008010852 */
[----:B------:R-:W-:Y:S01]  /*107c0*/  FMNMX.FTZ R79, R13, R0, !PT ;  /* 0x000000000d4f7209 */ /* 0x000fe20007810000 */
[--C-:B------:R-:W-:Y:S01]  /*107d0*/  FFMA.FTZ R176, R76, UR44, -R82.reuse ;  /* 0x0000002c4cb07c23 */ /* 0x100fe20008010852 */
[--C-:B------:R-:W-:Y:S01]  /*107e0*/  FFMA.FTZ R77, R74, UR44, -R82.reuse ;  /* 0x0000002c4a4d7c23 */ /* 0x100fe20008010852 */
[----:B------:R-:W0:Y:S01]  /*107f0*/  MUFU.EX2 R73, R73 ;  /* 0x0000004900497308 */ /* 0x000e220000000800 */
[----:B------:R-:W-:Y:S01]  /*10800*/  FMNMX.FTZ R0, R14, R79, !PT ;  /* 0x0000004f0e007209 */ /* 0x000fe20007810000 */
[--C-:B------:R-:W-:Y:S01]  /*10810*/  FFMA.FTZ R178, R89, UR44, -R82.reuse ;  /* 0x0000002c59b27c23 */ /* 0x100fe20008010852 */
[--C-:B------:R-:W-:Y:S01]  /*10820*/  FFMA.FTZ R154, R29, UR44, -R82.reuse ;  /* 0x0000002c1d9a7c23 */ /* 0x100fe20008010852 */
[--C-:B------:R-:W-:Y:S01]  /*10830*/  FFMA.FTZ R29, R4, UR44, -R82.reuse ;  /* 0x0000002c041d7c23 */ /* 0x100fe20008010852 */
[----:B------:R-:W-:Y:S01]  /*10840*/  FMNMX.FTZ R79, R15, R0, !PT ;  /* 0x000000000f4f7209 */ /* 0x000fe20007810000 */
[--C-:B------:R-:W-:Y:S01]  /*10850*/  FFMA.FTZ R68, R68, UR44, -R82.reuse ;  /* 0x0000002c44447c23 */ /* 0x100fe20008010852 */
[--C-:B------:R-:W-:Y:S01]  /*10860*/  FFMA.FTZ R168, R67, UR44, -R82.reuse ;  /* 0x0000002c43a87c23 */ /* 0x100fe20008010852 */
[----:B------:R-:W1:Y:S01]  /*10870*/  MUFU.EX2 R182, R182 ;  /* 0x000000b600b67308 */ /* 0x000e620000000800 */
[----:B------:R-:W-:Y:S01]  /*10880*/  FMNMX.FTZ R0, R20, R79, !PT ;  /* 0x0000004f14007209 */ /* 0x000fe20007810000 */
[--C-:B------:R-:W-:Y:S01]  /*10890*/  FFMA.FTZ R79, R72, UR44, -R82.reuse ;  /* 0x0000002c484f7c23 */ /* 0x100fe20008010852 */
[--C-:B------:R-:W-:Y:S01]  /*108a0*/  FFMA.FTZ R67, R66, UR44, -R82.reuse ;  /* 0x0000002c42437c23 */ /* 0x100fe20008010852 */
[--C-:B------:R-:W-:Y:S01]  /*108b0*/  FFMA.FTZ R158, R42, UR44, -R82.reuse ;  /* 0x0000002c2a9e7c23 */ /* 0x100fe20008010852 */
[----:B------:R-:W-:Y:S01]  /*108c0*/  FMNMX.FTZ R81, R21, R0, !PT ;  /* 0x0000000015517209 */ /* 0x000fe20007810000 */
[--C-:B------:R-:W-:Y:S01]  /*108d0*/  FFMA.FTZ R59, R59, UR44, -R82.reuse ;  /* 0x0000002c3b3b7c23 */ /* 0x100fe20008010852 */
[--C-:B------:R-:W-:Y:S01]  /*108e0*/  FFMA.FTZ R166, R50, UR44, -R82.reuse ;  /* 0x0000002c32a67c23 */ /* 0x100fe20008010852 */
[----:B------:R-:W2:Y:S01]  /*108f0*/  MUFU.EX2 R75, R75 ;  /* 0x0000004b004b7308 */ /* 0x000ea20000000800 */
[----:B------:R-:W-:Y:S01]  /*10900*/  FMNMX.FTZ R0, R24, R81, !PT ;  /* 0x0000005118007209 */ /* 0x000fe20007810000 */
[--C-:B------:R-:W-:Y:S01]  /*10910*/  FFMA.FTZ R49, R49, UR44, -R82.reuse ;  /* 0x0000002c31317c23 */ /* 0x100fe20008010852 */
[--C-:B------:R-:W-:Y:S01]  /*10920*/  FFMA.FTZ R160, R48, UR44, -R82.reuse ;  /* 0x0000002c30a07c23 */ /* 0x100fe20008010852 */
[--C-:B------:R-:W-:Y:S01]  /*10930*/  FFMA.FTZ R47, R47, UR44, -R82.reuse ;  /* 0x0000002c2f2f7c23 */ /* 0x100fe20008010852 */
[----:B------:R-:W-:Y:S01]  /*10940*/  FMNMX.FTZ R71, R25, R0, !PT ;  /* 0x0000000019477209 */ /* 0x000fe20007810000 */
[--C-:B------:R-:W-:Y:S01]  /*10950*/  FFMA.FTZ R162, R46, UR44, -R82.reuse ;  /* 0x0000002c2ea27c23 */ /* 0x100fe20008010852 */
[--C-:B------:R-:W-:Y:S01]  /*10960*/  FFMA.FTZ R45, R45, UR44, -R82.reuse ;  /* 0x0000002c2d2d7c23 */ /* 0x100fe20008010852 */
[----:B------:R-:W3:Y:S01]  /*10970*/  MUFU.EX2 R176, R176 ;  /* 0x000000b000b07308 */ /* 0x000ee20000000800 */
[----:B------:R-:W-:Y:S01]  /*10980*/  FMNMX.FTZ R0, R26, R71, !PT ;  /* 0x000000471a007209 */ /* 0x000fe20007810000 */
[--C-:B------:R-:W-:Y:S01]  /*10990*/  FFMA.FTZ R71, R70, UR44, -R82.reuse ;  /* 0x0000002c46477c23 */ /* 0x100fe20008010852 */
[--C-:B------:R-:W-:Y:S01]  /*109a0*/  FFMA.FTZ R43, R43, UR44, -R82.reuse ;  /* 0x0000002c2b2b7c23 */ /* 0x100fe20008010852 */
[----:B------:R-:W-:Y:S01]  /*109b0*/  FFMA.FTZ R41, R41, UR44, -R82 ;  /* 0x0000002c29297c23 */ /* 0x000fe20008010852 */
[----:B------:R-:W-:-:S03]  /*109c0*/  FMNMX.FTZ R81, R27, R0, !PT ;  /* 0x000000001b517209 */ /* 0x000fc60007810000 */
[----:B------:R-:W4:Y:S01]  /*109d0*/  MUFU.EX2 R77, R77 ;  /* 0x0000004d004d7308 */ /* 0x000f220000000800 */
[----:B------:R-:W-:-:S04]  /*109e0*/  FMNMX.FTZ R81, R28, R81, !PT ;  /* 0x000000511c517209 */ /* 0x000fc80007810000 */
        /* <DEDUP_REMOVED lines=16> */
[----:B------:R-:W-:Y:S01]  /*10af0*/  MUFU.EX2 R69, R68 ;  /* 0x0000004400457308 */ /* 0x000fe20000000800 */
[----:B------:R-:W-:-:S04]  /*10b00*/  FMNMX.FTZ R0, R60, R65, !PT ;  /* 0x000000413c007209 */ /* 0x000fc80007810000 */
[----:B------:R-:W-:-:S03]  /*10b10*/  FMNMX.FTZ R65, R61, R0, !PT ;  /* 0x000000003d417209 */ /* 0x000fc60007810000 */
[----:B------:R-:W-:Y:S01]  /*10b20*/  MUFU.EX2 R168, R168 ;  /* 0x000000a800a87308 */ /* 0x000fe20000000800 */
[----:B------:R-:W-:-:S04]  /*10b30*/  FMNMX.FTZ R0, R62, R65, !PT ;  /* 0x000000413e007209 */ /* 0x000fc80007810000 */
[----:B------:R-:W-:Y:S02]  /*10b40*/  FMNMX.FTZ R51, R63, R0, !PT ;  /* 0x000000003f337209 */ /* 0x000fe40007810000 */
[----:B------:R-:W-:Y:S01]  /*10b50*/  FSEL R0, R39, -INF , !P5 ;  /* 0xff80000027007808 */ /* 0x000fe20006800000 */
        /* <DEDUP_REMOVED lines=12> */
[----:B------:R-:W-:Y:S08]  /*10c20*/  MUFU.EX2 R49, R49 ;  /* 0x0000003100317308 */ /* 0x000ff00000000800 */
[----:B------:R-:W-:Y:S08]  /*10c30*/  MUFU.EX2 R160, R160 ;  /* 0x000000a000a07308 */ /* 0x000ff00000000800 */
[----:B------:R-:W-:Y:S01]  /*10c40*/  MUFU.EX2 R47, R47 ;  /* 0x0000002f002f7308 */ /* 0x000fe20000000800 */
[----:B0-----:R-:W-:-:S04]  /*10c50*/  FMNMX.FTZ R10, R44, R51, !PT ;  /* 0x000000332c0a7209 */ /* 0x001fc80007810000 */
[C---:B------:R-:W-:Y:S01]  /*10c60*/  FSETP.NEU.FTZ.AND P3, PT, R10.reuse, -INF , PT ;  /* 0xff8000000a00780b */ /* 0x040fe20003f7d000 */
[----:B------:R-:W-:Y:S02]  /*10c70*/  FMUL.FTZ R32, R10, UR44 ;  /* 0x0000002c0a207c20 */ /* 0x000fe40008410000 */
[----:B------:R-:W-:Y:S03]  /*10c80*/  MUFU.EX2 R162, R162 ;  /* 0x000000a200a27308 */ /* 0x000fe60000000800 */
[----:B------:R-:W-:-:S05]  /*10c90*/  FSEL R51, R32, RZ, P3 ;  /* 0x000000ff20337208 */ /* 0x000fca0001800000 */
[----:B------:R-:W-:Y:S01]  /*10ca0*/  MUFU.EX2 R45, R45 ;  /* 0x0000002d002d7308 */ /* 0x000fe20000000800 */
[----:B------:R-:W-:Y:S01]  /*10cb0*/  FFMA.FTZ R183, R3, UR44, -R51 ;  /* 0x0000002c03b77c23 */ /* 0x000fe20008010833 */
[----:B------:R-:W-:Y:S01]  /*10cc0*/  FADD.FTZ R3, R180, R73 ;  /* 0x00000049b4037221 */ /* 0x000fe20000010000 */
[--C-:B------:R-:W-:Y:S01]  /*10cd0*/  FFMA.FTZ R181, R80, UR44, -R51.reuse ;  /* 0x0000002c50b57c23 */ /* 0x100fe20008010833 */
[--C-:B------:R-:W-:Y:S01]  /*10ce0*/  FFMA.FTZ R32, R9, UR44, -R51.reuse ;  /* 0x0000002c09207c23 */ /* 0x100fe20008010833 */
[----:B------:R-:W-:Y:S01]  /*10cf0*/  FFMA.FTZ R8, R8, UR44, -R51 ;  /* 0x0000002c08087c23 */ /* 0x000fe20008010833 */
[----:B-1----:R-:W-:Y:S01]  /*10d00*/  FADD.FTZ R4, R182, R3 ;  /* 0x00000003b6047221 */ /* 0x002fe20000010000 */
[--C-:B------:R-:W-:Y:S01]  /*10d10*/  FFMA.FTZ R177, R13, UR44, -R51.reuse ;  /* 0x0000002c0db17c23 */ /* 0x100fe20008010833 */
[----:B------:R-:W-:Y:S01]  /*10d20*/  MUFU.EX2 R183, R183 ;  /* 0x000000b700b77308 */ /* 0x000fe20000000800 */
[--C-:B------:R-:W-:Y:S01]  /*10d30*/  FFMA.FTZ R14, R14, UR44, -R51.reuse ;  /* 0x0000002c0e0e7c23 */ /* 0x100fe20008010833 */
[----:B--2---:R-:W-:Y:S01]  /*10d40*/  FADD.FTZ R3, R75, R4 ;  /* 0x000000044b037221 */ /* 0x004fe20000010000 */
[--C-:B------:R-:W-:Y:S01]  /*10d50*/  FFMA.FTZ R179, R15, UR44, -R51.reuse ;  /* 0x0000002c0fb37c23 */ /* 0x100fe20008010833 */
[--C-:B------:R-:W-:Y:S01]  /*10d60*/  FFMA.FTZ R20, R20, UR44, -R51.reuse ;  /* 0x0000002c14147c23 */ /* 0x100fe20008010833 */
[----:B------:R-:W-:Y:S01]  /*10d70*/  FFMA.FTZ R173, R21, UR44, -R51 ;  /* 0x0000002c15ad7c23 */ /* 0x000fe20008010833 */
[----:B---3--:R-:W-:Y:S01]  /*10d80*/  FADD.FTZ R4, R176, R3 ;  /* 0x00000003b0047221 */ /* 0x008fe20000010000 */
[--C-:B------:R-:W-:Y:S01]  /*10d90*/  FFMA.FTZ R24, R24, UR44, -R51.reuse ;  /* 0x0000002c18187c23 */ /* 0x100fe20008010833 */
[----:B------:R-:W-:Y:S01]  /*10da0*/  MUFU.EX2 R181, R181 ;  /* 0x000000b500b57308 */ /* 0x000fe20000000800 */
[--C-:B------:R-:W-:Y:S01]  /*10db0*/  FFMA.FTZ R175, R25, UR44, -R51.reuse ;  /* 0x0000002c19af7c23 */ /* 0x100fe20008010833 */
[----:B----4-:R-:W-:Y:S01]  /*10dc0*/  FADD.FTZ R3, R77, R4 ;  /* 0x000000044d037221 */ /* 0x010fe20000010000 */
[--C-:B------:R-:W-:Y:S01]  /*10dd0*/  FFMA.FTZ R26, R26, UR44, -R51.reuse ;  /* 0x0000002c1a1a7c23 */ /* 0x100fe20008010833 */
[--C-:B------:R-:W-:Y:S01]  /*10de0*/  FFMA.FTZ R169, R27, UR44, -R51.reuse ;  /* 0x0000002c1ba97c23 */ /* 0x100fe20008010833 */
[----:B------:R-:W-:Y:S01]  /*10df0*/  FFMA.FTZ R28, R28, UR44, -R51 ;  /* 0x0000002c1c1c7c23 */ /* 0x000fe20008010833 */
[----:B------:R-:W-:Y:S01]  /*10e00*/  FADD.FTZ R4, R178, R3 ;  /* 0x00000003b2047221 */ /* 0x000fe20000010000 */
[--C-:B------:R-:W-:Y:S01]  /*10e10*/  FFMA.FTZ R171, R30, UR44, -R51.reuse ;  /* 0x0000002c1eab7c23 */ /* 0x100fe20008010833 */
[----:B------:R-:W0:Y:S01]  /*10e20*/  MUFU.EX2 R32, R32 ;  /* 0x0000002000207308 */ /* 0x000e220000000800 */
[--C-:B------:R-:W-:Y:S01]  /*10e30*/  FFMA.FTZ R30, R31, UR44, -R51.reuse ;  /* 0x0000002c1f1e7c23 */ /* 0x100fe20008010833 */
[----:B------:R-:W-:Y:S01]  /*10e40*/  FADD.FTZ R3, R79, R4 ;  /* 0x000000044f037221 */ /* 0x000fe20000010000 */
[--C-:B------:R-:W-:Y:S01]  /*10e50*/  FFMA.FTZ R34, R34, UR44, -R51.reuse ;  /* 0x0000002c22227c23 */ /* 0x100fe20008010833 */
[--C-:B------:R-:W-:Y:S01]  /*10e60*/  FFMA.FTZ R35, R35, UR44, -R51.reuse ;  /* 0x0000002c23237c23 */ /* 0x100fe20008010833 */
[----:B------:R-:W-:Y:S01]  /*10e70*/  FFMA.FTZ R36, R36, UR44, -R51 ;  /* 0x0000002c24247c23 */ /* 0x000fe20008010833 */
[----:B------:R-:W-:Y:S01]  /*10e80*/  FADD.FTZ R42, R172, R3 ;  /* 0x00000003ac2a7221 */ /* 0x000fe20000010000 */
[--C-:B------:R-:W-:Y:S01]  /*10e90*/  FFMA.FTZ R37, R37, UR44, -R51.reuse ;  /* 0x0000002c25257c23 */ /* 0x100fe20008010833 */
[----:B------:R-:W1:Y:S01]  /*10ea0*/  MUFU.EX2 R8, R8 ;  /* 0x0000000800087308 */ /* 0x000e620000000800 */
[--C-:B------:R-:W-:Y:S01]  /*10eb0*/  FFMA.FTZ R53, R53, UR44, -R51.reuse ;  /* 0x0000002c35357c23 */ /* 0x100fe20008010833 */
[----:B------:R-:W-:Y:S01]  /*10ec0*/  FADD.FTZ R9, R71, R42 ;  /* 0x0000002a47097221 */ /* 0x000fe20000010000 */
[--C-:B------:R-:W-:Y:S01]  /*10ed0*/  FFMA.FTZ R54, R54, UR44, -R51.reuse ;  /* 0x0000002c36367c23 */ /* 0x100fe20008010833 */
[--C-:B------:R-:W-:Y:S01]  /*10ee0*/  FFMA.FTZ R55, R55, UR44, -R51.reuse ;  /* 0x0000002c37377c23 */ /* 0x100fe20008010833 */
[----:B------:R-:W-:Y:S01]  /*10ef0*/  FFMA.FTZ R56, R56, UR44, -R51 ;  /* 0x0000002c38387c23 */ /* 0x000fe20008010833 */
[----:B------:R-:W-:Y:S01]  /*10f00*/  FADD.FTZ R42, R174, R9 ;  /* 0x00000009ae2a7221 */ /* 0x000fe20000010000 */
[--C-:B------:R-:W-:Y:S01]  /*10f10*/  FFMA.FTZ R57, R57, UR44, -R51.reuse ;  /* 0x0000002c39397c23 */ /* 0x100fe20008010833 */
[----:B------:R-:W2:Y:S01]  /*10f20*/  MUFU.EX2 R177, R177 ;  /* 0x000000b100b17308 */ /* 0x000ea20000000800 */
[----:B0-----:R-:W-:Y:S01]  /*10f30*/  FADD.FTZ R4, R181, R32 ;  /* 0x00000020b5047221 */ /* 0x001fe20000010000 */
[----:B------:R-:W-:Y:S01]  /*10f40*/  FADD.FTZ R9, R69, R42 ;  /* 0x0000002a45097221 */ /* 0x000fe20000010000 */
[--C-:B------:R-:W-:Y:S01]  /*10f50*/  FFMA.FTZ R60, R60, UR44, -R51.reuse ;  /* 0x0000002c3c3c7c23 */ /* 0x100fe20008010833 */
[----:B------:R-:W-:Y:S01]  /*10f60*/  FFMA.FTZ R61, R61, UR44, -R51 ;  /* 0x0000002c3d3d7c23 */ /* 0x000fe20008010833 */
[----:B------:R-:W-:Y:S01]  /*10f70*/  FADD.FTZ R3, R183, R4 ;  /* 0x00000004b7037221 */ /* 0x000fe20000010000 */
[----:B------:R-:W-:Y:S01]  /*10f80*/  FADD.FTZ R42, R168, R9 ;  /* 0x00000009a82a7221 */ /* 0x000fe20000010000 */
[----:B------:R-:W-:Y:S01]  /*10f90*/  FFMA.FTZ R62, R62, UR44, -R51 ;  /* 0x0000002c3e3e7c23 */ /* 0x000fe20008010833 */
[----:B------:R-:W0:Y:S01]  /*10fa0*/  MUFU.EX2 R14, R14 ;  /* 0x0000000e000e7308 */ /* 0x000e220000000800 */
[----:B-1----:R-:W-:Y:S01]  /*10fb0*/  FADD.FTZ R4, R8, R3 ;  /* 0x0000000308047221 */ /* 0x002fe20000010000 */
[----:B------:R-:W-:Y:S01]  /*10fc0*/  FADD.FTZ R9, R67, R42 ;  /* 0x0000002a43097221 */ /* 0x000fe20000010000 */
[--C-:B------:R-:W-:Y:S01]  /*10fd0*/  FFMA.FTZ R63, R63, UR44, -R51.reuse ;  /* 0x0000002c3f3f7c23 */ /* 0x100fe20008010833 */
[--C-:B------:R-:W-:Y:S01]  /*10fe0*/  FFMA.FTZ R38, R38, UR44, -R51.reuse ;  /* 0x0000002c26267c23 */ /* 0x100fe20008010833 */
[----:B------:R-:W-:Y:S01]  /*10ff0*/  FFMA.FTZ R0, R0, UR44, -R51 ;  /* 0x0000002c00007c23 */ /* 0x000fe20008010833 */
[----:B------:R-:W-:Y:S01]  /*11000*/  FADD.FTZ R42, R170, R9 ;  /* 0x00000009aa2a7221 */ /* 0x000fe20000010000 */
[----:B------:R-:W-:Y:S01]  /*11010*/  FFMA.FTZ R40, R40, UR44, -R51 ;  /* 0x0000002c28287c23 */ /* 0x000fe20008010833 */
[----:B------:R-:W1:Y:S01]  /*11020*/  MUFU.EX2 R179, R179 ;  /* 0x000000b300b37308 */ /* 0x000e620000000800 */
[----:B--2---:R-:W-:Y:S01]  /*11030*/  FADD.FTZ R3, R177, R4 ;  /* 0x00000004b1037221 */ /* 0x004fe20000010000 */
[----:B------:R-:W-:Y:S01]  /*11040*/  FADD.FTZ R9, R59, R42 ;  /* 0x0000002a3b097221 */ /* 0x000fe20000010000 */
[----:B------:R-:W-:Y:S01]  /*11050*/  F2FP.F16.F32.PACK_AB R183, R8, R183 ;  /* 0x000000b708b7723e */ /* 0x000fe200000000ff */
[----:B------:R-:W-:Y:S01]  /*11060*/  IMAD.IADD R13, R192, 0x1, -R193 ;  /* 0x00000001c00d7824 */ /* 0x000fe200078e0ac1 */
[----:B------:R-:W-:Y:S01]  /*11070*/  F2FP.F16.F32.PACK_AB R180, R73, R180 ;  /* 0x000000b449b4723e */ /* 0x000fe200000000ff */
[----:B------:R-:W-:Y:S01]  /*11080*/  FADD.FTZ R42, R164, R9 ;  /* 0x00000009a42a7221 */ /* 0x000fe20000010000 */
[----:B------:R-:W-:Y:S01]  /*11090*/  F2FP.F16.F32.PACK_AB R182, R75, R182 ;  /* 0x000000b64bb6723e */ /* 0x000fe200000000ff */
[----:B------:R-:W2:Y:S01]  /*110a0*/  MUFU.EX2 R20, R20 ;  /* 0x0000001400147308 */ /* 0x000ea20000000800 */
[----:B0-----:R-:W-:Y:S01]  /*110b0*/  FADD.FTZ R4, R14, R3 ;  /* 0x000000030e047221 */ /* 0x001fe20000010000 */
[----:B------:R-:W-:Y:S01]  /*110c0*/  FADD.FTZ R9, R39, R42 ;  /* 0x0000002a27097221 */ /* 0x000fe20000010000 */
[----:B------:R-:W-:-:S02]  /*110d0*/  F2FP.F16.F32.PACK_AB R176, R77, R176 ;  /* 0x000000b04db0723e */ /* 0x000fc400000000ff */
[----:B------:R-:W-:Y:S01]  /*110e0*/  F2FP.F16.F32.PACK_AB R178, R79, R178 ;  /* 0x000000b24fb2723e */ /* 0x000fe200000000ff */
        /* <DEDUP_REMOVED lines=18> */
[C---:B------:R-:W-:Y:S01]  /*11210*/  FADD.FTZ R9, R45.reuse, R42 ;  /* 0x0000002a2d097221 */ /* 0x040fe20000010000 */
[----:B------:R-:W-:Y:S02]  /*11220*/  F2FP.F16.F32.PACK_AB R162, R45, R162 ;  /* 0x000000a22da2723e */ /* 0x000fe400000000ff */
[----:B------:R-:W-:Y:S02]  /*11230*/  F2FP.F16.F32.PACK_AB R181, R32, R181 ;  /* 0x000000b520b5723e */ /* 0x000fe400000000ff */
[----:B------:R-:W-:Y:S01]  /*11240*/  F2FP.F16.F32.PACK_AB R177, R14, R177 ;  /* 0x000000b10eb1723e */ /* 0x000fe200000000ff */
[----:B------:R-:W0:Y:S01]  /*11250*/  MUFU.EX2 R26, R26 ;  /* 0x0000001a001a7308 */ /* 0x000e220000000800 */
[----:B-1----:R-:W-:Y:S01]  /*11260*/  FADD.FTZ R4, R24, R3 ;  /* 0x0000000318047221 */ /* 0x002fe20000010000 */
[----:B------:R-:W-:-:S02]  /*11270*/  F2FP.F16.F32.PACK_AB R179, R20, R179 ;  /* 0x000000b314b3723e */ /* 0x000fc400000000ff */
[----:B------:R-:W-:-:S04]  /*11280*/  F2FP.F16.F32.PACK_AB R173, R24, R173 ;  /* 0x000000ad18ad723e */ /* 0x000fc800000000ff */
        /* <DEDUP_REMOVED lines=51> */
[----:B-1----:R-:W-:Y:S01]  /*115c0*/  FADD.FTZ R42, R154, R9 ;  /* 0x000000099a2a7221 */ /* 0x002fe20000010000 */
[----:B------:R-:W-:-:S04]  /*115d0*/  IMAD R9, R197, 0x80, R13 ;  /* 0x00000080c5097824 */ /* 0x000fc800078e020d */
[----:B------:R-:W-:Y:S02]  /*115e0*/  IMAD.IADD R6, R9, 0x1, R6 ;  /* 0x0000000109067824 */ /* 0x000fe400078e0206 */
        /* <DEDUP_REMOVED lines=13> */
[----:B------:R2:W0:Y:S01]  /*116c0*/  MUFU.EX2 R155, R0 ;  /* 0x00000000009b7308 */ /* 0x0004220000000800 */
[----:B-1----:R-:W-:-:S07]  /*116d0*/  FADD.FTZ R3, R63, R8 ;  /* 0x000000083f037221 */ /* 0x002fce0000010000 */
[----:B------:R-:W1:Y:S01]  /*116e0*/  MUFU.EX2 R40, R40 ;  /* 0x0000002800287308 */ /* 0x000e620000000800 */
[C---:B--2---:R-:W-:Y:S01]  /*116f0*/  FADD.FTZ R0, R38.reuse, R3 ;  /* 0x0000000326007221 */ /* 0x044fe20000010000 */
[----:B------:R-:W-:-:S03]  /*11700*/  F2FP.F16.F32.PACK_AB R153, R38, R63 ;  /* 0x0000003f2699723e */ /* 0x000fc600000000ff */
[----:B0-----:R-:W-:-:S04]  /*11710*/  FADD.FTZ R3, R155, R0 ;  /* 0x000000009b037221 */ /* 0x001fc80000010000 */
[C---:B-1----:R-:W-:Y:S01]  /*11720*/  FADD.FTZ R0, R40.reuse, R3 ;  /* 0x0000000328007221 */ /* 0x042fe20000010000 */
[----:B------:R-:W-:Y:S01]  /*11730*/  F2FP.F16.F32.PACK_AB R155, R40, R155 ;  /* 0x0000009b289b723e */ /* 0x000fe200000000ff */
[----:B------:R-:W-:Y:S01]  /*11740*/  VIADD R3, R129, 0xfffffffe ;  /* 0xfffffffe81037836 */ /* 0x000fe20000000000 */
[----:B------:R-:W-:Y:S06]  /*11750*/  @!P2 BRA `(.L_x_1516) ;  /* 0x000000000048a947 */ /* 0x000fec0003800000 */
[C---:B------:R-:W-:Y:S01]  /*11760*/  ISETP.GT.AND P3, PT, R9.reuse, RZ, PT ;  /* 0x000000ff0900720c */ /* 0x040fe20003f64270 */
[----:B------:R-:W-:Y:S01]  /*11770*/  BSSY B0, `(.L_x_1517) ;  /* 0x000000e000007945 */ /* 0x000fe20003800000 */
[----:B------:R-:W-:-:S11]  /*11780*/  IADD3 R8, R9, -0x1, RZ ;  /* 0xffffffff09087810 */ /* 0x000fd60007ffe0ff */
        /* <DEDUP_REMOVED lines=8> */
.L_x_1518:
[----:B------:R-:W-:-:S13]  /*11810*/  ISETP.NE.AND P3, PT, R7, 0x1, PT ;  /* 0x000000010700780c */ /* 0x000fda0003f65270 */
[----:B------:R-:W0:Y:S02]  /*11820*/  @P3 LDC.64 R14, c[0x0][0x9e8] ;  /* 0x00027a00ff0e3b82 */ /* 0x000e240000000a00 */
[----:B0-----:R-:W-:-:S05]  /*11830*/  @P3 IMAD.HI.U32 R14, R8, R14, RZ ;  /* 0x0000000e080e3227 */ /* 0x001fca00078e00ff */
[----:B------:R-:W-:-:S07]  /*11840*/  @P3 SHF.R.U32.HI R8, RZ, R15, R14 ;  /* 0x0000000fff083219 */ /* 0x000fce000001160e */
.L_x_1519:
[----:B------:R-:W-:Y:S05]  /*11850*/  BSYNC B0 ;  /* 0x0000000000007941 */ /* 0x000fea0003800000 */
.L_x_1517:
[----:B------:R-:W-:-:S05]  /*11860*/  IMAD R7, R8, R7, R7 ;  /* 0x0000000708077224 */ /* 0x000fca00078e0207 */
[----:B------:R-:W-:-:S07]  /*11870*/  VIMNMX R6, R6, R7, PT ;  /* 0x0000000706067248 */ /* 0x000fce0003fe0100 */
.L_x_1516:
[----:B------:R-:W-:Y:S01]  /*11880*/  SHF.R.S32.HI R7, RZ, 0x1f, R6 ;  /* 0x0000001fff077819 */ /* 0x000fe20000011406 */
[----:B------:R-:W-:Y:S01]  /*11890*/  ULDC UR49, c[0x0][0x9e4] ;  /* 0x0002790000317ab9 */ /* 0x000fe20000000800 */
[----:B------:R-:W-:Y:S01]  /*118a0*/  ULDC UR46, c[0x0][0x9e4] ;  /* 0x00027900002e7ab9 */ /* 0x000fe20000000800 */
[----:B------:R-:W-:Y:S01]  /*118b0*/  ULDC UR45, c[0x0][0x988] ;  /* 0x00026200002d7ab9 */ /* 0x000fe20000000800 */
[----:B------:R-:W-:Y:S01]  /*118c0*/  LEA.HI R7, R7, R6, RZ, 0x7 ;  /* 0x0000000607077211 */ /* 0x000fe200078f38ff */
[----:B------:R-:W-:Y:S01]  /*118d0*/  ULDC UR48, c[0x0][0x988] ;  /* 0x0002620000307ab9 */ /* 0x000fe20000000800 */
[----:B------:R-:W-:Y:S01]  /*118e0*/  ULDC UR47, c[0x0][0x988] ;  /* 0x00026200002f7ab9 */ /* 0x000fe20000000800 */
[----:B------:R-:W-:Y:S01]  /*118f0*/  ULDC UR54, c[0x0][0x9d8] ;  /* 0x0002760000367ab9 */ /* 0x000fe20000000800 */
[----:B------:R-:W-:Y:S01]  /*11900*/  SHF.R.S32.HI R7, RZ, 0x7, R7 ;  /* 0x00000007ff077819 */ /* 0x000fe20000011407 */
[----:B------:R-:W-:Y:S01]  /*11910*/  ULDC UR52, c[0x0][0x9d8] ;  /* 0x0002760000347ab9 */ /* 0x000fe20000000800 */
[----:B------:R-:W-:Y:S01]  /*11920*/  ULDC UR51, c[0x0][0x9d8] ;  /* 0x0002760000337ab9 */ /* 0x000fe20000000800 */
[----:B------:R-:W-:Y:S01]  /*11930*/  ULDC UR53, c[0x0][0x9e0] ;  /* 0x0002780000357ab9 */ /* 0x000fe20000000800 */
[----:B------:R-:W-:Y:S01]  /*11940*/  VIMNMX R14, R198, R7, !PT ;  /* 0x00000007c60e7248 */ /* 0x000fe20007fe0100 */
[----:B------:R-:W-:Y:S01]  /*11950*/  ULDC UR50, c[0x0][0x9e0] ;  /* 0x0002780000327ab9 */ /* 0x000fe20000000800 */
[----:B------:R-:W-:-:S02]  /*11960*/  CS2R R150, SRZ ;  /* 0x0000000000967805 */ /* 0x000fc4000001ff00 */
[----:B------:R-:W-:Y:S02]  /*11970*/  CS2R R148, SRZ ;  /* 0x0000000000947805 */ /* 0x000fe4000001ff00 */
        /* <DEDUP_REMOVED lines=16> */
[----:B-----5:R-:W-:-:S02]  /*11a80*/  CS2R R116, SRZ ;  /* 0x0000000000747805 */ /* 0x020fc4000001ff00 */
        /* <DEDUP_REMOVED lines=15> */
[----:B------:R-:W-:Y:S02]  /*11b80*/  IMAD.IADD R15, R12, 0x1, R13 ;  /* 0x000000010c0f7824 */ /* 0x000fe400078e020d */
[----:B------:R-:W-:Y:S02]  /*11b90*/  IMAD.MOV.U32 R151, RZ, RZ, RZ ;  /* 0x000000ffff977224 */ /* 0x000fe400078e00ff */
[----:B------:R-:W-:-:S07]  /*11ba0*/  VIADD R20, R15, 0x8 ;  /* 0x000000080f147836 */ /* 0x000fce0000000000 */
.L_x_1538:
[----:B------:R-:W-:Y:S01]  /*11bb0*/  ISETP.NE.AND P3, PT, R196, RZ, PT ;  /* 0x000000ffc400720c */ /* 0x000fe20003f65270 */
[----:B------:R-:W-:Y:S01]  /*11bc0*/  VIADD R21, R184, 0x1 ;  /* 0x00000001b8157836 */ /* 0x000fe20000000000 */
[----:B------:R-:W-:Y:S05]  /*11bd0*/  YIELD ;  /* 0x0000000000007946 */ /* 0x000fea0003800000 */
[----:B------:R-:W-:-:S04]  /*11be0*/  ISETP.NE.AND P4, PT, R21, 0x2, PT ;  /* 0x000000021500780c */ /* 0x000fc80003f85270 */
[----:B------:R-:W-:Y:S02]  /*11bf0*/  SEL R199, RZ, 0x1, P4 ;  /* 0x00000001ffc77807 */ /* 0x000fe40002000000 */
[----:B------:R-:W-:Y:S02]  /*11c00*/  SEL R21, R21, RZ, P4 ;  /* 0x000000ff15157207 */ /* 0x000fe40002000000 */
[----:B------:R-:W-:Y:S01]  /*11c10*/  LOP3.LUT R199, R186, R199, RZ, 0x3c, !PT ;  /* 0x000000c7bac77212 */ /* 0x000fe200078e3cff */
[----:B------:R-:W-:Y:S06]  /*11c20*/  @P3 BRA `(.L_x_1521) ;  /* 0x0000000000303947 */ /* 0x000fec0003800000 */
[----:B------:R-:W-:Y:S05]  /*11c30*/  @!P0 BRA `(.L_x_1522) ;  /* 0x0000000000048947 */ /* 0x000fea0003800000 */
[----:B------:R-:W-:Y:S01]  /*11c40*/  BPT.TRAP 0x1 ;  /* 0x000000040000795c */ /* 0x000fe20000300000 */
.L_x_1522:
[----:B------:R-:W-:Y:S01]  /*11c50*/  IMAD R7, R21, 0x8, R2 ;  /* 0x0000000815077824 */ /* 0x000fe200078e0202 */
[----:B------:R-:W-:-:S04]  /*11c60*/  SHF.L.U32 R6, R199, 0x1f, RZ ;  /* 0x0000001fc7067819 */ /* 0x000fc800000006ff */
[----:B------:R0:W1:Y:S01]  /*11c70*/  SYNCS.PHASECHK.TRANS64.TRYWAIT P4, [R7+URZ+0x28830], R6 ;  /* 0x02883006070075a7 */ /* 0x000062000808017f */
[----:B------:R-:W-:Y:S05]  /*11c80*/  @!P0 BRA `(.L_x_1523) ;  /* 0x0000000000048947 */ /* 0x000fea0003800000 */
[----:B------:R-:W-:Y:S01]  /*11c90*/  BPT.TRAP 0x1 ;  /* 0x000000040000795c */ /* 0x000fe20000300000 */
.L_x_1523:
[----:B------:R-:W-:Y:S04]  /*11ca0*/  BSSY B0, `(.L_x_1521) ;  /* 0x0000004000007945 */ /* 0x000fe80003800000 */
[----:B-1----:R-:W-:Y:S05]  /*11cb0*/  @P4 BRA `(.L_x_1524) ;  /* 0x0000000000084947 */ /* 0x002fea0003800000 */
[----:B------:R-:W1:Y:S02]  /*11cc0*/  SYNCS.PHASECHK.TRANS64.TRYWAIT P4, [R7+URZ+0x28830], R6 ;  /* 0x02883006070075a7 */ /* 0x000e64000808017f */
[----:B-1----:R-:W-:Y:S05]  /*11cd0*/  @!P4 BRA `(.L_x_1525) ;  /* 0x000001400048c947 */ /* 0x002fea0003800000 */
.L_x_1524:
[----:B------:R-:W-:Y:S05]  /*11ce0*/  BSYNC B0 ;  /* 0x0000000000007941 */ /* 0x000fea0003800000 */
.L_x_1521:
[----:B------:R-:W2:Y:S01]  /*11cf0*/  S2R R8, SR_TID.X ;  /* 0x0000000000087919 */ /* 0x000ea20000002100 */
[----:B01----:R-:W-:Y:S01]  /*11d00*/  IMAD.MOV.U32 R7, RZ, RZ, 0x40000040 ;  /* 0x40000040ff077424 */ /* 0x003fe200078e00ff */
[----:B------:R-:W-:Y:S05]  /*11d10*/  WARPSYNC.ALL ;  /* 0x0000000000007948 */ /* 0x000fea0003800000 */
[----:B------:R-:W-:Y:S01]  /*11d20*/  R2UR UR35, R7 ;  /* 0x00000000072372ca */ /* 0x000fe200000e0000 */
[----:B------:R-:W-:Y:S01]  /*11d30*/  IMAD.MOV.U32 R9, RZ, RZ, 0x40000040 ;  /* 0x40000040ff097424 */ /* 0x000fe200078e00ff */
[----:B------:R-:W-:-:S04]  /*11d40*/  LEA R6, R21, R5, 0xb ;  /* 0x0000000515067211 */ /* 0x000fc800078e58ff */
[----:B------:R-:W-:Y:S02]  /*11d50*/  R2UR UR34, R6 ;  /* 0x00000000062272ca */ /* 0x000fe400000e0000 */
[----:B------:R-:W-:Y:S01]  /*11d60*/  R2UR UR7, R9 ;  /* 0x00000000090772ca */ /* 0x000fe200000e0000 */
[----:B------:R-:W-:-:S05]  /*11d70*/  IMAD.MOV.U32 R9, RZ, RZ, 0x40000040 ;  /* 0x40000040ff097424 */ /* 0x000fca00078e00ff */
[----:B------:R-:W-:Y:S01]  /*11d80*/  R2UR UR11, R9 ;  /* 0x00000000090b72ca */ /* 0x000fe200000e0000 */
[----:B------:R-:W-:-:S05]  /*11d90*/  IMAD.MOV.U32 R9, RZ, RZ, 0x40000040 ;  /* 0x40000040ff097424 */ /* 0x000fca00078e00ff */
[----:B------:R-:W-:Y:S01]  /*11da0*/  R2UR UR15, R9 ;  /* 0x00000000090f72ca */ /* 0x000fe200000e0000 */
[----:B------:R-:W-:Y:S01]  /*11db0*/  IMAD.MOV.U32 R9, RZ, RZ, 0x40000040 ;  /* 0x40000040ff097424 */ /* 0x000fe200078e00ff */
[----:B--2---:R-:W-:-:S04]  /*11dc0*/  SHF.R.U32.HI R8, RZ, 0x7, R8 ;  /* 0x00000007ff087819 */ /* 0x004fc80000011608 */
[----:B------:R-:W-:Y:S01]  /*11dd0*/  R2UR UR19, R9 ;  /* 0x00000000091372ca */ /* 0x000fe200000e0000 */
[----:B------:R-:W-:Y:S02]  /*11de0*/  IMAD.MOV.U32 R9, RZ, RZ, 0x40000040 ;  /* 0x40000040ff097424 */ /* 0x000fe400078e00ff */
[----:B------:R-:W-:Y:S02]  /*11df0*/  VIADD R7, R8, 0x8 ;  /* 0x0000000808077836 */ /* 0x000fe40000000000 */
[----:B------:R-:W-:Y:S01]  /*11e00*/  VIADD R8, R6, 0x2 ;  /* 0x0000000206087836 */ /* 0x000fe20000000000 */
[----:B------:R-:W-:Y:S02]  /*11e10*/  R2UR UR23, R9 ;  /* 0x00000000091772ca */ /* 0x000fe400000e0000 */
[----:B------:R0:W-:Y:S01]  /*11e20*/  BAR.SYNC.DEFER_BLOCKING R7, 0x100 ;  /* 0x000400070000751d */ /* 0x0001e20000010000 */
[----:B------:R-:W-:Y:S02]  /*11e30*/  MOV R9, 0x40000040 ;  /* 0x4000004000097802 */ /* 0x000fe40000000f00 */
[----:B------:R-:W-:Y:S01]  /*11e40*/  R2UR UR6, R8 ;  /* 0x00000000080672ca */ /* 0x000fe200000e0000 */
[----:B------:R-:W-:Y:S01]  /*11e50*/  VIADD R8, R6, 0x4 ;  /* 0x0000000406087836 */ /* 0x000fe20000000000 */
[----:B------:R-:W-:Y:S01]  /*11e60*/  R2UR UR27, R9 ;  /* 0x00000000091b72ca */ /* 0x000fe200000e0000 */
[----:B0-----:R-:W-:-:S03]  /*11e70*/  IMAD.MOV.U32 R7, RZ, RZ, 0x40000040 ;  /* 0x40000040ff077424 */ /* 0x001fc600078e00ff */
[----:B------:R-:W-:Y:S02]  /*11e80*/  R2UR UR10, R8 ;  /* 0x00000000080a72ca */ /* 0x000fe400000e0000 */
[----:B------:R-:W-:Y:S02]  /*11e90*/  IADD3 R8, R6, 0x6, RZ ;  /* 0x0000000606087810 */ /* 0x000fe40007ffe0ff */
[----:B------:R-:W-:Y:S02]  /*11ea0*/  R2UR UR31, R7 ;  /* 0x00000000071f72ca */ /* 0x000fe400000e0000 */
[----:B------:R-:W-:Y:S01]  /*11eb0*/  R2UR UR14, R8 ;  /* 0x00000000080e72ca */ /* 0x000fe200000e0000 */
[----:B------:R-:W-:-:S05]  /*11ec0*/  VIADD R8, R6, 0x400 ;  /* 0x0000040006087836 */ /* 0x000fca0000000000 */
[----:B------:R-:W-:Y:S01]  /*11ed0*/  R2UR UR18, R8 ;  /* 0x00000000081272ca */ /* 0x000fe200000e0000 */
[----:B------:R-:W-:Y:S01]  /*11ee0*/  VIADD R8, R6, 0x402 ;  /* 0x0000040206087836 */ /* 0x000fe20000000000 */
[----:B------:R-:W-:-:S04]  /*11ef0*/  WARPGROUP.ARRIVE ;  /* 0x00000000000079c5 */ /* 0x000fc80000000000 */
[----:B------:R-:W-:Y:S01]  /*11f00*/  R2UR UR22, R8 ;  /* 0x00000000081672ca */ /* 0x000fe200000e0000 */
[C---:B------:R-:W-:Y:S01]  /*11f10*/  VIADD R8, R6.reuse, 0x404 ;  /* 0x0000040406087836 */ /* 0x040fe20000000000 */
[----:B------:R-:W-:Y:S01]  /*11f20*/  HGMMA.64x128x16.F32 R24, gdesc[UR32], RZ, !UPT, gsb0 ;  /* 0x01e00000201879f0 */ /* 0x000fe2000c0008ff */
[----:B------:R-:W-:-:S03]  /*11f30*/  VIADD R6, R6, 0x406 ;  /* 0x0000040606067836 */ /* 0x000fc60000000000 */
[----:B------:R-:W-:Y:S02]  /*11f40*/  R2UR UR26, R8 ;  /* 0x00000000081a72ca */ /* 0x000fe400000e0000 */
[----:B------:R-:W-:Y:S01]  /*11f50*/  R2UR UR30, R6 ;  /* 0x00000000061e72ca */ /* 0x000fe200000e0000 */
        /* <DEDUP_REMOVED lines=22> */
[----:B------:R-:W-:Y:S05]  /*120c0*/  @P3 BRA `(.L_x_1526) ;  /* 0x0000000000283947 */ /* 0x000fea0003800000 */
[----:B------:R-:W-:Y:S05]  /*120d0*/  @!P0 BRA `(.L_x_1527) ;  /* 0x0000000000048947 */ /* 0x000fea0003800000 */
[----:B------:R-:W-:Y:S01]  /*120e0*/  BPT.TRAP 0x1 ;  /* 0x000000040000795c */ /* 0x000fe20000300000 */
.L_x_1527:
[----:B------:R-:W-:Y:S01]  /*120f0*/  SHF.L.U32 R6, R186, 0x1f, RZ ;  /* 0x0000001fba067819 */ /* 0x000fe200000006ff */
[----:B------:R-:W-:-:S04]  /*12100*/  IMAD R7, R184, 0x8, R2 ;  /* 0x00000008b8077824 */ /* 0x000fc800078e0202 */
[----:B------:R0:W1:Y:S01]  /*12110*/  SYNCS.PHASECHK.TRANS64.TRYWAIT P3, [R7+URZ+0x28850], R6 ;  /* 0x02885006070075a7 */ /* 0x000062000806017f */
[----:B------:R-:W-:Y:S05]  /*12120*/  @!P0 BRA `(.L_x_1528) ;  /* 0x0000000000048947 */ /* 0x000fea0003800000 */
[----:B------:R-:W-:Y:S01]  /*12130*/  BPT.TRAP 0x1 ;  /* 0x000000040000795c */ /* 0x000fe20000300000 */
.L_x_1528:
[----:B-1----:R-:W-:Y:S05]  /*12140*/  @P3 BRA `(.L_x_1526) ;  /* 0x0000000000083947 */ /* 0x002fea0003800000 */
[----:B------:R-:W1:Y:S02]  /*12150*/  SYNCS.PHASECHK.TRANS64.TRYWAIT P3, [R7+URZ+0x28850], R6 ;  /* 0x02885006070075a7 */ /* 0x000e64000806017f */
[----:B-1----:R-:W-:Y:S05]  /*12160*/  @!P3 BRA `(.L_x_1529) ;  /* 0x0000013c0038b947 */ /* 0x002fea0003800000 */
.L_x_1526:
[----:B01----:R-:W-:Y:S01]  /*12170*/  VIADD R6, R2, 0x400 ;  /* 0x0000040002067836 */ /* 0x003fe20000000000 */
[----:B------:R-:W-:Y:S05]  /*12180*/  WARPSYNC.ALL ;  /* 0x0000000000007948 */ /* 0x000fea0003800000 */
[----:B------:R-:W-:Y:S01]  /*12190*/  SHF.R.U32.HI R6, RZ, 0x4, R6 ;  /* 0x00000004ff067819 */ /* 0x000fe20000011606 */
[----:B------:R-:W-:Y:S01]  /*121a0*/  WARPGROUP.ARRIVE ;  /* 0x00000000000079c5 */ /* 0x000fe20000000000 */
[----:B------:R-:W-:-:S05]  /*121b0*/  IMAD.MOV.U32 R9, RZ, RZ, 0x40000040 ;  /* 0x40000040ff097424 */ /* 0x000fca00078e00ff */
[----:B------:R-:W0:Y:S01]  /*121c0*/  S2R R186, SR_TID.X ;  /* 0x0000000000ba7919 */ /* 0x000e220000002100 */
[----:B------:R-:W-:Y:S01]  /*121d0*/  LOP3.LUT R6, R6, 0x3fff, RZ, 0xc0, !PT ;  /* 0x00003fff06067812 */ /* 0x000fe200078ec0ff */
[----:B------:R-:W-:Y:S01]  /*121e0*/  FMUL.FTZ R28, R28, UR54 ;  /* 0x000000361c1c7c20 */ /* 0x000fe20008410000 */
[----:B------:R-:W-:Y:S01]  /*121f0*/  FMUL.FTZ R29, R29, UR54 ;  /* 0x000000361d1d7c20 */ /* 0x000fe20008410000 */
[----:B------:R-:W-:Y:S01]  /*12200*/  FMUL.FTZ R32, R32, UR54 ;  /* 0x0000003620207c20 */ /* 0x000fe20008410000 */
[----:B------:R-:W-:Y:S01]  /*12210*/  LOP3.LUT R7, R6, 0x4000000, RZ, 0xfc, !PT ;  /* 0x0400000006077812 */ /* 0x000fe200078efcff */
[----:B------:R-:W-:Y:S01]  /*12220*/  FMUL.FTZ R33, R33, UR54 ;  /* 0x0000003621217c20 */ /* 0x000fe20008410000 */
[----:B------:R-:W-:Y:S01]  /*12230*/  FMUL.FTZ R40, R40, UR54 ;  /* 0x0000003628287c20 */ /* 0x000fe20008410000 */
[----:B------:R-:W-:Y:S01]  /*12240*/  FMUL.FTZ R41, R41, UR54 ;  /* 0x0000003629297c20 */ /* 0x000fe20008410000 */
[----:B------:R-:W-:Y:S01]  /*12250*/  FMUL.FTZ R44, R44, UR54 ;  /* 0x000000362c2c7c20 */ /* 0x000fe20008410000 */
[----:B------:R-:W-:-:S02]  /*12260*/  IMAD R6, R184, 0x800, R7 ;  /* 0x00000800b8067824 */ /* 0x000fc400078e0207 */
[----:B------:R-:W-:Y:S01]  /*12270*/  FMUL.FTZ R45, R45, UR54 ;  /* 0x000000362d2d7c20 */ /* 0x000fe20008410000 */
[----:B------:R-:W-:Y:S02]  /*12280*/  IMAD.MOV.U32 R7, RZ, RZ, 0x40000040 ;  /* 0x40000040ff077424 */ /* 0x000fe400078e00ff */
[----:B------:R-:W-:Y:S01]  /*12290*/  FMUL.FTZ R48, R48, UR54 ;  /* 0x0000003630307c20 */ /* 0x000fe20008410000 */
[----:B------:R-:W-:Y:S01]  /*122a0*/  FMUL.FTZ R49, R49, UR54 ;  /* 0x0000003631317c20 */ /* 0x000fe20008410000 */
[C---:B------:R-:W-:Y:S01]  /*122b0*/  R2UR UR6, R6.reuse ;  /* 0x00000000060672ca */ /* 0x040fe200000e0000 */
[----:B------:R-:W-:Y:S01]  /*122c0*/  FMUL.FTZ R77, R77, UR54 ;  /* 0x000000364d4d7c20 */ /* 0x000fe20008410000 */
[----:B------:R-:W-:Y:S01]  /*122d0*/  R2UR UR7, R7 ;  /* 0x00000000070772ca */ /* 0x000fe200000e0000 */
[----:B------:R-:W-:Y:S01]  /*122e0*/  IMAD.MOV.U32 R7, RZ, RZ, 0x40000040 ;  /* 0x40000040ff077424 */ /* 0x000fe200078e00ff */
[----:B------:R-:W-:Y:S01]  /*122f0*/  IADD3 R8, R6, 0x80, RZ ;  /* 0x0000008006087810 */ /* 0x000fe20007ffe0ff */
[----:B------:R-:W-:Y:S01]  /*12300*/  FMUL.FTZ R81, R81, UR54 ;  /* 0x0000003651517c20 */ /* 0x000fe20008410000 */
[----:B------:R-:W1:Y:S08]  /*12310*/  MUFU.TANH R28, R28 ;  /* 0x0000001c001c7308 */ /* 0x000e700000002400 */
[----:B------:R-:W2:Y:S01]  /*12320*/  MUFU.TANH R29, R29 ;  /* 0x0000001d001d7308 */ /* 0x000ea20000002400 */
[----:B------:R-:W-:Y:S01]  /*12330*/  HGMMA.64x128x16.F32 R88, R180, gdesc[UR4].tnspB, R88, gsb0 ;  /* 0x41e00004b4587df0 */ /* 0x000fe20008000858 */
[----:B------:R-:W-:Y:S01]  /*12340*/  R2UR UR6, R8 ;  /* 0x00000000080672ca */ /* 0x000fe200000e0000 */
[----:B------:R-:W-:Y:S01]  /*12350*/  VIADD R8, R6, 0x100 ;  /* 0x0000010006087836 */ /* 0x000fe20000000000 */
[----:B------:R-:W-:Y:S01]  /*12360*/  R2UR UR7, R9 ;  /* 0x00000000090772ca */ /* 0x000fe200000e0000 */
[----:B------:R-:W-:Y:S01]  /*12370*/  IMAD.MOV.U32 R9, RZ, RZ, 0x40000040 ;  /* 0x40000040ff097424 */ /* 0x000fe200078e00ff */
[----:B0-----:R-:W-:-:S02]  /*12380*/  SHF.R.U32.HI R186, RZ, 0x7, R186 ;  /* 0x00000007ffba7819 */ /* 0x001fc400000116ba */
[----:B------:R-:W0:Y:S08]  /*12390*/  MUFU.TANH R32, R32 ;  /* 0x0000002000207308 */ /* 0x000e300000002400 */
        /* <DEDUP_REMOVED lines=46> */
[----:B------:R-:W-:Y:S01]  /*12680*/  R2UR UR6, R8 ;  /* 0x00000000080672ca */ /* 0x000fe200000e0000 */
[----:B------:R-:W-:Y:S01]  /*12690*/  FMUL.FTZ R30, R34, UR54 ;  /* 0x00000036221e7c20 */ /* 0x000fe20008410000 */
[----:B------:R-:W-:Y:S01]  /*126a0*/  R2UR UR7, R9 ;  /* 0x00000000090772ca */ /* 0x000fe200000e0000 */
        /* <DEDUP_REMOVED lines=57> */
[----:B------:R-:W-:Y:S02]  /*12a40*/  R2UR UR6, R6 ;  /* 0x00000000060672ca */ /* 0x000fe400000e0000 */
[----:B------:R-:W-:Y:S02]  /*12a50*/  R2UR UR7, R7 ;  /* 0x00000000070772ca */ /* 0x000fe400000e0000 */
[----:B------:R-:W-:Y:S02]  /*12a60*/  @!P1 LEA R7, R21, R2, 0x3 ;  /* 0x0000000215079211 */ /* 0x000fe400078e18ff */
[----:B------:R-:W0:Y:S01]  /*12a70*/  MUFU.TANH R42, R42 ;  /* 0x0000002a002a7308 */ /* 0x000e220000002400 */
[----:B------:R-:W-:Y:S02]  /*12a80*/  IADD3 R6, -R186, 0xb, RZ ;  /* 0x0000000bba067810 */ /* 0x000fe40007ffe1ff */
[----:B------:R-:W-:-:S05]  /*12a90*/  @!P1 VIADD R7, R7, 0x28840 ;  /* 0x0002884007079836 */ /* 0x000fca0000000000 */
        /* <DEDUP_REMOVED lines=21> */
[----:B------:R-:W-:Y:S01]  /*12bf0*/  FMUL.FTZ R72, R82, UR54 ;  /* 0x0000003652487c20 */ /* 0x000fe20008410000 */
[----:B------:R-:W-:Y:S01]  /*12c00*/  FMUL.FTZ R73, R83, UR54 ;  /* 0x0000003653497c20 */ /* 0x000fe20008410000 */
[----:B------:R-:W0:Y:S01]  /*12c10*/  MUFU.TANH R64, R64 ;  /* 0x0000004000407308 */ /* 0x000e220000002400 */
[----:B------:R-:W-:Y:S07]  /*12c20*/  HGMMA.64x128x16.F32 R88, R152, gdesc[UR4].tnspB, R88, gsb0 ;  /* 0x41e0000498587df0 */ /* 0x000fee0008000858 */
        /* <DEDUP_REMOVED lines=18> */
[----:B------:R-:W-:Y:S02]  /*12d50*/  IMAD.SHL.U32 R153, R3, 0x80, RZ ;  /* 0x0000008003997824 */ /* 0x000fe400078e00ff */
[----:B------:R-:W-:Y:S01]  /*12d60*/  FMUL.FTZ R152, R76, UR54 ;  /* 0x000000364c987c20 */ /* 0x000fe20008410000 */
[----:B------:R-:W-:Y:S02]  /*12d70*/  FMUL.FTZ R154, R84, UR54 ;  /* 0x00000036549a7c20 */ /* 0x000fe40008410000 */
[----:B------:R-:W0:Y:S01]  /*12d80*/  MUFU.TANH R75, R75 ;  /* 0x0000004b004b7308 */ /* 0x000e220000002400 */
[----:B------:R0:W-:Y:S06]  /*12d90*/  BAR.ARV R6, 0x100 ;  /* 0x000400060000751d */ /* 0x0001ec0000002000 */
[----:B------:R-:W-:Y:S01]  /*12da0*/  IADD3 R76, R192, 0x1, -R153 ;  /* 0x00000001c04c7810 */ /* 0x000fe20007ffe899 */
[----:B------:R-:W0:Y:S01]  /*12db0*/  MUFU.TANH R152, R152 ;  /* 0x0000009800987308 */ /* 0x000e220000002400 */
[----:B------:R0:W-:Y:S03]  /*12dc0*/  @!P1 SYNCS.ARRIVE.TRANS64.RED.A1T0 RZ, [R7+URZ], RZ ;  /* 0x000000ff07ff99a7 */ /* 0x0001e6000810043f */
[----:B------:R-:W-:-:S04]  /*12dd0*/  IMAD.IADD R76, R76, 0x1, -R193 ;  /* 0x000000014c4c7824 */ /* 0x000fc800078e0ac1 */
[----:B------:R-:W0:Y:S01]  /*12de0*/  MUFU.TANH R154, R154 ;  /* 0x0000009a009a7308 */ /* 0x000e220000002400 */
[----:B------:R-:W-:-:S04]  /*12df0*/  IMAD R76, R191, -0x2, R76 ;  /* 0xfffffffebf4c7824 */ /* 0x000fc800078e024c */
[C---:B------:R-:W-:Y:S02]  /*12e00*/  VIADD R87, R76.reuse, UR55 ;  /* 0x000000374c577c36 */ /* 0x040fe40008000000 */
[----:B------:R-:W-:-:S03]  /*12e10*/  VIADD R85, R76, UR53 ;  /* 0x000000354c557c36 */ /* 0x000fc60008000000 */
[C---:B------:R-:W-:Y:S01]  /*12e20*/  IADD3 R86, R12.reuse, R87, RZ ;  /* 0x000000570c567210 */ /* 0x040fe20007ffe0ff */
[----:B------:R-:W-:Y:S01]  /*12e30*/  IMAD.IADD R84, R12, 0x1, R85 ;  /* 0x000000010c547824 */ /* 0x000fe200078e0255 */
[----:B-1234-:R-:W-:Y:S06]  /*12e40*/  @!P2 BRA `(.L_x_1530) ;  /* 0x00000000005ca947 */ /* 0x01efec0003800000 */
[----:B------:R-:W-:Y:S01]  /*12e50*/  IMAD.IADD R83, R12, 0x1, R13 ;  /* 0x000000010c537824 */ /* 0x000fe200078e020d */
[----:B------:R-:W-:Y:S04]  /*12e60*/  BSSY B0, `(.L_x_1531) ;  /* 0x0000011000007945 */ /* 0x000fe80003800000 */
[----:B------:R-:W-:-:S13]  /*12e70*/  ISETP.GT.AND P3, PT, R83, -0x1, PT ;  /* 0xffffffff5300780c */ /* 0x000fda0003f64270 */
[----:B------:R-:W-:Y:S05]  /*12e80*/  @P3 BRA `(.L_x_1532) ;  /* 0x0000000000203947 */ /* 0x000fea0003800000 */
[----:B------:R-:W-:Y:S01]  /*12e90*/  IMAD.U32 R78, RZ, RZ, UR49 ;  /* 0x00000031ff4e7e24 */ /* 0x000fe2000f8e00ff */
[----:B------:R-:W-:-:S04]  /*12ea0*/  LOP3.LUT R83, RZ, R83, RZ, 0x33, !PT ;  /* 0x00000053ff537212 */ /* 0x000fc800078e33ff */
[----:B------:R-:W-:-:S13]  /*12eb0*/  ISETP.NE.AND P3, PT, R78, 0x1, PT ;  /* 0x000000014e00780c */ /* 0x000fda0003f65270 */
[----:B0-----:R-:W0:Y:S02]  /*12ec0*/  @P3 LDC.64 R6, c[0x0][0x9e8] ;  /* 0x00027a00ff063b82 */ /* 0x001e240000000a00 */
[----:B0-----:R-:W-:-:S05]  /*12ed0*/  @P3 IMAD.HI.U32 R6, R83, R6, RZ ;  /* 0x0000000653063227 */ /* 0x001fca00078e00ff */
[----:B------:R-:W-:-:S04]  /*12ee0*/  @P3 SHF.R.U32.HI R83, RZ, R7, R6 ;  /* 0x00000007ff533219 */ /* 0x000fc80000011606 */
[----:B------:R-:W-:Y:S01]  /*12ef0*/  LOP3.LUT R6, RZ, R83, RZ, 0x33, !PT ;  /* 0x00000053ff067212 */ /* 0x000fe200078e33ff */
[----:B------:R-:W-:Y:S06]  /*12f00*/  BRA `(.L_x_1533) ;  /* 0x0000000000187947 */ /* 0x000fec0003800000 */
.L_x_1532:
[----:B------:R-:W-:-:S05]  /*12f10*/  IMAD.U32 R78, RZ, RZ, UR49 ;  /* 0x00000031ff4e7e24 */ /* 0x000fca000f8e00ff */
[----:B------:R-:W-:-:S13]  /*12f20*/  ISETP.NE.AND P3, PT, R78, 0x1, PT ;  /* 0x000000014e00780c */ /* 0x000fda0003f65270 */
[----:B0-----:R-:W0:Y:S02]  /*12f30*/  @P3 LDC.64 R6, c[0x0][0x9e8] ;  /* 0x00027a00ff063b82 */ /* 0x001e240000000a00 */
[----:B0-----:R-:W-:-:S04]  /*12f40*/  @P3 IMAD.HI.U32 R76, R83, R6, RZ ;  /* 0x00000006534c3227 */ /* 0x001fc800078e00ff */
[----:B------:R-:W-:Y:S01]  /*12f50*/  IMAD.MOV.U32 R6, RZ, RZ, R83 ;  /* 0x000000ffff067224 */ /* 0x000fe200078e0053 */
[----:B------:R-:W-:-:S07]  /*12f60*/  @P3 SHF.R.U32.HI R6, RZ, R7, R76 ;  /* 0x00000007ff063219 */ /* 0x000fce000001164c */
.L_x_1533:
[----:B------:R-:W-:Y:S05]  /*12f70*/  BSYNC B0 ;  /* 0x0000000000007941 */ /* 0x000fea0003800000 */
.L_x_1531:
[----:B------:R-:W-:-:S04]  /*12f80*/  IMAD R6, R6, R78, -R153 ;  /* 0x0000004e06067224 */ /* 0x000fc800078e0a99 */
[----:B------:R-:W-:-:S05]  /*12f90*/  IMAD R7, R191, -0x2, R6 ;  /* 0xfffffffebf077824 */ /* 0x000fca00078e0206 */
[----:B------:R-:W-:Y:S02]  /*12fa0*/  VIADDMNMX R84, R7, R78, R84, PT ;  /* 0x0000004e07547246 */ /* 0x000fe40003800154 */
[----:B------:R-:W-:-:S07]  /*12fb0*/  VIMNMX R86, R86, R7, !PT ;  /* 0x0000000756567248 */ /* 0x000fce0007fe0100 */
.L_x_1530:
[----:B------:R-:W-:Y:S02]  /*12fc0*/  ISETP.GT.AND P3, PT, R3, -0x1, PT ;  /* 0xffffffff0300780c */ /* 0x000fe40003f64270 */
[----:B------:R-:W-:Y:S02]  /*12fd0*/  IADD3 R85, R85, 0x8, R12 ;  /* 0x0000000855557810 */ /* 0x000fe40007ffe00c */
[C---:B------:R-:W-:Y:S02]  /*12fe0*/  ISETP.GT.AND P5, PT, R86.reuse, RZ, P3 ;  /* 0x000000ff5600720c */ /* 0x040fe40001fa4270 */
[----:B------:R-:W-:Y:S02]  /*12ff0*/  ISETP.GT.AND P4, PT, R86, 0x1, P3 ;  /* 0x000000015600780c */ /* 0x000fe40001f84270 */
[C---:B------:R-:W-:Y:S02]  /*13000*/  ISETP.LT.OR P5, PT, R84.reuse, 0x1, P5 ;  /* 0x000000015400780c */ /* 0x040fe40002fa1670 */
[----:B------:R-:W-:-:S02]  /*13010*/  ISETP.LT.OR P4, PT, R84, 0x2, P4 ;  /* 0x000000025400780c */ /* 0x000fc40002781670 */
[----:B0-----:R-:W-:Y:S02]  /*13020*/  FSEL R164, R164, -INF , !P5 ;  /* 0xff800000a4a47808 */ /* 0x001fe40006800000 */
[----:B------:R-:W-:Y:S02]  /*13030*/  FSEL R165, R165, -INF , !P4 ;  /* 0xff800000a5a57808 */ /* 0x000fe40006000000 */
[C---:B------:R-:W-:Y:S02]  /*13040*/  ISETP.GT.AND P5, PT, R86.reuse, 0x8, P3 ;  /* 0x000000085600780c */ /* 0x040fe40001fa4270 */
[----:B------:R-:W-:Y:S02]  /*13050*/  ISETP.GT.AND P4, PT, R86, 0x9, P3 ;  /* 0x000000095600780c */ /* 0x000fe40001f84270 */
[C---:B------:R-:W-:Y:S02]  /*13060*/  ISETP.LT.OR P5, PT, R84.reuse, 0x9, P5 ;  /* 0x000000095400780c */ /* 0x040fe40002fa1670 */
[----:B------:R-:W-:-:S02]  /*13070*/  ISETP.LT.OR P4, PT, R84, 0xa, P4 ;  /* 0x0000000a5400780c */ /* 0x000fc40002781670 */
[----:B------:R-:W-:Y:S02]  /*13080*/  FSEL R28, R28, -INF , !P5 ;  /* 0xff8000001c1c7808 */ /* 0x000fe40006800000 */
        /* <DEDUP_REMOVED lines=83> */
[----:B------:R-:W-:Y:S02]  /*135c0*/  IADD3 R84, R87, 0x8, R12 ;  /* 0x0000000857547810 */ /* 0x000fe40007ffe00c */
[----:B------:R-:W-:Y:S02]  /*135d0*/  FSEL R77, R154, -INF , !P5 ;  /* 0xff8000009a4d7808 */ /* 0x000fe40006800000 */
[----:B------:R-:W-:Y:S01]  /*135e0*/  FSEL R80, R80, -INF , !P4 ;  /* 0xff80000050507808 */ /* 0x000fe20006000000 */
[----:B------:R-:W-:Y:S06]  /*135f0*/  @!P2 BRA `(.L_x_1534) ;  /* 0x00000000005ca947 */ /* 0x000fec0003800000 */
[----:B------:R-:W-:Y:S01]  /*13600*/  ISETP.GT.AND P4, PT, R20, -0x1, PT ;  /* 0xffffffff1400780c */ /* 0x000fe20003f84270 */
[----:B------:R-:W-:-:S12]  /*13610*/  BSSY B0, `(.L_x_1535) ;  /* 0x0000011000007945 */ /* 0x000fd80003800000 */
[----:B------:R-:W-:Y:S05]  /*13620*/  @P4 BRA `(.L_x_1536) ;  /* 0x0000000000244947 */ /* 0x000fea0003800000 */
[----:B------:R-:W-:Y:S02]  /*13630*/  IMAD.U32 R152, RZ, RZ, UR49 ;  /* 0x00000031ff987e24 */ /* 0x000fe4000f8e00ff */
[----:B------:R-:W-:-:S03]  /*13640*/  VIADD R87, R15, 0x8 ;  /* 0x000000080f577836 */ /* 0x000fc60000000000 */
[----:B------:R-:W-:Y:S02]  /*13650*/  ISETP.NE.AND P4, PT, R152, 0x1, PT ;  /* 0x000000019800780c */ /* 0x000fe40003f85270 */
[----:B------:R-:W-:-:S11]  /*13660*/  LOP3.LUT R87, RZ, R87, RZ, 0x33, !PT ;  /* 0x00000057ff577212 */ /* 0x000fd600078e33ff */
[----:B------:R-:W0:Y:S02]  /*13670*/  @P4 LDC.64 R6, c[0x0][0x9e8] ;  /* 0x00027a00ff064b82 */ /* 0x000e240000000a00 */
[----:B0-----:R-:W-:-:S05]  /*13680*/  @P4 IMAD.HI.U32 R6, R87, R6, RZ ;  /* 0x0000000657064227 */ /* 0x001fca00078e00ff */
[----:B------:R-:W-:-:S04]  /*13690*/  @P4 SHF.R.U32.HI R87, RZ, R7, R6 ;  /* 0x00000007ff574219 */ /* 0x000fc80000011606 */
[----:B------:R-:W-:Y:S01]  /*136a0*/  LOP3.LUT R6, RZ, R87, RZ, 0x33, !PT ;  /* 0x00000057ff067212 */ /* 0x000fe200078e33ff */
[----:B------:R-:W-:Y:S06]  /*136b0*/  BRA `(.L_x_1537) ;  /* 0x0000000000187947 */ /* 0x000fec0003800000 */
.L_x_1536:
[----:B------:R-:W-:-:S04]  /*136c0*/  MOV R152, UR49 ;  /* 0x0000003100987c02 */ /* 0x000fc80008000f00 */
[----:B------:R-:W-:-:S13]  /*136d0*/  ISETP.NE.AND P4, PT, R152, 0x1, PT ;  /* 0x000000019800780c */ /* 0x000fda0003f85270 */
[----:B------:R-:W0:Y:S02]  /*136e0*/  @P4 LDC.64 R6, c[0x0][0x9e8] ;  /* 0x00027a00ff064b82 */ /* 0x000e240000000a00 */
[----:B0-----:R-:W-:-:S04]  /*136f0*/  @P4 IMAD.HI.U32 R86, R20, R6, RZ ;  /* 0x0000000614564227 */ /* 0x001fc800078e00ff */
[----:B------:R-:W-:Y:S01]  /*13700*/  IMAD.MOV.U32 R6, RZ, RZ, R20 ;  /* 0x000000ffff067224 */ /* 0x000fe200078e0014 */
[----:B------:R-:W-:-:S07]  /*13710*/  @P4 SHF.R.U32.HI R6, RZ, R7, R86 ;  /* 0x00000007ff064219 */ /* 0x000fce0000011656 */
.L_x_1537:
[----:B------:R-:W-:Y:S05]  /*13720*/  BSYNC B0 ;  /* 0x0000000000007941 */ /* 0x000fea0003800000 */
.L_x_1535:
[----:B------:R-:W-:-:S04]  /*13730*/  IMAD R6, R6, R152, -R153 ;  /* 0x0000009806067224 */ /* 0x000fc800078e0a99 */
[----:B------:R-:W-:-:S05]  /*13740*/  IMAD R6, R191, -0x2, R6 ;  /* 0xfffffffebf067824 */ /* 0x000fca00078e0206 */
[----:B------:R-:W-:Y:S02]  /*13750*/  VIADDMNMX R85, R6, R152, R85, PT ;  /* 0x0000009806557246 */ /* 0x000fe40003800155 */
[----:B------:R-:W-:-:S07]  /*13760*/  VIMNMX R84, R84, R6, !PT ;  /* 0x0000000654547248 */ /* 0x000fce0007fe0100 */
.L_x_1534:
[----:B------:R-:W-:Y:S01]  /*13770*/  ISETP.GT.AND P5, PT, R84, 0x8, P3 ;  /* 0x000000085400780c */ /* 0x000fe20001fa4270 */
[----:B------:R-:W-:Y:S01]  /*13780*/  UMOV UR44, UR48 ;  /* 0x00000030002c7c82 */ /* 0x000fe20008000000 */
[----:B------:R-:W-:Y:S01]  /*13790*/  FMNMX.FTZ R6, R164, R11, !PT ;  /* 0x0000000ba4067209 */ /* 0x000fe20007810000 */
[----:B------:R-:W-:Y:S01]  /*137a0*/  IMAD.MOV.U32 R186, RZ, RZ, R199 ;  /* 0x000000ffffba7224 */ /* 0x000fe200078e00c7 */
[----:B------:R-:W-:Y:S02]  /*137b0*/  ISETP.LT.OR P5, PT, R85, 0x9, P5 ;  /* 0x000000095500780c */ /* 0x000fe40002fa1670 */
[----:B------:R-:W-:Y:S02]  /*137c0*/  FMNMX.FTZ R7, R165, R6, !PT ;  /* 0x00000006a5077209 */ /* 0x000fe40007810000 */
[----:B------:R-:W-:Y:S02]  /*137d0*/  FSEL R26, R26, -INF , !P5 ;  /* 0xff8000001a1a7808 */ /* 0x000fe40006800000 */
[----:B------:R-:W-:-:S02]  /*137e0*/  ISETP.GT.AND P5, PT, R84, 0x10, P3 ;  /* 0x000000105400780c */ /* 0x000fc40001fa4270 */
[----:B------:R-:W-:Y:S02]  /*137f0*/  FMNMX.FTZ R6, R28, R7, !PT ;  /* 0x000000071c067209 */ /* 0x000fe40007810000 */
[----:B------:R-:W-:Y:S02]  /*13800*/  ISETP.LT.OR P5, PT, R85, 0x11, P5 ;  /* 0x000000115500780c */ /* 0x000fe40002fa1670 */
[----:B------:R-:W-:Y:S02]  /*13810*/  FMNMX.FTZ R7, R29, R6, !PT ;  /* 0x000000061d077209 */ /* 0x000fe40007810000 */
[----:B------:R-:W-:Y:S02]  /*13820*/  FSEL R30, R30, -INF , !P5 ;  /* 0xff8000001e1e7808 */ /* 0x000fe40006800000 */
[----:B------:R-:W-:Y:S02]  /*13830*/  ISETP.GT.AND P5, PT, R84, 0x18, P3 ;  /* 0x000000185400780c */ /* 0x000fe40001fa4270 */
[----:B------:R-:W-:-:S02]  /*13840*/  FMNMX.FTZ R6, R32, R7, !PT ;  /* 0x0000000720067209 */ /* 0x000fc40007810000 */
[----:B------:R-:W-:Y:S02]  /*13850*/  ISETP.LT.OR P5, PT, R85, 0x19, P5 ;  /* 0x000000195500780c */ /* 0x000fe40002fa1670 */
[----:B------:R-:W-:Y:S02]  /*13860*/  FMNMX.FTZ R7, R33, R6, !PT ;  /* 0x0000000621077209 */ /* 0x000fe40007810000 */
[----:B------:R-:W-:Y:S02]  /*13870*/  FSEL R36, R36, -INF , !P5 ;  /* 0xff80000024247808 */ /* 0x000fe40006800000 */
[----:B------:R-:W-:Y:S02]  /*13880*/  ISETP.GT.AND P5, PT, R84, 0x20, P3 ;  /* 0x000000205400780c */ /* 0x000fe40001fa4270 */
[----:B------:R-:W-:Y:S02]  /*13890*/  FMNMX.FTZ R6, R34, R7, !PT ;  /* 0x0000000722067209 */ /* 0x000fe40007810000 */
[----:B------:R-:W-:-:S02]  /*138a0*/  ISETP.LT.OR P5, PT, R85, 0x21, P5 ;  /* 0x000000215500780c */ /* 0x000fc40002fa1670 */
[----:B------:R-:W-:Y:S02]  /*138b0*/  FMNMX.FTZ R7, R35, R6, !PT ;  /* 0x0000000623077209 */ /* 0x000fe40007810000 */
[----:B------:R-:W-:Y:S02]  /*138c0*/  FSEL R38, R38, -INF , !P5 ;  /* 0xff80000026267808 */ /* 0x000fe40006800000 */
[----:B------:R-:W-:Y:S02]  /*138d0*/  ISETP.GT.AND P5, PT, R84, 0x28, P3 ;  /* 0x000000285400780c */ /* 0x000fe40001fa4270 */
[----:B------:R-:W-:Y:S02]  /*138e0*/  FMNMX.FTZ R6, R40, R7, !PT ;  /* 0x0000000728067209 */ /* 0x000fe40007810000 */
[----:B------:R-:W-:Y:S02]  /*138f0*/  ISETP.LT.OR P5, PT, R85, 0x29, P5 ;  /* 0x000000295500780c */ /* 0x000fe40002fa1670 */
[----:B------:R-:W-:-:S02]  /*13900*/  FMNMX.FTZ R7, R41, R6, !PT ;  /* 0x0000000629077209 */ /* 0x000fc40007810000 */
[----:B------:R-:W-:Y:S02]  /*13910*/  FSEL R42, R42, -INF , !P5 ;  /* 0xff8000002a2a7808 */ /* 0x000fe40006800000 */
[----:B------:R-:W-:Y:S02]  /*13920*/  ISETP.GT.AND P5, PT, R84, 0x30, P3 ;  /* 0x000000305400780c */ /* 0x000fe40001fa4270 */
[----:B------:R-:W-:Y:S02]  /*13930*/  FMNMX.FTZ R6, R44, R7, !PT ;  /* 0x000000072c067209 */ /* 0x000fe40007810000 */
[----:B------:R-:W-:Y:S02]  /*13940*/  ISETP.LT.OR P5, PT, R85, 0x31, P5 ;  /* 0x000000315500780c */ /* 0x000fe40002fa1670 */
[----:B------:R-:W-:Y:S02]  /*13950*/  FMNMX.FTZ R7, R45, R6, !PT ;  /* 0x000000062d077209 */ /* 0x000fe40007810000 */
[----:B------:R-:W-:-:S02]  /*13960*/  FSEL R46, R46, -INF , !P5 ;  /* 0xff8000002e2e7808 */ /* 0x000fc40006800000 */
[----:B------:R-:W-:Y:S02]  /*13970*/  ISETP.GT.AND P5, PT, R84, 0x38, P3 ;  /* 0x000000385400780c */ /* 0x000fe40001fa4270 */
[----:B------:R-:W-:Y:S02]  /*13980*/  FMNMX.FTZ R6, R48, R7, !PT ;  /* 0x0000000730067209 */ /* 0x000fe40007810000 */
        /* <DEDUP_REMOVED lines=14> */
[----:B------:R-:W-:Y:S02]  /*13a70*/  ISETP.GT.AND P5, PT, R84, 0x48, P3 ;  /* 0x000000485400780c */ /* 0x000fe40001fa4270 */
[----:B------:R-:W-:-:S02]  /*13a80*/  FMNMX.FTZ R7, R60, R7, !PT ;  /* 0x000000073c077209 */ /* 0x000fc40007810000 */
[C---:B------:R-:W-:Y:S02]  /*13a90*/  ISETP.LT.OR P5, PT, R85.reuse, 0x49, P5 ;  /* 0x000000495500780c */ /* 0x040fe40002fa1670 */
[----:B------:R-:W-:Y:S02]  /*13aa0*/  ISETP.GT.AND P4, PT, R84, 0x1, P3 ;  /* 0x000000015400780c */ /* 0x000fe40001f84270 */
[----:B------:R-:W-:Y:S02]  /*13ab0*/  FMNMX.FTZ R7, R62, R7, !PT ;  /* 0x000000073e077209 */ /* 0x000fe40007810000 */
[----:B------:R-:W-:Y:S02]  /*13ac0*/  FSEL R56, R56, -INF , !P5 ;  /* 0xff80000038387808 */ /* 0x000fe40006800000 */
[----:B------:R-:W-:Y:S02]  /*13ad0*/  ISETP.GT.AND P5, PT, R84, RZ, P3 ;  /* 0x000000ff5400720c */ /* 0x000fe40001fa4270 */
[----:B------:R-:W-:-:S02]  /*13ae0*/  ISETP.LT.OR P4, PT, R85, 0x2, P4 ;  /* 0x000000025500780c */ /* 0x000fc40002781670 */
[----:B------:R-:W-:Y:S02]  /*13af0*/  FMNMX.FTZ R7, R64, R7, !PT ;  /* 0x0000000740077209 */ /* 0x000fe40007810000 */
[----:B------:R-:W-:Y:S02]  /*13b00*/  ISETP.LT.OR P5, PT, R85, 0x1, P5 ;  /* 0x000000015500780c */ /* 0x000fe40002fa1670 */
[----:B------:R-:W-:Y:S02]  /*13b10*/  FSEL R25, R25, -INF , !P4 ;  /* 0xff80000019197808 */ /* 0x000fe40006000000 */
[----:B------:R-:W-:Y:S02]  /*13b20*/  FMNMX.FTZ R6, R66, R7, !PT ;  /* 0x0000000742067209 */ /* 0x000fe40007810000 */
[----:B------:R-:W-:Y:S02]  /*13b30*/  ISETP.GT.AND P4, PT, R84, 0x9, P3 ;  /* 0x000000095400780c */ /* 0x000fe40001f84270 */
[----:B------:R-:W-:-:S02]  /*13b40*/  FSEL R153, R24, -INF , !P5 ;  /* 0xff80000018997808 */ /* 0x000fc40006800000 */
[----:B------:R-:W-:Y:S02]  /*13b50*/  FMNMX.FTZ R7, R67, R6, !PT ;  /* 0x0000000643077209 */ /* 0x000fe40007810000 */
[----:B------:R-:W-:Y:S02]  /*13b60*/  ISETP.LT.OR P4, PT, R85, 0xa, P4 ;  /* 0x0000000a5500780c */ /* 0x000fe40002781670 */
[----:B------:R-:W-:Y:S02]  /*13b70*/  FMNMX.FTZ R24, R153, R10, !PT ;  /* 0x0000000a99187209 */ /* 0x000fe40007810000 */
[----:B------:R-:W-:Y:S02]  /*13b80*/  FMNMX.FTZ R6, R76, R7, !PT ;  /* 0x000000074c067209 */ /* 0x000fe40007810000 */
[----:B------:R-:W-:Y:S02]  /*13b90*/  FSEL R27, R27, -INF , !P4 ;  /* 0xff8000001b1b7808 */ /* 0x000fe40006000000 */
[----:B------:R-:W-:-:S02]  /*13ba0*/  ISETP.GT.AND P4, PT, R84, 0x11, P3 ;  /* 0x000000115400780c */ /* 0x000fc40001f84270 */
[----:B------:R-:W-:Y:S02]  /*13bb0*/  FMNMX.FTZ R155, R25, R24, !PT ;  /* 0x00000018199b7209 */ /* 0x000fe40007810000 */
[----:B------:R-:W-:Y:S02]  /*13bc0*/  FMNMX.FTZ R7, R83, R6, !PT ;  /* 0x0000000653077209 */ /* 0x000fe40007810000 */
[----:B------:R-:W-:Y:S02]  /*13bd0*/  ISETP.LT.OR P4, PT, R85, 0x12, P4 ;  /* 0x000000125500780c */ /* 0x000fe40002781670 */
[----:B------:R-:W-:Y:S02]  /*13be0*/  FMNMX.FTZ R24, R26, R155, !PT ;  /* 0x0000009b1a187209 */ /* 0x000fe40007810000 */
[----:B------:R-:W-:Y:S02]  /*13bf0*/  ISETP.GT.AND P5, PT, R84, 0x49, P3 ;  /* 0x000000495400780c */ /* 0x000fe40001fa4270 */
[----:B------:R-:W-:-:S02]  /*13c00*/  FMNMX.FTZ R7, R82, R7, !PT ;  /* 0x0000000752077209 */ /* 0x000fc40007810000 */
[----:B------:R-:W-:Y:S02]  /*13c10*/  FSEL R31, R31, -INF , !P4 ;  /* 0xff8000001f1f7808 */ /* 0x000fe40006000000 */
[----:B------:R-:W-:Y:S02]  /*13c20*/  ISETP.GT.AND P4, PT, R84, 0x19, P3 ;  /* 0x000000195400780c */ /* 0x000fe40001f84270 */
[----:B------:R-:W-:Y:S02]  /*13c30*/  FMNMX.FTZ R155, R27, R24, !PT ;  /* 0x000000181b9b7209 */ /* 0x000fe40007810000 */
[C---:B------:R-:W-:Y:S02]  /*13c40*/  ISETP.LT.OR P5, PT, R85.reuse, 0x4a, P5 ;  /* 0x0000004a5500780c */ /* 0x040fe40002fa1670 */
[----:B------:R-:W-:Y:S02]  /*13c50*/  FMNMX.FTZ R6, R78, R7, !PT ;  /* 0x000000074e067209 */ /* 0x000fe40007810000 */
[----:B------:R-:W-:-:S02]  /*13c60*/  ISETP.LT.OR P4, PT, R85, 0x1a, P4 ;  /* 0x0000001a5500780c */ /* 0x000fc40002781670 */
[----:B------:R-:W-:Y:S02]  /*13c70*/  FMNMX.FTZ R24, R30, R155, !PT ;  /* 0x0000009b1e187209 */ /* 0x000fe40007810000 */
[----:B------:R-:W-:Y:S02]  /*13c80*/  FSEL R57, R57, -INF , !P5 ;  /* 0xff80000039397808 */ /* 0x000fe40006800000 */
[----:B------:R-:W-:Y:S02]  /*13c90*/  FMNMX.FTZ R6, R79, R6, !PT ;  /* 0x000000064f067209 */ /* 0x000fe40007810000 */
[----:B------:R-:W-:Y:S02]  /*13ca0*/  ISETP.GT.AND P5, PT, R84, 0x50, P3 ;  /* 0x000000505400780c */ /* 0x000fe40001fa4270 */
[----:B------:R-:W-:Y:S02]  /*13cb0*/  FSEL R37, R37, -INF , !P4 ;  /* 0xff80000025257808 */ /* 0x000fe40006000000 */
[----:B------:R-:W-:-:S02]  /*13cc0*/  FMNMX.FTZ R155, R31, R24, !PT ;  /* 0x000000181f9b7209 */ /* 0x000fc40007810000 */
[----:B------:R-:W-:Y:S02]  /*13cd0*/  ISETP.GT.AND P4, PT, R84, 0x21, P3 ;  /* 0x000000215400780c */ /* 0x000fe40001f84270 */
[----:B------:R-:W-:Y:S02]  /*13ce0*/  FMNMX.FTZ R6, R81, R6, !PT ;  /* 0x0000000651067209 */ /* 0x000fe40007810000 */
[C---:B------:R-:W-:Y:S02]  /*13cf0*/  ISETP.LT.OR P5, PT, R85.reuse, 0x51, P5 ;  /* 0x000000515500780c */ /* 0x040fe40002fa1670 */
[----:B------:R-:W-:Y:S02]  /*13d00*/  FMNMX.FTZ R24, R36, R155, !PT ;  /* 0x0000009b24187209 */ /* 0x000fe40007810000 */
[----:B------:R-:W-:Y:S02]  /*13d10*/  ISETP.LT.OR P4, PT, R85, 0x22, P4 ;  /* 0x000000225500780c */ /* 0x000fe40002781670 */
[----:B------:R-:W-:-:S02]  /*13d20*/  FMNMX.FTZ R7, R77, R6, !PT ;  /* 0x000000064d077209 */ /* 0x000fc40007810000 */
[----:B------:R-:W-:Y:S02]  /*13d30*/  FSEL R59, R59, -INF , !P5 ;  /* 0xff8000003b3b7808 */ /* 0x000fe40006800000 */
[----:B------:R-:W-:Y:S02]  /*13d40*/  ISETP.GT.AND P5, PT, R84, 0x51, P3 ;  /* 0x000000515400780c */ /* 0x000fe40001fa4270 */
[----:B------:R-:W-:Y:S02]  /*13d50*/  FMNMX.FTZ R155, R37, R24, !PT ;  /* 0x00000018259b7209 */ /* 0x000fe40007810000 */
[----:B------:R-:W-:Y:S02]  /*13d60*/  FSEL R39, R39, -INF , !P4 ;  /* 0xff80000027277808 */ /* 0x000fe40006000000 */
[----:B------:R-:W-:Y:S02]  /*13d70*/  FMNMX.FTZ R7, R80, R7, !PT ;  /* 0x0000000750077209 */ /* 0x000fe40007810000 */
[----:B------:R-:W-:-:S02]  /*13d80*/  ISETP.GT.AND P4, PT, R84, 0x29, P3 ;  /* 0x000000295400780c */ /* 0x000fc40001f84270 */
[C---:B------:R-:W-:Y:S01]  /*13d90*/  ISETP.LT.OR P5, PT, R85.reuse, 0x52, P5 ;  /* 0x000000525500780c */ /* 0x040fe20002fa1670 */
[----:B------:R-:W0:Y:S01]  /*13da0*/  SHFL.BFLY PT, R6, R7, 0x2, 0x1f ;  /* 0x0c401f0007067f89 */ /* 0x000e2200000e0000 */
[----:B------:R-:W-:Y:S02]  /*13db0*/  FMNMX.FTZ R24, R38, R155, !PT ;  /* 0x0000009b26187209 */ /* 0x000fe40007810000 */
[----:B------:R-:W-:Y:S02]  /*13dc0*/  ISETP.LT.OR P4, PT, R85, 0x2a, P4 ;  /* 0x0000002a5500780c */ /* 0x000fe40002781670 */
[----:B------:R-:W-:Y:S02]  /*13dd0*/  FSEL R61, R61, -INF , !P5 ;  /* 0xff8000003d3d7808 */ /* 0x000fe40006800000 */
[----:B------:R-:W-:Y:S02]  /*13de0*/  ISETP.GT.AND P5, PT, R84, 0x58, P3 ;  /* 0x000000585400780c */ /* 0x000fe40001fa4270 */
[----:B------:R-:W-:-:S02]  /*13df0*/  FMNMX.FTZ R155, R39, R24, !PT ;  /* 0x00000018279b7209 */ /* 0x000fc40007810000 */
[----:B------:R-:W-:Y:S02]  /*13e00*/  FSEL R43, R43, -INF , !P4 ;  /* 0xff8000002b2b7808 */ /* 0x000fe40006000000 */
[----:B------:R-:W-:Y:S02]  /*13e10*/  ISETP.GT.AND P4, PT, R84, 0x31, P3 ;  /* 0x000000315400780c */ /* 0x000fe40001f84270 */
[C---:B------:R-:W-:Y:S02]  /*13e20*/  ISETP.LT.OR P5, PT, R85.reuse, 0x59, P5 ;  /* 0x000000595500780c */ /* 0x040fe40002fa1670 */
[----:B------:R-:W-:Y:S02]  /*13e30*/  FMNMX.FTZ R24, R42, R155, !PT ;  /* 0x0000009b2a187209 */ /* 0x000fe40007810000 */
[----:B------:R-:W-:Y:S02]  /*13e40*/  ISETP.LT.OR P4, PT, R85, 0x32, P4 ;  /* 0x000000325500780c */ /* 0x000fe40002781670 */
[----:B------:R-:W-:-:S02]  /*13e50*/  FSEL R63, R63, -INF , !P5 ;  /* 0xff8000003f3f7808 */ /* 0x000fc40006800000 */
[----:B------:R-:W-:Y:S02]  /*13e60*/  FMNMX.FTZ R155, R43, R24, !PT ;  /* 0x000000182b9b7209 */ /* 0x000fe40007810000 */
[C---:B------:R-:W-:Y:S02]  /*13e70*/  ISETP.GT.AND P5, PT, R84.reuse, 0x59, P3 ;  /* 0x000000595400780c */ /* 0x040fe40001fa4270 */
[----:B------:R-:W-:Y:S02]  /*13e80*/  FSEL R47, R47, -INF , !P4 ;  /* 0xff8000002f2f7808 */ /* 0x000fe40006000000 */
[----:B------:R-:W-:Y:S02]  /*13e90*/  ISETP.GT.AND P4, PT, R84, 0x39, P3 ;  /* 0x000000395400780c */ /* 0x000fe40001f84270 */
[----:B------:R-:W-:Y:S02]  /*13ea0*/  FMNMX.FTZ R24, R46, R155, !PT ;  /* 0x0000009b2e187209 */ /* 0x000fe40007810000 */
[----:B------:R-:W-:-:S02]  /*13eb0*/  ISETP.LT.OR P5, PT, R85, 0x5a, P5 ;  /* 0x0000005a5500780c */ /* 0x000fc40002fa1670 */
[----:B------:R-:W-:Y:S02]  /*13ec0*/  ISETP.LT.OR P4, PT, R85, 0x3a, P4 ;  /* 0x0000003a5500780c */ /* 0x000fe40002781670 */
[----:B------:R-:W-:Y:S02]  /*13ed0*/  FMNMX.FTZ R155, R47, R24, !PT ;  /* 0x000000182f9b7209 */ /* 0x000fe40007810000 */
[----:B------:R-:W-:Y:S02]  /*13ee0*/  FSEL R65, R65, -INF , !P5 ;  /* 0xff80000041417808 */ /* 0x000fe40006800000 */
[----:B------:R-:W-:Y:S02]  /*13ef0*/  ISETP.GT.AND P5, PT, R84, 0x60, P3 ;  /* 0x000000605400780c */ /* 0x000fe40001fa4270 */
[----:B------:R-:W-:Y:S02]  /*13f00*/  FSEL R9, R9, -INF , !P4 ;  /* 0xff80000009097808 */ /* 0x000fe40006000000 */
[----:B------:R-:W-:-:S02]  /*13f10*/  FMNMX.FTZ R24, R8, R155, !PT ;  /* 0x0000009b08187209 */ /* 0x000fc40007810000 */
[----:B------:R-:W-:Y:S02]  /*13f20*/  ISETP.LT.OR P5, PT, R85, 0x61, P5 ;  /* 0x000000615500780c */ /* 0x000fe40002fa1670 */
[----:B0-----:R-:W-:Y:S02]  /*13f30*/  FMNMX.FTZ R6, R7, R6, !PT ;  /* 0x0000000607067209 */ /* 0x001fe40007810000 */
[----:B------:R-:W-:Y:S02]  /*13f40*/  FMNMX.FTZ R155, R9, R24, !PT ;  /* 0x00000018099b7209 */ /* 0x000fe40007810000 */
[----:B------:R-:W-:Y:S01]  /*13f50*/  FSEL R68, R68, -INF , !P5 ;  /* 0xff80000044447808 */ /* 0x000fe20006800000 */
[----:B------:R-:W0:Y:S01]  /*13f60*/  SHFL.BFLY PT, R7, R6, 0x1, 0x1f ;  /* 0x0c201f0006077f89 */ /* 0x000e2200000e0000 */
        /* <DEDUP_REMOVED lines=14> */
[----:B0-----:R-:W-:Y:S02]  /*14050*/  FMNMX.FTZ R6, R6, R7, !PT ;  /* 0x0000000706067209 */ /* 0x001fe40007810000 */
[----:B------:R-:W-:Y:S02]  /*14060*/  FMNMX.FTZ R24, R63, R24, !PT ;  /* 0x000000183f187209 */ /* 0x000fe40007810000 */
[----:B------:R-:W-:Y:S01]  /*14070*/  FSEL R71, R71, -INF , !P5 ;  /* 0xff80000047477808 */ /* 0x000fe20006800000 */
[----:B------:R-:W-:Y:S01]  /*14080*/  FMUL.FTZ R7, R6, UR44 ;  /* 0x0000002c06077c20 */ /* 0x000fe20008410000 */
[----:B------:R-:W-:Y:S02]  /*14090*/  ISETP.GT.AND P5, PT, R84, 0x70, P3 ;  /* 0x000000705400780c */ /* 0x000fe40001fa4270 */
[----:B------:R-:W-:Y:S02]  /*140a0*/  FMNMX.FTZ R155, R65, R24, !PT ;  /* 0x00000018419b7209 */ /* 0x000fe40007810000 */
[----:B------:R-:W-:-:S02]  /*140b0*/  FSETP.NEU.FTZ.AND P4, PT, R6, -INF , PT ;  /* 0xff8000000600780b */ /* 0x000fc40003f9d000 */
[----:B------:R-:W-:Y:S02]  /*140c0*/  ISETP.LT.OR P5, PT, R85, 0x71, P5 ;  /* 0x000000715500780c */ /* 0x000fe40002fa1670 */
[----:B------:R-:W-:Y:S02]  /*140d0*/  FMNMX.FTZ R24, R68, R155, !PT ;  /* 0x0000009b44187209 */ /* 0x000fe40007810000 */
[----:B------:R-:W-:Y:S02]  /*140e0*/  FSEL R7, R7, RZ, P4 ;  /* 0x000000ff07077208 */ /* 0x000fe40002000000 */
[----:B------:R-:W-:Y:S02]  /*140f0*/  FSEL R72, R72, -INF , !P5 ;  /* 0xff80000048487808 */ /* 0x000fe40006800000 */
[----:B------:R-:W-:Y:S01]  /*14100*/  ISETP.GT.AND P5, PT, R84, 0x71, P3 ;  /* 0x000000715400780c */ /* 0x000fe20001fa4270 */
        /* <DEDUP_REMOVED lines=8> */
[--C-:B------:R-:W-:Y:S01]  /*14190*/  FFMA.FTZ R152, R79, UR44, -R7.reuse ;  /* 0x0000002c4f987c23 */ /* 0x100fe20008010807 */
[C---:B------:R-:W-:Y:S01]  /*141a0*/  ISETP.GT.AND P5, PT, R84.reuse, 0x78, P3 ;  /* 0x000000785400780c */ /* 0x040fe20001fa4270 */
[--C-:B------:R-:W-:Y:S01]  /*141b0*/  FFMA.FTZ R180, R165, UR44, -R7.reuse ;  /* 0x0000002ca5b47c23 */ /* 0x100fe20008010807 */
[----:B------:R-:W-:Y:S01]  /*141c0*/  FMNMX.FTZ R73, R71, R28, !PT ;  /* 0x0000001c47497209 */ /* 0x000fe20007810000 */
[--C-:B------:R-:W-:Y:S01]  /*141d0*/  FFMA.FTZ R29, R29, UR44, -R7.reuse ;  /* 0x0000002c1d1d7c23 */ /* 0x100fe20008010807 */
[----:B------:R-:W-:Y:S01]  /*141e0*/  ISETP.GT.AND P3, PT, R84, 0x79, P3 ;  /* 0x000000795400780c */ /* 0x000fe20001f64270 */
[--C-:B------:R-:W-:Y:S01]  /*141f0*/  FFMA.FTZ R33, R33, UR44, -R7.reuse ;  /* 0x0000002c21217c23 */ /* 0x100fe20008010807 */
[----:B------:R-:W-:Y:S01]  /*14200*/  ISETP.LT.OR P5, PT, R85, 0x79, P5 ;  /* 0x000000795500780c */ /* 0x000fe20002fa1670 */
[--C-:B------:R-:W-:Y:S01]  /*14210*/  FFMA.FTZ R35, R35, UR44, -R7.reuse ;  /* 0x0000002c23237c23 */ /* 0x100fe20008010807 */
[----:B------:R-:W-:Y:S01]  /*14220*/  FMNMX.FTZ R73, R72, R73, !PT ;  /* 0x0000004948497209 */ /* 0x000fe20007810000 */
[--C-:B------:R-:W-:Y:S01]  /*14230*/  FFMA.FTZ R172, R40, UR44, -R7.reuse ;  /* 0x0000002c28ac7c23 */ /* 0x100fe20008010807 */
[----:B------:R-:W-:Y:S01]  /*14240*/  ISETP.LT.OR P3, PT, R85, 0x7a, P3 ;  /* 0x0000007a5500780c */ /* 0x000fe20001f61670 */
[--C-:B------:R-:W-:Y:S01]  /*14250*/  FFMA.FTZ R41, R41, UR44, -R7.reuse ;  /* 0x0000002c29297c23 */ /* 0x100fe20008010807 */
[----:B------:R-:W-:Y:S01]  /*14260*/  FSEL R74, R74, -INF , !P5 ;  /* 0xff8000004a4a7808 */ /* 0x000fe20006800000 */
[--C-:B------:R-:W-:Y:S01]  /*14270*/  FFMA.FTZ R174, R44, UR44, -R7.reuse ;  /* 0x0000002c2cae7c23 */ /* 0x100fe20008010807 */
[----:B------:R-:W-:Y:S01]  /*14280*/  FMNMX.FTZ R85, R24, R73, !PT ;  /* 0x0000004918557209 */ /* 0x000fe20007810000 */
[--C-:B------:R-:W-:Y:S01]  /*14290*/  FFMA.FTZ R45, R45, UR44, -R7.reuse ;  /* 0x0000002c2d2d7c23 */ /* 0x100fe20008010807 */
[----:B------:R-:W-:Y:S01]  /*142a0*/  FSEL R34, R75, -INF , !P3 ;  /* 0xff8000004b227808 */ /* 0x000fe20005800000 */
[--C-:B------:R-:W-:Y:S01]  /*142b0*/  FFMA.FTZ R168, R48, UR44, -R7.reuse ;  /* 0x0000002c30a87c23 */ /* 0x100fe20008010807 */
[----:B------:R-:W-:Y:S01]  /*142c0*/  FMNMX.FTZ R85, R74, R85, !PT ;  /* 0x000000554a557209 */ /* 0x000fe20007810000 */
[--C-:B------:R-:W-:Y:S01]  /*142d0*/  FFMA.FTZ R49, R49, UR44, -R7.reuse ;  /* 0x0000002c31317c23 */ /* 0x100fe20008010807 */
[----:B------:R-:W-:Y:S01]  /*142e0*/  FSEL R32, R6, RZ, P4 ;  /* 0x000000ff06207208 */ /* 0x000fe20002000000 */
[--C-:B------:R-:W-:Y:S01]  /*142f0*/  FFMA.FTZ R170, R50, UR44, -R7.reuse ;  /* 0x0000002c32aa7c23 */ /* 0x100fe20008010807 */
[----:B------:R-:W-:Y:S01]  /*14300*/  FMNMX.FTZ R85, R34, R85, !PT ;  /* 0x0000005522557209 */ /* 0x000fe20007810000 */
[--C-:B------:R-:W-:Y:S01]  /*14310*/  FFMA.FTZ R51, R51, UR44, -R7.reuse ;  /* 0x0000002c33337c23 */ /* 0x100fe20008010807 */
[----:B------:R-:W-:Y:S01]  /*14320*/  FFMA.FTZ R164, R54, UR44, -R7 ;  /* 0x0000002c36a47c23 */ /* 0x000fe20008010807 */
[----:B------:R-:W-:Y:S01]  /*14330*/  FADD.FTZ R32, -R32, R11 ;  /* 0x0000000b20207221 */ /* 0x000fe20000010100 */
[--C-:B------:R-:W-:Y:S01]  /*14340*/  FFMA.FTZ R55, R55, UR44, -R7.reuse ;  /* 0x0000002c37377c23 */ /* 0x100fe20008010807 */
[----:B------:R-:W0:Y:S01]  /*14350*/  SHFL.BFLY PT, R28, R85, 0x2, 0x1f ;  /* 0x0c401f00551c7f89 */ /* 0x000e2200000e0000 */
[--C-:B------:R-:W-:Y:S01]  /*14360*/  FFMA.FTZ R166, R58, UR44, -R7.reuse ;  /* 0x0000002c3aa67c23 */ /* 0x100fe20008010807 */
        /* <DEDUP_REMOVED lines=11> */
[----:B------:R-:W-:Y:S08]  /*14420*/  MUFU.EX2 R87, R87 ;  /* 0x0000005700577308 */ /* 0x000ff00000000800 */
[----:B------:R-:W-:Y:S01]  /*14430*/  MUFU.EX2 R180, R180 ;  /* 0x000000b400b47308 */ /* 0x000fe20000000800 */
[----:B0-----:R-:W-:Y:S01]  /*14440*/  FMNMX.FTZ R28, R85, R28, !PT ;  /* 0x0000001c551c7209 */ /* 0x001fe20007810000 */
[----:B------:R-:W-:-:S04]  /*14450*/  FFMA.FTZ R85, R78, UR44, -R7 ;  /* 0x0000002c4e557c23 */ /* 0x000fc80008010807 */
[----:B------:R-:W0:Y:S02]  /*14460*/  SHFL.BFLY PT, R155, R28, 0x1, 0x1f ;  /* 0x0c201f001c9b7f89 */ /* 0x000e2400000e0000 */
[----:B------:R-:W-:Y:S08]  /*14470*/  MUFU.EX2 R182, R182 ;  /* 0x000000b600b67308 */ /* 0x000ff00000000800 */
[----:B------:R-:W-:Y:S08]  /*14480*/  MUFU.EX2 R29, R29 ;  /* 0x0000001d001d7308 */ /* 0x000ff00000000800 */
[----:B------:R-:W-:Y:S01]  /*14490*/  MUFU.EX2 R176, R176 ;  /* 0x000000b000b07308 */ /* 0x000fe20000000800 */
[----:B0-----:R-:W-:Y:S01]  /*144a0*/  FMNMX.FTZ R7, R28, R155, !PT ;  /* 0x0000009b1c077209 */ /* 0x001fe20007810000 */
[----:B------:R-:W-:-:S06]  /*144b0*/  FMUL.FTZ R28, R32, UR44 ;  /* 0x0000002c201c7c20 */ /* 0x000fcc0008410000 */
[----:B------:R-:W-:Y:S01]  /*144c0*/  MUFU.EX2 R33, R33 ;  /* 0x0000002100217308 */ /* 0x000fe20000000800 */
[C---:B------:R-:W-:Y:S01]  /*144d0*/  FSETP.NEU.FTZ.AND P3, PT, R7.reuse, -INF , PT ;  /* 0xff8000000700780b */ /* 0x040fe20003f7d000 */
[----:B------:R-:W-:-:S06]  /*144e0*/  FMUL.FTZ R44, R7, UR44 ;  /* 0x0000002c072c7c20 */ /* 0x000fcc0008410000 */
[----:B------:R-:W0:Y:S01]  /*144f0*/  MUFU.EX2 R28, R28 ;  /* 0x0000001c001c7308 */ /* 0x000e220000000800 */
[----:B------:R-:W-:-:S05]  /*14500*/  FSEL R44, R44, RZ, P3 ;  /* 0x000000ff2c2c7208 */ /* 0x000fca0001800000 */
[--C-:B------:R-:W-:Y:S01]  /*14510*/  FFMA.FTZ R32, R25, UR44, -R44.reuse ;  /* 0x0000002c19207c23 */ /* 0x100fe2000801082c */
[----:B------:R-:W-:Y:S01]  /*14520*/  FFMA.FTZ R171, R8, UR44, -R44 ;  /* 0x0000002c08ab7c23 */ /* 0x000fe2000801082c */
[----:B------:R-:W1:Y:S01]  /*14530*/  MUFU.EX2 R178, R178 ;  /* 0x000000b200b27308 */ /* 0x000e620000000800 */
[----:B------:R-:W-:Y:S02]  /*14540*/  @!P1 IMAD R8, R184, 0x8, R2 ;  /* 0x00000008b8089824 */ /* 0x000fe400078e0202 */
[--C-:B------:R-:W-:Y:S01]  /*14550*/  FFMA.FTZ R183, R26, UR44, -R44.reuse ;  /* 0x0000002c1ab77c23 */ /* 0x100fe2000801082c */
[--C-:B------:R-:W-:Y:S01]  /*14560*/  FFMA.FTZ R26, R27, UR44, -R44.reuse ;  /* 0x0000002c1b1a7c23 */ /* 0x100fe2000801082c */
[--C-:B------:R-:W-:Y:S01]  /*14570*/  FFMA.FTZ R181, R153, UR44, -R44.reuse ;  /* 0x0000002c99b57c23 */ /* 0x100fe2000801082c */
[----:B------:R-:W-:Y:S02]  /*14580*/  @!P1 VIADD R8, R8, 0x28860 ;  /* 0x0002886008089836 */ /* 0x000fe40000000000 */
[--C-:B------:R-:W-:Y:S01]  /*14590*/  FFMA.FTZ R9, R9, UR44, -R44.reuse ;  /* 0x0000002c09097c23 */ /* 0x100fe2000801082c */
[--C-:B------:R-:W-:Y:S01]  /*145a0*/  FFMA.FTZ R177, R30, UR44, -R44.reuse ;  /* 0x0000002c1eb17c23 */ /* 0x100fe2000801082c */
[----:B------:R-:W2:Y:S01]  /*145b0*/  MUFU.EX2 R35, R35 ;  /* 0x0000002300237308 */ /* 0x000ea20000000800 */
[----:B0-----:R-:W-:Y:S01]  /*145c0*/  FFMA.FTZ R25, R28, R4, R87 ;  /* 0x000000041c197223 */ /* 0x001fe20000010057 */
[--C-:B------:R-:W-:Y:S01]  /*145d0*/  FFMA.FTZ R30, R31, UR44, -R44.reuse ;  /* 0x0000002c1f1e7c23 */ /* 0x100fe2000801082c */
[--C-:B------:R-:W-:Y:S01]  /*145e0*/  FFMA.FTZ R179, R36, UR44, -R44.reuse ;  /* 0x0000002c24b37c23 */ /* 0x100fe2000801082c */
[--C-:B------:R-:W-:Y:S01]  /*145f0*/  FFMA.FTZ R36, R37, UR44, -R44.reuse ;  /* 0x0000002c25247c23 */ /* 0x100fe2000801082c */
[----:B------:R-:W-:Y:S01]  /*14600*/  FADD.FTZ R25, R180, R25 ;  /* 0x00000019b4197221 */ /* 0x000fe20000010000 */
[--C-:B------:R-:W-:Y:S01]  /*14610*/  FFMA.FTZ R173, R38, UR44, -R44.reuse ;  /* 0x0000002c26ad7c23 */ /* 0x100fe2000801082c */
[--C-:B------:R-:W-:Y:S01]  /*14620*/  FFMA.FTZ R38, R39, UR44, -R44.reuse ;  /* 0x0000002c27267c23 */ /* 0x100fe2000801082c */
[----:B------:R-:W0:Y:S01]  /*14630*/  MUFU.EX2 R172, R172 ;  /* 0x000000ac00ac7308 */ /* 0x000e220000000800 */
[----:B------:R-:W-:Y:S01]  /*14640*/  FADD.FTZ R4, R182, R25 ;  /* 0x00000019b6047221 */ /* 0x000fe20000010000 */
[--C-:B------:R-:W-:Y:S01]  /*14650*/  FFMA.FTZ R175, R42, UR44, -R44.reuse ;  /* 0x0000002c2aaf7c23 */ /* 0x100fe2000801082c */
[--C-:B------:R-:W-:Y:S01]  /*14660*/  FFMA.FTZ R169, R46, UR44, -R44.reuse ;  /* 0x0000002c2ea97c23 */ /* 0x100fe2000801082c */
[----:B------:R-:W-:Y:S01]  /*14670*/  FFMA.FTZ R40, R43, UR44, -R44 ;  /* 0x0000002c2b287c23 */ /* 0x000fe2000801082c */
[----:B------:R-:W-:Y:S01]  /*14680*/  FADD.FTZ R25, R29, R4 ;  /* 0x000000041d197221 */ /* 0x000fe20000010000 */
[--C-:B------:R-:W-:Y:S01]  /*14690*/  FFMA.FTZ R42, R47, UR44, -R44.reuse ;  /* 0x0000002c2f2a7c23 */ /* 0x100fe2000801082c */
[--C-:B------:R-:W-:Y:S01]  /*146a0*/  FFMA.FTZ R165, R52, UR44, -R44.reuse ;  /* 0x0000002c34a57c23 */ /* 0x100fe2000801082c */
[----:B------:R-:W3:Y:S01]  /*146b0*/  MUFU.EX2 R41, R41 ;  /* 0x0000002900297308 */ /* 0x000ee20000000800 */
[----:B------:R-:W-:Y:S01]  /*146c0*/  FADD.FTZ R4, R176, R25 ;  /* 0x00000019b0047221 */ /* 0x000fe20000010000 */
[--C-:B------:R-:W-:Y:S01]  /*146d0*/  FFMA.FTZ R46, R53, UR44, -R44.reuse ;  /* 0x0000002c352e7c23 */ /* 0x100fe2000801082c */
[--C-:B------:R-:W-:Y:S01]  /*146e0*/  FFMA.FTZ R167, R56, UR44, -R44.reuse ;  /* 0x0000002c38a77c23 */ /* 0x100fe2000801082c */
[----:B------:R-:W-:Y:S01]  /*146f0*/  FFMA.FTZ R57, R57, UR44, -R44 ;  /* 0x0000002c39397c23 */ /* 0x000fe2000801082c */
[----:B------:R-:W-:Y:S01]  /*14700*/  FADD.FTZ R25, R33, R4 ;  /* 0x0000000421197221 */ /* 0x000fe20000010000 */
[--C-:B------:R-:W-:Y:S01]  /*14710*/  FFMA.FTZ R161, R59, UR44, -R44.reuse ;  /* 0x0000002c3ba17c23 */ /* 0x100fe2000801082c */
[--C-:B------:R-:W-:Y:S01]  /*14720*/  FFMA.FTZ R61, R61, UR44, -R44.reuse ;  /* 0x0000002c3d3d7c23 */ /* 0x100fe2000801082c */
[----:B------:R-:W4:Y:S01]  /*14730*/  MUFU.EX2 R174, R174 ;  /* 0x000000ae00ae7308 */ /* 0x000f220000000800 */
[----:B-1----:R-:W-:Y:S01]  /*14740*/  FADD.FTZ R4, R178, R25 ;  /* 0x00000019b2047221 */ /* 0x002fe20000010000 */
[--C-:B------:R-:W-:Y:S01]  /*14750*/  FFMA.FTZ R63, R63, UR44, -R44.reuse ;  /* 0x0000002c3f3f7c23 */ /* 0x100fe2000801082c */
[--C-:B------:R-:W-:Y:S01]  /*14760*/  FFMA.FTZ R65, R65, UR44, -R44.reuse ;  /* 0x0000002c41417c23 */ /* 0x100fe2000801082c */
[----:B------:R-:W-:Y:S01]  /*14770*/  FFMA.FTZ R68, R68, UR44, -R44 ;  /* 0x0000002c44447c23 */ /* 0x000fe2000801082c */
[----:B--2---:R-:W-:Y:S01]  /*14780*/  FADD.FTZ R25, R35, R4 ;  /* 0x0000000423197221 */ /* 0x004fe20000010000 */
[--C-:B------:R-:W-:Y:S01]  /*14790*/  FFMA.FTZ R69, R69, UR44, -R44.reuse ;  /* 0x0000002c45457c23 */ /* 0x100fe2000801082c */
[--C-:B------:R-:W-:Y:S01]  /*147a0*/  FFMA.FTZ R70, R70, UR44, -R44.reuse ;  /* 0x0000002c46467c23 */ /* 0x100fe2000801082c */
[----:B------:R-:W1:Y:S01]  /*147b0*/  MUFU.EX2 R45, R45 ;  /* 0x0000002d002d7308 */ /* 0x000e620000000800 */
[----:B0-----:R-:W-:Y:S01]  /*147c0*/  FADD.FTZ R4, R172, R25 ;  /* 0x00000019ac047221 */ /* 0x001fe20000010000 */
[--C-:B------:R-:W-:Y:S01]  /*147d0*/  FFMA.FTZ R71, R71, UR44, -R44.reuse ;  /* 0x0000002c47477c23 */ /* 0x100fe2000801082c */
[--C-:B------:R-:W-:Y:S01]  /*147e0*/  FFMA.FTZ R72, R72, UR44, -R44.reuse ;  /* 0x0000002c48487c23 */ /* 0x100fe2000801082c */
[----:B------:R-:W-:Y:S01]  /*147f0*/  FFMA.FTZ R24, R24, UR44, -R44 ;  /* 0x0000002c18187c23 */ /* 0x000fe2000801082c */
[----:B---3--:R-:W-:Y:S01]  /*14800*/  FADD.FTZ R25, R41, R4 ;  /* 0x0000000429197221 */ /* 0x008fe20000010000 */
[--C-:B------:R-:W-:Y:S01]  /*14810*/  FFMA.FTZ R74, R74, UR44, -R44.reuse ;  /* 0x0000002c4a4a7c23 */ /* 0x100fe2000801082c */
[----:B------:R-:W-:Y:S01]  /*14820*/  FFMA.FTZ R34, R34, UR44, -R44 ;  /* 0x0000002c22227c23 */ /* 0x000fe2000801082c */
[----:B------:R-:W0:Y:S01]  /*14830*/  MUFU.EX2 R168, R168 ;  /* 0x000000a800a87308 */ /* 0x000e220000000800 */
[----:B----4-:R-:W-:Y:S01]  /*14840*/  FADD.FTZ R4, R174, R25 ;  /* 0x00000019ae047221 */ /* 0x010fe20000010000 */
[----:B------:R-:W-:Y:S01]  /*14850*/  FSEL R25, R7, RZ, P3 ;  /* 0x000000ff07197208 */ /* 0x000fe20001800000 */
[----:B------:R-:W-:Y:S01]  /*14860*/  FMUL.FTZ R88, R88, R28 ;  /* 0x0000001c58587220 */ /* 0x000fe20000410000 */
[----:B------:R-:W-:Y:S01]  /*14870*/  ISETP.GT.AND P3, PT, R3, R14, PT ;  /* 0x0000000e0300720c */ /* 0x000fe20003f64270 */
[----:B------:R-:W-:Y:S01]  /*14880*/  FMUL.FTZ R89, R89, R28 ;  /* 0x0000001c59597220 */ /* 0x000fe20000410000 */
[----:B------:R-:W-:Y:S01]  /*14890*/  F2FP.F16.F32.PACK_AB R180, R180, R87 ;  /* 0x00000057b4b4723e */ /* 0x000fe200000000ff */
[----:B------:R-:W-:Y:S01]  /*148a0*/  FADD.FTZ R25, -R25, R10 ;  /* 0x0000000a19197221 */ /* 0x000fe20000010100 */
[----:B------:R-:W2:Y:S01]  /*148b0*/  MUFU.EX2 R49, R49 ;  /* 0x0000003100317308 */ /* 0x000ea20000000800 */
[----:B-1----:R-:W-:Y:S01]  /*148c0*/  FADD.FTZ R27, R45, R4 ;  /* 0x000000042d1b7221 */ /* 0x002fe20000010000 */
[----:B------:R-:W-:Y:S01]  /*148d0*/  F2FP.F16.F32.PACK_AB R182, R29, R182 ;  /* 0x000000b61db6723e */ /* 0x000fe200000000ff */
[----:B------:R-:W-:Y:S01]  /*148e0*/  FMUL.FTZ R92, R92, R28 ;  /* 0x0000001c5c5c7220 */ /* 0x000fe20000410000 */
[----:B------:R-:W-:Y:S01]  /*148f0*/  F2FP.F16.F32.PACK_AB R176, R33, R176 ;  /* 0x000000b021b0723e */ /* 0x000fe200000000ff */
[----:B------:R-:W-:Y:S01]  /*14900*/  FMUL.FTZ R93, R93, R28 ;  /* 0x0000001c5d5d7220 */ /* 0x000fe20000410000 */
[----:B------:R-:W-:Y:S01]  /*14910*/  F2FP.F16.F32.PACK_AB R178, R35, R178 ;  /* 0x000000b223b2723e */ /* 0x000fe200000000ff */
[----:B------:R-:W-:Y:S01]  /*14920*/  FMUL.FTZ R96, R96, R28 ;  /* 0x0000001c60607220 */ /* 0x000fe20000410000 */
[----:B------:R-:W1:Y:S01]  /*14930*/  MUFU.EX2 R170, R170 ;  /* 0x000000aa00aa7308 */ /* 0x000e620000000800 */
[----:B0-----:R-:W-:Y:S01]  /*14940*/  FADD.FTZ R4, R168, R27 ;  /* 0x0000001ba8047221 */ /* 0x001fe20000010000 */
[----:B------:R-:W-:Y:S01]  /*14950*/  @!P1 PRMT R27, RZ, 0x654, R8 ;  /* 0x00000654ff1b9816 */ /* 0x000fe20000000008 */
[----:B------:R-:W-:Y:S01]  /*14960*/  FMUL.FTZ R8, R25, UR44 ;  /* 0x0000002c19087c20 */ /* 0x000fe20008410000 */
[----:B------:R-:W-:Y:S01]  /*14970*/  F2FP.F16.F32.PACK_AB R172, R41, R172 ;  /* 0x000000ac29ac723e */ /* 0x000fe200000000ff */
[----:B------:R-:W-:Y:S01]  /*14980*/  FMUL.FTZ R97, R97, R28 ;  /* 0x0000001c61617220 */ /* 0x000fe20000410000 */
[----:B------:R0:W-:Y:S01]  /*14990*/  @!P1 SYNCS.ARRIVE.TRANS64.RED.A1T0 RZ, [R27+URZ], RZ ;  /* 0x000000ff1bff99a7 */ /* 0x0001e2000810043f */
[----:B------:R-:W-:Y:S01]  /*149a0*/  F2FP.F16.F32.PACK_AB R174, R45, R174 ;  /* 0x000000ae2dae723e */ /* 0x000fe200000000ff */
[----:B------:R-:W3:Y:S01]  /*149b0*/  MUFU.EX2 R51, R51 ;  /* 0x0000003300337308 */ /* 0x000ee20000000800 */
[C---:B--2---:R-:W-:Y:S01]  /*149c0*/  FADD.FTZ R25, R49.reuse, R4 ;  /* 0x0000000431197221 */ /* 0x044fe20000010000 */
[----:B------:R-:W-:Y:S01]  /*149d0*/  F2FP.F16.F32.PACK_AB R168, R49, R168 ;  /* 0x000000a831a8723e */ /* 0x000fe200000000ff */
[-C--:B------:R-:W-:Y:S01]  /*149e0*/  FMUL.FTZ R100, R100, R28.reuse ;  /* 0x0000001c64647220 */ /* 0x080fe20000410000 */
[-C--:B------:R-:W-:Y:S01]  /*149f0*/  FMUL.FTZ R101, R101, R28.reuse ;  /* 0x0000001c65657220 */ /* 0x080fe20000410000 */
[-C--:B------:R-:W-:Y:S01]  /*14a00*/  FMUL.FTZ R104, R104, R28.reuse ;  /* 0x0000001c68687220 */ /* 0x080fe20000410000 */
[-C--:B------:R-:W-:Y:S01]  /*14a10*/  FMUL.FTZ R105, R105, R28.reuse ;  /* 0x0000001c69697220 */ /* 0x080fe20000410000 */
[-C--:B------:R-:W-:Y:S01]  /*14a20*/  FMUL.FTZ R108, R108, R28.reuse ;  /* 0x0000001c6c6c7220 */ /* 0x080fe20000410000 */
[----:B------:R-:W-:Y:S01]  /*14a30*/  MUFU.EX2 R164, R164 ;  /* 0x000000a400a47308 */ /* 0x000fe20000000800 */
[----:B-1----:R-:W-:Y:S01]  /*14a40*/  FADD.FTZ R4, R170, R25 ;  /* 0x00000019aa047221 */ /* 0x002fe20000010000 */
[-C--:B------:R-:W-:Y:S01]  /*14a50*/  FMUL.FTZ R109, R109, R28.reuse ;  /* 0x0000001c6d6d7220 */ /* 0x080fe20000410000 */
[-C--:B------:R-:W-:Y:S01]  /*14a60*/  FMUL.FTZ R112, R112, R28.reuse ;  /* 0x0000001c70707220 */ /* 0x080fe20000410000 */
[-C--:B------:R-:W-:Y:S01]  /*14a70*/  FMUL.FTZ R113, R113, R28.reuse ;  /* 0x0000001c71717220 */ /* 0x080fe20000410000 */
[-C--:B------:R-:W-:Y:S01]  /*14a80*/  FMUL.FTZ R116, R116, R28.reuse ;  /* 0x0000001c74747220 */ /* 0x080fe20000410000 */
[-C--:B------:R-:W-:Y:S01]  /*14a90*/  FMUL.FTZ R117, R117, R28.reuse ;  /* 0x0000001c75757220 */ /* 0x080fe20000410000 */
[----:B------:R-:W-:Y:S01]  /*14aa0*/  FMUL.FTZ R120, R120, R28 ;  /* 0x0000001c78787220 */ /* 0x000fe20000410000 */
[----:B------:R-:W-:Y:S01]  /*14ab0*/  MUFU.EX2 R55, R55 ;  /* 0x0000003700377308 */ /* 0x000fe20000000800 */
[----:B---3--:R-:W-:Y:S01]  /*14ac0*/  F2FP.F16.F32.PACK_AB R170, R51, R170 ;  /* 0x000000aa33aa723e */ /* 0x008fe200000000ff */
        /* <DEDUP_REMOVED lines=16> */
[----:B------:R-:W-:Y:S01]  /*14bd0*/  FMUL.FTZ R149, R149, R28 ;  /* 0x0000001c95957220 */ /* 0x000fe20000410000 */
[----:B------:R-:W-:-:S02]  /*14be0*/  VIADD R3, R3, 0xffffffff ;  /* 0xffffffff03037836 */ /* 0x000fc40000000000 */
[----:B------:R-:W-:-:S03]  /*14bf0*/  IMAD.MOV.U32 R184, RZ, RZ, R21 ;  /* 0x000000ffffb87224 */ /* 0x000fc600078e0015 */
[----:B------:R-:W1:Y:S08]  /*14c00*/  MUFU.EX2 R8, R8 ;  /* 0x0000000800087308 */ /* 0x000e700000000800 */
[----:B------:R-:W2:Y:S08]  /*14c10*/  MUFU.EX2 R73, R60 ;  /* 0x0000003c00497308 */ /* 0x000eb00000000800 */
[----:B------:R3:W-:Y:S01]  /*14c20*/  MUFU.EX2 R10, R9 ;  /* 0x00000009000a7308 */ /* 0x0007e20000000800 */
[-C--:B-1----:R-:W-:Y:S01]  /*14c30*/  FMUL.FTZ R90, R90, R8.reuse ;  /* 0x000000085a5a7220 */ /* 0x082fe20000410000 */
        /* <DEDUP_REMOVED lines=10> */
[----:B------:R-:W-:Y:S01]  /*14ce0*/  FMUL.FTZ R107, R107, R8 ;  /* 0x000000086b6b7220 */ /* 0x000fe20000410000 */
[----:B------:R-:W-:Y:S01]  /*14cf0*/  FADD.FTZ R4, R164, R9 ;  /* 0x00000009a4047221 */ /* 0x000fe20000010000 */
[C---:B------:R-:W-:Y:S01]  /*14d00*/  F2FP.F16.F32.PACK_AB R164, R55.reuse, R164 ;  /* 0x000000a437a4723e */ /* 0x040fe200000000ff */
[-C--:B------:R-:W-:Y:S01]  /*14d10*/  FMUL.FTZ R110, R110, R8.reuse ;  /* 0x000000086e6e7220 */ /* 0x080fe20000410000 */
[----:B------:R-:W3:Y:S01]  /*14d20*/  MUFU.EX2 R160, R160 ;  /* 0x000000a000a07308 */ /* 0x000ee20000000800 */
[----:B------:R-:W-:Y:S01]  /*14d30*/  FADD.FTZ R9, R55, R4 ;  /* 0x0000000437097221 */ /* 0x000fe20000010000 */
[-C--:B------:R-:W-:Y:S01]  /*14d40*/  FMUL.FTZ R111, R111, R8.reuse ;  /* 0x000000086f6f7220 */ /* 0x080fe20000410000 */
[-C--:B------:R-:W-:Y:S01]  /*14d50*/  FMUL.FTZ R114, R114, R8.reuse ;  /* 0x0000000872727220 */ /* 0x080fe20000410000 */
[----:B------:R-:W-:Y:S01]  /*14d60*/  FMUL.FTZ R115, R115, R8 ;  /* 0x0000000873737220 */ /* 0x000fe20000410000 */
[----:B------:R-:W-:Y:S01]  /*14d70*/  FADD.FTZ R4, R166, R9 ;  /* 0x00000009a6047221 */ /* 0x000fe20000010000 */
[----:B------:R-:W-:Y:S01]  /*14d80*/  FFMA.FTZ R9, R8, R0, R181 ;  /* 0x0000000008097223 */ /* 0x000fe200000100b5 */
[C---:B--2---:R-:W-:Y:S01]  /*14d90*/  F2FP.F16.F32.PACK_AB R166, R73.reuse, R166 ;  /* 0x000000a649a6723e */ /* 0x044fe200000000ff */
[----:B------:R-:W2:Y:S01]  /*14da0*/  MUFU.EX2 R183, R183 ;  /* 0x000000b700b77308 */ /* 0x000ea20000000800 */
[----:B------:R-:W-:Y:S01]  /*14db0*/  FADD.FTZ R25, R73, R4 ;  /* 0x0000000449197221 */ /* 0x000fe20000010000 */
[C---:B-1----:R-:W-:Y:S01]  /*14dc0*/  FADD.FTZ R0, R32.reuse, R9 ;  /* 0x0000000920007221 */ /* 0x042fe20000010000 */
[----:B------:R-:W-:Y:S01]  /*14dd0*/  F2FP.F16.F32.PACK_AB R181, R32, R181 ;  /* 0x000000b520b5723e */ /* 0x000fe200000000ff */
        /* <DEDUP_REMOVED lines=19> */
[----:B------:R-:W-:Y:S01]  /*14f10*/  FMUL.FTZ R147, R147, R8 ;  /* 0x0000000893937220 */ /* 0x000fe20000410000 */
[----:B------:R-:W2:Y:S01]  /*14f20*/  MUFU.EX2 R162, R162 ;  /* 0x000000a200a27308 */ /* 0x000ea20000000800 */
[C---:B-1----:R-:W-:Y:S01]  /*14f30*/  FADD.FTZ R25, R75.reuse, R4 ;  /* 0x000000044b197221 */ /* 0x042fe20000010000 */
[----:B------:R-:W-:Y:S01]  /*14f40*/  F2FP.F16.F32.PACK_AB R160, R75, R160 ;  /* 0x000000a04ba0723e */ /* 0x000fe200000000ff */
[-C--:B------:R-:W-:Y:S01]  /*14f50*/  FMUL.FTZ R150, R150, R8.reuse ;  /* 0x0000000896967220 */ /* 0x080fe20000410000 */
[----:B------:R-:W-:-:S04]  /*14f60*/  FMUL.FTZ R151, R151, R8 ;  /* 0x0000000897977220 */ /* 0x000fc80000410000 */
        /* <DEDUP_REMOVED lines=24> */
[----:B---3--:R-:W-:-:S07]  /*150f0*/  FADD.FTZ R48, R158, R25 ;  /* 0x000000199e307221 */ /* 0x008fce0000010000 */
        /* <DEDUP_REMOVED lines=24> */
[----:B------:R-:W-:Y:S02]  /*15280*/  F2FP.F16.F32.PACK_AB R154, R11, R154 ;  /* 0x0000009a0b9a723e */ /* 0x000fe400000000ff */
[----:B------:R-:W-:-:S04]  /*15290*/  MOV R11, R6 ;  /* 0x00000006000b7202 */ /* 0x000fc80000000f00 */
[----:B------:R-:W2:Y:S01]  /*152a0*/  MUFU.EX2 R165, R165 ;  /* 0x000000a500a57308 */ /* 0x000ea20000000800 */
[C---:B-1----:R-:W-:Y:S01]  /*152b0*/  FADD.FTZ R48, R42.reuse, R9 ;  /* 0x000000092a307221 */ /* 0x042fe20000010000 */
[----:B------:R-:W-:-:S06]  /*152c0*/  F2FP.F16.F32.PACK_AB R169, R42, R169 ;  /* 0x000000a92aa9723e */ /* 0x000fcc00000000ff */
[----:B------:R-:W1:Y:S01]  /*152d0*/  MUFU.EX2 R46, R46 ;  /* 0x0000002e002e7308 */ /* 0x000e620000000800 */
[----:B---3--:R-:W-:Y:S01]  /*152e0*/  FADD.FTZ R9, R171, R48 ;  /* 0x00000030ab097221 */ /* 0x008fe20000010000 */
[----:B------:R-:W-:-:S03]  /*152f0*/  F2FP.F16.F32.PACK_AB R171, R10, R171 ;  /* 0x000000ab0aab723e */ /* 0x000fc600000000ff */
[----:B------:R-:W-:Y:S01]  /*15300*/  FADD.FTZ R48, R10, R9 ;  /* 0x000000090a307221 */ /* 0x000fe20000010000 */
[----:B------:R-:W-:Y:S02]  /*15310*/  IMAD.MOV.U32 R10, RZ, RZ, R7 ;  /* 0x000000ffff0a7224 */ /* 0x000fe400078e0007 */
[----:B------:R-:W3:Y:S01]  /*15320*/  MUFU.EX2 R167, R167 ;  /* 0x000000a700a77308 */ /* 0x000ee20000000800 */
[----:B--2---:R-:W-:-:S07]  /*15330*/  FADD.FTZ R9, R165, R48 ;  /* 0x00000030a5097221 */ /* 0x004fce0000010000 */
        /* <DEDUP_REMOVED lines=36> */
[----:B0-----:R-:W-:Y:S06]  /*15580*/  @P3 BRA `(.L_x_1538) ;  /* 0xffffffc400883947 */ /* 0x001fec000383ffff */
[----:B------:R-:W-:Y:S02]  /*15590*/  IMAD.MOV.U32 R10, RZ, RZ, R7 ;  /* 0x000000ffff0a7224 */ /* 0x000fe400078e0007 */
[----:B------:R-:W-:Y:S02]  /*155a0*/  IMAD.MOV.U32 R11, RZ, RZ, R6 ;  /* 0x000000ffff0b7224 */ /* 0x000fe400078e0006 */
[----:B------:R-:W-:Y:S02]  /*155b0*/  IMAD.MOV.U32 R184, RZ, RZ, R21 ;  /* 0x000000ffffb87224 */ /* 0x000fe400078e0015 */
[----:B------:R-:W-:-:S07]  /*155c0*/  IMAD.MOV.U32 R186, RZ, RZ, R199 ;  /* 0x000000ffffba7224 */ /* 0x000fce00078e00c7 */
.L_x_1520:
[----:B------:R-:W0:Y:S01]  /*155d0*/  LDC R13, c[0x0][0x9e4] ;  /* 0x00027900ff0d7b82 */ /* 0x000e220000000800 */
[----:B------:R-:W-:Y:S01]  /*155e0*/  IADD3 R6, R192, 0x80, -R193 ;  /* 0x00000080c0067810 */ /* 0x000fe20007ffe8c1 */
[----:B------:R-:W-:-:S04]  /*155f0*/  ULDC UR6, c[0x0][0x9dc] ;  /* 0x0002770000067ab9 */ /* 0x000fc80000000800 */
[----:B------:R-:W-:-:S05]  /*15600*/  IMAD R6, R197, 0x80, R6 ;  /* 0x00000080c5067824 */ /* 0x000fca00078e0206 */
[----:B------:R-:W-:Y:S02]  /*15610*/  IADD3 R7, R6, -UR6, RZ ;  /* 0x8000000606077c10 */ /* 0x000fe4000fffe0ff */
[----:B0-----:R-:W-:-:S13]  /*15620*/  ISETP.GE.AND P5, PT, R13, 0x1, PT ;  /* 0x000000010d00780c */ /* 0x001fda0003fa6270 */
[----:B------:R-:W-:Y:S05]  /*15630*/  @!P5 BRA `(.L_x_1539) ;  /* 0x000000000044d947 */ /* 0x000fea0003800000 */
        /* <DEDUP_REMOVED lines=10> */
.L_x_1541:
[----:B------:R-:W-:-:S13]  /*156e0*/  ISETP.NE.AND P2, PT, R13, 0x1, PT ;  /* 0x000000010d00780c */ /* 0x000fda0003f45270 */
[----:B------:R-:W0:Y:S02]  /*156f0*/  @P2 LDC.64 R8, c[0x0][0x9e8] ;  /* 0x00027a00ff082b82 */ /* 0x000e240000000a00 */
[----:B0-----:R-:W-:-:S05]  /*15700*/  @P2 IMAD.HI.U32 R8, R6, R8, RZ ;  /* 0x0000000806082227 */ /* 0x001fca00078e00ff */
[----:B------:R-:W-:-:S07]  /*15710*/  @P2 SHF.R.U32.HI R6, RZ, R9, R8 ;  /* 0x00000009ff062219 */ /* 0x000fce0000011608 */
.L_x_1542:
[----:B------:R-:W-:Y:S05]  /*15720*/  BSYNC B0 ;  /* 0x0000000000007941 */ /* 0x000fea0003800000 */
.L_x_1540:
[----:B------:R-:W-:-:S05]  /*15730*/  IMAD R6, R6, R13, RZ ;  /* 0x0000000d06067224 */ /* 0x000fca00078e02ff */
[----:B------:R-:W-:-:S07]  /*15740*/  VIMNMX R7, R7, R6, !PT ;  /* 0x0000000607077248 */ /* 0x000fce0007fe0100 */
.L_x_1539:
[----:B------:R-:W-:-:S05]  /*15750*/  VIADD R7, R7, 0x7f ;  /* 0x0000007f07077836 */ /* 0x000fca0000000000 */
[----:B------:R-:W-:-:S04]  /*15760*/  SHF.R.S32.HI R6, RZ, 0x1f, R7 ;  /* 0x0000001fff067819 */ /* 0x000fc80000011407 */
[----:B------:R-:W-:-:S04]  /*15770*/  LEA.HI R6, R6, R7, RZ, 0x7 ;  /* 0x0000000706067211 */ /* 0x000fc800078f38ff */
[----:B------:R-:W-:-:S04]  /*15780*/  SHF.R.S32.HI R7, RZ, 0x7, R6 ;  /* 0x00000007ff077819 */ /* 0x000fc80000011406 */
[----:B------:R-:W-:-:S04]  /*15790*/  VIMNMX R14, R198, R7, !PT ;  /* 0x00000007c60e7248 */ /* 0x000fc80007fe0100 */
[----:B------:R-:W-:-:S13]  /*157a0*/  ISETP.GE.AND P2, PT, R3, R14, PT ;  /* 0x0000000e0300720c */ /* 0x000fda0003f46270 */
[----:B------:R-:W-:Y:S05]  /*157b0*/  @!P2 BRA `(.L_x_1543) ;  /* 0x000000280084a947 */ /* 0x000fea0003800000 */
[----:B------:R-:W-:Y:S02]  /*157c0*/  IMAD.MOV.U32 R13, RZ, RZ, R10 ;  /* 0x000000ffff0d7224 */ /* 0x000fe400078e000a */
[----:B------:R-:W-:Y:S02]  /*157d0*/  IMAD.MOV.U32 R12, RZ, RZ, R11 ;  /* 0x000000ffff0c7224 */ /* 0x000fe400078e000b */
[----:B------:R-:W-:Y:S02]  /*157e0*/  IMAD.MOV.U32 R20, RZ, RZ, R186 ;  /* 0x000000ffff147224 */ /* 0x000fe400078e00ba */
[----:B------:R-:W-:-:S07]  /*157f0*/  IMAD.MOV.U32 R15, RZ, RZ, R184 ;  /* 0x000000ffff0f7224 */ /* 0x000fce00078e00b8 */
.L_x_1553:
        /* <DEDUP_REMOVED lines=10> */
.L_x_1545:
[----:B------:R-:W-:Y:S02]  /*158a0*/  LEA R6, R184, R2, 0x3 ;  /* 0x00000002b8067211 */ /* 0x000fe400078e18ff */
[----:B------:R-:W-:-:S04]  /*158b0*/  SHF.L.U32 R7, R186, 0x1f, RZ ;  /* 0x0000001fba077819 */ /* 0x000fc800000006ff */
[----:B------:R0:W1:Y:S01]  /*158c0*/  SYNCS.PHASECHK.TRANS64.TRYWAIT P3, [R6+URZ+0x28830], R7 ;  /* 0x02883007060075a7 */ /* 0x000062000806017f */
[----:B------:R-:W-:Y:S05]  /*158d0*/  @!P0 BRA `(.L_x_1546) ;  /* 0x0000000000048947 */ /* 0x000fea0003800000 */
[----:B------:R-:W-:Y:S01]  /*158e0*/  BPT.TRAP 0x1 ;  /* 0x000000040000795c */ /* 0x000fe20000300000 */
.L_x_1546:
[----:B------:R-:W-:Y:S04]  /*158f0*/  BSSY B0, `(.L_x_1544) ;  /* 0x0000004000007945 */ /* 0x000fe80003800000 */
[----:B-1----:R-:W-:Y:S05]  /*15900*/  @P3 BRA `(.L_x_1547) ;  /* 0x0000000000083947 */ /* 0x002fea0003800000 */
[----:B------:R-:W1:Y:S02]  /*15910*/  SYNCS.PHASECHK.TRANS64.TRYWAIT P3, [R6+URZ+0x28830], R7 ;  /* 0x02883007060075a7 */ /* 0x000e64000806017f */
[----:B-1----:R-:W-:Y:S05]  /*15920*/  @!P3 BRA `(.L_x_1548) ;  /* 0x00000104005cb947 */ /* 0x002fea0003800000 */
.L_x_1547:
[----:B------:R-:W-:Y:S05]  /*15930*/  BSYNC B0 ;  /* 0x0000000000007941 */ /* 0x000fea0003800000 */
.L_x_1544:
[----:B------:R-:W2:Y:S01]  /*15940*/  S2R R8, SR_TID.X ;  /* 0x0000000000087919 */ /* 0x000ea20000002100 */
[----:B01----:R-:W-:Y:S01]  /*15950*/  IMAD.MOV.U32 R7, RZ, RZ, 0x40000040 ;  /* 0x40000040ff077424 */ /* 0x003fe200078e00ff */
[----:B------:R-:W-:Y:S05]  /*15960*/  WARPSYNC.ALL ;  /* 0x0000000000007948 */ /* 0x000fea0003800000 */
[----:B------:R-:W-:Y:S01]  /*15970*/  R2UR UR35, R7 ;  /* 0x00000000072372ca */ /* 0x000fe200000e0000 */
[----:B------:R-:W-:Y:S02]  /*15980*/  IMAD R6, R184, 0x800, R5 ;  /* 0x00000800b8067824 */ /* 0x000fe400078e0205 */
[----:B------:R-:W-:-:S03]  /*15990*/  IMAD.MOV.U32 R9, RZ, RZ, 0x40000040 ;  /* 0x40000040ff097424 */ /* 0x000fc600078e00ff */
[----:B------:R-:W-:Y:S02]  /*159a0*/  R2UR UR34, R6 ;  /* 0x00000000062272ca */ /* 0x000fe400000e0000 */
[----:B------:R-:W-:Y:S02]  /*159b0*/  R2UR UR7, R9 ;  /* 0x00000000090772ca */ /* 0x000fe400000e0000 */
[----:B------:R-:W-:-:S04]  /*159c0*/  MOV R9, 0x40000040 ;  /* 0x4000004000097802 */ /* 0x000fc80000000f00 */
        /* <DEDUP_REMOVED lines=9> */
[----:B------:R-:W-:Y:S01]  /*15a60*/  R2UR UR23, R9 ;  /* 0x00000000091772ca */ /* 0x000fe200000e0000 */
[----:B------:R-:W-:Y:S01]  /*15a70*/  IMAD.MOV.U32 R9, RZ, RZ, 0x40000040 ;  /* 0x40000040ff097424 */ /* 0x000fe200078e00ff */
[----:B------:R0:W-:Y:S02]  /*15a80*/  BAR.SYNC.DEFER_BLOCKING R7, 0x100 ;  /* 0x000400070000751d */ /* 0x0001e40000010000 */
[----:B------:R-:W-:Y:S01]  /*15a90*/  R2UR UR6, R8 ;  /* 0x00000000080672ca */ /* 0x000fe200000e0000 */
[----:B------:R-:W-:Y:S01]  /*15aa0*/  VIADD R8, R6, 0x4 ;  /* 0x0000000406087836 */ /* 0x000fe20000000000 */
[----:B------:R-:W-:-:S04]  /*15ab0*/  R2UR UR27, R9 ;  /* 0x00000000091b72ca */ /* 0x000fc800000e0000 */
[----:B------:R-:W-:Y:S01]  /*15ac0*/  R2UR UR10, R8 ;  /* 0x00000000080a72ca */ /* 0x000fe200000e0000 */
[----:B------:R-:W-:Y:S02]  /*15ad0*/  VIADD R8, R6, 0x6 ;  /* 0x0000000606087836 */ /* 0x000fe40000000000 */
[----:B0-----:R-:W-:-:S03]  /*15ae0*/  IMAD.MOV.U32 R7, RZ, RZ, 0x40000040 ;  /* 0x40000040ff077424 */ /* 0x001fc600078e00ff */
[----:B------:R-:W-:Y:S01]  /*15af0*/  R2UR UR14, R8 ;  /* 0x00000000080e72ca */ /* 0x000fe200000e0000 */
[----:B------:R-:W-:Y:S01]  /*15b00*/  VIADD R8, R6, 0x400 ;  /* 0x0000040006087836 */ /* 0x000fe20000000000 */
[----:B------:R-:W-:-:S04]  /*15b10*/  R2UR UR31, R7 ;  /* 0x00000000071f72ca */ /* 0x000fc800000e0000 */
[----:B------:R-:W-:Y:S01]  /*15b20*/  R2UR UR18, R8 ;  /* 0x00000000081272ca */ /* 0x000fe200000e0000 */
[----:B------:R-:W-:Y:S01]  /*15b30*/  VIADD R8, R6, 0x402 ;  /* 0x0000040206087836 */ /* 0x000fe20000000000 */
[----:B------:R-:W-:-:S04]  /*15b40*/  WARPGROUP.ARRIVE ;  /* 0x00000000000079c5 */ /* 0x000fc80000000000 */
[----:B------:R-:W-:Y:S02]  /*15b50*/  R2UR UR22, R8 ;  /* 0x00000000081672ca */ /* 0x000fe400000e0000 */
[C---:B------:R-:W-:Y:S01]  /*15b60*/  IADD3 R8, R6.reuse, 0x404, RZ ;  /* 0x0000040406087810 */ /* 0x040fe20007ffe0ff */
[----:B------:R-:W-:Y:S01]  /*15b70*/  VIADD R6, R6, 0x406 ;  /* 0x0000040606067836 */ /* 0x000fe20000000000 */
[----:B------:R-:W-:Y:S02]  /*15b80*/  HGMMA.64x128x16.F32 R24, gdesc[UR32], RZ, !UPT, gsb0 ;  /* 0x01e00000201879f0 */ /* 0x000fe4000c0008ff */
        /* <DEDUP_REMOVED lines=27> */
.L_x_1550:
[----:B------:R-:W-:Y:S01]  /*15d40*/  SHF.L.U32 R6, R20, 0x1f, RZ ;  /* 0x0000001f14067819 */ /* 0x000fe200000006ff */
[----:B------:R-:W-:-:S04]  /*15d50*/  IMAD R7, R15, 0x8, R2 ;  /* 0x000000080f077824 */ /* 0x000fc800078e0202 */
[----:B------:R0:W1:Y:S01]  /*15d60*/  SYNCS.PHASECHK.TRANS64.TRYWAIT P2, [R7+URZ+0x28850], R6 ;  /* 0x02885006070075a7 */ /* 0x000062000804017f */
[----:B------:R-:W-:Y:S05]  /*15d70*/  @!P0 BRA `(.L_x_1551) ;  /* 0x0000000000048947 */ /* 0x000fea0003800000 */
[----:B------:R-:W-:Y:S01]  /*15d80*/  BPT.TRAP 0x1 ;  /* 0x000000040000795c */ /* 0x000fe20000300000 */
.L_x_1551:
[----:B-1----:R-:W-:Y:S05]  /*15d90*/  @P2 BRA `(.L_x_1549) ;  /* 0x0000000000082947 */ /* 0x002fea0003800000 */
[----:B------:R-:W1:Y:S02]  /*15da0*/  SYNCS.PHASECHK.TRANS64.TRYWAIT P2, [R7+URZ+0x28850], R6 ;  /* 0x02885006070075a7 */ /* 0x000e64000804017f */
[----:B-1----:R-:W-:Y:S05]  /*15db0*/  @!P2 BRA `(.L_x_1552) ;  /* 0x00000100004ca947 */ /* 0x002fea0003800000 */
.L_x_1549:
[----:B01----:R-:W-:Y:S01]  /*15dc0*/  VIADD R6, R2, 0x400 ;  /* 0x0000040002067836 */ /* 0x003fe20000000000 */
[----:B------:R-:W-:Y:S05]  /*15dd0*/  WARPSYNC.ALL ;  /* 0x0000000000007948 */ /* 0x000fea0003800000 */
[----:B------:R-:W-:-:S04]  /*15de0*/  SHF.R.U32.HI R6, RZ, 0x4, R6 ;  /* 0x00000004ff067819 */ /* 0x000fc80000011606 */
[----:B------:R-:W-:-:S04]  /*15df0*/  LOP3.LUT R6, R6, 0x3fff, RZ, 0xc0, !PT ;  /* 0x00003fff06067812 */ /* 0x000fc800078ec0ff */
[----:B------:R-:W-:-:S05]  /*15e00*/  LOP3.LUT R6, R6, 0x4000000, RZ, 0xfc, !PT ;  /* 0x0400000006067812 */ /* 0x000fca00078efcff */
[----:B------:R-:W-:Y:S01]  /*15e10*/  IMAD R6, R15, 0x800, R6 ;  /* 0x000008000f067824 */ /* 0x000fe200078e0206 */
[----:B------:R-:W-:Y:S01]  /*15e20*/  MOV R7, 0x40000040 ;  /* 0x4000004000077802 */ /* 0x000fe20000000f00 */
[----:B------:R-:W-:Y:S01]  /*15e30*/  WARPGROUP.ARRIVE ;  /* 0x00000000000079c5 */ /* 0x000fe20000000000 */
[----:B------:R-:W-:Y:S02]  /*15e40*/  IMAD.MOV.U32 R9, RZ, RZ, 0x40000040 ;  /* 0x40000040ff097424 */ /* 0x000fe400078e00ff */
[----:B------:R-:W-:Y:S01]  /*15e50*/  FMUL.FTZ R21, R24, UR52 ;  /* 0x0000003418157c20 */ /* 0x000fe20008410000 */
[C---:B------:R-:W-:Y:S01]  /*15e60*/  R2UR UR6, R6.reuse ;  /* 0x00000000060672ca */ /* 0x040fe200000e0000 */
[----:B------:R-:W-:Y:S01]  /*15e70*/  VIADD R8, R6, 0x80 ;  /* 0x0000008006087836 */ /* 0x000fe20000000000 */
[----:B------:R-:W-:Y:S01]  /*15e80*/  R2UR UR7, R7 ;  /* 0x00000000070772ca */ /* 0x000fe200000e0000 */
[----:B------:R-:W-:Y:S01]  /*15e90*/  FMUL.FTZ R7, R25, UR52 ;  /* 0x0000003419077c20 */ /* 0x000fe20008410000 */
[----:B------:R-:W-:Y:S01]  /*15ea0*/  FMUL.FTZ R10, R28, UR52 ;  /* 0x000000341c0a7c20 */ /* 0x000fe20008410000 */
        /* <DEDUP_REMOVED lines=9> */
[----:B------:R-:W-:Y:S01]  /*15f40*/  FMUL.FTZ R25, R30, UR52 ;  /* 0x000000341e197c20 */ /* 0x000fe20008410000 */
[----:B------:R-:W-:Y:S01]  /*15f50*/  HGMMA.64x128x16.F32 R88, R180, gdesc[UR4].tnspB, R88, gsb0 ;  /* 0x41e00004b4587df0 */ /* 0x000fe20008000858 */
[----:B------:R-:W-:Y:S01]  /*15f60*/  R2UR UR6, R8 ;  /* 0x00000000080672ca */ /* 0x000fe200000e0000 */
[----:B------:R-:W-:Y:S01]  /*15f70*/  FMUL.FTZ R47, R49, UR52 ;  /* 0x00000034312f7c20 */ /* 0x000fe20008410000 */
[----:B------:R-:W-:Y:S01]  /*15f80*/  R2UR UR7, R9 ;  /* 0x00000000090772ca */ /* 0x000fe200000e0000 */
[----:B------:R-:W-:Y:S01]  /*15f90*/  FMUL.FTZ R30, R33, UR52 ;  /* 0x00000034211e7c20 */ /* 0x000fe20008410000 */
[----:B------:R-:W-:Y:S01]  /*15fa0*/  FMUL.FTZ R49, R55, UR52 ;  /* 0x0000003437317c20 */ /* 0x000fe20008410000 */
[----:B------:R-:W2:Y:S01]  /*15fb0*/  MUFU.TANH R10, R10 ;  /* 0x0000000a000a7308 */ /* 0x000ea20000002400 */
[----:B------:R-:W-:Y:S01]  /*15fc0*/  FMUL.FTZ R55, R57, UR52 ;  /* 0x0000003439377c20 */ /* 0x000fe20008410000 */
[----:B------:R-:W-:Y:S01]  /*15fd0*/  FMUL.FTZ R57, R60, UR52 ;  /* 0x000000343c397c20 */ /* 0x000fe20008410000 */
[----:B0-----:R-:W-:Y:S01]  /*15fe0*/  FMNMX.FTZ R60, R21, R12, !PT ;  /* 0x0000000c153c7209 */ /* 0x001fe20007810000 */
[----:B------:R-:W-:-:S02]  /*15ff0*/  VIADD R8, R6, 0x100 ;  /* 0x0000010006087836 */ /* 0x000fc40000000000 */
[----:B------:R-:W-:Y:S01]  /*16000*/  FMUL.FTZ R32, R36, UR52 ;  /* 0x0000003424207c20 */ /* 0x000fe20008410000 */
[----:B------:R-:W-:Y:S02]  /*16010*/  IMAD.MOV.U32 R9, RZ, RZ, 0x40000040 ;  /* 0x40000040ff097424 */ /* 0x000fe400078e00ff */
        /* <DEDUP_REMOVED lines=46> */
[----:B------:R-:W-:Y:S01]  /*16300*/  UMOV UR44, UR47 ;  /* 0x0000002f002c7c82 */ /* 0x000fe20008000000 */
        /* <DEDUP_REMOVED lines=16> */
[----:B------:R-:W3:Y:S01]  /*16410*/  S2R R199, SR_TID.X ;  /* 0x0000000000c77919 */ /* 0x000ee20000002100 */
[C---:B------:R-:W-:Y:S01]  /*16420*/  ISETP.GT.AND P2, PT, R3.reuse, R14, PT ;  /* 0x0000000e0300720c */ /* 0x040fe20003f44270 */
[----:B------:R-:W4:Y:S01]  /*16430*/  MUFU.TANH R42, R42 ;  /* 0x0000002a002a7308 */ /* 0x000f220000002400 */
[----:B------:R-:W-:-:S07]  /*16440*/  VIADD R3, R3, 0xffffffff ;  /* 0xffffffff03037836 */ /* 0x000fce0000000000 */
[----:B------:R-:W5:Y:S08]  /*16450*/  MUFU.TANH R46, R46 ;  /* 0x0000002e002e7308 */ /* 0x000f700000002400 */
[----:B------:R-:W5:Y:S08]  /*16460*/  MUFU.TANH R47, R47 ;  /* 0x0000002f002f7308 */ /* 0x000f700000002400 */
[----:B------:R-:W5:Y:S01]  /*16470*/  MUFU.TANH R50, R50 ;  /* 0x0000003200327308 */ /* 0x000f620000002400 */
[----:B---3--:R-:W-:-:S07]  /*16480*/  SHF.R.U32.HI R199, RZ, 0x7, R199 ;  /* 0x00000007ffc77819 */ /* 0x008fce00000116c7 */
[----:B------:R-:W3:Y:S08]  /*16490*/  MUFU.TANH R51, R51 ;  /* 0x0000003300337308 */ /* 0x000ef00000002400 */
[----:B------:R-:W3:Y:S08]  /*164a0*/  MUFU.TANH R54, R54 ;  /* 0x0000003600367308 */ /* 0x000ef00000002400 */
[----:B------:R-:W3:Y:S08]  /*164b0*/  MUFU.TANH R55, R55 ;  /* 0x0000003700377308 */ /* 0x000ef00000002400 */
[----:B------:R-:W3:Y:S01]  /*164c0*/  MUFU.TANH R57, R57 ;  /* 0x0000003900397308 */ /* 0x000ee20000002400 */
[----:B------:R-:W-:-:S02]  /*164d0*/  WARPGROUP.DEPBAR.LE gsb0, 0x0 ;  /* 0x00008000000079c5 */ /* 0x000fc40000010000 */
[----:B------:R-:W-:-:S05]  /*164e0*/  WARPGROUP.ARRIVE ;  /* 0x00000000000079c5 */ /* 0x000fca0000000000 */
[----:B------:R-:W3:Y:S01]  /*164f0*/  MUFU.TANH R58, R58 ;  /* 0x0000003a003a7308 */ /* 0x000ee20000002400 */
[----:B------:R-:W-:Y:S01]  /*16500*/  HGMMA.64x128x16.F32 R88, R176, gdesc[UR4].tnspB, R88, gsb0 ;  /* 0x41e00004b0587df0 */ /* 0x000fe20008000858 */
[----:B------:R-:W-:Y:S02]  /*16510*/  R2UR UR6, R8 ;  /* 0x00000000080672ca */ /* 0x000fe400000e0000 */
[----:B------:R-:W-:-:S04]  /*16520*/  R2UR UR7, R9 ;  /* 0x00000000090772ca */ /* 0x000fc800000e0000 */
[----:B------:R-:W3:Y:S01]  /*16530*/  MUFU.TANH R59, R59 ;  /* 0x0000003b003b7308 */ /* 0x000ee20000002400 */
[----:B--2---:R-:W-:-:S04]  /*16540*/  FMNMX.FTZ R8, R38, R11, !PT ;  /* 0x0000000b26087209 */ /* 0x004fc80007810000 */
[----:B0-----:R-:W-:-:S03]  /*16550*/  FMNMX.FTZ R8, R39, R8, !PT ;  /* 0x0000000827087209 */ /* 0x001fc60007810000 */
[----:B------:R-:W0:Y:S01]  /*16560*/  MUFU.TANH R60, R60 ;  /* 0x0000003c003c7308 */ /* 0x000e220000002400 */
[----:B-1----:R-:W-:-:S04]  /*16570*/  FMNMX.FTZ R9, R41, R8, !PT ;  /* 0x0000000829097209 */ /* 0x002fc80007810000 */
[----:B----4-:R-:W-:-:S03]  /*16580*/  FMNMX.FTZ R9, R42, R9, !PT ;  /* 0x000000092a097209 */ /* 0x010fc60007810000 */
[----:B------:R-:W1:Y:S01]  /*16590*/  MUFU.TANH R61, R61 ;  /* 0x0000003d003d7308 */ /* 0x000e620000002400 */
[----:B-----5:R-:W-:-:S04]  /*165a0*/  FMNMX.FTZ R8, R46, R9, !PT ;  /* 0x000000092e087209 */ /* 0x020fc80007810000 */
[----:B------:R-:W-:-:S03]  /*165b0*/  FMNMX.FTZ R9, R47, R8, !PT ;  /* 0x000000082f097209 */ /* 0x000fc60007810000 */
[----:B------:R-:W2:Y:S01]  /*165c0*/  MUFU.TANH R62, R62 ;  /* 0x0000003e003e7308 */ /* 0x000ea20000002400 */
[----:B------:R-:W-:-:S04]  /*165d0*/  FMNMX.FTZ R8, R50, R9, !PT ;  /* 0x0000000932087209 */ /* 0x000fc80007810000 */
[----:B---3--:R-:W-:-:S03]  /*165e0*/  FMNMX.FTZ R9, R51, R8, !PT ;  /* 0x0000000833097209 */ /* 0x008fc60007810000 */
[----:B------:R-:W3:Y:S01]  /*165f0*/  MUFU.TANH R64, R64 ;  /* 0x0000004000407308 */ /* 0x000ee20000002400 */
[----:B------:R-:W-:-:S04]  /*16600*/  FMNMX.FTZ R8, R54, R9, !PT ;  /* 0x0000000936087209 */ /* 0x000fc80007810000 */
[----:B------:R-:W-:-:S03]  /*16610*/  FMNMX.FTZ R8, R55, R8, !PT ;  /* 0x0000000837087209 */ /* 0x000fc60007810000 */
[----:B------:R-:W4:Y:S01]  /*16620*/  MUFU.TANH R65, R65 ;  /* 0x0000004100417308 */ /* 0x000f220000002400 */
[----:B------:R-:W-:-:S04]  /*16630*/  FMNMX.FTZ R9, R57, R8, !PT ;  /* 0x0000000839097209 */ /* 0x000fc80007810000 */
[----:B------:R-:W-:-:S03]  /*16640*/  FMNMX.FTZ R8, R58, R9, !PT ;  /* 0x000000093a087209 */ /* 0x000fc60007810000 */
[----:B------:R-:W5:Y:S01]  /*16650*/  MUFU.TANH R68, R68 ;  /* 0x0000004400447308 */ /* 0x000f620000002400 */
[----:B------:R-:W-:-:S04]  /*16660*/  FMNMX.FTZ R9, R59, R8, !PT ;  /* 0x000000083b097209 */ /* 0x000fc80007810000 */
[----:B0-----:R-:W-:-:S03]  /*16670*/  FMNMX.FTZ R8, R60, R9, !PT ;  /* 0x000000093c087209 */ /* 0x001fc60007810000 */
[----:B------:R-:W0:Y:S01]  /*16680*/  MUFU.TANH R72, R72 ;  /* 0x0000004800487308 */ /* 0x000e220000002400 */
[----:B-1----:R-:W-:-:S04]  /*16690*/  FMNMX.FTZ R9, R61, R8, !PT ;  /* 0x000000083d097209 */ /* 0x002fc80007810000 */
[----:B--2---:R-:W-:-:S03]  /*166a0*/  FMNMX.FTZ R9, R62, R9, !PT ;  /* 0x000000093e097209 */ /* 0x004fc60007810000 */
[----:B------:R-:W1:Y:S01]  /*166b0*/  MUFU.TANH R76, R76 ;  /* 0x0000004c004c7308 */ /* 0x000e620000002400 */
[----:B---3--:R-:W-:-:S04]  /*166c0*/  FMNMX.FTZ R8, R64, R9, !PT ;  /* 0x0000000940087209 */ /* 0x008fc80007810000 */
[----:B----4-:R-:W-:Y:S01]  /*166d0*/  FMNMX.FTZ R9, R65, R8, !PT ;  /* 0x0000000841097209 */ /* 0x010fe20007810000 */
[----:B------:R-:W-:Y:S02]  /*166e0*/  VIADD R8, R6, 0x180 ;  /* 0x0000018006087836 */ /* 0x000fe40000000000 */
[----:B------:R-:W2:Y:S01]  /*166f0*/  MUFU.TANH R69, R69 ;  /* 0x0000004500457308 */ /* 0x000ea20000002400 */
[----:B-----5:R-:W-:Y:S01]  /*16700*/  FMNMX.FTZ R11, R68, R9, !PT ;  /* 0x00000009440b7209 */ /* 0x020fe20007810000 */
[----:B------:R-:W-:-:S03]  /*16710*/  IMAD.MOV.U32 R9, RZ, RZ, 0x40000040 ;  /* 0x40000040ff097424 */ /* 0x000fc600078e00ff */
[----:B0-----:R-:W-:-:S03]  /*16720*/  FMNMX.FTZ R11, R72, R11, !PT ;  /* 0x0000000b480b7209 */ /* 0x001fc60007810000 */
[----:B------:R-:W0:Y:S08]  /*16730*/  MUFU.TANH R77, R77 ;  /* 0x0000004d004d7308 */ /* 0x000e300000002400 */
[----:B------:R-:W3:Y:S08]  /*16740*/  MUFU.TANH R73, R73 ;  /* 0x0000004900497308 */ /* 0x000ef00000002400 */
[----:B------:R-:W4:Y:S08]  /*16750*/  MUFU.TANH R20, R20 ;  /* 0x0000001400147308 */ /* 0x000f300000002400 */
[----:B------:R-:W5:Y:S08]  /*16760*/  MUFU.TANH R24, R24 ;  /* 0x0000001800187308 */ /* 0x000f700000002400 */
[----:B------:R-:W5:Y:S08]  /*16770*/  MUFU.TANH R25, R25 ;  /* 0x0000001900197308 */ /* 0x000f700000002400 */
[----:B------:R-:W5:Y:S08]  /*16780*/  MUFU.TANH R27, R27 ;  /* 0x0000001b001b7308 */ /* 0x000f700000002400 */
[----:B------:R-:W5:Y:S08]  /*16790*/  MUFU.TANH R29, R29 ;  /* 0x0000001d001d7308 */ /* 0x000f700000002400 */
[----:B------:R-:W5:Y:S01]  /*167a0*/  MUFU.TANH R31, R31 ;  /* 0x0000001f001f7308 */ /* 0x000f620000002400 */
[----:B------:R-:W-:-:S02]  /*167b0*/  WARPGROUP.DEPBAR.LE gsb0, 0x0 ;  /* 0x00008000000079c5 */ /* 0x000fc40000010000 */
[----:B------:R-:W-:-:S05]  /*167c0*/  WARPGROUP.ARRIVE ;  /* 0x00000000000079c5 */ /* 0x000fca0000000000 */
[----:B------:R-:W5:Y:S01]  /*167d0*/  MUFU.TANH R33, R33 ;  /* 0x0000002100217308 */ /* 0x000f620000002400 */
[----:B------:R-:W-:Y:S01]  /*167e0*/  HGMMA.64x128x16.F32 R88, R172, gdesc[UR4].tnspB, R88, gsb0 ;  /* 0x41e00004ac587df0 */ /* 0x000fe20008000858 */
[----:B------:R-:W-:Y:S02]  /*167f0*/  R2UR UR6, R8 ;  /* 0x00000000080672ca */ /* 0x000fe400000e0000 */
[----:B------:R-:W-:Y:S02]  /*16800*/  R2UR UR7, R9 ;  /* 0x00000000090772ca */ /* 0x000fe400000e0000 */
[----:B-1----:R-:W-:Y:S02]  /*16810*/  FMNMX.FTZ R8, R76, R11, !PT ;  /* 0x0000000b4c087209 */ /* 0x002fe40007810000 */
[----:B------:R-:W1:Y:S02]  /*16820*/  MUFU.TANH R35, R35 ;  /* 0x0000002300237308 */ /* 0x000e640000002400 */
[----:B--2---:R-:W-:-:S04]  /*16830*/  FMNMX.FTZ R8, R69, R8, !PT ;  /* 0x0000000845087209 */ /* 0x004fc80007810000 */
[----:B0-----:R-:W-:Y:S02]  /*16840*/  FMNMX.FTZ R8, R77, R8, !PT ;  /* 0x000000084d087209 */ /* 0x001fe40007810000 */
[----:B------:R-:W0:Y:S02]  /*16850*/  MUFU.TANH R36, R36 ;  /* 0x0000002400247308 */ /* 0x000e240000002400 */
[----:B---3--:R-:W-:-:S05]  /*16860*/  FMNMX.FTZ R8, R73, R8, !PT ;  /* 0x0000000849087209 */ /* 0x008fca0007810000 */
[----:B------:R-:W2:Y:S01]  /*16870*/  SHFL.BFLY PT, R9, R8, 0x2, 0x1f ;  /* 0x0c401f0008097f89 */ /* 0x000ea200000e0000 */
[----:B------:R-:W3:Y:S08]  /*16880*/  MUFU.TANH R37, R37 ;  /* 0x0000002500257308 */ /* 0x000ef00000002400 */
[----:B------:R-:W3:Y:S08]  /*16890*/  MUFU.TANH R40, R40 ;  /* 0x0000002800287308 */ /* 0x000ef00000002400 */
[----:B------:R-:W3:Y:S01]  /*168a0*/  MUFU.TANH R43, R43 ;  /* 0x0000002b002b7308 */ /* 0x000ee20000002400 */
[----:B--2---:R-:W-:-:S07]  /*168b0*/  FMNMX.FTZ R9, R8, R9, !PT ;  /* 0x0000000908097209 */ /* 0x004fce0007810000 */
[----:B------:R-:W2:Y:S01]  /*168c0*/  MUFU.TANH R44, R44 ;  /* 0x0000002c002c7308 */ /* 0x000ea20000002400 */
[----:B------:R-:W4:Y:S07]  /*168d0*/  SHFL.BFLY PT, R8, R9, 0x1, 0x1f ;  /* 0x0c201f0009087f89 */ /* 0x000f2e00000e0000 */
[----:B------:R-:W2:Y:S08]  /*168e0*/  MUFU.TANH R45, R45 ;  /* 0x0000002d002d7308 */ /* 0x000eb00000002400 */
[----:B------:R-:W2:Y:S08]  /*168f0*/  MUFU.TANH R48, R48 ;  /* 0x0000003000307308 */ /* 0x000eb00000002400 */
[----:B------:R-:W2:Y:S01]  /*16900*/  MUFU.TANH R49, R49 ;  /* 0x0000003100317308 */ /* 0x000ea20000002400 */
[----:B----4-:R-:W-:Y:S01]  /*16910*/  FMNMX.FTZ R11, R9, R8, !PT ;  /* 0x00000008090b7209 */ /* 0x010fe20007810000 */
[----:B------:R-:W-:-:S06]  /*16920*/  IMAD.MOV.U32 R9, RZ, RZ, 0x40000040 ;  /* 0x40000040ff097424 */ /* 0x000fcc00078e00ff */
[----:B------:R-:W4:Y:S01]  /*16930*/  MUFU.TANH R52, R52 ;  /* 0x0000003400347308 */ /* 0x000f220000002400 */
[C---:B------:R-:W-:Y:S01]  /*16940*/  FADD.FTZ R8, -R11.reuse, R12 ;  /* 0x0000000c0b087221 */ /* 0x040fe20000010100 */
[----:B------:R-:W-:-:S03]  /*16950*/  FMUL.FTZ R85, R11, UR44 ;  /* 0x0000002c0b557c20 */ /* 0x000fc60008410000 */
[----:B------:R-:W-:Y:S01]  /*16960*/  FMUL.FTZ R67, R8, UR44 ;  /* 0x0000002c08437c20 */ /* 0x000fe20008410000 */
[----:B------:R-:W-:Y:S01]  /*16970*/  IADD3 R8, R6, 0x200, RZ ;  /* 0x0000020006087810 */ /* 0x000fe20007ffe0ff */
[--C-:B------:R-:W-:Y:S01]  /*16980*/  FFMA.FTZ R180, R21, UR44, -R85.reuse ;  /* 0x0000002c15b47c23 */ /* 0x100fe20008010855 */
[--C-:B------:R-:W-:Y:S01]  /*16990*/  FFMA.FTZ R21, R7, UR44, -R85.reuse ;  /* 0x0000002c07157c23 */ /* 0x100fe20008010855 */
[----:B------:R-:W-:Y:S01]  /*169a0*/  FMNMX.FTZ R7, R20, R13, !PT ;  /* 0x0000000d14077209 */ /* 0x000fe20007810000 */
[----:B------:R-:W4:Y:S01]  /*169b0*/  MUFU.TANH R53, R53 ;  /* 0x0000003500357308 */ /* 0x000f220000002400 */
[--C-:B------:R-:W-:Y:S01]  /*169c0*/  FFMA.FTZ R182, R10, UR44, -R85.reuse ;  /* 0x0000002c0ab67c23 */ /* 0x100fe20008010855 */
[--C-:B------:R-:W-:Y:S01]  /*169d0*/  FFMA.FTZ R87, R26, UR44, -R85.reuse ;  /* 0x0000002c1a577c23 */ /* 0x100fe20008010855 */
[--C-:B------:R-:W-:Y:S01]  /*169e0*/  FFMA.FTZ R176, R28, UR44, -R85.reuse ;  /* 0x0000002c1cb07c23 */ /* 0x100fe20008010855 */
[--C-:B------:R-:W-:Y:S01]  /*169f0*/  FFMA.FTZ R178, R32, UR44, -R85.reuse ;  /* 0x0000002c20b27c23 */ /* 0x100fe20008010855 */
[--C-:B------:R-:W-:Y:S01]  /*16a00*/  FFMA.FTZ R12, R64, UR44, -R85.reuse ;  /* 0x0000002c400c7c23 */ /* 0x100fe20008010855 */
[--C-:B------:R-:W-:Y:S01]  /*16a10*/  FFMA.FTZ R26, R68, UR44, -R85.reuse ;  /* 0x0000002c441a7c23 */ /* 0x100fe20008010855 */
[--C-:B------:R-:W-:Y:S01]  /*16a20*/  FFMA.FTZ R28, R76, UR44, -R85.reuse ;  /* 0x0000002c4c1c7c23 */ /* 0x100fe20008010855 */
[----:B------:R-:W4:Y:S01]  /*16a30*/  MUFU.TANH R56, R56 ;  /* 0x0000003800387308 */ /* 0x000f220000002400 */
[----:B------:R-:W-:-:S07]  /*16a40*/  FFMA.FTZ R69, R69, UR44, -R85 ;  /* 0x0000002c45457c23 */ /* 0x000fce0008010855 */
[----:B------:R-:W4:Y:S08]  /*16a50*/  MUFU.TANH R63, R63 ;  /* 0x0000003f003f7308 */ /* 0x000f300000002400 */
[----:B------:R-:W4:Y:S08]  /*16a60*/  MUFU.TANH R66, R66 ;  /* 0x0000004200427308 */ /* 0x000f300000002400 */
[----:B------:R-:W4:Y:S08]  /*16a70*/  MUFU.TANH R80, R80 ;  /* 0x0000005000507308 */ /* 0x000f300000002400 */
[----:B------:R-:W-:Y:S08]  /*16a80*/  MUFU.TANH R70, R70 ;  /* 0x0000004600467308 */ /* 0x000ff00000002400 */
[----:B------:R-:W-:Y:S01]  /*16a90*/  MUFU.TANH R71, R71 ;  /* 0x0000004700477308 */ /* 0x000fe20000002400 */
[----:B------:R-:W-:-:S02]  /*16aa0*/  WARPGROUP.DEPBAR.LE gsb0, 0x0 ;  /* 0x00008000000079c5 */ /* 0x000fc40000010000 */
[----:B------:R-:W-:-:S05]  /*16ab0*/  WARPGROUP.ARRIVE ;  /* 0x00000000000079c5 */ /* 0x000fca0000000000 */
[----:B------:R-:W-:Y:S01]  /*16ac0*/  MUFU.TANH R74, R74 ;  /* 0x0000004a004a7308 */ /* 0x000fe20000002400 */
[--C-:B------:R-:W-:Y:S01]  /*16ad0*/  FFMA.FTZ R172, R38, UR44, -R85.reuse ;  /* 0x0000002c26ac7c23 */ /* 0x100fe20008010855 */
[--C-:B------:R-:W-:Y:S01]  /*16ae0*/  FFMA.FTZ R174, R41, UR44, -R85.reuse ;  /* 0x0000002c29ae7c23 */ /* 0x100fe20008010855 */
[--C-:B------:R-:W-:Y:S01]  /*16af0*/  FFMA.FTZ R41, R47, UR44, -R85.reuse ;  /* 0x0000002c2f297c23 */ /* 0x100fe20008010855 */
[--C-:B------:R-:W-:Y:S01]  /*16b00*/  FFMA.FTZ R47, R51, UR44, -R85.reuse ;  /* 0x0000002c332f7c23 */ /* 0x100fe20008010855 */
[----:B------:R-:W-:Y:S01]  /*16b10*/  HGMMA.64x128x16.F32 R88, R168, gdesc[UR4].tnspB, R88, gsb0 ;  /* 0x41e00004a8587df0 */ /* 0x000fe20008000858 */
[----:B------:R-:W-:Y:S01]  /*16b20*/  R2UR UR6, R8 ;  /* 0x00000000080672ca */ /* 0x000fe200000e0000 */
[--C-:B------:R-:W-:Y:S01]  /*16b30*/  FFMA.FTZ R51, R55, UR44, -R85.reuse ;  /* 0x0000002c37337c23 */ /* 0x100fe20008010855 */
[----:B------:R-:W-:Y:S01]  /*16b40*/  R2UR UR7, R9 ;  /* 0x00000000090772ca */ /* 0x000fe200000e0000 */
[----:B------:R-:W-:Y:S01]  /*16b50*/  IMAD.MOV.U32 R9, RZ, RZ, 0x40000040 ;  /* 0x40000040ff097424 */ /* 0x000fe200078e00ff */
[----:B-----5:R-:W-:Y:S01]  /*16b60*/  FMNMX.FTZ R8, R24, R7, !PT ;  /* 0x0000000718087209 */ /* 0x020fe20007810000 */
[----:B------:R-:W-:Y:S01]  /*16b70*/  MUFU.TANH R75, R75 ;  /* 0x0000004b004b7308 */ /* 0x000fe20000002400 */
[----:B------:R-:W-:-:S02]  /*16b80*/  FFMA.FTZ R55, R58, UR44, -R85 ;  /* 0x0000002c3a377c23 */ /* 0x000fc40008010855 */
[----:B------:R-:W-:-:S04]  /*16b90*/  FMNMX.FTZ R8, R25, R8, !PT ;  /* 0x0000000819087209 */ /* 0x000fc80007810000 */
[----:B------:R-:W-:Y:S01]  /*16ba0*/  FMNMX.FTZ R8, R27, R8, !PT ;  /* 0x000000081b087209 */ /* 0x000fe20007810000 */
[----:B------:R-:W-:Y:S03]  /*16bb0*/  MUFU.TANH R78, R78 ;  /* 0x0000004e004e7308 */ /* 0x000fe60000002400 */
[----:B------:R-:W-:-:S04]  /*16bc0*/  FMNMX.FTZ R8, R29, R8, !PT ;  /* 0x000000081d087209 */ /* 0x000fc80007810000 */
[----:B------:R-:W-:Y:S01]  /*16bd0*/  FMNMX.FTZ R8, R31, R8, !PT ;  /* 0x000000081f087209 */ /* 0x000fe20007810000 */
[----:B------:R-:W-:Y:S03]  /*16be0*/  MUFU.TANH R79, R79 ;  /* 0x0000004f004f7308 */ /* 0x000fe60000002400 */
[----:B------:R-:W-:-:S04]  /*16bf0*/  FMNMX.FTZ R8, R33, R8, !PT ;  /* 0x0000000821087209 */ /* 0x000fc80007810000 */
[----:B-1----:R-:W-:Y:S01]  /*16c00*/  FMNMX.FTZ R7, R35, R8, !PT ;  /* 0x0000000823077209 */ /* 0x002fe20007810000 */
[----:B------:R-:W-:Y:S03]  /*16c10*/  MUFU.TANH R81, R81 ;  /* 0x0000005100517308 */ /* 0x000fe60000002400 */
[----:B0-----:R-:W-:-:S04]  /*16c20*/  FMNMX.FTZ R8, R36, R7, !PT ;  /* 0x0000000724087209 */ /* 0x001fc80007810000 */
[----:B---3--:R-:W-:Y:S01]  /*16c30*/  FMNMX.FTZ R7, R37, R8, !PT ;  /* 0x0000000825077209 */ /* 0x008fe20007810000 */
[----:B------:R-:W-:Y:S03]  /*16c40*/  MUFU.TANH R82, R82 ;  /* 0x0000005200527308 */ /* 0x000fe60000002400 */
[----:B------:R-:W-:-:S04]  /*16c50*/  FMNMX.FTZ R8, R40, R7, !PT ;  /* 0x0000000728087209 */ /* 0x000fc80007810000 */
[----:B------:R-:W-:Y:S01]  /*16c60*/  FMNMX.FTZ R7, R43, R8, !PT ;  /* 0x000000082b077209 */ /* 0x000fe20007810000 */
[----:B------:R-:W-:Y:S03]  /*16c70*/  MUFU.TANH R83, R83 ;  /* 0x0000005300537308 */ /* 0x000fe60000002400 */
[----:B--2---:R-:W-:-:S04]  /*16c80*/  FMNMX.FTZ R8, R44, R7, !PT ;  /* 0x000000072c087209 */ /* 0x004fc80007810000 */
[----:B------:R-:W-:Y:S01]  /*16c90*/  FMNMX.FTZ R7, R45, R8, !PT ;  /* 0x000000082d077209 */ /* 0x000fe20007810000 */
[----:B------:R-:W-:Y:S03]  /*16ca0*/  MUFU.TANH R84, R84 ;  /* 0x0000005400547308 */ /* 0x000fe60000002400 */
[----:B------:R-:W-:-:S04]  /*16cb0*/  FMNMX.FTZ R8, R48, R7, !PT ;  /* 0x0000000730087209 */ /* 0x000fc80007810000 */
[----:B------:R-:W-:Y:S01]  /*16cc0*/  FMNMX.FTZ R7, R49, R8, !PT ;  /* 0x0000000831077209 */ /* 0x000fe20007810000 */
[----:B------:R-:W-:Y:S03]  /*16cd0*/  MUFU.EX2 R67, R67 ;  /* 0x0000004300437308 */ /* 0x000fe60000000800 */
[----:B----4-:R-:W-:-:S04]  /*16ce0*/  FMNMX.FTZ R8, R52, R7, !PT ;  /* 0x0000000734087209 */ /* 0x010fc80007810000 */
[----:B------:R-:W-:Y:S01]  /*16cf0*/  FMNMX.FTZ R7, R53, R8, !PT ;  /* 0x0000000835077209 */ /* 0x000fe20007810000 */
[----:B------:R-:W-:Y:S01]  /*16d00*/  VIADD R8, R6, 0x280 ;  /* 0x0000028006087836 */ /* 0x000fe20000000000 */
[----:B------:R-:W0:Y:S02]  /*16d10*/  MUFU.EX2 R180, R180 ;  /* 0x000000b400b47308 */ /* 0x000e240000000800 */
[----:B------:R-:W-:-:S04]  /*16d20*/  FMNMX.FTZ R10, R56, R7, !PT ;  /* 0x00000007380a7209 */ /* 0x000fc80007810000 */
[----:B------:R-:W-:Y:S02]  /*16d30*/  FMNMX.FTZ R7, R63, R10, !PT ;  /* 0x0000000a3f077209 */ /* 0x000fe40007810000 */
[----:B------:R-:W1:Y:S02]  /*16d40*/  MUFU.EX2 R21, R21 ;  /* 0x0000001500157308 */ /* 0x000e640000000800 */
[----:B------:R-:W-:-:S04]  /*16d50*/  FMNMX.FTZ R7, R66, R7, !PT ;  /* 0x0000000742077209 */ /* 0x000fc80007810000 */
[----:B------:R-:W-:Y:S02]  /*16d60*/  FMNMX.FTZ R7, R80, R7, !PT ;  /* 0x0000000750077209 */ /* 0x000fe40007810000 */
[----:B------:R-:W2:Y:S01]  /*16d70*/  MUFU.EX2 R182, R182 ;  /* 0x000000b600b67308 */ /* 0x000ea20000000800 */
[----:B0-----:R-:W-:-:S07]  /*16d80*/  FFMA.FTZ R4, R67, R4, R180 ;  /* 0x0000000443047223 */ /* 0x001fce00000100b4 */
[----:B------:R-:W-:Y:S01]  /*16d90*/  MUFU.EX2 R87, R87 ;  /* 0x0000005700577308 */ /* 0x000fe20000000800 */
[----:B-1----:R-:W-:-:S07]  /*16da0*/  F2FP.F16.F32.PACK_AB R180, R21, R180 ;  /* 0x000000b415b4723e */ /* 0x002fce00000000ff */
[----:B------:R-:W-:Y:S08]  /*16db0*/  MUFU.EX2 R176, R176 ;  /* 0x000000b000b07308 */ /* 0x000ff00000000800 */
[----:B------:R-:W-:Y:S08]  /*16dc0*/  MUFU.EX2 R178, R178 ;  /* 0x000000b200b27308 */ /* 0x000ff00000000800 */
[----:B------:R-:W-:Y:S08]  /*16dd0*/  MUFU.EX2 R172, R172 ;  /* 0x000000ac00ac7308 */ /* 0x000ff00000000800 */
[----:B------:R-:W-:Y:S08]  /*16de0*/  MUFU.EX2 R174, R174 ;  /* 0x000000ae00ae7308 */ /* 0x000ff00000000800 */
[----:B------:R-:W-:Y:S01]  /*16df0*/  MUFU.EX2 R41, R41 ;  /* 0x0000002900297308 */ /* 0x000fe20000000800 */
[----:B------:R-:W-:-:S02]  /*16e00*/  WARPGROUP.DEPBAR.LE gsb0, 0x0 ;  /* 0x00008000000079c5 */ /* 0x000fc40000010000 */
[----:B------:R-:W-:Y:S01]  /*16e10*/  WARPGROUP.ARRIVE ;  /* 0x00000000000079c5 */ /* 0x000fe20000000000 */
[--C-:B------:R-:W-:Y:S01]  /*16e20*/  FFMA.FTZ R169, R39, UR44, -R85.reuse ;  /* 0x0000002c27a97c23 */ /* 0x100fe20008010855 */
[--C-:B------:R-:W-:Y:S01]  /*16e30*/  FFMA.FTZ R168, R46, UR44, -R85.reuse ;  /* 0x0000002c2ea87c23 */ /* 0x100fe20008010855 */
[--C-:B------:R-:W-:Y:S01]  /*16e40*/  FFMA.FTZ R39, R42, UR44, -R85.reuse ;  /* 0x0000002c2a277c23 */ /* 0x100fe20008010855 */
[----:B------:R-:W-:Y:S01]  /*16e50*/  FFMA.FTZ R170, R50, UR44, -R85 ;  /* 0x0000002c32aa7c23 */ /* 0x000fe20008010855 */
[----:B------:R-:W-:Y:S01]  /*16e60*/  MUFU.EX2 R47, R47 ;  /* 0x0000002f002f7308 */ /* 0x000fe20000000800 */
[----:B------:R-:W-:Y:S01]  /*16e70*/  HGMMA.64x128x16.F32 R88, R164, gdesc[UR4].tnspB, R88, gsb0 ;  /* 0x41e00004a4587df0 */ /* 0x000fe20008000858 */
[----:B------:R-:W-:Y:S02]  /*16e80*/  R2UR UR6, R8 ;  /* 0x00000000080672ca */ /* 0x000fe400000e0000 */
[----:B------:R-:W-:Y:S01]  /*16e90*/  R2UR UR7, R9 ;  /* 0x00000000090772ca */ /* 0x000fe200000e0000 */
[----:B------:R-:W-:Y:S01]  /*16ea0*/  IMAD.MOV.U32 R9, RZ, RZ, 0x40000040 ;  /* 0x40000040ff097424 */ /* 0x000fe200078e00ff */
[----:B------:R-:W-:-:S02]  /*16eb0*/  FMNMX.FTZ R8, R70, R7, !PT ;  /* 0x0000000746087209 */ /* 0x000fc40007810000 */
        /* <DEDUP_REMOVED lines=13> */
[----:B------:R-:W-:-:S05]  /*16f90*/  FMNMX.FTZ R7, R84, R7, !PT ;  /* 0x0000000754077209 */ /* 0x000fca0007810000 */
[----:B------:R-:W0:Y:S01]  /*16fa0*/  SHFL.BFLY PT, R8, R7, 0x2, 0x1f ;  /* 0x0c401f0007087f89 */ /* 0x000e2200000e0000 */
[----:B------:R-:W-:Y:S08]  /*16fb0*/  MUFU.EX2 R55, R55 ;  /* 0x0000003700377308 */ /* 0x000ff00000000800 */
[----:B------:R-:W-:Y:S08]  /*16fc0*/  MUFU.EX2 R12, R12 ;  /* 0x0000000c000c7308 */ /* 0x000ff00000000800 */
[----:B------:R-:W-:Y:S01]  /*16fd0*/  MUFU.EX2 R26, R26 ;  /* 0x0000001a001a7308 */ /* 0x000fe20000000800 */
[----:B0-----:R-:W-:Y:S01]  /*16fe0*/  FMNMX.FTZ R10, R7, R8, !PT ;  /* 0x00000008070a7209 */ /* 0x001fe20007810000 */
[----:B------:R-:W-:-:S06]  /*16ff0*/  VIADD R8, R6, 0x300 ;  /* 0x0000030006087836 */ /* 0x000fcc0000000000 */
[----:B------:R-:W-:Y:S01]  /*17000*/  MUFU.EX2 R28, R28 ;  /* 0x0000001c001c7308 */ /* 0x000fe20000000800 */
[----:B------:R-:W-:Y:S01]  /*17010*/  VIADD R6, R6, 0x380 ;  /* 0x0000038006067836 */ /* 0x000fe20000000000 */
[----:B------:R-:W0:Y:S06]  /*17020*/  SHFL.BFLY PT, R7, R10, 0x1, 0x1f ;  /* 0x0c201f000a077f89 */ /* 0x000e2c00000e0000 */
[----:B------:R-:W-:Y:S01]  /*17030*/  MUFU.EX2 R69, R69 ;  /* 0x0000004500457308 */ /* 0x000fe20000000800 */
[----:B0-----:R-:W-:-:S05]  /*17040*/  FMNMX.FTZ R10, R10, R7, !PT ;  /* 0x000000070a0a7209 */ /* 0x001fca0007810000 */
[----:B------:R-:W-:-:S04]  /*17050*/  FADD.FTZ R7, -R10, R13 ;  /* 0x0000000d0a077221 */ /* 0x000fc80000010100 */
[----:B------:R-:W-:-:S04]  /*17060*/  FMUL.FTZ R7, R7, UR44 ;  /* 0x0000002c07077c20 */ /* 0x000fc80008410000 */
[----:B------:R0:W-:Y:S02]  /*17070*/  MUFU.EX2 R13, R7 ;  /* 0x00000007000d7308 */ /* 0x0001e40000000800 */
[----:B0-----:R-:W-:Y:S01]  /*17080*/  MOV R7, 0x40000040 ;  /* 0x4000004000077802 */ /* 0x001fe20000000f00 */
[----:B------:R-:W-:Y:S02]  /*17090*/  WARPGROUP.DEPBAR.LE gsb0, 0x0 ;  /* 0x00008000000079c5 */ /* 0x000fe40000010000 */
[----:B------:R-:W-:Y:S01]  /*170a0*/  WARPGROUP.ARRIVE ;  /* 0x00000000000079c5 */ /* 0x000fe20000000000 */
[--C-:B------:R-:W-:Y:S01]  /*170b0*/  FFMA.FTZ R165, R30, UR44, -R85.reuse ;  /* 0x0000002c1ea57c23 */ /* 0x100fe20008010855 */
[----:B------:R-:W-:Y:S01]  /*170c0*/  FMUL.FTZ R30, R10, UR44 ;  /* 0x0000002c0a1e7c20 */ /* 0x000fe20008410000 */
[--C-:B------:R-:W-:Y:S01]  /*170d0*/  FFMA.FTZ R167, R34, UR44, -R85.reuse ;  /* 0x0000002c22a77c23 */ /* 0x100fe20008010855 */
[--C-:B------:R-:W-:Y:S01]  /*170e0*/  FFMA.FTZ R164, R54, UR44, -R85.reuse ;  /* 0x0000002c36a47c23 */ /* 0x100fe20008010855 */
[----:B------:R-:W-:Y:S01]  /*170f0*/  FFMA.FTZ R166, R57, UR44, -R85 ;  /* 0x0000002c39a67c23 */ /* 0x000fe20008010855 */
[----:B------:R-:W-:Y:S01]  /*17100*/  HGMMA.64x128x16.F32 R88, R160, gdesc[UR4].tnspB, R88, gsb0 ;  /* 0x41e00004a0587df0 */ /* 0x000fe20008000858 */
[----:B------:R-:W-:Y:S01]  /*17110*/  R2UR UR6, R8 ;  /* 0x00000000080672ca */ /* 0x000fe200000e0000 */
[--C-:B------:R-:W-:Y:S01]  /*17120*/  FFMA.FTZ R20, R20, UR44, -R30.reuse ;  /* 0x0000002c14147c23 */ /* 0x100fe2000801081e */
[----:B------:R-:W-:Y:S01]  /*17130*/  R2UR UR7, R9 ;  /* 0x00000000090772ca */ /* 0x000fe200000e0000 */
[--C-:B------:R-:W-:Y:S01]  /*17140*/  FFMA.FTZ R181, R24, UR44, -R30.reuse ;  /* 0x0000002c18b57c23 */ /* 0x100fe2000801081e */
[--C-:B------:R-:W-:Y:S01]  /*17150*/  FFMA.FTZ R183, R25, UR44, -R30.reuse ;  /* 0x0000002c19b77c23 */ /* 0x100fe2000801081e */
[--C-:B------:R-:W-:Y:S01]  /*17160*/  FFMA.FTZ R24, R27, UR44, -R30.reuse ;  /* 0x0000002c1b187c23 */ /* 0x100fe2000801081e */
[----:B------:R-:W-:Y:S01]  /*17170*/  FFMA.FTZ R177, R29, UR44, -R30 ;  /* 0x0000002c1db17c23 */ /* 0x000fe2000801081e */
[----:B------:R-:W0:Y:S01]  /*17180*/  MUFU.EX2 R20, R20 ;  /* 0x0000001400147308 */ /* 0x000e220000000800 */
[----:B------:R-:W-:-:S02]  /*17190*/  @!P1 IMAD R27, R184, 0x8, R2 ;  /* 0x00000008b81b9824 */ /* 0x000fc400078e0202 */
[--C-:B------:R-:W-:Y:S01]  /*171a0*/  FFMA.FTZ R32, R31, UR44, -R30.reuse ;  /* 0x0000002c1f207c23 */ /* 0x100fe2000801081e */
[--C-:B------:R-:W-:Y:S01]  /*171b0*/  FFMA.FTZ R25, R44, UR44, -R30.reuse ;  /* 0x0000002c2c197c23 */ /* 0x100fe2000801081e */
[----:B------:R-:W-:Y:S01]  /*171c0*/  FFMA.FTZ R179, R33, UR44, -R30 ;  /* 0x0000002c21b37c23 */ /* 0x000fe2000801081e */
[----:B------:R-:W-:Y:S01]  /*171d0*/  @!P1 VIADD R27, R27, 0x28840 ;  /* 0x000288401b1b9836 */ /* 0x000fe20000000000 */
[----:B------:R-:W-:Y:S01]  /*171e0*/  IADD3 R31, -R199, 0xb, RZ ;  /* 0x0000000bc71f7810 */ /* 0x000fe20007ffe1ff */
[----:B------:R-:W-:Y:S01]  /*171f0*/  @!P1 IMAD R29, R15, 0x8, R2 ;  /* 0x000000080f1d9824 */ /* 0x000fe200078e0202 */
[----:B------:R-:W1:Y:S01]  /*17200*/  MUFU.EX2 R181, R181 ;  /* 0x000000b500b57308 */ /* 0x000e620000000800 */
[----:B------:R-:W-:Y:S01]  /*17210*/  FADD.FTZ R15, R21, R4 ;  /* 0x00000004150f7221 */ /* 0x000fe20000010000 */
[----:B------:R-:W-:Y:S01]  /*17220*/  @!P1 PRMT R27, RZ, 0x654, R27 ;  /* 0x00000654ff1b9816 */ /* 0x000fe2000000001b */
[----:B------:R-:W-:Y:S01]  /*17230*/  FFMA.FTZ R34, R35, UR44, -R30 ;  /* 0x0000002c23227c23 */ /* 0x000fe2000801081e */
[----:B------:R-:W-:-:S02]  /*17240*/  @!P1 VIADD R29, R29, 0x28860 ;  /* 0x000288601d1d9836 */ /* 0x000fc40000000000 */
[----:B--2---:R-:W-:Y:S01]  /*17250*/  FADD.FTZ R4, R182, R15 ;  /* 0x0000000fb6047221 */ /* 0x004fe20000010000 */
[--C-:B------:R-:W-:Y:S01]  /*17260*/  FFMA.FTZ R173, R36, UR44, -R30.reuse ;  /* 0x0000002c24ad7c23 */ /* 0x100fe2000801081e */
[----:B------:R-:W-:Y:S01]  /*17270*/  FFMA.FTZ R36, R37, UR44, -R30 ;  /* 0x0000002c25247c23 */ /* 0x000fe2000801081e */
[----:B------:R-:W-:Y:S01]  /*17280*/  MUFU.EX2 R183, R183 ;  /* 0x000000b700b77308 */ /* 0x000fe20000000800 */
[----:B0-----:R-:W-:Y:S01]  /*17290*/  FFMA.FTZ R44, R13, R0, R20 ;  /* 0x000000000d2c7223 */ /* 0x001fe20000010014 */
[--C-:B------:R-:W-:Y:S01]  /*172a0*/  FFMA.FTZ R175, R40, UR44, -R30.reuse ;  /* 0x0000002c28af7c23 */ /* 0x100fe2000801081e */
[--C-:B------:R-:W-:Y:S01]  /*172b0*/  FFMA.FTZ R38, R43, UR44, -R30.reuse ;  /* 0x0000002c2b267c23 */ /* 0x100fe2000801081e */
[--C-:B------:R-:W-:Y:S01]  /*172c0*/  FFMA.FTZ R171, R48, UR44, -R30.reuse ;  /* 0x0000002c30ab7c23 */ /* 0x100fe2000801081e */
[--C-:B------:R-:W-:Y:S01]  /*172d0*/  FFMA.FTZ R40, R45, UR44, -R30.reuse ;  /* 0x0000002c2d287c23 */ /* 0x100fe2000801081e */
[--C-:B------:R-:W-:Y:S01]  /*172e0*/  FFMA.FTZ R42, R53, UR44, -R30.reuse ;  /* 0x0000002c352a7c23 */ /* 0x100fe2000801081e */
[----:B------:R-:W-:Y:S01]  /*172f0*/  FFMA.FTZ R56, R56, UR44, -R30 ;  /* 0x0000002c38387c23 */ /* 0x000fe2000801081e */
[----:B------:R-:W-:Y:S01]  /*17300*/  MUFU.EX2 R24, R24 ;  /* 0x0000001800187308 */ /* 0x000fe20000000800 */
[----:B-1----:R-:W-:Y:S01]  /*17310*/  FADD.FTZ R44, R181, R44 ;  /* 0x0000002cb52c7221 */ /* 0x002fe20000010000 */
[--C-:B------:R-:W-:Y:S01]  /*17320*/  FFMA.FTZ R15, R63, UR44, -R30.reuse ;  /* 0x0000002c3f0f7c23 */ /* 0x100fe2000801081e */
[----:B------:R-:W-:Y:S01]  /*17330*/  F2FP.F16.F32.PACK_AB R181, R181, R20 ;  /* 0x00000014b5b5723e */ /* 0x000fe200000000ff */
[--C-:B------:R-:W-:Y:S01]  /*17340*/  FFMA.FTZ R57, R60, UR44, -R85.reuse ;  /* 0x0000002c3c397c23 */ /* 0x100fe20008010855 */
[--C-:B------:R-:W-:Y:S01]  /*17350*/  FFMA.FTZ R75, R75, UR44, -R30.reuse ;  /* 0x0000002c4b4b7c23 */ /* 0x100fe2000801081e */
[--C-:B------:R-:W-:Y:S01]  /*17360*/  FFMA.FTZ R78, R78, UR44, -R30.reuse ;  /* 0x0000002c4e4e7c23 */ /* 0x100fe2000801081e */
[--C-:B------:R-:W-:Y:S01]  /*17370*/  FFMA.FTZ R79, R79, UR44, -R30.reuse ;  /* 0x0000002c4f4f7c23 */ /* 0x100fe2000801081e */
[----:B------:R-:W-:Y:S01]  /*17380*/  MUFU.EX2 R177, R177 ;  /* 0x000000b100b17308 */ /* 0x000fe20000000800 */
[--C-:B------:R-:W-:Y:S01]  /*17390*/  FFMA.FTZ R81, R81, UR44, -R30.reuse ;  /* 0x0000002c51517c23 */ /* 0x100fe2000801081e */
[--C-:B------:R-:W-:Y:S01]  /*173a0*/  FFMA.FTZ R82, R82, UR44, -R30.reuse ;  /* 0x0000002c52527c23 */ /* 0x100fe2000801081e */
[--C-:B------:R-:W-:Y:S01]  /*173b0*/  FFMA.FTZ R8, R77, UR44, -R85.reuse ;  /* 0x0000002c4d087c23 */ /* 0x100fe20008010855 */
[----:B------:R-:W-:Y:S01]  /*173c0*/  FFMA.FTZ R83, R83, UR44, -R30 ;  /* 0x0000002c53537c23 */ /* 0x000fe2000801081e */
[----:B------:R-:W-:Y:S01]  /*173d0*/  FFMA.FTZ R9, R73, UR44, -R85 ;  /* 0x0000002c49097c23 */ /* 0x000fe20008010855 */
[----:B------:R-:W-:-:S02]  /*173e0*/  F2FP.F16.F32.PACK_AB R182, R87, R182 ;  /* 0x000000b657b6723e */ /* 0x000fc400000000ff */
        /* <DEDUP_REMOVED lines=13> */
[----:B------:R-:W-:-:S05]  /*174c0*/  WARPGROUP.ARRIVE ;  /* 0x00000000000079c5 */ /* 0x000fca0000000000 */
[----:B------:R-:W-:Y:S01]  /*174d0*/  MUFU.EX2 R164, R164 ;  /* 0x000000a400a47308 */ /* 0x000fe20000000800 */
        /* <DEDUP_REMOVED lines=8> */
[----:B------:R-:W-:Y:S01]  /*17560*/  FFMA.FTZ R7, R52, UR44, -R30 ;  /* 0x0000002c34077c23 */ /* 0x000fe2000801081e */
[----:B------:R-:W-:Y:S01]  /*17570*/  MUFU.EX2 R42, R42 ;  /* 0x0000002a002a7308 */ /* 0x000fe20000000800 */
[--C-:B------:R-:W-:Y:S01]  /*17580*/  FFMA.FTZ R61, R62, UR44, -R85.reuse ;  /* 0x0000002c3e3d7c23 */ /* 0x100fe20008010855 */
[--C-:B------:R-:W-:Y:S01]  /*17590*/  FFMA.FTZ R59, R65, UR44, -R85.reuse ;  /* 0x0000002c413b7c23 */ /* 0x100fe20008010855 */
[----:B------:R-:W-:-:S05]  /*175a0*/  FFMA.FTZ R65, R72, UR44, -R85 ;  /* 0x0000002c48417c23 */ /* 0x000fca0008010855 */
        /* <DEDUP_REMOVED lines=13> */
[----:B------:R-:W1:Y:S08]  /*17680*/  MUFU.EX2 R65, R65 ;  /* 0x0000004100417308 */ /* 0x000e700000000800 */
[----:B------:R-:W2:Y:S08]  /*17690*/  MUFU.EX2 R79, R79 ;  /* 0x0000004f004f7308 */ /* 0x000eb00000000800 */
[----:B------:R-:W-:Y:S08]  /*176a0*/  MUFU.EX2 R82, R82 ;  /* 0x0000005200527308 */ /* 0x000ff00000000800 */
[----:B------:R-:W-:Y:S01]  /*176b0*/  MUFU.EX2 R8, R8 ;  /* 0x0000000800087308 */ /* 0x000fe20000000800 */
[----:B------:R-:W-:-:S02]  /*176c0*/  WARPGROUP.DEPBAR.LE gsb0, 0x0 ;  /* 0x00008000000079c5 */ /* 0x000fc40000010000 */
[----:B------:R-:W-:Y:S01]  /*176d0*/  WARPGROUP.ARRIVE ;  /* 0x00000000000079c5 */ /* 0x000fe20000000000 */
[----:B------:R-:W-:Y:S01]  /*176e0*/  FFMA.FTZ R157, R74, UR44, -R30 ;  /* 0x0000002c4a9d7c23 */ /* 0x000fe2000801081e */
[----:B0-----:R-:W-:Y:S02]  /*176f0*/  F2FP.F16.F32.PACK_AB R156, R59, R12 ;  /* 0x0000000c3b9c723e */ /* 0x001fe400000000ff */
[----:B-1----:R-:W-:Y:S01]  /*17700*/  F2FP.F16.F32.PACK_AB R158, R65, R26 ;  /* 0x0000001a419e723e */ /* 0x002fe200000000ff */
[----:B------:R-:W-:Y:S01]  /*17710*/  MUFU.EX2 R9, R9 ;  /* 0x0000000900097308 */ /* 0x000fe20000000800 */
[----:B------:R-:W-:Y:S01]  /*17720*/  HGMMA.64x128x16.F32 R88, R152, gdesc[UR4].tnspB, R88, gsb0 ;  /* 0x41e0000498587df0 */ /* 0x000fe20008000858 */
[----:B--2---:R-:W-:-:S06]  /*17730*/  F2FP.F16.F32.PACK_AB R159, R79, R78 ;  /* 0x0000004e4f9f723e */ /* 0x004fcc00000000ff */
[----:B------:R-:W-:Y:S01]  /*17740*/  MUFU.EX2 R157, R157 ;  /* 0x0000009d009d7308 */ /* 0x000fe20000000800 */
[----:B------:R-:W-:Y:S02]  /*17750*/  WARPGROUP.DEPBAR.LE gsb0, 0x0 ;  /* 0x00008000000079c5 */ /* 0x000fe40000010000 */
[----:B------:R0:W-:Y:S06]  /*17760*/  BAR.ARV R31, 0x100 ;  /* 0x0004001f0000751d */ /* 0x0001ec0000002000 */
[----:B------:R1:W-:Y:S01]  /*17770*/  @!P1 SYNCS.ARRIVE.TRANS64.RED.A1T0 RZ, [R27+URZ], RZ ;  /* 0x000000ff1bff99a7 */ /* 0x0003e2000810043f */
[-C--:B------:R-:W-:Y:S01]  /*17780*/  FMUL.FTZ R90, R90, R13.reuse ;  /* 0x0000000d5a5a7220 */ /* 0x080fe20000410000 */
[----:B0-----:R-:W-:Y:S01]  /*17790*/  @!P1 PRMT R31, RZ, 0x654, R29 ;  /* 0x00000654ff1f9816 */ /* 0x001fe2000000001d */
[----:B------:R-:W-:Y:S01]  /*177a0*/  FADD.FTZ R29, R87, R4 ;  /* 0x00000004571d7221 */ /* 0x000fe20000010000 */
[-C--:B------:R-:W-:Y:S01]  /*177b0*/  FMUL.FTZ R91, R91, R13.reuse ;  /* 0x0000000d5b5b7220 */ /* 0x080fe20000410000 */
[-C--:B------:R-:W-:Y:S01]  /*177c0*/  FMUL.FTZ R94, R94, R13.reuse ;  /* 0x0000000d5e5e7220 */ /* 0x080fe20000410000 */
[-C--:B------:R-:W-:Y:S01]  /*177d0*/  FMUL.FTZ R95, R95, R13.reuse ;  /* 0x0000000d5f5f7220 */ /* 0x080fe20000410000 */
[----:B------:R-:W-:Y:S01]  /*177e0*/  FMUL.FTZ R98, R98, R13 ;  /* 0x0000000d62627220 */ /* 0x000fe20000410000 */
[----:B-1----:R-:W-:Y:S01]  /*177f0*/  FADD.FTZ R27, R183, R44 ;  /* 0x0000002cb71b7221 */ /* 0x002fe20000010000 */
[----:B------:R-:W-:Y:S01]  /*17800*/  FADD.FTZ R44, R176, R29 ;  /* 0x0000001db02c7221 */ /* 0x000fe20000010000 */
[C---:B------:R-:W-:Y:S01]  /*17810*/  F2FP.F16.F32.PACK_AB R183, R24.reuse, R183 ;  /* 0x000000b718b7723e */ /* 0x040fe200000000ff */
[----:B------:R0:W-:Y:S01]  /*17820*/  @!P1 SYNCS.ARRIVE.TRANS64.RED.A1T0 RZ, [R31+URZ], RZ ;  /* 0x000000ff1fff99a7 */ /* 0x0001e2000810043f */
[----:B------:R-:W-:Y:S01]  /*17830*/  FADD.FTZ R4, R24, R27 ;  /* 0x0000001b18047221 */ /* 0x000fe20000010000 */
[----:B------:R-:W-:Y:S01]  /*17840*/  FADD.FTZ R29, R165, R44 ;  /* 0x0000002ca51d7221 */ /* 0x000fe20000010000 */
[----:B------:R-:W-:Y:S01]  /*17850*/  FFMA.FTZ R44, R71, UR44, -R30 ;  /* 0x0000002c472c7c23 */ /* 0x000fe2000801081e */
[----:B------:R-:W-:Y:S01]  /*17860*/  F2FP.F16.F32.PACK_AB R176, R165, R176 ;  /* 0x000000b0a5b0723e */ /* 0x000fe200000000ff */
[----:B------:R-:W-:Y:S01]  /*17870*/  FADD.FTZ R27, R177, R4 ;  /* 0x00000004b11b7221 */ /* 0x000fe20000010000 */
[----:B------:R-:W-:Y:S01]  /*17880*/  FADD.FTZ R48, R178, R29 ;  /* 0x0000001db2307221 */ /* 0x000fe20000010000 */
[----:B------:R-:W-:Y:S01]  /*17890*/  FFMA.FTZ R4, R80, UR44, -R30 ;  /* 0x0000002c50047c23 */ /* 0x000fe2000801081e */
[C---:B------:R-:W-:Y:S01]  /*178a0*/  F2FP.F16.F32.PACK_AB R177, R32.reuse, R177 ;  /* 0x000000b120b1723e */ /* 0x040fe200000000ff */
[----:B------:R-:W-:Y:S01]  /*178b0*/  FADD.FTZ R46, R32, R27 ;  /* 0x0000001b202e7221 */ /* 0x000fe20000010000 */
[----:B------:R-:W-:Y:S01]  /*178c0*/  FADD.FTZ R29, R167, R48 ;  /* 0x00000030a71d7221 */ /* 0x000fe20000010000 */
[----:B------:R-:W-:Y:S01]  /*178d0*/  MUFU.EX2 R44, R44 ;  /* 0x0000002c002c7308 */ /* 0x000fe20000000800 */
[----:B------:R-:W-:Y:S01]  /*178e0*/  F2FP.F16.F32.PACK_AB R165, R42, R7 ;  /* 0x000000072aa5723e */ /* 0x000fe200000000ff */
[----:B------:R-:W-:Y:S01]  /*178f0*/  FADD.FTZ R27, R179, R46 ;  /* 0x0000002eb31b7221 */ /* 0x000fe20000010000 */
[----:B------:R-:W-:Y:S01]  /*17900*/  FADD.FTZ R48, R172, R29 ;  /* 0x0000001dac307221 */ /* 0x000fe20000010000 */
[C---:B------:R-:W-:Y:S01]  /*17910*/  F2FP.F16.F32.PACK_AB R172, R169.reuse, R172 ;  /* 0x000000aca9ac723e */ /* 0x040fe200000000ff */
[----:B------:R-:W-:Y:S01]  /*17920*/  FFMA.FTZ R30, R84, UR44, -R30 ;  /* 0x0000002c541e7c23 */ /* 0x000fe2000801081e */
[----:B------:R-:W-:Y:S01]  /*17930*/  FADD.FTZ R46, R34, R27 ;  /* 0x0000001b222e7221 */ /* 0x000fe20000010000 */
[----:B------:R-:W-:Y:S01]  /*17940*/  FADD.FTZ R29, R169, R48 ;  /* 0x00000030a91d7221 */ /* 0x000fe20000010000 */
[----:B------:R-:W1:Y:S01]  /*17950*/  MUFU.EX2 R4, R4 ;  /* 0x0000000400047308 */ /* 0x000e620000000800 */
[----:B------:R-:W-:Y:S01]  /*17960*/  F2FP.F16.F32.PACK_AB R169, R40, R25 ;  /* 0x0000001928a9723e */ /* 0x000fe200000000ff */
[----:B------:R-:W-:Y:S01]  /*17970*/  FADD.FTZ R27, R173, R46 ;  /* 0x0000002ead1b7221 */ /* 0x000fe20000010000 */
[----:B------:R-:W-:Y:S01]  /*17980*/  FADD.FTZ R48, R174, R29 ;  /* 0x0000001dae307221 */ /* 0x000fe20000010000 */
[----:B------:R-:W-:Y:S01]  /*17990*/  F2FP.F16.F32.PACK_AB R179, R34, R179 ;  /* 0x000000b322b3723e */ /* 0x000fe200000000ff */
[-C--:B------:R-:W-:Y:S01]  /*179a0*/  FMUL.FTZ R99, R99, R13.reuse ;  /* 0x0000000d63637220 */ /* 0x080fe20000410000 */
[----:B------:R-:W-:Y:S01]  /*179b0*/  FADD.FTZ R46, R36, R27 ;  /* 0x0000001b242e7221 */ /* 0x000fe20000010000 */
[----:B------:R-:W-:Y:S01]  /*179c0*/  FADD.FTZ R29, R39, R48 ;  /* 0x00000030271d7221 */ /* 0x000fe20000010000 */
[----:B------:R-:W-:Y:S01]  /*179d0*/  MUFU.EX2 R34, R81 ;  /* 0x0000005100227308 */ /* 0x000fe20000000800 */
        /* <DEDUP_REMOVED lines=15> */
[----:B------:R-:W-:Y:S01]  /*17ad0*/  FMUL.FTZ R110, R110, R13 ;  /* 0x0000000d6e6e7220 */ /* 0x000fe20000410000 */
[----:B------:R-:W2:Y:S01]  /*17ae0*/  MUFU.EX2 R20, R75 ;  /* 0x0000004b00147308 */ /* 0x000ea20000000800 */
[----:B------:R-:W-:Y:S01]  /*17af0*/  FADD.FTZ R21, R171, R46 ;  /* 0x0000002eab157221 */ /* 0x000fe20000010000 */
[----:B------:R-:W-:Y:S01]  /*17b00*/  FADD.FTZ R32, R164, R27 ;  /* 0x0000001ba4207221 */ /* 0x000fe20000010000 */
[C---:B------:R-:W-:Y:S01]  /*17b10*/  F2FP.F16.F32.PACK_AB R171, R6.reuse, R171 ;  /* 0x000000ab06ab723e */ /* 0x040fe200000000ff */
        /* <DEDUP_REMOVED lines=22> */
[----:B------:R-:W-:Y:S01]  /*17c80*/  FADD.FTZ R25, R57, R24 ;  /* 0x0000001839197221 */ /* 0x000fe20000010000 */
[C---:B-1----:R-:W-:Y:S01]  /*17c90*/  F2FP.F16.F32.PACK_AB R161, R4.reuse, R161 ;  /* 0x000000a104a1723e */ /* 0x042fe200000000ff */
        /* <DEDUP_REMOVED lines=15> */
[----:B------:R-:W1:Y:S01]  /*17d90*/  MUFU.EX2 R6, R83 ;  /* 0x0000005300067308 */ /* 0x000e620000000800 */
[C---:B--2---:R-:W-:Y:S01]  /*17da0*/  F2FP.F16.F32.PACK_AB R157, R20.reuse, R157 ;  /* 0x0000009d149d723e */ /* 0x044fe200000000ff */
        /* <DEDUP_REMOVED lines=19> */
[-C--:B------:R-:W-:Y:S01]  /*17ee0*/  FMUL.FTZ R93, R93, R67.reuse ;  /* 0x000000435d5d7220 */ /* 0x080fe20000410000 */
[----:B-1----:R-:W-:Y:S01]  /*17ef0*/  FADD.FTZ R7, R6, R7 ;  /* 0x0000000706077221 */ /* 0x002fe20000010000 */
        /* <DEDUP_REMOVED lines=42> */
[----:B------:R-:W-:-:S02]  /*181a0*/  IMAD.MOV.U32 R13, RZ, RZ, R10 ;  /* 0x000000ffff0d7224 */ /* 0x000fc400078e000a */
[----:B------:R-:W-:Y:S01]  /*181b0*/  IMAD.MOV.U32 R12, RZ, RZ, R11 ;  /* 0x000000ffff0c7224 */ /* 0x000fe200078e000b */
[----:B0-----:R-:W-:Y:S06]  /*181c0*/  @P2 BRA `(.L_x_1553) ;  /* 0xffffffd4008c2947 */ /* 0x001fec000383ffff */
.L_x_1543:
[----:B------:R-:W-:-:S13]  /*181d0*/  ISETP.GE.AND P2, PT, R3, R198, PT ;  /* 0x000000c60300720c */ /* 0x000fda0003f46270 */
[----:B------:R-:W-:Y:S05]  /*181e0*/  @!P2 BRA `(.L_x_1554) ;  /* 0x00000038009ca947 */ /* 0x000fea0003800000 */
[----:B------:R-:W-:Y:S01]  /*181f0*/  IMAD R15, R197, 0x80, R204 ;  /* 0x00000080c50f7824 */ /* 0x000fe200078e02cc */
[----:B------:R-:W-:Y:S01]  /*18200*/  MOV R20, R186 ;  /* 0x000000ba00147202 */ /* 0x000fe20000000f00 */
[----:B------:R-:W-:Y:S02]  /*18210*/  IMAD.MOV.U32 R12, RZ, RZ, R10 ;  /* 0x000000ffff0c7224 */ /* 0x000fe400078e000a */
[----:B------:R-:W-:Y:S02]  /*18220*/  VIADD R15, R15, 0x8 ;  /* 0x000000080f0f7836 */ /* 0x000fe40000000000 */
[----:B------:R-:W-:Y:S02]  /*18230*/  IMAD.MOV.U32 R13, RZ, RZ, R11 ;  /* 0x000000ffff0d7224 */ /* 0x000fe400078e000b */
[----:B------:R-:W-:Y:S01]  /*18240*/  IMAD.MOV.U32 R14, RZ, RZ, R184 ;  /* 0x000000ffff0e7224 */ /* 0x000fe200078e00b8 */
[----:B------:R-:W-:-:S07]  /*18250*/  IADD3 R15, R15, R192, -R193 ;  /* 0x000000c00f0f7210 */ /* 0x000fce0007ffe8c1 */
.L_x_1572:
        /* <DEDUP_REMOVED lines=10> */
.L_x_1556:
[----:B------:R-:W-:Y:S01]  /*18300*/  IMAD R6, R184, 0x8, R2 ;  /* 0x00000008b8067824 */ /* 0x000fe200078e0202 */
[----:B------:R-:W-:-:S04]  /*18310*/  SHF.L.U32 R7, R186, 0x1f, RZ ;  /* 0x0000001fba077819 */ /* 0x000fc800000006ff */
[----:B------:R0:W1:Y:S01]  /*18320*/  SYNCS.PHASECHK.TRANS64.TRYWAIT P3, [R6+URZ+0x28830], R7 ;  /* 0x02883007060075a7 */ /* 0x000062000806017f */
[----:B------:R-:W-:Y:S05]  /*18330*/  @!P0 BRA `(.L_x_1557) ;  /* 0x0000000000048947 */ /* 0x000fea0003800000 */
[----:B------:R-:W-:Y:S01]  /*18340*/  BPT.TRAP 0x1 ;  /* 0x000000040000795c */ /* 0x000fe20000300000 */
.L_x_1557:
[----:B------:R-:W-:Y:S04]  /*18350*/  BSSY B0, `(.L_x_1555) ;  /* 0x0000004000007945 */ /* 0x000fe80003800000 */
[----:B-1----:R-:W-:Y:S05]  /*18360*/  @P3 BRA `(.L_x_1558) ;  /* 0x0000000000083947 */ /* 0x002fea0003800000 */
[----:B------:R-:W1:Y:S02]  /*18370*/  SYNCS.PHASECHK.TRANS64.TRYWAIT P3, [R6+URZ+0x28830], R7 ;  /* 0x02883007060075a7 */ /* 0x000e64000806017f */
[----:B-1----:R-:W-:Y:S05]  /*18380*/  @!P3 BRA `(.L_x_1559) ;  /* 0x000000d800ecb947 */ /* 0x002fea0003800000 */
.L_x_1558:
[----:B------:R-:W-:Y:S05]  /*18390*/  BSYNC B0 ;  /* 0x0000000000007941 */ /* 0x000fea0003800000 */
.L_x_1555:
[----:B------:R-:W2:Y:S01]  /*183a0*/  S2R R8, SR_TID.X ;  /* 0x0000000000087919 */ /* 0x000ea20000002100 */
[----:B01----:R-:W-:Y:S01]  /*183b0*/  IMAD.MOV.U32 R7, RZ, RZ, 0x40000040 ;  /* 0x40000040ff077424 */ /* 0x003fe200078e00ff */
[----:B------:R-:W-:Y:S05]  /*183c0*/  WARPSYNC.ALL ;  /* 0x0000000000007948 */ /* 0x000fea0003800000 */
[----:B------:R-:W-:Y:S01]  /*183d0*/  R2UR UR35, R7 ;  /* 0x00000000072372ca */ /* 0x000fe200000e0000 */
[----:B------:R-:W-:Y:S02]  /*183e0*/  IMAD R6, R184, 0x800, R5 ;  /* 0x00000800b8067824 */ /* 0x000fe400078e0205 */
[----:B------:R-:W-:-:S03]  /*183f0*/  IMAD.MOV.U32 R9, RZ, RZ, 0x40000040 ;  /* 0x40000040ff097424 */ /* 0x000fc600078e00ff */
[----:B------:R-:W-:Y:S02]  /*18400*/  R2UR UR34, R6 ;  /* 0x00000000062272ca */ /* 0x000fe400000e0000 */
[----:B------:R-:W-:Y:S01]  /*18410*/  R2UR UR7, R9 ;  /* 0x00000000090772ca */ /* 0x000fe200000e0000 */
[----:B------:R-:W-:-:S05]  /*18420*/  IMAD.MOV.U32 R9, RZ, RZ, 0x40000040 ;  /* 0x40000040ff097424 */ /* 0x000fca00078e00ff */
[----:B------:R-:W-:Y:S01]  /*18430*/  R2UR UR11, R9 ;  /* 0x00000000090b72ca */ /* 0x000fe200000e0000 */
[----:B------:R-:W-:-:S05]  /*18440*/  IMAD.MOV.U32 R9, RZ, RZ, 0x40000040 ;  /* 0x40000040ff097424 */ /* 0x000fca00078e00ff */
[----:B------:R-:W-:Y:S02]  /*18450*/  R2UR UR15, R9 ;  /* 0x00000000090f72ca */ /* 0x000fe400000e0000 */
[----:B------:R-:W-:Y:S02]  /*18460*/  MOV R9, 0x40000040 ;  /* 0x4000004000097802 */ /* 0x000fe40000000f00 */
[----:B--2---:R-:W-:Y:S02]  /*18470*/  SHF.R.U32.HI R8, RZ, 0x7, R8 ;  /* 0x00000007ff087819 */ /* 0x004fe40000011608 */
[----:B------:R-:W-:Y:S01]  /*18480*/  R2UR UR19, R9 ;  /* 0x00000000091372ca */ /* 0x000fe200000e0000 */
[----:B------:R-:W-:Y:S02]  /*18490*/  IMAD.MOV.U32 R9, RZ, RZ, 0x40000040 ;  /* 0x40000040ff097424 */ /* 0x000fe400078e00ff */
[----:B------:R-:W-:Y:S01]  /*184a0*/  VIADD R7, R8, 0x8 ;  /* 0x0000000808077836 */ /* 0x000fe20000000000 */
[----:B------:R-:W-:-:S02]  /*184b0*/  IADD3 R8, R6, 0x2, RZ ;  /* 0x0000000206087810 */ /* 0x000fc40007ffe0ff */
[----:B------:R-:W-:Y:S01]  /*184c0*/  R2UR UR23, R9 ;  /* 0x00000000091772ca */ /* 0x000fe200000e0000 */
[----:B------:R-:W-:Y:S01]  /*184d0*/  IMAD.MOV.U32 R9, RZ, RZ, 0x40000040 ;  /* 0x40000040ff097424 */ /* 0x000fe200078e00ff */
[----:B------:R0:W-:Y:S01]  /*184e0*/  BAR.SYNC.DEFER_BLOCKING R7, 0x100 ;  /* 0x000400070000751d */ /* 0x0001e20000010000 */
[----:B------:R-:W-:Y:S01]  /*184f0*/  R2UR UR6, R8 ;  /* 0x00000000080672ca */ /* 0x000fe200000e0000 */
[----:B------:R-:W-:Y:S02]  /*18500*/  VIADD R8, R6, 0x4 ;  /* 0x0000000406087836 */ /* 0x000fe40000000000 */
[----:B------:R-:W-:-:S03]  /*18510*/  R2UR UR27, R9 ;  /* 0x00000000091b72ca */ /* 0x000fc600000e0000 */
        /* <DEDUP_REMOVED lines=9> */
[----:B------:R-:W-:Y:S01]  /*185b0*/  R2UR UR22, R8 ;  /* 0x00000000081672ca */ /* 0x000fe200000e0000 */
[C---:B------:R-:W-:Y:S02]  /*185c0*/  VIADD R8, R6.reuse, 0x404 ;  /* 0x0000040406087836 */ /* 0x040fe40000000000 */
        /* <DEDUP_REMOVED lines=29> */
.L_x_1561:
[----:B------:R-:W-:Y:S02]  /*187a0*/  SHF.L.U32 R6, R20, 0x1f, RZ ;  /* 0x0000001f14067819 */ /* 0x000fe400000006ff */
[----:B------:R-:W-:-:S04]  /*187b0*/  LEA R7, R14, R2, 0x3 ;  /* 0x000000020e077211 */ /* 0x000fc800078e18ff */
[----:B------:R0:W1:Y:S01]  /*187c0*/  SYNCS.PHASECHK.TRANS64.TRYWAIT P2, [R7+URZ+0x28850], R6 ;  /* 0x02885006070075a7 */ /* 0x000062000804017f */
[----:B------:R-:W-:Y:S05]  /*187d0*/  @!P0 BRA `(.L_x_1562) ;  /* 0x0000000000048947 */ /* 0x000fea0003800000 */
[----:B------:R-:W-:Y:S01]  /*187e0*/  BPT.TRAP 0x1 ;  /* 0x000000040000795c */ /* 0x000fe20000300000 */
.L_x_1562:
[----:B-1----:R-:W-:Y:S05]  /*187f0*/  @P2 BRA `(.L_x_1560) ;  /* 0x0000000000082947 */ /* 0x002fea0003800000 */
[----:B------:R-:W1:Y:S02]  /*18800*/  SYNCS.PHASECHK.TRANS64.TRYWAIT P2, [R7+URZ+0x28850], R6 ;  /* 0x02885006070075a7 */ /* 0x000e64000804017f */
[----:B-1----:R-:W-:Y:S05]  /*18810*/  @!P2 BRA `(.L_x_1563) ;  /* 0x000000d400dca947 */ /* 0x002fea0003800000 */
.L_x_1560:
        /* <DEDUP_REMOVED lines=19> */
[C---:B------:R-:W-:Y:S01]  /*18950*/  VIADD R8, R6.reuse, 0x80 ;  /* 0x0000008006087836 */ /* 0x040fe20000000000 */
[----:B------:R-:W-:Y:S01]  /*18960*/  R2UR UR6, R6 ;  /* 0x00000000060672ca */ /* 0x000fe200000e0000 */
[----:B------:R-:W-:Y:S01]  /*18970*/  FMUL.FTZ R34, R37, UR51 ;  /* 0x0000003325227c20 */ /* 0x000fe20008410000 */
[----:B------:R-:W-:Y:S01]  /*18980*/  R2UR UR7, R7 ;  /* 0x00000000070772ca */ /* 0x000fe200000e0000 */
[----:B------:R-:W-:Y:S02]  /*18990*/  IMAD.MOV.U32 R7, RZ, RZ, 0x40000040 ;  /* 0x40000040ff077424 */ /* 0x000fe400078e00ff */
        /* <DEDUP_REMOVED lines=11> */
[----:B------:R-:W-:Y:S01]  /*18a50*/  HGMMA.64x128x16.F32 R88, R180, gdesc[UR4].tnspB, R88, gsb0 ;  /* 0x41e00004b4587df0 */ /* 0x000fe20008000858 */
[----:B------:R-:W-:Y:S01]  /*18a60*/  R2UR UR6, R8 ;  /* 0x00000000080672ca */ /* 0x000fe200000e0000 */
[----:B------:R-:W-:Y:S01]  /*18a70*/  VIADD R8, R6, 0x100 ;  /* 0x0000010006087836 */ /* 0x000fe20000000000 */
[----:B------:R-:W-:Y:S01]  /*18a80*/  R2UR UR7, R9 ;  /* 0x00000000090772ca */ /* 0x000fe200000e0000 */
[----:B------:R-:W-:Y:S01]  /*18a90*/  FMUL.FTZ R45, R51, UR51 ;  /* 0x00000033332d7c20 */ /* 0x000fe20008410000 */
[----:B------:R-:W-:Y:S01]  /*18aa0*/  MOV R9, 0x40000040 ;  /* 0x4000004000097802 */ /* 0x000fe20000000f00 */
        /* <DEDUP_REMOVED lines=25> */
[----:B0-----:R-:W-:Y:S01]  /*18c40*/  SHF.R.U32.HI R199, RZ, 0x7, R199 ;  /* 0x00000007ffc77819 */ /* 0x001fe200000116c7 */
[----:B------:R-:W0:Y:S01]  /*18c50*/  MUFU.TANH R20, R20 ;  /* 0x0000001400147308 */ /* 0x000e220000002400 */
[----:B------:R-:W-:-:S07]  /*18c60*/  IMAD R82, R197, 0x80, R204 ;  /* 0x00000080c5527824 */ /* 0x000fce00078e02cc */
        /* <DEDUP_REMOVED lines=17> */
[----:B------:R-:W-:Y:S01]  /*18d80*/  R2UR UR6, R8 ;  /* 0x00000000080672ca */ /* 0x000fe200000e0000 */
[----:B------:R-:W-:Y:S01]  /*18d90*/  VIADD R8, R6, 0x180 ;  /* 0x0000018006087836 */ /* 0x000fe20000000000 */
[----:B------:R-:W-:Y:S01]  /*18da0*/  R2UR UR7, R9 ;  /* 0x00000000090772ca */ /* 0x000fe200000e0000 */
[----:B------:R-:W-:-:S03]  /*18db0*/  IMAD.MOV.U32 R9, RZ, RZ, 0x40000040 ;  /* 0x40000040ff097424 */ /* 0x000fc600078e00ff */
        /* <DEDUP_REMOVED lines=52> */
[C---:B------:R-:W-:Y:S01]  /*19100*/  IADD3 R8, R6.reuse, 0x300, RZ ;  /* 0x0000030006087810 */ /* 0x040fe20007ffe0ff */
[----:B------:R-:W-:Y:S01]  /*19110*/  VIADD R6, R6, 0x380 ;  /* 0x0000038006067836 */ /* 0x000fe20000000000 */
[----:B------:R-:W-:Y:S02]  /*19120*/  WARPGROUP.DEPBAR.LE gsb0, 0x0 ;  /* 0x00008000000079c5 */ /* 0x000fe40000010000 */
[----:B------:R-:W-:-:S07]  /*19130*/  WARPGROUP.ARRIVE ;  /* 0x00000000000079c5 */ /* 0x000fce0000000000 */
        /* <DEDUP_REMOVED lines=8> */
[----:B------:R-:W-:Y:S02]  /*191c0*/  IMAD.SHL.U32 R81, R3, 0x80, RZ ;  /* 0x0000008003517824 */ /* 0x000fe400078e00ff */
        /* <DEDUP_REMOVED lines=16> */
[----:B------:R-:W-:Y:S02]  /*192d0*/  R2UR UR6, R6 ;  /* 0x00000000060672ca */ /* 0x000fe400000e0000 */
[----:B------:R-:W-:Y:S01]  /*192e0*/  R2UR UR7, R7 ;  /* 0x00000000070772ca */ /* 0x000fe200000e0000 */
[----:B------:R-:W-:Y:S01]  /*192f0*/  @!P1 IMAD R7, R184, 0x8, R2 ;  /* 0x00000008b8079824 */ /* 0x000fe200078e0202 */
[----:B------:R-:W-:-:S03]  /*19300*/  IADD3 R6, R192, 0x1, -R81 ;  /* 0x00000001c0067810 */ /* 0x000fc60007ffe851 */
[----:B------:R-:W-:Y:S01]  /*19310*/  @!P1 VIADD R77, R7, 0x28840 ;  /* 0x00028840074d9836 */ /* 0x000fe20000000000 */
[----:B------:R-:W-:Y:S02]  /*19320*/  IADD3 R6, R6, -R193, RZ ;  /* 0x800000c106067210 */ /* 0x000fe40007ffe0ff */
[----:B------:R-:W-:Y:S02]  /*19330*/  IADD3 R7, -R199, 0xb, RZ ;  /* 0x0000000bc7077810 */ /* 0x000fe40007ffe1ff */
[----:B------:R-:W-:Y:S01]  /*19340*/  @!P1 PRMT R77, RZ, 0x654, R77 ;  /* 0x00000654ff4d9816 */ /* 0x000fe2000000004d */
[----:B------:R-:W-:-:S04]  /*19350*/  IMAD R6, R191, -0x2, R6 ;  /* 0xfffffffebf067824 */ /* 0x000fc800078e0206 */
[----:B------:R-:W-:-:S04]  /*19360*/  VIADD R83, R6, UR55 ;  /* 0x0000003706537c36 */ /* 0x000fc80008000000 */
[----:B------:R-:W-:Y:S01]  /*19370*/  IMAD.IADD R84, R82, 0x1, R83 ;  /* 0x0000000152547824 */ /* 0x000fe200078e0253 */
        /* <DEDUP_REMOVED lines=8> */
[----:B------:R-:W-:Y:S01]  /*19400*/  FMUL.FTZ R65, R79, UR51 ;  /* 0x000000334f417c20 */ /* 0x000fe20008410000 */
[----:B------:R-:W-:Y:S01]  /*19410*/  FMUL.FTZ R68, R86, UR51 ;  /* 0x0000003356447c20 */ /* 0x000fe20008410000 */
[----:B------:R-:W-:Y:S01]  /*19420*/  FMUL.FTZ R69, R87, UR51 ;  /* 0x0000003357457c20 */ /* 0x000fe20008410000 */
[----:B------:R-:W0:Y:S01]  /*19430*/  MUFU.TANH R157, R157 ;  /* 0x0000009d009d7308 */ /* 0x000e220000002400 */
[----:B------:R-:W-:-:S04]  /*19440*/  VIADD R79, R6, UR50 ;  /* 0x00000032064f7c36 */ /* 0x000fc80008000000 */
[----:B------:R-:W-:-:S03]  /*19450*/  IMAD.IADD R78, R82, 0x1, R79 ;  /* 0x00000001524e7824 */ /* 0x000fc600078e024f */
        /* <DEDUP_REMOVED lines=8> */
[----:B------:R0:W-:Y:S06]  /*194e0*/  BAR.ARV R7, 0x100 ;  /* 0x000400070000751d */ /* 0x0001ec0000002000 */
[----:B------:R0:W-:Y:S01]  /*194f0*/  @!P1 SYNCS.ARRIVE.TRANS64.RED.A1T0 RZ, [R77+URZ], RZ ;  /* 0x000000ff4dff99a7 */ /* 0x0001e2000810043f */
[----:B-1234-:R-:W-:Y:S05]  /*19500*/  @!P5 BRA `(.L_x_1564) ;  /* 0x00000000005cd947 */ /* 0x01efea0003800000 */
[----:B0-----:R-:W-:Y:S01]  /*19510*/  IADD3 R77, R82, R192, -R193 ;  /* 0x000000c0524d7210 */ /* 0x001fe20007ffe8c1 */
[----:B------:R-:W-:Y:S03]  /*19520*/  BSSY B0, `(.L_x_1565) ;  /* 0x0000011000007945 */ /* 0x000fe60003800000 */
[----:B------:R-:W-:-:S13]  /*19530*/  ISETP.GT.AND P2, PT, R77, -0x1, PT ;  /* 0xffffffff4d00780c */ /* 0x000fda0003f44270 */
[----:B------:R-:W-:Y:S05]  /*19540*/  @P2 BRA `(.L_x_1566) ;  /* 0x0000000000202947 */ /* 0x000fea0003800000 */
[----:B------:R-:W-:Y:S01]  /*19550*/  IMAD.U32 R86, RZ, RZ, UR46 ;  /* 0x0000002eff567e24 */ /* 0x000fe2000f8e00ff */
[----:B------:R-:W-:-:S04]  /*19560*/  LOP3.LUT R77, RZ, R77, RZ, 0x33, !PT ;  /* 0x0000004dff4d7212 */ /* 0x000fc800078e33ff */
[----:B------:R-:W-:-:S13]  /*19570*/  ISETP.NE.AND P2, PT, R86, 0x1, PT ;  /* 0x000000015600780c */ /* 0x000fda0003f45270 */
[----:B------:R-:W0:Y:S02]  /*19580*/  @P2 LDC.64 R6, c[0x0][0x9e8] ;  /* 0x00027a00ff062b82 */ /* 0x000e240000000a00 */
[----:B0-----:R-:W-:-:S05]  /*19590*/  @P2 IMAD.HI.U32 R6, R77, R6, RZ ;  /* 0x000000064d062227 */ /* 0x001fca00078e00ff */
[----:B------:R-:W-:-:S04]  /*195a0*/  @P2 SHF.R.U32.HI R77, RZ, R7, R6 ;  /* 0x00000007ff4d2219 */ /* 0x000fc80000011606 */
[----:B------:R-:W-:Y:S01]  /*195b0*/  LOP3.LUT R77, RZ, R77, RZ, 0x33, !PT ;  /* 0x0000004dff4d7212 */ /* 0x000fe200078e33ff */
[----:B------:R-:W-:Y:S06]  /*195c0*/  BRA `(.L_x_1567) ;  /* 0x0000000000187947 */ /* 0x000fec0003800000 */
.L_x_1566:
[----:B------:R-:W-:Y:S02]  /*195d0*/  MOV R86, UR46 ;  /* 0x0000002e00567c02 */ /* 0x000fe40008000f00 */
[----:B------:R-:W-:Y:S02]  /*195e0*/  IADD3 R77, R82, R192, -R193 ;  /* 0x000000c0524d7210 */ /* 0x000fe40007ffe8c1 */
[----:B------:R-:W-:-:S13]  /*195f0*/  ISETP.NE.AND P2, PT, R86, 0x1, PT ;  /* 0x000000015600780c */ /* 0x000fda0003f45270 */
[----:B------:R-:W0:Y:S02]  /*19600*/  @P2 LDC.64 R6, c[0x0][0x9e8] ;  /* 0x00027a00ff062b82 */ /* 0x000e240000000a00 */
[----:B0-----:R-:W-:-:S05]  /*19610*/  @P2 IMAD.HI.U32 R6, R77, R6, RZ ;  /* 0x000000064d062227 */ /* 0x001fca00078e00ff */
[----:B------:R-:W-:-:S07]  /*19620*/  @P2 SHF.R.U32.HI R77, RZ, R7, R6 ;  /* 0x00000007ff4d2219 */ /* 0x000fce0000011606 */
.L_x_1567:
[----:B------:R-:W-:Y:S05]  /*19630*/  BSYNC B0 ;  /* 0x0000000000007941 */ /* 0x000fea0003800000 */
.L_x_1565:
[----:B------:R-:W-:-:S04]  /*19640*/  IMAD R6, R77, R86, -R81 ;  /* 0x000000564d067224 */ /* 0x000fc800078e0a51 */
[----:B------:R-:W-:-:S05]  /*19650*/  IMAD R7, R191, -0x2, R6 ;  /* 0xfffffffebf077824 */ /* 0x000fca00078e0206 */
[----:B------:R-:W-:Y:S02]  /*19660*/  VIADDMNMX R78, R7, R86, R78, PT ;  /* 0x00000056074e7246 */ /* 0x000fe4000380014e */
[----:B------:R-:W-:-:S07]  /*19670*/  VIMNMX R84, R84, R7, !PT ;  /* 0x0000000754547248 */ /* 0x000fce0007fe0100 */
.L_x_1564:
[----:B------:R-:W-:Y:S02]  /*19680*/  ISETP.GT.AND P2, PT, R3, -0x1, PT ;  /* 0xffffffff0300780c */ /* 0x000fe40003f44270 */
[----:B------:R-:W-:Y:S02]  /*19690*/  IADD3 R79, R79, 0x8, R82 ;  /* 0x000000084f4f7810 */ /* 0x000fe40007ffe052 */
[C---:B------:R-:W-:Y:S02]  /*196a0*/  ISETP.GT.AND P4, PT, R84.reuse, RZ, P2 ;  /* 0x000000ff5400720c */ /* 0x040fe40001784270 */
[----:B------:R-:W-:Y:S02]  /*196b0*/  ISETP.GT.AND P3, PT, R84, 0x1, P2 ;  /* 0x000000015400780c */ /* 0x000fe40001764270 */
[C---:B------:R-:W-:Y:S02]  /*196c0*/  ISETP.LT.OR P4, PT, R78.reuse, 0x1, P4 ;  /* 0x000000014e00780c */ /* 0x040fe40002781670 */
[----:B------:R-:W-:-:S02]  /*196d0*/  ISETP.LT.OR P3, PT, R78, 0x2, P3 ;  /* 0x000000024e00780c */ /* 0x000fc40001f61670 */
[----:B0-----:R-:W-:Y:S02]  /*196e0*/  FSEL R20, R20, -INF , !P4 ;  /* 0xff80000014147808 */ /* 0x001fe40006000000 */
[C---:B------:R-:W-:Y:S02]  /*196f0*/  ISETP.GT.AND P4, PT, R84.reuse, 0x8, P2 ;  /* 0x000000085400780c */ /* 0x040fe40001784270 */
[----:B------:R-:W-:Y:S02]  /*19700*/  FSEL R21, R21, -INF , !P3 ;  /* 0xff80000015157808 */ /* 0x000fe40005800000 */
[----:B------:R-:W-:Y:S02]  /*19710*/  ISETP.GT.AND P3, PT, R84, 0x9, P2 ;  /* 0x000000095400780c */ /* 0x000fe40001764270 */
[C---:B------:R-:W-:Y:S02]  /*19720*/  ISETP.LT.OR P4, PT, R78.reuse, 0x9, P4 ;  /* 0x000000094e00780c */ /* 0x040fe40002781670 */
[----:B------:R-:W-:-:S02]  /*19730*/  ISETP.LT.OR P3, PT, R78, 0xa, P3 ;  /* 0x0000000a4e00780c */ /* 0x000fc40001f61670 */
[----:B------:R-:W-:Y:S02]  /*19740*/  FSEL R26, R26, -INF , !P4 ;  /* 0xff8000001a1a7808 */ /* 0x000fe40006000000 */
        /* <DEDUP_REMOVED lines=12> */
[----:B------:R-:W-:Y:S02]  /*19810*/  ISETP.GT.AND P4, PT, R84, 0x20, P2 ;  /* 0x000000205400780c */ /* 0x000fe40001784270 */
        /* <DEDUP_REMOVED lines=71> */
[----:B------:R-:W-:Y:S02]  /*19c90*/  IADD3 R78, R83, 0x8, R82 ;  /* 0x00000008534e7810 */ /* 0x000fe40007ffe052 */
        /* <DEDUP_REMOVED lines=8> */
[----:B------:R-:W-:-:S04]  /*19d20*/  IADD3 R82, R82, R192, -R193 ;  /* 0x000000c052527210 */ /* 0x000fc80007ffe8c1 */
[----:B------:R-:W-:-:S07]  /*19d30*/  LOP3.LUT R83, RZ, R82, RZ, 0x33, !PT ;  /* 0x00000052ff537212 */ /* 0x000fce00078e33ff */
[----:B------:R-:W0:Y:S02]  /*19d40*/  @P3 LDC.64 R6, c[0x0][0x9e8] ;  /* 0x00027a00ff063b82 */ /* 0x000e240000000a00 */
[----:B0-----:R-:W-:-:S05]  /*19d50*/  @P3 IMAD.HI.U32 R6, R83, R6, RZ ;  /* 0x0000000653063227 */ /* 0x001fca00078e00ff */
[----:B------:R-:W-:-:S04]  /*19d60*/  @P3 SHF.R.U32.HI R83, RZ, R7, R6 ;  /* 0x00000007ff533219 */ /* 0x000fc80000011606 */
[----:B------:R-:W-:Y:S01]  /*19d70*/  LOP3.LUT R6, RZ, R83, RZ, 0x33, !PT ;  /* 0x00000053ff067212 */ /* 0x000fe200078e33ff */
[----:B------:R-:W-:Y:S06]  /*19d80*/  BRA `(.L_x_1571) ;  /* 0x0000000000187947 */ /* 0x000fec0003800000 */
.L_x_1570:
[----:B------:R-:W-:-:S05]  /*19d90*/  IMAD.U32 R84, RZ, RZ, UR46 ;  /* 0x0000002eff547e24 */ /* 0x000fca000f8e00ff */
[----:B------:R-:W-:-:S13]  /*19da0*/  ISETP.NE.AND P3, PT, R84, 0x1, PT ;  /* 0x000000015400780c */ /* 0x000fda0003f65270 */
[----:B------:R-:W0:Y:S02]  /*19db0*/  @P3 LDC.64 R6, c[0x0][0x9e8] ;  /* 0x00027a00ff063b82 */ /* 0x000e240000000a00 */
[----:B0-----:R-:W-:-:S04]  /*19dc0*/  @P3 IMAD.HI.U32 R80, R15, R6, RZ ;  /* 0x000000060f503227 */ /* 0x001fc800078e00ff */
[----:B------:R-:W-:Y:S01]  /*19dd0*/  IMAD.MOV.U32 R6, RZ, RZ, R15 ;  /* 0x000000ffff067224 */ /* 0x000fe200078e000f */
[----:B------:R-:W-:-:S07]  /*19de0*/  @P3 SHF.R.U32.HI R6, RZ, R7, R80 ;  /* 0x00000007ff063219 */ /* 0x000fce0000011650 */
.L_x_1571:
[----:B------:R-:W-:Y:S05]  /*19df0*/  BSYNC B0 ;  /* 0x0000000000007941 */ /* 0x000fea0003800000 */
.L_x_1569:
[----:B------:R-:W-:-:S04]  /*19e00*/  IMAD R6, R6, R84, -R81 ;  /* 0x0000005406067224 */ /* 0x000fc800078e0a51 */
[----:B------:R-:W-:-:S05]  /*19e10*/  IMAD R6, R191, -0x2, R6 ;  /* 0xfffffffebf067824 */ /* 0x000fca00078e0206 */
[----:B------:R-:W-:Y:S02]  /*19e20*/  VIADDMNMX R79, R6, R84, R79, PT ;  /* 0x00000054064f7246 */ /* 0x000fe4000380014f */
[----:B------:R-:W-:-:S07]  /*19e30*/  VIMNMX R78, R78, R6, !PT ;  /* 0x000000064e4e7248 */ /* 0x000fce0007fe0100 */
.L_x_1568:
        /* <DEDUP_REMOVED lines=65> */
[C---:B------:R-:W-:Y:S01]  /*1a250*/  ISETP.LT.OR P4, PT, R79.reuse, 0x49, P4 ;  /* 0x000000494f00780c */ /* 0x040fe20002781670 */
[----:B------:R-:W0:Y:S01]  /*1a260*/  SHFL.BFLY PT, R80, R7, 0x2, 0x1f ;  /* 0x0c401f0007507f89 */ /* 0x000e2200000e0000 */
[----:B------:R-:W-:-:S02]  /*1a270*/  ISETP.LT.OR P3, PT, R79, 0xa, P3 ;  /* 0x0000000a4f00780c */ /* 0x000fc40001f61670 */
[----:B------:R-:W-:Y:S02]  /*1a280*/  FSEL R53, R53, -INF , !P4 ;  /* 0xff80000035357808 */ /* 0x000fe40006000000 */
[----:B------:R-:W-:Y:S02]  /*1a290*/  FSEL R25, R25, -INF , !P3 ;  /* 0xff80000019197808 */ /* 0x000fe40005800000 */
[C---:B------:R-:W-:Y:S02]  /*1a2a0*/  ISETP.GT.AND P3, PT, R78.reuse, 0x11, P2 ;  /* 0x000000114e00780c */ /* 0x040fe40001764270 */
[----:B------:R-:W-:Y:S02]  /*1a2b0*/  ISETP.GT.AND P4, PT, R78, RZ, P2 ;  /* 0x000000ff4e00720c */ /* 0x000fe40001784270 */
[C---:B------:R-:W-:Y:S02]  /*1a2c0*/  ISETP.LT.OR P3, PT, R79.reuse, 0x12, P3 ;  /* 0x000000124f00780c */ /* 0x040fe40001f61670 */
[----:B------:R-:W-:-:S02]  /*1a2d0*/  ISETP.LT.OR P4, PT, R79, 0x1, P4 ;  /* 0x000000014f00780c */ /* 0x000fc40002781670 */
[----:B------:R-:W-:Y:S02]  /*1a2e0*/  FSEL R29, R29, -INF , !P3 ;  /* 0xff8000001d1d7808 */ /* 0x000fe40005800000 */
[----:B------:R-:W-:Y:S02]  /*1a2f0*/  ISETP.GT.AND P3, PT, R78, 0x19, P2 ;  /* 0x000000194e00780c */ /* 0x000fe40001764270 */
[----:B------:R-:W-:Y:S02]  /*1a300*/  FSEL R83, R10, -INF , !P4 ;  /* 0xff8000000a537808 */ /* 0x000fe40006000000 */
[----:B------:R-:W-:Y:S02]  /*1a310*/  ISETP.LT.OR P3, PT, R79, 0x1a, P3 ;  /* 0x0000001a4f00780c */ /* 0x000fe40001f61670 */
[----:B------:R-:W-:Y:S02]  /*1a320*/  ISETP.GT.AND P4, PT, R78, 0x49, P2 ;  /* 0x000000494e00780c */ /* 0x000fe40001784270 */
[----:B------:R-:W-:-:S02]  /*1a330*/  FSEL R35, R35, -INF , !P3 ;  /* 0xff80000023237808 */ /* 0x000fc40005800000 */
[C---:B------:R-:W-:Y:S02]  /*1a340*/  ISETP.GT.AND P3, PT, R78.reuse, 0x21, P2 ;  /* 0x000000214e00780c */ /* 0x040fe40001764270 */
[----:B0-----:R-:W-:Y:S02]  /*1a350*/  FMNMX.FTZ R80, R7, R80, !PT ;  /* 0x0000005007507209 */ /* 0x001fe40007810000 */
[C---:B------:R-:W-:Y:S02]  /*1a360*/  ISETP.LT.OR P3, PT, R79.reuse, 0x22, P3 ;  /* 0x000000224f00780c */ /* 0x040fe40001f61670 */
[----:B------:R-:W-:Y:S01]  /*1a370*/  ISETP.LT.OR P4, PT, R79, 0x4a, P4 ;  /* 0x0000004a4f00780c */ /* 0x000fe20002781670 */
[----:B------:R-:W0:Y:S01]  /*1a380*/  SHFL.BFLY PT, R11, R80, 0x1, 0x1f ;  /* 0x0c201f00500b7f89 */ /* 0x000e2200000e0000 */
[----:B------:R-:W-:Y:S02]  /*1a390*/  FSEL R37, R37, -INF , !P3 ;  /* 0xff80000025257808 */ /* 0x000fe40005800000 */
[----:B------:R-:W-:-:S02]  /*1a3a0*/  ISETP.GT.AND P3, PT, R78, 0x29, P2 ;  /* 0x000000294e00780c */ /* 0x000fc40001764270 */
[----:B------:R-:W-:Y:S02]  /*1a3b0*/  FSEL R55, R55, -INF , !P4 ;  /* 0xff80000037377808 */ /* 0x000fe40006000000 */
[----:B------:R-:W-:Y:S02]  /*1a3c0*/  ISETP.LT.OR P3, PT, R79, 0x2a, P3 ;  /* 0x0000002a4f00780c */ /* 0x000fe40001f61670 */
[C---:B------:R-:W-:Y:S02]  /*1a3d0*/  ISETP.GT.AND P4, PT, R78.reuse, 0x50, P2 ;  /* 0x000000504e00780c */ /* 0x040fe40001784270 */
[----:B------:R-:W-:Y:S02]  /*1a3e0*/  FSEL R41, R41, -INF , !P3 ;  /* 0xff80000029297808 */ /* 0x000fe40005800000 */
[----:B------:R-:W-:Y:S02]  /*1a3f0*/  ISETP.GT.AND P3, PT, R78, 0x31, P2 ;  /* 0x000000314e00780c */ /* 0x000fe40001764270 */
[----:B------:R-:W-:-:S02]  /*1a400*/  ISETP.LT.OR P4, PT, R79, 0x51, P4 ;  /* 0x000000514f00780c */ /* 0x000fc40002781670 */
[----:B------:R-:W-:Y:S02]  /*1a410*/  ISETP.LT.OR P3, PT, R79, 0x32, P3 ;  /* 0x000000324f00780c */ /* 0x000fe40001f61670 */
[----:B------:R-:W-:Y:S02]  /*1a420*/  FSEL R57, R57, -INF , !P4 ;  /* 0xff80000039397808 */ /* 0x000fe40006000000 */
[----:B------:R-:W-:Y:S02]  /*1a430*/  FSEL R45, R45, -INF , !P3 ;  /* 0xff8000002d2d7808 */ /* 0x000fe40005800000 */
[----:B------:R-:W-:Y:S02]  /*1a440*/  ISETP.GT.AND P3, PT, R78, 0x39, P2 ;  /* 0x000000394e00780c */ /* 0x000fe40001764270 */
[----:B0-----:R-:W-:Y:S02]  /*1a450*/  FMNMX.FTZ R11, R80, R11, !PT ;  /* 0x0000000b500b7209 */ /* 0x001fe40007810000 */
[----:B------:R-:W-:-:S02]  /*1a460*/  ISETP.LT.OR P3, PT, R79, 0x3a, P3 ;  /* 0x0000003a4f00780c */ /* 0x000fc40001f61670 */
[----:B------:R-:W-:Y:S01]  /*1a470*/  ISETP.GT.AND P4, PT, R78, 0x51, P2 ;  /* 0x000000514e00780c */ /* 0x000fe20001784270 */
[C---:B------:R-:W-:Y:S01]  /*1a480*/  FMUL.FTZ R7, R11.reuse, UR44 ;  /* 0x0000002c0b077c20 */ /* 0x040fe20008410000 */
[----:B------:R-:W-:Y:S02]  /*1a490*/  FSEL R8, R8, -INF , !P3 ;  /* 0xff80000008087808 */ /* 0x000fe40005800000 */
[----:B------:R-:W-:Y:S02]  /*1a4a0*/  FSETP.NEU.FTZ.AND P3, PT, R11, -INF , PT ;  /* 0xff8000000b00780b */ /* 0x000fe40003f7d000 */
[----:B------:R-:W-:Y:S02]  /*1a4b0*/  ISETP.LT.OR P4, PT, R79, 0x52, P4 ;  /* 0x000000524f00780c */ /* 0x000fe40002781670 */
[----:B------:R-:W-:Y:S02]  /*1a4c0*/  FSEL R7, R7, RZ, P3 ;  /* 0x000000ff07077208 */ /* 0x000fe40001800000 */
[----:B------:R-:W-:-:S02]  /*1a4d0*/  FSEL R59, R59, -INF , !P4 ;  /* 0xff8000003b3b7808 */ /* 0x000fc40006000000 */
[----:B------:R-:W-:Y:S01]  /*1a4e0*/  ISETP.GT.AND P4, PT, R78, 0x58, P2 ;  /* 0x000000584e00780c */ /* 0x000fe20001784270 */
[--C-:B------:R-:W-:Y:S01]  /*1a4f0*/  FFMA.FTZ R180, R21, UR44, -R7.reuse ;  /* 0x0000002c15b47c23 */ /* 0x100fe20008010807 */
[--C-:B------:R-:W-:Y:S01]  /*1a500*/  FFMA.FTZ R21, R27, UR44, -R7.reuse ;  /* 0x0000002c1b157c23 */ /* 0x100fe20008010807 */
[----:B------:R-:W-:Y:S01]  /*1a510*/  FMNMX.FTZ R27, R83, R12, !PT ;  /* 0x0000000c531b7209 */ /* 0x000fe20007810000 */
[--C-:B------:R-:W-:Y:S01]  /*1a520*/  FFMA.FTZ R81, R20, UR44, -R7.reuse ;  /* 0x0000002c14517c23 */ /* 0x100fe20008010807 */
[--C-:B------:R-:W-:Y:S01]  /*1a530*/  FFMA.FTZ R20, R31, UR44, -R7.reuse ;  /* 0x0000002c1f147c23 */ /* 0x100fe20008010807 */
[--C-:B------:R-:W-:Y:S01]  /*1a540*/  FFMA.FTZ R178, R33, UR44, -R7.reuse ;  /* 0x0000002c21b27c23 */ /* 0x100fe20008010807 */
[----:B------:R-:W-:Y:S01]  /*1a550*/  FMNMX.FTZ R31, R6, R27, !PT ;  /* 0x0000001b061f7209 */ /* 0x000fe20007810000 */
[--C-:B------:R-:W-:Y:S01]  /*1a560*/  FFMA.FTZ R164, R9, UR44, -R7.reuse ;  /* 0x0000002c09a47c23 */ /* 0x100fe20008010807 */
[----:B------:R-:W-:Y:S01]  /*1a570*/  ISETP.LT.OR P4, PT, R79, 0x59, P4 ;  /* 0x000000594f00780c */ /* 0x000fe20002781670 */
[----:B------:R0:W-:Y:S01]  /*1a580*/  MUFU.EX2 R27, R20 ;  /* 0x00000014001b7308 */ /* 0x0001e20000000800 */
[----:B------:R-:W-:Y:S01]  /*1a590*/  FMNMX.FTZ R10, R24, R31, !PT ;  /* 0x0000001f180a7209 */ /* 0x000fe20007810000 */
[--C-:B------:R-:W-:Y:S01]  /*1a5a0*/  FFMA.FTZ R176, R30, UR44, -R7.reuse ;  /* 0x0000002c1eb07c23 */ /* 0x100fe20008010807 */
[----:B------:R-:W-:Y:S01]  /*1a5b0*/  FSEL R60, R60, -INF , !P4 ;  /* 0xff8000003c3c7808 */ /* 0x000fe20006000000 */
[--C-:B------:R-:W-:Y:S01]  /*1a5c0*/  FFMA.FTZ R172, R38, UR44, -R7.reuse ;  /* 0x0000002c26ac7c23 */ /* 0x100fe20008010807 */
[----:B------:R-:W-:Y:S01]  /*1a5d0*/  FMNMX.FTZ R31, R25, R10, !PT ;  /* 0x0000000a191f7209 */ /* 0x000fe20007810000 */
[--C-:B------:R-:W-:Y:S01]  /*1a5e0*/  FFMA.FTZ R182, R26, UR44, -R7.reuse ;  /* 0x0000002c1ab67c23 */ /* 0x100fe20008010807 */
[----:B------:R-:W-:Y:S01]  /*1a5f0*/  ISETP.GT.AND P4, PT, R78, 0x59, P2 ;  /* 0x000000594e00780c */ /* 0x000fe20001784270 */
[----:B------:R-:W-:Y:S01]  /*1a600*/  MUFU.EX2 R81, R81 ;  /* 0x0000005100517308 */ /* 0x000fe20000000800 */
        /* <DEDUP_REMOVED lines=10> */
[----:B------:R-:W-:Y:S01]  /*1a6b0*/  ISETP.GT.AND P4, PT, R78, 0x60, P2 ;  /* 0x000000604e00780c */ /* 0x000fe20001784270 */
[--C-:B------:R-:W-:Y:S01]  /*1a6c0*/  FFMA.FTZ R170, R49, UR44, -R7.reuse ;  /* 0x0000002c31aa7c23 */ /* 0x100fe20008010807 */
[----:B------:R-:W-:Y:S01]  /*1a6d0*/  FMNMX.FTZ R33, R35, R10, !PT ;  /* 0x0000000a23217209 */ /* 0x000fe20007810000 */
[--C-:B------:R-:W-:Y:S01]  /*1a6e0*/  FFMA.FTZ R49, R50, UR44, -R7.reuse ;  /* 0x0000002c32317c23 */ /* 0x100fe20008010807 */
[----:B------:R-:W-:Y:S01]  /*1a6f0*/  ISETP.LT.OR P4, PT, R79, 0x61, P4 ;  /* 0x000000614f00780c */ /* 0x000fe20002781670 */
[----:B------:R-:W-:Y:S01]  /*1a700*/  MUFU.EX2 R182, R182 ;  /* 0x000000b600b67308 */ /* 0x000fe20000000800 */
        /* <DEDUP_REMOVED lines=25> */
[----:B------:R-:W-:Y:S01]  /*1a8a0*/  FFMA.FTZ R154, R71, UR44, -R7 ;  /* 0x0000002c479a7c23 */ /* 0x000fe20008010807 */
[----:B------:R-:W-:-:S02]  /*1a8b0*/  FSEL R64, R64, -INF , !P4 ;  /* 0xff80000040407808 */ /* 0x000fc40006000000 */
[----:B------:R-:W-:Y:S02]  /*1a8c0*/  FMNMX.FTZ R10, R8, R43, !PT ;  /* 0x0000002b080a7209 */ /* 0x000fe40007810000 */
[----:B------:R-:W-:Y:S01]  /*1a8d0*/  ISETP.GT.AND P4, PT, R78, 0x69, P2 ;  /* 0x000000694e00780c */ /* 0x000fe20001784270 */
[----:B------:R-:W-:Y:S01]  /*1a8e0*/  MUFU.EX2 R31, R31 ;  /* 0x0000001f001f7308 */ /* 0x000fe20000000800 */
[----:B------:R-:W-:Y:S02]  /*1a8f0*/  FMNMX.FTZ R43, R51, R10, !PT ;  /* 0x0000000a332b7209 */ /* 0x000fe40007810000 */
[----:B------:R-:W-:Y:S02]  /*1a900*/  ISETP.LT.OR P4, PT, R79, 0x6a, P4 ;  /* 0x0000006a4f00780c */ /* 0x000fe40002781670 */
[----:B------:R-:W-:Y:S02]  /*1a910*/  FMNMX.FTZ R10, R52, R43, !PT ;  /* 0x0000002b340a7209 */ /* 0x000fe40007810000 */
[----:B0-----:R-:W-:Y:S01]  /*1a920*/  FSEL R20, R65, -INF , !P4 ;  /* 0xff80000041147808 */ /* 0x001fe20006000000 */
[----:B------:R-:W-:Y:S01]  /*1a930*/  MUFU.EX2 R172, R172 ;  /* 0x000000ac00ac7308 */ /* 0x000fe20000000800 */
[----:B------:R-:W-:-:S02]  /*1a940*/  FMNMX.FTZ R10, R53, R10, !PT ;  /* 0x0000000a350a7209 */ /* 0x000fc40007810000 */
[----:B------:R-:W-:Y:S02]  /*1a950*/  ISETP.GT.AND P4, PT, R78, 0x70, P2 ;  /* 0x000000704e00780c */ /* 0x000fe40001784270 */
[----:B------:R-:W-:Y:S02]  /*1a960*/  FMNMX.FTZ R10, R55, R10, !PT ;  /* 0x0000000a370a7209 */ /* 0x000fe40007810000 */
[----:B------:R-:W-:Y:S01]  /*1a970*/  ISETP.LT.OR P4, PT, R79, 0x71, P4 ;  /* 0x000000714f00780c */ /* 0x000fe20002781670 */
[----:B------:R-:W-:Y:S01]  /*1a980*/  MUFU.EX2 R33, R33 ;  /* 0x0000002100217308 */ /* 0x000fe20000000800 */
[----:B------:R-:W-:Y:S02]  /*1a990*/  FMNMX.FTZ R10, R57, R10, !PT ;  /* 0x0000000a390a7209 */ /* 0x000fe40007810000 */
[----:B------:R-:W-:Y:S02]  /*1a9a0*/  FSEL R66, R66, -INF , !P4 ;  /* 0xff80000042427808 */ /* 0x000fe40006000000 */
[----:B------:R-:W-:-:S02]  /*1a9b0*/  FMNMX.FTZ R85, R59, R10, !PT ;  /* 0x0000000a3b557209 */ /* 0x000fc40007810000 */
[----:B------:R-:W-:Y:S01]  /*1a9c0*/  ISETP.GT.AND P4, PT, R78, 0x71, P2 ;  /* 0x000000714e00780c */ /* 0x000fe20001784270 */
[----:B------:R-:W-:Y:S01]  /*1a9d0*/  MUFU.EX2 R174, R174 ;  /* 0x000000ae00ae7308 */ /* 0x000fe20000000800 */
[----:B------:R-:W-:Y:S02]  /*1a9e0*/  FMNMX.FTZ R10, R60, R85, !PT ;  /* 0x000000553c0a7209 */ /* 0x000fe40007810000 */
[----:B------:R-:W-:Y:S02]  /*1a9f0*/  ISETP.LT.OR P4, PT, R79, 0x72, P4 ;  /* 0x000000724f00780c */ /* 0x000fe40002781670 */
[----:B------:R-:W-:Y:S02]  /*1aa00*/  FMNMX.FTZ R9, R61, R10, !PT ;  /* 0x0000000a3d097209 */ /* 0x000fe40007810000 */
[----:B------:R-:W-:Y:S01]  /*1aa10*/  FSEL R30, R67, -INF , !P4 ;  /* 0xff800000431e7808 */ /* 0x000fe20006000000 */
[----:B------:R-:W-:Y:S01]  /*1aa20*/  MUFU.EX2 R39, R39 ;  /* 0x0000002700277308 */ /* 0x000fe20000000800 */
[----:B------:R-:W-:Y:S01]  /*1aa30*/  FMNMX.FTZ R10, R62, R9, !PT ;  /* 0x000000093e0a7209 */ /* 0x000fe20007810000 */
[----:B------:R-:W-:Y:S01]  /*1aa40*/  FFMA.FTZ R9, R54, UR44, -R7 ;  /* 0x0000002c36097c23 */ /* 0x000fe20008010807 */
[----:B------:R-:W-:-:S02]  /*1aa50*/  ISETP.GT.AND P4, PT, R78, 0x78, P2 ;  /* 0x000000784e00780c */ /* 0x000fc40001784270 */
[----:B------:R-:W-:Y:S02]  /*1aa60*/  FMNMX.FTZ R65, R63, R10, !PT ;  /* 0x0000000a3f417209 */ /* 0x000fe40007810000 */
[----:B------:R-:W-:Y:S01]  /*1aa70*/  ISETP.GT.AND P2, PT, R78, 0x79, P2 ;  /* 0x000000794e00780c */ /* 0x000fe20001744270 */
[----:B------:R-:W-:Y:S01]  /*1aa80*/  MUFU.EX2 R168, R168 ;  /* 0x000000a800a87308 */ /* 0x000fe20000000800 */
[----:B------:R-:W-:Y:S02]  /*1aa90*/  FMNMX.FTZ R65, R64, R65, !PT ;  /* 0x0000004140417209 */ /* 0x000fe40007810000 */
[C---:B------:R-:W-:Y:S02]  /*1aaa0*/  ISETP.LT.OR P4, PT, R79.reuse, 0x79, P4 ;  /* 0x000000794f00780c */ /* 0x040fe40002781670 */
[----:B------:R-:W-:Y:S02]  /*1aab0*/  FMNMX.FTZ R65, R20, R65, !PT ;  /* 0x0000004114417209 */ /* 0x000fe40007810000 */
[----:B------:R-:W-:Y:S01]  /*1aac0*/  ISETP.LT.OR P2, PT, R79, 0x7a, P2 ;  /* 0x0000007a4f00780c */ /* 0x000fe20001741670 */
[----:B------:R-:W-:Y:S01]  /*1aad0*/  MUFU.EX2 R43, R48 ;  /* 0x00000030002b7308 */ /* 0x000fe20000000800 */
[----:B------:R-:W-:-:S02]  /*1aae0*/  FMNMX.FTZ R65, R66, R65, !PT ;  /* 0x0000004142417209 */ /* 0x000fc40007810000 */
[----:B------:R-:W-:Y:S02]  /*1aaf0*/  FSEL R68, R68, -INF , !P4 ;  /* 0xff80000044447808 */ /* 0x000fe40006000000 */
[----:B------:R-:W-:Y:S02]  /*1ab00*/  FMNMX.FTZ R67, R30, R65, !PT ;  /* 0x000000411e437209 */ /* 0x000fe40007810000 */
[----:B------:R-:W-:Y:S01]  /*1ab10*/  FSEL R38, R69, -INF , !P2 ;  /* 0xff80000045267808 */ /* 0x000fe20005000000 */
[----:B------:R-:W-:Y:S01]  /*1ab20*/  MUFU.EX2 R170, R170 ;  /* 0x000000aa00aa7308 */ /* 0x000fe20000000800 */
        /* <DEDUP_REMOVED lines=8> */
[----:B------:R-:W-:Y:S01]  /*1abb0*/  MUFU.EX2 R49, R49 ;  /* 0x0000003100317308 */ /* 0x000fe20000000800 */
[----:B------:R-:W0:Y:S07]  /*1abc0*/  SHFL.BFLY PT, R79, R10, 0x2, 0x1f ;  /* 0x0c401f000a4f7f89 */ /* 0x000e2e00000e0000 */
[----:B------:R-:W-:Y:S08]  /*1abd0*/  MUFU.EX2 R164, R164 ;  /* 0x000000a400a47308 */ /* 0x000ff00000000800 */
[----:B------:R-:W-:Y:S08]  /*1abe0*/  MUFU.EX2 R9, R9 ;  /* 0x0000000900097308 */ /* 0x000ff00000000800 */
[----:B------:R-:W-:Y:S01]  /*1abf0*/  MUFU.EX2 R166, R166 ;  /* 0x000000a600a67308 */ /* 0x000fe20000000800 */
[----:B0-----:R-:W-:Y:S01]  /*1ac00*/  FMNMX.FTZ R26, R10, R79, !PT ;  /* 0x0000004f0a1a7209 */ /* 0x001fe20007810000 */
[--C-:B------:R-:W-:Y:S01]  /*1ac10*/  FFMA.FTZ R79, R72, UR44, -R7.reuse ;  /* 0x0000002c484f7c23 */ /* 0x100fe20008010807 */
[----:B------:R-:W-:-:S03]  /*1ac20*/  FFMA.FTZ R7, R74, UR44, -R7 ;  /* 0x0000002c4a077c23 */ /* 0x000fc60008010807 */
        /* <DEDUP_REMOVED lines=12> */
[--C-:B------:R-:W-:Y:S01]  /*1acf0*/  FFMA.FTZ R24, R25, UR44, -R13.reuse ;  /* 0x0000002c19187c23 */ /* 0x100fe2000801080d */
[--C-:B------:R-:W-:Y:S01]  /*1ad00*/  FFMA.FTZ R34, R6, UR44, -R13.reuse ;  /* 0x0000002c06227c23 */ /* 0x100fe2000801080d */
[----:B------:R-:W-:Y:S02]  /*1ad10*/  @!P1 IMAD R6, R14, 0x8, R2 ;  /* 0x000000080e069824 */ /* 0x000fe400078e0202 */
[--C-:B------:R-:W-:Y:S01]  /*1ad20*/  FFMA.FTZ R177, R28, UR44, -R13.reuse ;  /* 0x0000002c1cb17c23 */ /* 0x100fe2000801080d */
[--C-:B------:R-:W-:Y:S01]  /*1ad30*/  FFMA.FTZ R28, R29, UR44, -R13.reuse ;  /* 0x0000002c1d1c7c23 */ /* 0x100fe2000801080d */
[--C-:B------:R-:W-:Y:S01]  /*1ad40*/  FFMA.FTZ R181, R83, UR44, -R13.reuse ;  /* 0x0000002c53b57c23 */ /* 0x100fe2000801080d */
[----:B------:R-:W-:Y:S01]  /*1ad50*/  @!P1 VIADD R6, R6, 0x28860 ;  /* 0x0002886006069836 */ /* 0x000fe20000000000 */
[----:B------:R-:W-:Y:S01]  /*1ad60*/  MUFU.EX2 R34, R34 ;  /* 0x0000002200227308 */ /* 0x000fe20000000800 */
[--C-:B------:R-:W-:Y:S01]  /*1ad70*/  FFMA.FTZ R179, R32, UR44, -R13.reuse ;  /* 0x0000002c20b37c23 */ /* 0x100fe2000801080d */
[----:B------:R-:W-:Y:S01]  /*1ad80*/  FFMA.FTZ R32, R35, UR44, -R13 ;  /* 0x0000002c23207c23 */ /* 0x000fe2000801080d */
[----:B0-----:R-:W-:Y:S01]  /*1ad90*/  FFMA.FTZ R25, R26, R4, R81 ;  /* 0x000000041a197223 */ /* 0x001fe20000010051 */
[--C-:B------:R-:W-:Y:S01]  /*1ada0*/  FFMA.FTZ R173, R36, UR44, -R13.reuse ;  /* 0x0000002c24ad7c23 */ /* 0x100fe2000801080d */
[--C-:B------:R-:W-:Y:S01]  /*1adb0*/  FFMA.FTZ R175, R40, UR44, -R13.reuse ;  /* 0x0000002c28af7c23 */ /* 0x100fe2000801080d */
[----:B------:R-:W-:Y:S01]  /*1adc0*/  FFMA.FTZ R36, R37, UR44, -R13 ;  /* 0x0000002c25247c23 */ /* 0x000fe2000801080d */
[----:B------:R-:W-:Y:S01]  /*1add0*/  FADD.FTZ R25, R180, R25 ;  /* 0x00000019b4197221 */ /* 0x000fe20000010000 */
[----:B------:R-:W-:Y:S01]  /*1ade0*/  MUFU.EX2 R181, R181 ;  /* 0x000000b500b57308 */ /* 0x000fe20000000800 */
[--C-:B------:R-:W-:Y:S01]  /*1adf0*/  FFMA.FTZ R40, R41, UR44, -R13.reuse ;  /* 0x0000002c29287c23 */ /* 0x100fe2000801080d */
[----:B------:R-:W-:Y:S01]  /*1ae00*/  FFMA.FTZ R169, R44, UR44, -R13 ;  /* 0x0000002c2ca97c23 */ /* 0x000fe2000801080d */
[----:B------:R-:W-:Y:S01]  /*1ae10*/  FADD.FTZ R4, R182, R25 ;  /* 0x00000019b6047221 */ /* 0x000fe20000010000 */
[--C-:B------:R-:W-:Y:S01]  /*1ae20*/  FFMA.FTZ R42, R45, UR44, -R13.reuse ;  /* 0x0000002c2d2a7c23 */ /* 0x100fe2000801080d */
[--C-:B------:R-:W-:Y:S01]  /*1ae30*/  FFMA.FTZ R171, R47, UR44, -R13.reuse ;  /* 0x0000002c2fab7c23 */ /* 0x100fe2000801080d */
[--C-:B------:R-:W-:Y:S01]  /*1ae40*/  FFMA.FTZ R8, R8, UR44, -R13.reuse ;  /* 0x0000002c08087c23 */ /* 0x100fe2000801080d */
        /* <DEDUP_REMOVED lines=22> */
[----:B------:R-:W-:Y:S01]  /*1afb0*/  FFMA.FTZ R68, R68, UR44, -R13 ;  /* 0x0000002c44447c23 */ /* 0x000fe2000801080d */
[----:B------:R-:W-:Y:S01]  /*1afc0*/  F2FP.F16.F32.PACK_AB R182, R21, R182 ;  /* 0x000000b615b6723e */ /* 0x000fe200000000ff */
[----:B------:R-:W-:Y:S01]  /*1afd0*/  FADD.FTZ R25, R33, R4 ;  /* 0x0000000421197221 */ /* 0x000fe20000010000 */
[----:B------:R-:W-:Y:S01]  /*1afe0*/  MUFU.EX2 R69, R69 ;  /* 0x0000004500457308 */ /* 0x000fe20000000800 */
[----:B------:R-:W-:Y:S01]  /*1aff0*/  F2FP.F16.F32.PACK_AB R180, R180, R81 ;  /* 0x00000051b4b4723e */ /* 0x000fe200000000ff */
[-C--:B------:R-:W-:Y:S01]  /*1b000*/  FMUL.FTZ R88, R88, R26.reuse ;  /* 0x0000001a58587220 */ /* 0x080fe20000410000 */
[----:B------:R-:W-:Y:S01]  /*1b010*/  FADD.FTZ R4, R174, R25 ;  /* 0x00000019ae047221 */ /* 0x000fe20000010000 */
[----:B------:R-:W-:Y:S01]  /*1b020*/  FSEL R25, R10, RZ, P2 ;  /* 0x000000ff0a197208 */ /* 0x000fe20001000000 */
[----:B------:R-:W-:Y:S01]  /*1b030*/  FMUL.FTZ R89, R89, R26 ;  /* 0x0000001a59597220 */ /* 0x000fe20000410000 */
[----:B------:R-:W-:Y:S01]  /*1b040*/  ISETP.GT.AND P2, PT, R3, R198, PT ;  /* 0x000000c60300720c */ /* 0x000fe20003f44270 */
[----:B------:R-:W-:Y:S01]  /*1b050*/  FADD.FTZ R29, R39, R4 ;  /* 0x00000004271d7221 */ /* 0x000fe20000010000 */
[----:B------:R-:W-:Y:S01]  /*1b060*/  MUFU.EX2 R28, R28 ;  /* 0x0000001c001c7308 */ /* 0x000fe20000000800 */
[----:B------:R-:W-:Y:S01]  /*1b070*/  FADD.FTZ R25, -R25, R12 ;  /* 0x0000000c19197221 */ /* 0x000fe20000010100 */
[----:B------:R-:W-:Y:S01]  /*1b080*/  @!P1 PRMT R12, RZ, 0x654, R6 ;  /* 0x00000654ff0c9816 */ /* 0x000fe20000000006 */
[----:B------:R-:W-:Y:S01]  /*1b090*/  FADD.FTZ R4, R168, R29 ;  /* 0x0000001da8047221 */ /* 0x000fe20000010000 */
[----:B------:R-:W-:Y:S01]  /*1b0a0*/  F2FP.F16.F32.PACK_AB R176, R27, R176 ;  /* 0x000000b01bb0723e */ /* 0x000fe200000000ff */
[----:B------:R-:W-:Y:S01]  /*1b0b0*/  FMUL.FTZ R6, R25, UR44 ;  /* 0x0000002c19067c20 */ /* 0x000fe20008410000 */
[----:B------:R0:W-:Y:S01]  /*1b0c0*/  @!P1 SYNCS.ARRIVE.TRANS64.RED.A1T0 RZ, [R12+URZ], RZ ;  /* 0x000000ff0cff99a7 */ /* 0x0001e2000810043f */
[----:B------:R-:W-:Y:S01]  /*1b0d0*/  FADD.FTZ R25, R43, R4 ;  /* 0x000000042b197221 */ /* 0x000fe20000010000 */
[----:B------:R-:W-:Y:S01]  /*1b0e0*/  MUFU.EX2 R156, R156 ;  /* 0x0000009c009c7308 */ /* 0x000fe20000000800 */
[----:B------:R-:W-:Y:S01]  /*1b0f0*/  F2FP.F16.F32.PACK_AB R178, R31, R178 ;  /* 0x000000b21fb2723e */ /* 0x000fe200000000ff */
[----:B------:R-:W-:Y:S01]  /*1b100*/  FMUL.FTZ R92, R92, R26 ;  /* 0x0000001a5c5c7220 */ /* 0x000fe20000410000 */
[----:B------:R-:W-:Y:S01]  /*1b110*/  FADD.FTZ R4, R170, R25 ;  /* 0x00000019aa047221 */ /* 0x000fe20000010000 */
[----:B------:R-:W-:Y:S01]  /*1b120*/  F2FP.F16.F32.PACK_AB R172, R33, R172 ;  /* 0x000000ac21ac723e */ /* 0x000fe200000000ff */
[----:B------:R-:W-:Y:S01]  /*1b130*/  FMUL.FTZ R93, R93, R26 ;  /* 0x0000001a5d5d7220 */ /* 0x000fe20000410000 */
[--C-:B0-----:R-:W-:Y:S01]  /*1b140*/  FFMA.FTZ R12, R52, UR44, -R13.reuse ;  /* 0x0000002c340c7c23 */ /* 0x101fe2000801080d */
[----:B------:R-:W-:Y:S01]  /*1b150*/  FADD.FTZ R25, R49, R4 ;  /* 0x0000000431197221 */ /* 0x000fe20000010000 */
[----:B------:R-:W0:Y:S01]  /*1b160*/  MUFU.EX2 R6, R6 ;  /* 0x0000000600067308 */ /* 0x000e220000000800 */
[----:B------:R-:W-:Y:S01]  /*1b170*/  FFMA.FTZ R13, R38, UR44, -R13 ;  /* 0x0000002c260d7c23 */ /* 0x000fe2000801080d */
[----:B------:R-:W-:Y:S01]  /*1b180*/  F2FP.F16.F32.PACK_AB R174, R39, R174 ;  /* 0x000000ae27ae723e */ /* 0x000fe200000000ff */
[----:B------:R-:W-:Y:S01]  /*1b190*/  FADD.FTZ R4, R164, R25 ;  /* 0x00000019a4047221 */ /* 0x000fe20000010000 */
[----:B------:R-:W-:Y:S01]  /*1b1a0*/  F2FP.F16.F32.PACK_AB R164, R9, R164 ;  /* 0x000000a409a4723e */ /* 0x000fe200000000ff */
[----:B------:R-:W-:Y:S01]  /*1b1b0*/  FMUL.FTZ R96, R96, R26 ;  /* 0x0000001a60607220 */ /* 0x000fe20000410000 */
[----:B------:R-:W-:Y:S01]  /*1b1c0*/  F2FP.F16.F32.PACK_AB R168, R43, R168 ;  /* 0x000000a82ba8723e */ /* 0x000fe200000000ff */
[----:B------:R-:W-:Y:S01]  /*1b1d0*/  FADD.FTZ R25, R9, R4 ;  /* 0x0000000409197221 */ /* 0x000fe20000010000 */
[----:B------:R-:W-:Y:S01]  /*1b1e0*/  MUFU.EX2 R179, R179 ;  /* 0x000000b300b37308 */ /* 0x000fe20000000800 */
[----:B------:R-:W-:Y:S01]  /*1b1f0*/  F2FP.F16.F32.PACK_AB R170, R49, R170 ;  /* 0x000000aa31aa723e */ /* 0x000fe200000000ff */
[----:B------:R-:W-:Y:S01]  /*1b200*/  FMUL.FTZ R97, R97, R26 ;  /* 0x0000001a61617220 */ /* 0x000fe20000410000 */
[----:B------:R-:W-:Y:S01]  /*1b210*/  FADD.FTZ R4, R166, R25 ;  /* 0x00000019a6047221 */ /* 0x000fe20000010000 */
[----:B------:R-:W-:Y:S01]  /*1b220*/  F2FP.F16.F32.PACK_AB R166, R65, R166 ;  /* 0x000000a641a6723e */ /* 0x000fe200000000ff */
[-C--:B------:R-:W-:Y:S01]  /*1b230*/  FMUL.FTZ R100, R100, R26.reuse ;  /* 0x0000001a64647220 */ /* 0x080fe20000410000 */
[----:B------:R-:W-:Y:S01]  /*1b240*/  FMUL.FTZ R101, R101, R26 ;  /* 0x0000001a65657220 */ /* 0x000fe20000410000 */
[----:B------:R-:W-:Y:S01]  /*1b250*/  FADD.FTZ R29, R65, R4 ;  /* 0x00000004411d7221 */ /* 0x000fe20000010000 */
[----:B------:R-:W1:Y:S01]  /*1b260*/  MUFU.EX2 R77, R77 ;  /* 0x0000004d004d7308 */ /* 0x000e620000000800 */
[----:B0-----:R-:W-:Y:S01]  /*1b270*/  FFMA.FTZ R25, R6, R0, R181 ;  /* 0x0000000006197223 */ /* 0x001fe200000100b5 */
[----:B------:R-:W-:Y:S01]  /*1b280*/  FMUL.FTZ R104, R104, R26 ;  /* 0x0000001a68687220 */ /* 0x000fe20000410000 */
[----:B------:R-:W-:Y:S01]  /*1b290*/  FADD.FTZ R4, R160, R29 ;  /* 0x0000001da0047221 */ /* 0x000fe20000010000 */
[----:B------:R-:W-:Y:S01]  /*1b2a0*/  F2FP.F16.F32.PACK_AB R160, R67, R160 ;  /* 0x000000a043a0723e */ /* 0x000fe200000000ff */
[----:B------:R-:W-:Y:S01]  /*1b2b0*/  FADD.FTZ R0, R34, R25 ;  /* 0x0000001922007221 */ /* 0x000fe20000010000 */
[-C--:B------:R-:W-:Y:S01]  /*1b2c0*/  FMUL.FTZ R105, R105, R26.reuse ;  /* 0x0000001a69697220 */ /* 0x080fe20000410000 */
[----:B------:R-:W-:Y:S01]  /*1b2d0*/  FADD.FTZ R29, R67, R4 ;  /* 0x00000004431d7221 */ /* 0x000fe20000010000 */
[----:B------:R-:W0:Y:S01]  /*1b2e0*/  MUFU.EX2 R32, R32 ;  /* 0x0000002000207308 */ /* 0x000e220000000800 */
[----:B------:R-:W-:Y:S01]  /*1b2f0*/  FADD.FTZ R25, R183, R0 ;  /* 0x00000000b7197221 */ /* 0x000fe20000010000 */
[----:B------:R-:W-:Y:S01]  /*1b300*/  FMUL.FTZ R108, R108, R26 ;  /* 0x0000001a6c6c7220 */ /* 0x000fe20000410000 */
[----:B------:R-:W-:Y:S01]  /*1b310*/  FADD.FTZ R38, R162, R29 ;  /* 0x0000001da2267221 */ /* 0x000fe20000010000 */
[----:B------:R-:W-:Y:S01]  /*1b320*/  F2FP.F16.F32.PACK_AB R162, R69, R162 ;  /* 0x000000a245a2723e */ /* 0x000fe200000000ff */
[----:B------:R-:W-:Y:S01]  /*1b330*/  FADD.FTZ R4, R24, R25 ;  /* 0x0000001918047221 */ /* 0x000fe20000010000 */
[-C--:B------:R-:W-:Y:S01]  /*1b340*/  FMUL.FTZ R109, R109, R26.reuse ;  /* 0x0000001a6d6d7220 */ /* 0x080fe20000410000 */
[----:B------:R-:W-:Y:S01]  /*1b350*/  FADD.FTZ R25, R69, R38 ;  /* 0x0000002645197221 */ /* 0x000fe20000010000 */
[----:B------:R-:W2:Y:S01]  /*1b360*/  MUFU.EX2 R158, R158 ;  /* 0x0000009e009e7308 */ /* 0x000ea20000000800 */
[----:B------:R-:W-:Y:S01]  /*1b370*/  FADD.FTZ R21, R177, R4 ;  /* 0x00000004b1157221 */ /* 0x000fe20000010000 */
[----:B------:R-:W-:Y:S01]  /*1b380*/  FMUL.FTZ R112, R112, R26 ;  /* 0x0000001a70707220 */ /* 0x000fe20000410000 */
[----:B------:R-:W-:Y:S01]  /*1b390*/  FADD.FTZ R38, R156, R25 ;  /* 0x000000199c267221 */ /* 0x000fe20000010000 */
[----:B-1----:R-:W-:Y:S01]  /*1b3a0*/  F2FP.F16.F32.PACK_AB R156, R77, R156 ;  /* 0x0000009c4d9c723e */ /* 0x002fe200000000ff */
[----:B------:R-:W-:Y:S01]  /*1b3b0*/  FADD.FTZ R4, R28, R21 ;  /* 0x000000151c047221 */ /* 0x000fe20000010000 */
[-C--:B------:R-:W-:Y:S01]  /*1b3c0*/  FMUL.FTZ R113, R113, R26.reuse ;  /* 0x0000001a71717220 */ /* 0x080fe20000410000 */
[----:B------:R-:W-:Y:S01]  /*1b3d0*/  FADD.FTZ R25, R77, R38 ;  /* 0x000000264d197221 */ /* 0x000fe20000010000 */
[----:B------:R-:W1:Y:S01]  /*1b3e0*/  MUFU.EX2 R173, R173 ;  /* 0x000000ad00ad7308 */ /* 0x000e620000000800 */
[----:B------:R-:W-:Y:S01]  /*1b3f0*/  FADD.FTZ R21, R179, R4 ;  /* 0x00000004b3157221 */ /* 0x000fe20000010000 */
[-C--:B------:R-:W-:Y:S01]  /*1b400*/  FMUL.FTZ R116, R116, R26.reuse ;  /* 0x0000001a74747220 */ /* 0x080fe20000410000 */
[-C--:B------:R-:W-:Y:S01]  /*1b410*/  FMUL.FTZ R117, R117, R26.reuse ;  /* 0x0000001a75757220 */ /* 0x080fe20000410000 */
[-C--:B------:R-:W-:Y:S01]  /*1b420*/  FMUL.FTZ R120, R120, R26.reuse ;  /* 0x0000001a78787220 */ /* 0x080fe20000410000 */
[----:B0-----:R-:W-:Y:S01]  /*1b430*/  FADD.FTZ R4, R32, R21 ;  /* 0x0000001520047221 */ /* 0x001fe20000010000 */
[-C--:B------:R-:W-:Y:S01]  /*1b440*/  FMUL.FTZ R121, R121, R26.reuse ;  /* 0x0000001a79797220 */ /* 0x080fe20000410000 */
[-C--:B------:R-:W-:Y:S01]  /*1b450*/  FMUL.FTZ R124, R124, R26.reuse ;  /* 0x0000001a7c7c7220 */ /* 0x080fe20000410000 */
[----:B------:R-:W0:Y:S01]  /*1b460*/  MUFU.EX2 R79, R79 ;  /* 0x0000004f004f7308 */ /* 0x000e220000000800 */
        /* <DEDUP_REMOVED lines=14> */
[----:B------:R-:W-:Y:S01]  /*1b550*/  FMUL.FTZ R148, R148, R26 ;  /* 0x0000001a94947220 */ /* 0x000fe20000410000 */
[----:B------:R-:W1:Y:S01]  /*1b560*/  MUFU.EX2 R152, R152 ;  /* 0x0000009800987308 */ /* 0x000e620000000800 */
[C---:B0-----:R-:W-:Y:S01]  /*1b570*/  FADD.FTZ R21, R79.reuse, R38 ;  /* 0x000000264f157221 */ /* 0x041fe20000010000 */
[----:B------:R-:W-:Y:S01]  /*1b580*/  F2FP.F16.F32.PACK_AB R158, R79, R158 ;  /* 0x0000009e4f9e723e */ /* 0x000fe200000000ff */
[----:B------:R-:W-:Y:S01]  /*1b590*/  FMUL.FTZ R149, R149, R26 ;  /* 0x0000001a95957220 */ /* 0x000fe20000410000 */
[----:B------:R-:W-:Y:S01]  /*1b5a0*/  F2FP.F16.F32.PACK_AB R181, R34, R181 ;  /* 0x000000b522b5723e */ /* 0x000fe200000000ff */
[-C--:B------:R-:W-:Y:S01]  /*1b5b0*/  FMUL.FTZ R90, R90, R6.reuse ;  /* 0x000000065a5a7220 */ /* 0x080fe20000410000 */
[----:B------:R-:W-:Y:S01]  /*1b5c0*/  F2FP.F16.F32.PACK_AB R183, R24, R183 ;  /* 0x000000b718b7723e */ /* 0x000fe200000000ff */
[-C--:B------:R-:W-:Y:S01]  /*1b5d0*/  FMUL.FTZ R91, R91, R6.reuse ;  /* 0x000000065b5b7220 */ /* 0x080fe20000410000 */
[----:B------:R-:W0:Y:S01]  /*1b5e0*/  MUFU.EX2 R175, R175 ;  /* 0x000000af00af7308 */ /* 0x000e220000000800 */
[----:B--2---:R-:W-:Y:S01]  /*1b5f0*/  FADD.FTZ R4, R36, R9 ;  /* 0x0000000924047221 */ /* 0x004fe20000010000 */
[----:B------:R-:W-:Y:S01]  /*1b600*/  F2FP.F16.F32.PACK_AB R177, R28, R177 ;  /* 0x000000b11cb1723e */ /* 0x000fe200000000ff */
[-C--:B------:R-:W-:Y:S01]  /*1b610*/  FMUL.FTZ R94, R94, R6.reuse ;  /* 0x000000065e5e7220 */ /* 0x080fe20000410000 */
[----:B------:R-:W-:Y:S01]  /*1b620*/  F2FP.F16.F32.PACK_AB R179, R32, R179 ;  /* 0x000000b320b3723e */ /* 0x000fe200000000ff */
[-C--:B------:R-:W-:Y:S01]  /*1b630*/  FMUL.FTZ R95, R95, R6.reuse ;  /* 0x000000065f5f7220 */ /* 0x080fe20000410000 */
[----:B------:R-:W-:Y:S01]  /*1b640*/  F2FP.F16.F32.PACK_AB R173, R36, R173 ;  /* 0x000000ad24ad723e */ /* 0x000fe200000000ff */
[-C--:B------:R-:W-:Y:S01]  /*1b650*/  FMUL.FTZ R98, R98, R6.reuse ;  /* 0x0000000662627220 */ /* 0x080fe20000410000 */
[----:B------:R-:W2:Y:S01]  /*1b660*/  MUFU.EX2 R73, R73 ;  /* 0x0000004900497308 */ /* 0x000ea20000000800 */
[----:B-1----:R-:W-:Y:S01]  /*1b670*/  FADD.FTZ R38, R152, R21 ;  /* 0x0000001598267221 */ /* 0x002fe20000010000 */
[----:B------:R-:W-:Y:S01]  /*1b680*/  IADD3 R3, R3, -0x1, RZ ;  /* 0xffffffff03037810 */ /* 0x000fe20007ffe0ff */
[-C--:B------:R-:W-:Y:S01]  /*1b690*/  FMUL.FTZ R99, R99, R6.reuse ;  /* 0x0000000663637220 */ /* 0x080fe20000410000 */
[-C--:B------:R-:W-:Y:S01]  /*1b6a0*/  FMUL.FTZ R102, R102, R6.reuse ;  /* 0x0000000666667220 */ /* 0x080fe20000410000 */
[-C--:B------:R-:W-:Y:S01]  /*1b6b0*/  FMUL.FTZ R103, R103, R6.reuse ;  /* 0x0000000667677220 */ /* 0x080fe20000410000 */
[-C--:B------:R-:W-:Y:S01]  /*1b6c0*/  FMUL.FTZ R106, R106, R6.reuse ;  /* 0x000000066a6a7220 */ /* 0x080fe20000410000 */
[-C--:B------:R-:W-:Y:S01]  /*1b6d0*/  FMUL.FTZ R107, R107, R6.reuse ;  /* 0x000000066b6b7220 */ /* 0x080fe20000410000 */
[----:B------:R-:W1:Y:S01]  /*1b6e0*/  MUFU.EX2 R40, R40 ;  /* 0x0000002800287308 */ /* 0x000e620000000800 */
[----:B0-----:R-:W-:Y:S01]  /*1b6f0*/  FADD.FTZ R9, R175, R4 ;  /* 0x00000004af097221 */ /* 0x001fe20000010000 */
[-C--:B------:R-:W-:Y:S01]  /*1b700*/  FMUL.FTZ R110, R110, R6.reuse ;  /* 0x000000066e6e7220 */ /* 0x080fe20000410000 */
[-C--:B------:R-:W-:Y:S01]  /*1b710*/  FMUL.FTZ R111, R111, R6.reuse ;  /* 0x000000066f6f7220 */ /* 0x080fe20000410000 */
[-C--:B------:R-:W-:Y:S01]  /*1b720*/  FMUL.FTZ R114, R114, R6.reuse ;  /* 0x0000000672727220 */ /* 0x080fe20000410000 */
[-C--:B------:R-:W-:Y:S01]  /*1b730*/  FMUL.FTZ R115, R115, R6.reuse ;  /* 0x0000000673737220 */ /* 0x080fe20000410000 */
[-C--:B------:R-:W-:Y:S01]  /*1b740*/  FMUL.FTZ R118, R118, R6.reuse ;  /* 0x0000000676767220 */ /* 0x080fe20000410000 */
[----:B------:R-:W-:Y:S01]  /*1b750*/  FMUL.FTZ R119, R119, R6 ;  /* 0x0000000677777220 */ /* 0x000fe20000410000 */
[----:B------:R-:W0:Y:S01]  /*1b760*/  MUFU.EX2 R154, R154 ;  /* 0x0000009a009a7308 */ /* 0x000e220000000800 */
[C---:B--2---:R-:W-:Y:S01]  /*1b770*/  FADD.FTZ R21, R73.reuse, R38 ;  /* 0x0000002649157221 */ /* 0x044fe20000010000 */
[----:B------:R-:W-:Y:S01]  /*1b780*/  F2FP.F16.F32.PACK_AB R152, R73, R152 ;  /* 0x000000984998723e */ /* 0x000fe200000000ff */
[-C--:B------:R-:W-:Y:S01]  /*1b790*/  FMUL.FTZ R122, R122, R6.reuse ;  /* 0x000000067a7a7220 */ /* 0x080fe20000410000 */
[-C--:B------:R-:W-:Y:S01]  /*1b7a0*/  FMUL.FTZ R123, R123, R6.reuse ;  /* 0x000000067b7b7220 */ /* 0x080fe20000410000 */
[-C--:B------:R-:W-:Y:S01]  /*1b7b0*/  FMUL.FTZ R126, R126, R6.reuse ;  /* 0x000000067e7e7220 */ /* 0x080fe20000410000 */
[-C--:B------:R-:W-:Y:S01]  /*1b7c0*/  FMUL.FTZ R127, R127, R6.reuse ;  /* 0x000000067f7f7220 */ /* 0x080fe20000410000 */
[-C--:B------:R-:W-:Y:S01]  /*1b7d0*/  FMUL.FTZ R130, R130, R6.reuse ;  /* 0x0000000682827220 */ /* 0x080fe20000410000 */
[----:B------:R-:W2:Y:S01]  /*1b7e0*/  MUFU.EX2 R169, R169 ;  /* 0x000000a900a97308 */ /* 0x000ea20000000800 */
[C---:B-1----:R-:W-:Y:S01]  /*1b7f0*/  FADD.FTZ R4, R40.reuse, R9 ;  /* 0x0000000928047221 */ /* 0x042fe20000010000 */
[----:B------:R-:W-:Y:S01]  /*1b800*/  F2FP.F16.F32.PACK_AB R175, R40, R175 ;  /* 0x000000af28af723e */ /* 0x000fe200000000ff */
        /* <DEDUP_REMOVED lines=41> */
[----:B------:R-:W-:Y:S01]  /*1baa0*/  F2FP.F16.F32.PACK_AB R161, R14, R161 ;  /* 0x000000a10ea1723e */ /* 0x000fe200000000ff */
[----:B------:R-:W-:-:S05]  /*1bab0*/  IMAD.MOV.U32 R14, RZ, RZ, R184 ;  /* 0x000000ffff0e7224 */ /* 0x000fca00078e00b8 */
[----:B------:R-:W1:Y:S01]  /*1bac0*/  MUFU.EX2 R62, R62 ;  /* 0x0000003e003e7308 */ /* 0x000e620000000800 */
[----:B0-----:R-:W-:-:S07]  /*1bad0*/  FADD.FTZ R7, R60, R7 ;  /* 0x000000073c077221 */ /* 0x001fce0000010000 */
[----:B------:R-:W0:Y:S01]  /*1bae0*/  MUFU.EX2 R63, R63 ;  /* 0x0000003f003f7308 */ /* 0x000e220000000800 */
[C---:B--2---:R-:W-:Y:S01]  /*1baf0*/  FADD.FTZ R7, R61.reuse, R7 ;  /* 0x000000073d077221 */ /* 0x044fe20000010000 */
[----:B------:R-:W-:-:S06]  /*1bb00*/  F2FP.F16.F32.PACK_AB R163, R61, R60 ;  /* 0x0000003c3da3723e */ /* 0x000fcc00000000ff */
        /* <DEDUP_REMOVED lines=15> */
[----:B------:R-:W-:-:S03]  /*1bc00*/  F2FP.F16.F32.PACK_AB R153, R30, R66 ;  /* 0x000000421e99723e */ /* 0x000fc600000000ff */
[----:B-1----:R-:W-:-:S04]  /*1bc10*/  FADD.FTZ R7, R68, R7 ;  /* 0x0000000744077221 */ /* 0x002fc80000010000 */
[C---:B0-----:R-:W-:Y:S01]  /*1bc20*/  FADD.FTZ R0, R13.reuse, R7 ;  /* 0x000000070d007221 */ /* 0x041fe20000010000 */
[----:B------:R-:W-:Y:S01]  /*1bc30*/  F2FP.F16.F32.PACK_AB R155, R13, R68 ;  /* 0x000000440d9b723e */ /* 0x000fe200000000ff */
[----:B------:R-:W-:Y:S01]  /*1bc40*/  IMAD.MOV.U32 R13, RZ, RZ, R11 ;  /* 0x000000ffff0d7224 */ /* 0x000fe200078e000b */
[----:B------:R-:W-:Y:S06]  /*1bc50*/  @P2 BRA `(.L_x_1572) ;  /* 0xffffffc400802947 */ /* 0x000fec000383ffff */
.L_x_1554:
[----:B------:R-:W-:Y:S05]  /*1bc60*/  WARPSYNC.ALL ;  /* 0x0000000000007948 */ /* 0x000fea0003800000 */
[----:B------:R-:W-:Y:S06]  /*1bc70*/  BAR.ARV 0x8, 0x120 ;  /* 0x0204800000007b1d */ /* 0x000fec0000002000 */
[----:B------:R-:W-:Y:S05]  /*1bc80*/  @!P0 BRA `(.L_x_1573) ;  /* 0x0000000000048947 */ /* 0x000fea0003800000 */
[----:B------:R-:W-:Y:S01]  /*1bc90*/  BPT.TRAP 0x1 ;  /* 0x000000040000795c */ /* 0x000fe20000300000 */
.L_x_1573:
[----:B------:R-:W-:Y:S01]  /*1bca0*/  IMAD R8, R184, 0x8, R2 ;  /* 0x00000008b8087824 */ /* 0x000fe200078e0202 */
[----:B------:R-:W-:-:S04]  /*1bcb0*/  SHF.L.U32 R3, R186, 0x1f, RZ ;  /* 0x0000001fba037819 */ /* 0x000fc800000006ff */
[----:B------:R0:W1:Y:S01]  /*1bcc0*/  SYNCS.PHASECHK.TRANS64.TRYWAIT P2, [R8+URZ+0x28850], R3 ;  /* 0x02885003080075a7 */ /* 0x000062000804017f */
[----:B------:R-:W-:Y:S05]  /*1bcd0*/  @!P0 BRA `(.L_x_1574) ;  /* 0x0000000000048947 */ /* 0x000fea0003800000 */
[----:B------:R-:W-:Y:S01]  /*1bce0*/  BPT.TRAP 0x1 ;  /* 0x000000040000795c */ /* 0x000fe20000300000 */
.L_x_1574:
[----:B------:R-:W-:-:S05]  /*1bcf0*/  VIADD R2, R2, 0x400 ;  /* 0x0000040002027836 */ /* 0x000fca0000000000 */
[----:B------:R-:W-:-:S04]  /*1bd00*/  SHF.R.U32.HI R2, RZ, 0x4, R2 ;  /* 0x00000004ff027819 */ /* 0x000fc80000011602 */
[----:B------:R-:W-:-:S04]  /*1bd10*/  LOP3.LUT R2, R2, 0x3fff, RZ, 0xc0, !PT ;  /* 0x00003fff02027812 */ /* 0x000fc800078ec0ff */
[----:B------:R-:W-:Y:S01]  /*1bd20*/  LOP3.LUT R5, R2, 0x4000000, RZ, 0xfc, !PT ;  /* 0x0400000002057812 */ /* 0x000fe200078efcff */
[----:B-1----:R-:W-:Y:S06]  /*1bd30*/  @P2 BRA `(.L_x_1575) ;  /* 0x0000000000082947 */ /* 0x002fec0003800000 */
[----:B------:R-:W1:Y:S02]  /*1bd40*/  SYNCS.PHASECHK.TRANS64.TRYWAIT P0, [R8+URZ+0x28850], R3 ;  /* 0x02885003080075a7 */ /* 0x000e64000800017f */
[----:B-1----:R-:W-:Y:S05]  /*1bd50*/  @!P0 BRA `(.L_x_1576) ;  /* 0x000000a000a08947 */ /* 0x002fea0003800000 */
.L_x_1575:
[----:B01----:R-:W-:Y:S01]  /*1bd60*/  IMAD.MOV.U32 R3, RZ, RZ, 0x40000040 ;  /* 0x40000040ff037424 */ /* 0x003fe200078e00ff */
[----:B------:R-:W-:Y:S01]  /*1bd70*/  LEA R2, R184, R5, 0xb ;  /* 0x00000005b8027211 */ /* 0x000fe200078e58ff */
[----:B------:R-:W-:Y:S05]  /*1bd80*/  WARPSYNC.ALL ;  /* 0x0000000000007948 */ /* 0x000fea0003800000 */
[C---:B------:R-:W-:Y:S01]  /*1bd90*/  R2UR UR6, R2.reuse ;  /* 0x00000000020672ca */ /* 0x040fe200000e0000 */
[----:B------:R-:W-:Y:S01]  /*1bda0*/  WARPGROUP.ARRIVE ;  /* 0x00000000000079c5 */ /* 0x000fe20000000000 */
[----:B------:R-:W-:Y:S01]  /*1bdb0*/  R2UR UR7, R3 ;  /* 0x00000000030772ca */ /* 0x000fe200000e0000 */
[----:B------:R-:W-:Y:S01]  /*1bdc0*/  VIADD R6, R2, 0x80 ;  /* 0x0000008002067836 */ /* 0x000fe20000000000 */
[----:B------:R-:W0:Y:S01]  /*1bdd0*/  SHFL.BFLY PT, R5, R0, 0x2, 0x1f ;  /* 0x0c401f0000057f89 */ /* 0x000e2200000e0000 */
[----:B------:R-:W-:-:S02]  /*1bde0*/  IMAD.MOV.U32 R7, RZ, RZ, 0x40000040 ;  /* 0x40000040ff077424 */ /* 0x000fc400078e00ff */
[----:B------:R-:W-:Y:S02]  /*1bdf0*/  IMAD.MOV.U32 R3, RZ, RZ, 0x40000040 ;  /* 0x40000040ff037424 */ /* 0x000fe400078e00ff */
[----:B------:R-:W-:Y:S02]  /*1be00*/  @!P1 VIADD R9, R8, 0x28860 ;  /* 0x0002886008099836 */ /* 0x000fe40000000000 */
[----:B------:R-:W-:Y:S02]  /*1be10*/  IMAD.MOV.U32 R8, RZ, RZ, RZ ;  /* 0x000000ffff087224 */ /* 0x000fe400078e00ff */
[----:B------:R-:W-:Y:S01]  /*1be20*/  VIADD R184, R184, 0x1 ;  /* 0x00000001b8b87836 */ /* 0x000fe20000000000 */
[----:B------:R-:W-:Y:S01]  /*1be30*/  @!P1 PRMT R9, RZ, 0x654, R9 ;  /* 0x00000654ff099816 */ /* 0x000fe20000000009 */
[----:B------:R-:W-:Y:S01]  /*1be40*/  HGMMA.64x128x16.F32 R88, R180, gdesc[UR4].tnspB, R88, gsb0 ;  /* 0x41e00004b4587df0 */ /* 0x000fe20008000858 */
[----:B------:R-:W-:Y:S01]  /*1be50*/  R2UR UR6, R6 ;  /* 0x00000000060672ca */ /* 0x000fe200000e0000 */
[----:B------:R-:W-:Y:S01]  /*1be60*/  VIADD R6, R2, 0x100 ;  /* 0x0000010002067836 */ /* 0x000fe20000000000 */
[----:B------:R-:W-:Y:S01]  /*1be70*/  R2UR UR7, R7 ;  /* 0x00000000070772ca */ /* 0x000fe200000e0000 */
[----:B------:R-:W-:Y:S01]  /*1be80*/  IMAD.MOV.U32 R7, RZ, RZ, 0x40000040 ;  /* 0x40000040ff077424 */ /* 0x000fe200078e00ff */
[----:B------:R-:W-:Y:S01]  /*1be90*/  ISETP.NE.AND P2, PT, R184, 0x2, PT ;  /* 0x00000002b800780c */ /* 0x000fe20003f45270 */
[----:B------:R-:W-:-:S02]  /*1bea0*/  IMAD.U32 R14, RZ, RZ, UR44 ;  /* 0x0000002cff0e7e24 */ /* 0x000fc4000f8e00ff */
[----:B------:R-:W-:Y:S01]  /*1beb0*/  VIADD R221, R221, 0x1 ;  /* 0x00000001dddd7836 */ /* 0x000fe20000000000 */
[----:B------:R-:W-:Y:S01]  /*1bec0*/  SEL R184, R184, RZ, P2 ;  /* 0x000000ffb8b87207 */ /* 0x000fe20001000000 */
[----:B0-----:R-:W-:Y:S01]  /*1bed0*/  FADD.FTZ R5, R5, R0 ;  /* 0x0000000005057221 */ /* 0x001fe20000010000 */
[----:B------:R-:W-:Y:S01]  /*1bee0*/  IMAD.MOV.U32 R0, RZ, RZ, -0x800000 ;  /* 0xff800000ff007424 */ /* 0x000fe200078e00ff */
[----:B------:R-:W-:Y:S02]  /*1bef0*/  WARPGROUP.DEPBAR.LE gsb0, 0x0 ;  /* 0x00008000000079c5 */ /* 0x000fe40000010000 */
[----:B------:R-:W-:-:S06]  /*1bf00*/  WARPGROUP.ARRIVE ;  /* 0x00000000000079c5 */ /* 0x000fcc0000000000 */
        /* <DEDUP_REMOVED lines=25> */
[----:B------:R-:W-:Y:S01]  /*1c0a0*/  IMAD.MOV.U32 R7, RZ, RZ, 0x40000040 ;  /* 0x40000040ff077424 */ /* 0x000fe200078e00ff */
[----:B------:R-:W-:Y:S01]  /*1c0b0*/  IADD3 R2, R2, 0x380, RZ ;  /* 0x0000038002027810 */ /* 0x000fe20007ffe0ff */
[----:B------:R-:W-:Y:S02]  /*1c0c0*/  WARPGROUP.DEPBAR.LE gsb0, 0x0 ;  /* 0x00008000000079c5 */ /* 0x000fe40000010000 */
[----:B------:R-:W-:-:S08]  /*1c0d0*/  WARPGROUP.ARRIVE ;  /* 0x00000000000079c5 */ /* 0x000fd00000000000 */
[----:B------:R-:W-:Y:S01]  /*1c0e0*/  HGMMA.64x128x16.F32 R88, R160, gdesc[UR4].tnspB, R88, gsb0 ;  /* 0x41e00004a0587df0 */ /* 0x000fe20008000858 */
[----:B------:R-:W-:Y:S02]  /*1c0f0*/  R2UR UR6, R6 ;  /* 0x00000000060672ca */ /* 0x000fe400000e0000 */
[----:B------:R-:W-:Y:S01]  /*1c100*/  R2UR UR7, R7 ;  /* 0x00000000070772ca */ /* 0x000fe200000e0000 */
[----:B------:R-:W0:Y:S02]  /*1c110*/  SHFL.BFLY PT, R6, R5, 0x1, 0x1f ;  /* 0x0c201f0005067f89 */ /* 0x000e2400000e0000 */
[----:B0-----:R-:W-:-:S05]  /*1c120*/  FADD.FTZ R13, R5, R6 ;  /* 0x00000006050d7221 */ /* 0x001fca0000010000 */
[----:B------:R-:W-:-:S13]  /*1c130*/  FSETP.NE.FTZ.AND P3, PT, R13, RZ, PT ;  /* 0x000000ff0d00720b */ /* 0x000fda0003f75000 */
[----:B------:R-:W0:Y:S01]  /*1c140*/  @P3 MUFU.LG2 R7, R13 ;  /* 0x0000000d00073308 */ /* 0x000e220000000c00 */
[----:B------:R-:W-:-:S07]  /*1c150*/  @P3 FMUL.FTZ R14, R14, 0.69314718246459960938 ;  /* 0x3f3172180e0e3820 */ /* 0x000fce0000410000 */
[----:B------:R-:W-:Y:S01]  /*1c160*/  @P3 MUFU.RCP R8, R13 ;  /* 0x0000000d00083308 */ /* 0x000fe20000001000 */
[----:B0-----:R-:W-:-:S04]  /*1c170*/  @P3 FMUL.FTZ R7, R7, 0.69314718246459960938 ;  /* 0x3f31721807073820 */ /* 0x001fc80000410000 */
[----:B------:R-:W-:Y:S01]  /*1c180*/  @P3 FFMA.FTZ R0, R14, R10, R7 ;  /* 0x0000000a0e003223 */ /* 0x000fe20000010007 */
[----:B------:R-:W-:Y:S02]  /*1c190*/  WARPGROUP.DEPBAR.LE gsb0, 0x0 ;  /* 0x00008000000079c5 */ /* 0x000fe40000010000 */
[----:B------:R-:W-:-:S06]  /*1c1a0*/  WARPGROUP.ARRIVE ;  /* 0x00000000000079c5 */ /* 0x000fcc0000000000 */
[----:B------:R-:W-:Y:S01]  /*1c1b0*/  HGMMA.64x128x16.F32 R88, R156, gdesc[UR4].tnspB, R88, gsb0 ;  /* 0x41e000049c587df0 */ /* 0x000fe20008000858 */
[----:B------:R-:W-:Y:S02]  /*1c1c0*/  R2UR UR6, R2 ;  /* 0x00000000020672ca */ /* 0x000fe400000e0000 */
[----:B------:R-:W-:Y:S02]  /*1c1d0*/  R2UR UR7, R3 ;  /* 0x00000000030772ca */ /* 0x000fe400000e0000 */
[----:B------:R-:W0:Y:S02]  /*1c1e0*/  SHFL.BFLY PT, R3, R4, 0x2, 0x1f ;  /* 0x0c401f0004037f89 */ /* 0x000e2400000e0000 */
[----:B0-----:R-:W-:Y:S01]  /*1c1f0*/  FADD.FTZ R3, R3, R4 ;  /* 0x0000000403037221 */ /* 0x001fe20000010000 */
[----:B------:R-:W-:-:S04]  /*1c200*/  IMAD.U32 R4, RZ, RZ, UR44 ;  /* 0x0000002cff047e24 */ /* 0x000fc8000f8e00ff */
[----:B------:R-:W0:Y:S02]  /*1c210*/  SHFL.BFLY PT, R2, R3, 0x1, 0x1f ;  /* 0x0c201f0003027f89 */ /* 0x000e2400000e0000 */
[----:B0-----:R-:W-:Y:S01]  /*1c220*/  FADD.FTZ R12, R3, R2 ;  /* 0x00000002030c7221 */ /* 0x001fe20000010000 */
[----:B------:R-:W-:Y:S01]  /*1c230*/  IMAD.MOV.U32 R2, RZ, RZ, RZ ;  /* 0x000000ffff027224 */ /* 0x000fe200078e00ff */
[----:B------:R-:W-:-:S03]  /*1c240*/  SEL R3, RZ, 0x1, P2 ;  /* 0x00000001ff037807 */ /* 0x000fc60001000000 */
[----:B------:R-:W-:Y:S02]  /*1c250*/  FSETP.NE.FTZ.AND P0, PT, R12, RZ, PT ;  /* 0x000000ff0c00720b */ /* 0x000fe40003f15000 */
[----:B------:R-:W-:Y:S02]  /*1c260*/  LOP3.LUT R186, R186, R3, RZ, 0x3c, !PT ;  /* 0x00000003baba7212 */ /* 0x000fe400078e3cff */
[----:B------:R-:W-:-:S09]  /*1c270*/  MOV R3, 0xff800000 ;  /* 0xff80000000037802 */ /* 0x000fd20000000f00 */
[----:B------:R-:W0:Y:S01]  /*1c280*/  @P0 MUFU.LG2 R6, R12 ;  /* 0x0000000c00060308 */ /* 0x000e220000000c00 */
[----:B------:R-:W-:-:S07]  /*1c290*/  @P0 FMUL.FTZ R4, R4, 0.69314718246459960938 ;  /* 0x3f31721804040820 */ /* 0x000fce0000410000 */
[----:B------:R-:W1:Y:S01]  /*1c2a0*/  @P0 MUFU.RCP R2, R12 ;  /* 0x0000000c00020308 */ /* 0x000e620000001000 */
[----:B0-----:R-:W-:-:S04]  /*1c2b0*/  @P0 FMUL.FTZ R5, R6, 0.69314718246459960938 ;  /* 0x3f31721806050820 */ /* 0x001fc80000410000 */
[----:B------:R-:W-:Y:S01]  /*1c2c0*/  @P0 FFMA.FTZ R3, R4, R11, R5 ;  /* 0x0000000b04030223 */ /* 0x000fe20000010005 */
[----:B------:R-:W-:Y:S01]  /*1c2d0*/  PLOP3.LUT P0, PT, PT, PT, PT, 0x8, 0x0 ;  /* 0x000000000000781c */ /* 0x000fe20003f0e170 */
[----:B------:R-:W-:Y:S02]  /*1c2e0*/  WARPGROUP.DEPBAR.LE gsb0, 0x0 ;  /* 0x00008000000079c5 */ /* 0x000fe40000010000 */
[----:B------:R-:W-:-:S06]  /*1c2f0*/  WARPGROUP.ARRIVE ;  /* 0x00000000000079c5 */ /* 0x000fcc0000000000 */
[----:B------:R-:W-:Y:S03]  /*1c300*/  HGMMA.64x128x16.F32 R88, R152, gdesc[UR4].tnspB, R88, gsb0 ;  /* 0x41e0000498587df0 */ /* 0x000fe60008000858 */
[----:B------:R-:W-:Y:S02]  /*1c310*/  WARPGROUP.DEPBAR.LE gsb0, 0x0 ;  /* 0x00008000000079c5 */ /* 0x000fe40000010000 */
[----:B------:R0:W-:Y:S01]  /*1c320*/  @!P1 SYNCS.ARRIVE.TRANS64.RED.A1T0 RZ, [R9+URZ], RZ ;  /* 0x000000ff09ff99a7 */ /* 0x0001e2000810043f */
        /* <DEDUP_REMOVED lines=63> */
[----:B0-----:R-:W-:-:S07]  /*1c720*/  FMUL.FTZ R151, R151, R8 ;  /* 0x0000000897977220 */ /* 0x001fce0000410000 */
.L_x_1428:
[----:B------:R-:W-:Y:S05]  /*1c730*/  WARPSYNC.ALL ;  /* 0x0000000000007948 */ /* 0x000fea0003800000 */
[----:B------:R-:W0:Y:S08]  /*1c740*/  S2UR UR5, SR_CgaCtaId ;  /* 0x00000000000579c3 */ /* 0x000e300000008800 */
[----:B------:R-:W-:Y:S06]  /*1c750*/  BAR.SYNC.DEFER_BLOCKING 0x5, 0x120 ;  /* 0x0144800000007b1d */ /* 0x000fec0000010000 */
[----:B------:R-:W-:Y:S01]  /*1c760*/  UMOV UR4, 0x400 ;  /* 0x0000040000047882 */ /* 0x000fe20000000000 */
[----:B------:R-:W-:Y:S01]  /*1c770*/  BSSY B0, `(.L_x_1577) ;  /* 0x00001c8000007945 */ /* 0x000fe20003800000 */
[----:B0-----:R-:W-:-:S06]  /*1c780*/  ULEA UR4, UR5, UR4, 0x18 ;  /* 0x0000000405047291 */ /* 0x001fcc000f8ec03f */
[----:B------:R-:W-:-:S05]  /*1c790*/  IMAD.U32 R2, RZ, RZ, UR4 ;  /* 0x00000004ff027e24 */ /* 0x000fca000f8e00ff */
[----:B------:R0:W1:Y:S01]  /*1c7a0*/  LDS.128 R196, [R2+0x288d0] ;  /* 0x0288d00002c47984 */ /* 0x0000620000000c00 */
[----:B------:R-:W-:Y:S06]  /*1c7b0*/  BAR.ARV 0x4, 0x120 ;  /* 0x0104800000007b1d */ /* 0x000fec0000002000 */
[----:B------:R-:W-:Y:S05]  /*1c7c0*/  @P0 BRA `(.L_x_1578) ;  /* 0x0000001000a80947 */ /* 0x000fea0003800000 */
[----:B------:R-:W2:Y:S01]  /*1c7d0*/  S2R R5, SR_SWINHI ;  /* 0x0000000000057919 */ /* 0x000ea20000002f00 */
[----:B------:R-:W-:Y:S05]  /*1c7e0*/  WARPSYNC.ALL ;  /* 0x0000000000007948 */ /* 0x000fea0003800000 */
[----:B------:R-:W-:Y:S01]  /*1c7f0*/  BAR.SYNC.DEFER_BLOCKING 0x1, 0x100 ;  /* 0x0044000000007b1d */ /* 0x000fe20000010000 */
[----:B------:R-:W-:Y:S02]  /*1c800*/  F2FP.F16.F32.PACK_AB R6, R6, R37 ;  /* 0x000000250606723e */ /* 0x000fe400000000ff */
[----:B------:R-:W-:Y:S02]  /*1c810*/  F2FP.F16.F32.PACK_AB R7, R7, R94 ;  /* 0x0000005e0707723e */ /* 0x000fe400000000ff */
[----:B------:R-:W-:Y:S01]  /*1c820*/  F2FP.F16.F32.PACK_AB R30, R133, R30 ;  /* 0x0000001e851e723e */ /* 0x000fe200000000ff */
[----:B------:R-:W-:Y:S01]  /*1c830*/  ULDC.64 UR4, c[0x0][0xbd8] ;  /* 0x0002f60000047ab9 */ /* 0x000fe20000000a00 */
[----:B------:R-:W-:-:S02]  /*1c840*/  F2FP.F16.F32.PACK_AB R32, R137, R32 ;  /* 0x000000208920723e */ /* 0x000fc400000000ff */
[----:B------:R-:W-:Y:S02]  /*1c850*/  F2FP.F16.F32.PACK_AB R34, R141, R34 ;  /* 0x000000228d22723e */ /* 0x000fe400000000ff */
[----:B------:R-:W-:Y:S02]  /*1c860*/  F2FP.F16.F32.PACK_AB R35, R35, R142 ;  /* 0x0000008e2323723e */ /* 0x000fe400000000ff */
[----:B------:R-:W-:Y:S02]  /*1c870*/  MOV R20, R2 ;  /* 0x0000000200147202 */ /* 0x000fe40000000f00 */
[----:B--2---:R-:W-:-:S03]  /*1c880*/  MOV R21, R5 ;  /* 0x0000000500157202 */ /* 0x004fc60000000f00 */
[----:B------:R-:W-:-:S03]  /*1c890*/  IMAD.WIDE R4, R228, 0x2, R20 ;  /* 0x00000002e4047825 */ /* 0x000fc600078e0214 */
[C---:B------:R-:W-:Y:S02]  /*1c8a0*/  IADD3 R45, P2, R4.reuse, 0x4000, RZ ;  /* 0x00004000042d7810 */ /* 0x040fe40007f5e0ff */
[C---:B------:R-:W-:Y:S02]  /*1c8b0*/  IADD3 R39, P5, R4.reuse, 0x20, RZ ;  /* 0x0000002004277810 */ /* 0x040fe40007fbe0ff */
[C---:B------:R-:W-:Y:S01]  /*1c8c0*/  LOP3.LUT R29, R4.reuse, 0x380, RZ, 0xc0, !PT ;  /* 0x00000380041d7812 */ /* 0x040fe200078ec0ff */
[--C-:B------:R-:W-:Y:S01]  /*1c8d0*/  IMAD.X R15, RZ, RZ, R5.reuse, P2 ;  /* 0x000000ffff0f7224 */ /* 0x100fe200010e0605 */
[C---:B------:R-:W-:Y:S01]  /*1c8e0*/  IADD3 R41, P0, R4.reuse, 0x40, RZ ;  /* 0x0000004004297810 */ /* 0x040fe20007f1e0ff */
[--C-:B------:R-:W-:Y:S01]  /*1c8f0*/  IMAD.X R9, RZ, RZ, R5.reuse, P5 ;  /* 0x000000ffff097224 */ /* 0x100fe200028e0605 */
[----:B------:R-:W-:Y:S02]  /*1c900*/  ISETP.NE.U32.AND P2, PT, RZ, UR4, PT ;  /* 0x00000004ff007c0c */ /* 0x000fe4000bf45070 */
[----:B------:R-:W-:Y:S01]  /*1c910*/  IADD3 R43, P1, R4, 0x60, RZ ;  /* 0x00000060042b7810 */ /* 0x000fe20007f3e0ff */
[----:B------:R-:W-:Y:S01]  /*1c920*/  IMAD.X R11, RZ, RZ, R5, P0 ;  /* 0x000000ffff0b7224 */ /* 0x000fe200000e0605 */
[----:B------:R-:W-:-:S02]  /*1c930*/  SHF.R.U64 R29, R29, 0x3, RZ ;  /* 0x000000031d1d7819 */ /* 0x000fc400000012ff */
[C---:B------:R-:W-:Y:S02]  /*1c940*/  IADD3 R47, P3, R4.reuse, 0x4020, RZ ;  /* 0x00004020042f7810 */ /* 0x040fe40007f7e0ff */
[C---:B------:R-:W-:Y:S02]  /*1c950*/  IADD3 R49, P4, R4.reuse, 0x4040, RZ ;  /* 0x0000404004317810 */ /* 0x040fe40007f9e0ff */
[----:B------:R-:W-:Y:S01]  /*1c960*/  IADD3 R51, P5, R4, 0x4060, RZ ;  /* 0x0000406004337810 */ /* 0x000fe20007fbe0ff */
[--C-:B------:R-:W-:Y:S01]  /*1c970*/  IMAD.X R25, RZ, RZ, R5.reuse, P3 ;  /* 0x000000ffff197224 */ /* 0x100fe200018e0605 */
[----:B------:R-:W-:Y:S01]  /*1c980*/  LOP3.LUT R8, R39, 0x380, RZ, 0xc0, !PT ;  /* 0x0000038027087812 */ /* 0x000fe200078ec0ff */
[----:B------:R-:W-:Y:S01]  /*1c990*/  IMAD.X R27, RZ, RZ, R5, P4 ;  /* 0x000000ffff1b7224 */ /* 0x000fe200020e0605 */
[----:B------:R-:W-:Y:S02]  /*1c9a0*/  LOP3.LUT R10, R41, 0x380, RZ, 0xc0, !PT ;  /* 0x00000380290a7812 */ /* 0x000fe400078ec0ff */
[----:B------:R-:W-:Y:S01]  /*1c9b0*/  ISETP.NE.AND.EX P2, PT, RZ, UR5, PT, P2 ;  /* 0x00000005ff007c0c */ /* 0x000fe2000bf45320 */
[----:B------:R-:W-:Y:S01]  /*1c9c0*/  ULDC.64 UR4, c[0x0][0xbe0] ;  /* 0x0002f80000047ab9 */ /* 0x000fe20000000a00 */
[----:B------:R-:W-:-:S02]  /*1c9d0*/  LOP3.LUT R12, R43, 0x380, RZ, 0xc0, !PT ;  /* 0x000003802b0c7812 */ /* 0x000fc400078ec0ff */
[----:B------:R-:W-:Y:S01]  /*1c9e0*/  LOP3.LUT R4, R29, R4, RZ, 0x3c, !PT ;  /* 0x000000041d047212 */ /* 0x000fe200078e3cff */
[----:B------:R-:W-:Y:S01]  /*1c9f0*/  IMAD.X R29, RZ, RZ, R5, P5 ;  /* 0x000000ffff1d7224 */ /* 0x000fe200028e0605 */
[----:B------:R-:W-:Y:S02]  /*1ca00*/  LOP3.LUT R14, R45, 0x380, RZ, 0xc0, !PT ;  /* 0x000003802d0e7812 */ /* 0x000fe400078ec0ff */
[----:B------:R-:W-:Y:S02]  /*1ca10*/  SHF.R.U64 R8, R8, 0x3, RZ ;  /* 0x0000000308087819 */ /* 0x000fe400000012ff */
[----:B------:R-:W-:Y:S02]  /*1ca20*/  SHF.R.U64 R10, R10, 0x3, RZ ;  /* 0x000000030a0a7819 */ /* 0x000fe400000012ff */
[----:B------:R-:W-:Y:S02]  /*1ca30*/  LOP3.LUT R24, R47, 0x380, RZ, 0xc0, !PT ;  /* 0x000003802f187812 */ /* 0x000fe400078ec0ff */
[----:B------:R-:W-:-:S02]  /*1ca40*/  LOP3.LUT R26, R49, 0x380, RZ, 0xc0, !PT ;  /* 0x00000380311a7812 */ /* 0x000fc400078ec0ff */
[----:B------:R-:W-:Y:S02]  /*1ca50*/  LOP3.LUT R28, R51, 0x380, RZ, 0xc0, !PT ;  /* 0x00000380331c7812 */ /* 0x000fe400078ec0ff */
[----:B------:R-:W-:Y:S02]  /*1ca60*/  ISETP.NE.U32.AND P0, PT, RZ, UR4, PT ;  /* 0x00000004ff007c0c */ /* 0x000fe4000bf05070 */
[-C--:B------:R-:W-:Y:S02]  /*1ca70*/  IADD3.X R13, RZ, R5.reuse, RZ, P1, !PT ;  /* 0x00000005ff0d7210 */ /* 0x080fe40000ffe4ff */
[----:B------:R-:W-:Y:S02]  /*1ca80*/  SHF.R.U64 R12, R12, 0x3, RZ ;  /* 0x000000030c0c7819 */ /* 0x000fe400000012ff */
[----:B------:R-:W-:Y:S02]  /*1ca90*/  SHF.R.U64 R14, R14, 0x3, RZ ;  /* 0x000000030e0e7819 */ /* 0x000fe400000012ff */
[----:B------:R-:W-:-:S02]  /*1caa0*/  MOV R36, R4 ;  /* 0x0000000400247202 */ /* 0x000fc40000000f00 */
[----:B------:R-:W-:Y:S02]  /*1cab0*/  LOP3.LUT R8, R8, R39, RZ, 0x3c, !PT ;  /* 0x0000002708087212 */ /* 0x000fe400078e3cff */
[----:B------:R-:W-:Y:S02]  /*1cac0*/  LOP3.LUT R10, R10, R41, RZ, 0x3c, !PT ;  /* 0x000000290a0a7212 */ /* 0x000fe400078e3cff */
[----:B------:R-:W-:Y:S02]  /*1cad0*/  SHF.R.U64 R24, R24, 0x3, RZ ;  /* 0x0000000318187819 */ /* 0x000fe400000012ff */
[----:B------:R-:W-:Y:S02]  /*1cae0*/  SHF.R.U64 R26, R26, 0x3, RZ ;  /* 0x000000031a1a7819 */ /* 0x000fe400000012ff */
[----:B------:R-:W-:Y:S02]  /*1caf0*/  SHF.R.U64 R28, R28, 0x3, RZ ;  /* 0x000000031c1c7819 */ /* 0x000fe400000012ff */
[----:B------:R-:W-:-:S02]  /*1cb00*/  F2FP.F16.F32.PACK_AB R4, R89, R88 ;  /* 0x000000585904723e */ /* 0x000fc400000000ff */
[----:B------:R-:W-:Y:S02]  /*1cb10*/  F2FP.F16.F32.PACK_AB R5, R91, R90 ;  /* 0x0000005a5b05723e */ /* 0x000fe400000000ff */
[----:B------:R-:W-:Y:S02]  /*1cb20*/  ISETP.NE.AND.EX P0, PT, RZ, UR5, PT, P0 ;  /* 0x00000005ff007c0c */ /* 0x000fe4000bf05300 */
[----:B------:R-:W-:Y:S01]  /*1cb30*/  LOP3.LUT R12, R12, R43, RZ, 0x3c, !PT ;  /* 0x0000002b0c0c7212 */ /* 0x000fe200078e3cff */
[----:B------:R2:W-:Y:S01]  /*1cb40*/  STSM.16.M88.4 [R36], R4 ;  /* 0x0000000424007844 */ /* 0x0005e20000000200 */
[----:B------:R-:W-:Y:S02]  /*1cb50*/  LOP3.LUT R14, R14, R45, RZ, 0x3c, !PT ;  /* 0x0000002d0e0e7212 */ /* 0x000fe400078e3cff */
[----:B------:R-:W-:Y:S02]  /*1cb60*/  LOP3.LUT R24, R24, R47, RZ, 0x3c, !PT ;  /* 0x0000002f18187212 */ /* 0x000fe400078e3cff */
[----:B------:R-:W-:-:S02]  /*1cb70*/  LOP3.LUT R26, R26, R49, RZ, 0x3c, !PT ;  /* 0x000000311a1a7212 */ /* 0x000fc400078e3cff */
[----:B------:R-:W-:Y:S02]  /*1cb80*/  LOP3.LUT R28, R28, R51, RZ, 0x3c, !PT ;  /* 0x000000331c1c7212 */ /* 0x000fe400078e3cff */
[----:B------:R-:W-:Y:S02]  /*1cb90*/  MOV R44, R8 ;  /* 0x00000008002c7202 */ /* 0x000fe40000000f00 */
[----:B------:R-:W-:Y:S02]  /*1cba0*/  MOV R43, R10 ;  /* 0x0000000a002b7202 */ /* 0x000fe40000000f00 */
[----:B------:R-:W-:Y:S02]  /*1cbb0*/  F2FP.F16.F32.PACK_AB R8, R97, R96 ;  /* 0x000000606108723e */ /* 0x000fe400000000ff */
[----:B------:R-:W-:Y:S01]  /*1cbc0*/  F2FP.F16.F32.PACK_AB R9, R99, R98 ;  /* 0x000000626309723e */ /* 0x000fe200000000ff */
[----:B--2---:R-:W2:Y:S01]  /*1cbd0*/  LDC.64 R36, c[0x0][0xbd8] ;  /* 0x0002f600ff247b82 */ /* 0x004ea20000000a00 */
[----:B------:R-:W-:-:S02]  /*1cbe0*/  F2FP.F16.F32.PACK_AB R10, R101, R100 ;  /* 0x00000064650a723e */ /* 0x000fc400000000ff */
[----:B------:R-:W-:Y:S02]  /*1cbf0*/  F2FP.F16.F32.PACK_AB R11, R103, R102 ;  /* 0x00000066670b723e */ /* 0x000fe400000000ff */
[----:B------:R-:W-:Y:S02]  /*1cc00*/  F2FP.F16.F32.PACK_AB R4, R105, R104 ;  /* 0x000000686904723e */ /* 0x000fe400000000ff */
[----:B------:R-:W-:Y:S01]  /*1cc10*/  F2FP.F16.F32.PACK_AB R5, R107, R106 ;  /* 0x0000006a6b05723e */ /* 0x000fe200000000ff */
[----:B------:R3:W-:Y:S01]  /*1cc20*/  STSM.16.M88.4 [R44], R8 ;  /* 0x000000082c007844 */ /* 0x0007e20000000200 */
[----:B------:R-:W-:Y:S02]  /*1cc30*/  F2FP.F16.F32.PACK_AB R6, R109, R108 ;  /* 0x0000006c6d06723e */ /* 0x000fe400000000ff */
[----:B------:R-:W-:Y:S02]  /*1cc40*/  F2FP.F16.F32.PACK_AB R7, R111, R110 ;  /* 0x0000006e6f07723e */ /* 0x000fe400000000ff */
[----:B------:R-:W-:-:S02]  /*1cc50*/  MOV R42, R12 ;  /* 0x0000000c002a7202 */ /* 0x000fc40000000f00 */
[----:B------:R-:W-:Y:S01]  /*1cc60*/  MOV R41, R14 ;  /* 0x0000000e00297202 */ /* 0x000fe20000000f00 */
[----:B------:R4:W-:Y:S01]  /*1cc70*/  STSM.16.M88.4 [R43], R4 ;  /* 0x000000042b007844 */ /* 0x0009e20000000200 */
[----:B------:R-:W-:Y:S02]  /*1cc80*/  MOV R40, R24 ;  /* 0x0000001800287202 */ /* 0x000fe40000000f00 */
[----:B------:R-:W-:Y:S02]  /*1cc90*/  MOV R39, R26 ;  /* 0x0000001a00277202 */ /* 0x000fe40000000f00 */
[----:B------:R-:W-:Y:S02]  /*1cca0*/  MOV R38, R28 ;  /* 0x0000001c00267202 */ /* 0x000fe40000000f00 */
[----:B------:R-:W-:Y:S01]  /*1ccb0*/  F2FP.F16.F32.PACK_AB R12, R113, R112 ;  /* 0x00000070710c723e */ /* 0x000fe200000000ff */
[----:B---3--:R-:W3:Y:S01]  /*1ccc0*/  @P0 LDC.64 R8, c[0x0][0xbe0] ;  /* 0x0002f800ff080b82 */ /* 0x008ee20000000a00 */
[----:B------:R-:W-:Y:S01]  /*1ccd0*/  F2FP.F16.F32.PACK_AB R13, R115, R114 ;  /* 0x00000072730d723e */ /* 0x000fe200000000ff */
[----:B------:R-:W-:Y:S01]  /*1cce0*/  ULDC UR4, c[0x0][0xa88] ;  /* 0x0002a20000047ab9 */ /* 0x000fe20000000800 */
[----:B------:R-:W-:Y:S01]  /*1ccf0*/  F2FP.F16.F32.PACK_AB R14, R33, R116 ;  /* 0x00000074210e723e */ /* 0x000fe200000000ff */
[----:B------:R-:W-:Y:S01]  /*1cd00*/  IMAD.MOV.U32 R44, RZ, RZ, RZ ;  /* 0x000000ffff2c7224 */ /* 0x000fe200078e00ff */
[----:B------:R-:W-:Y:S01]  /*1cd10*/  F2FP.F16.F32.PACK_AB R15, R119, R118 ;  /* 0x00000076770f723e */ /* 0x000fe200000000ff */
[----:B--2---:R-:W-:Y:S01]  /*1cd20*/  IMAD.WIDE R36, R220, 0x4, R36 ;  /* 0x00000004dc247825 */ /* 0x004fe200078e0224 */
[----:B------:R-:W-:-:S02]  /*1cd30*/  F2FP.F16.F32.PACK_AB R24, R121, R120 ;  /* 0x000000787918723e */ /* 0x000fc400000000ff */
[----:B------:R-:W-:Y:S01]  /*1cd40*/  F2FP.F16.F32.PACK_AB R25, R123, R122 ;  /* 0x0000007a7b19723e */ /* 0x000fe200000000ff */
[----:B------:R2:W-:Y:S01]  /*1cd50*/  STSM.16.M88.4 [R42], R12 ;  /* 0x0000000c2a007844 */ /* 0x0005e20000000200 */
[----:B------:R-:W-:Y:S02]  /*1cd60*/  F2FP.F16.F32.PACK_AB R26, R125, R124 ;  /* 0x0000007c7d1a723e */ /* 0x000fe400000000ff */
[----:B------:R-:W-:Y:S02]  /*1cd70*/  F2FP.F16.F32.PACK_AB R27, R127, R126 ;  /* 0x0000007e7f1b723e */ /* 0x000fe400000000ff */
[----:B------:R-:W-:Y:S02]  /*1cd80*/  F2FP.F16.F32.PACK_AB R28, R31, R128 ;  /* 0x000000801f1c723e */ /* 0x000fe400000000ff */
[----:B------:R-:W-:Y:S01]  /*1cd90*/  F2FP.F16.F32.PACK_AB R29, R131, R130 ;  /* 0x00000082831d723e */ /* 0x000fe200000000ff */
[----:B------:R2:W-:Y:S01]  /*1cda0*/  STSM.16.M88.4 [R41], R24 ;  /* 0x0000001829007844 */ /* 0x0005e20000000200 */
[----:B------:R-:W-:-:S02]  /*1cdb0*/  F2FP.F16.F32.PACK_AB R31, R135, R134 ;  /* 0x00000086871f723e */ /* 0x000fc400000000ff */
[----:B------:R-:W-:Y:S02]  /*1cdc0*/  F2FP.F16.F32.PACK_AB R33, R139, R138 ;  /* 0x0000008a8b21723e */ /* 0x000fe400000000ff */
[----:B----4-:R-:W-:Y:S01]  /*1cdd0*/  F2FP.F16.F32.PACK_AB R4, R145, R144 ;  /* 0x000000909104723e */ /* 0x010fe200000000ff */
[----:B------:R2:W-:Y:S01]  /*1cde0*/  STSM.16.M88.4 [R40], R28 ;  /* 0x0000001c28007844 */ /* 0x0005e20000000200 */
[----:B------:R-:W-:Y:S02]  /*1cdf0*/  F2FP.F16.F32.PACK_AB R5, R147, R146 ;  /* 0x000000929305723e */ /* 0x000fe400000000ff */
[----:B------:R-:W-:Y:S01]  /*1ce00*/  F2FP.F16.F32.PACK_AB R6, R149, R148 ;  /* 0x000000949506723e */ /* 0x000fe200000000ff */
[----:B------:R2:W-:Y:S01]  /*1ce10*/  STSM.16.M88.4 [R39], R32 ;  /* 0x0000002027007844 */ /* 0x0005e20000000200 */
[----:B------:R-:W-:-:S05]  /*1ce20*/  F2FP.F16.F32.PACK_AB R7, R151, R150 ;  /* 0x000000969707723e */ /* 0x000fca00000000ff */
[----:B------:R2:W-:Y:S01]  /*1ce30*/  STSM.16.M88.4 [R38], R4 ;  /* 0x0000000426007844 */ /* 0x0005e20000000200 */
[----:B------:R-:W-:Y:S01]  /*1ce40*/  BAR.SYNC.DEFER_BLOCKING 0x1, 0x100 ;  /* 0x0044000000007b1d */ /* 0x000fe20000010000 */
[----:B------:R-:W-:Y:S01]  /*1ce50*/  MOV R49, UR4 ;  /* 0x0000000400317c02 */ /* 0x000fe20008000f00 */
[----:B---3--:R-:W-:-:S04]  /*1ce60*/  @P0 IMAD.WIDE R8, R220, 0x4, R8 ;  /* 0x00000004dc080825 */ /* 0x008fc800078e0208 */
[----:B------:R2:W5:Y:S01]  /*1ce70*/  @P2 LDG.E R44, desc[UR56][R36.64] ;  /* 0x00000038242c2981 */ /* 0x000562000c1e1900 */
[----:B------:R-:W-:-:S03]  /*1ce80*/  IMAD.IADD R11, R16, 0x1, R203 ;  /* 0x00000001100b7824 */ /* 0x000fc600078e02cb */
[----:B------:R2:W5:Y:S01]  /*1ce90*/  @P0 LDG.E R49, desc[UR56][R8.64] ;  /* 0x0000003808310981 */ /* 0x000562000c1e1900 */
[----:B------:R-:W-:Y:S01]  /*1cea0*/  IMAD.WIDE R20, R11, 0x2, R20 ;  /* 0x000000020b147825 */ /* 0x000fe200078e0214 */
[----:B------:R-:W-:Y:S06]  /*1ceb0*/  @P0 BRA `(.L_x_1579) ;  /* 0x0000000000100947 */ /* 0x000fec0003800000 */
[----:B------:R-:W-:Y:S05]  /*1cec0*/  @!P2 BRA `(.L_x_1579) ;  /* 0x00000000000ca947 */ /* 0x000fea0003800000 */
[----:B--2---:R-:W2:Y:S04]  /*1ced0*/  LDG.E R4, desc[UR56][R36.64] ;  /* 0x0000003824047981 */ /* 0x004ea8000c1e1900 */
[----:B-----5:R-:W2:Y:S02]  /*1cee0*/  LDG.E R49, desc[UR56][R36.64+0x4] ;  /* 0x0000043824317981 */ /* 0x020ea4000c1e1900 */
[----:B--2---:R-:W-:-:S07]  /*1cef0*/  IMAD.IADD R49, R49, 0x1, -R4 ;  /* 0x0000000131317824 */ /* 0x004fce00078e0a04 */
.L_x_1579:
[----:B------:R-:W-:Y:S01]  /*1cf00*/  SHF.R.S32.HI R48, RZ, 0x1f, R218 ;  /* 0x0000001fff307819 */ /* 0x000fe200000114da */
[----:B------:R-:W-:Y:S01]  /*1cf10*/  ULDC.64 UR4, c[0x0][0xb70] ;  /* 0x0002dc0000047ab9 */ /* 0x000fe20000000a00 */
[----:B-----5:R-:W-:Y:S01]  /*1cf20*/  SHF.R.S32.HI R45, RZ, 0x1f, R44 ;  /* 0x0000001fff2d7819 */ /* 0x020fe2000001142c */
[----:B------:R-:W-:Y:S01]  /*1cf30*/  IMAD R10, R222, 0x80, R204 ;  /* 0x00000080de0a7824 */ /* 0x000fe200078e02cc */
[----:B--2---:R-:W-:Y:S01]  /*1cf40*/  SHF.R.S32.HI R6, RZ, 0x1f, R220 ;  /* 0x0000001fff067819 */ /* 0x004fe200000114dc */
[----:B------:R-:W-:Y:S01]  /*1cf50*/  IMAD R7, R48, UR4, RZ ;  /* 0x0000000430077c24 */ /* 0x000fe2000f8e02ff */
[----:B------:R-:W-:Y:S01]  /*1cf60*/  SEL R51, R220, RZ, !P2 ;  /* 0x000000ffdc337207 */ /* 0x000fe20005000000 */
[----:B------:R-:W-:Y:S01]  /*1cf70*/  IMAD.WIDE.U32 R4, R218, UR4, R44 ;  /* 0x00000004da047c25 */ /* 0x000fe2000f8e002c */
[----:B------:R-:W-:Y:S02]  /*1cf80*/  SEL R50, R6, RZ, !P2 ;  /* 0x000000ff06327207 */ /* 0x000fe40005000000 */
[----:B------:R-:W-:Y:S01]  /*1cf90*/  IADD3 R9, P0, R20, 0x1000, RZ ;  /* 0x0000100014097810 */ /* 0x000fe20007f1e0ff */
[----:B------:R-:W-:Y:S01]  /*1cfa0*/  IMAD R7, R218, UR5, R7 ;  /* 0x00000005da077c24 */ /* 0x000fe2000f8e0207 */
[----:B------:R-:W-:Y:S01]  /*1cfb0*/  ULDC.64 UR4, c[0x0][0xb78] ;  /* 0x0002de0000047ab9 */ /* 0x000fe20000000a00 */
[----:B------:R-:W-:Y:S01]  /*1cfc0*/  IADD3 R25, P2, R20, 0x3000, RZ ;  /* 0x0000300014197810 */ /* 0x000fe20007f5e0ff */
[----:B------:R-:W-:Y:S01]  /*1cfd0*/  IMAD R6, R50, UR4, RZ ;  /* 0x0000000432067c24 */ /* 0x000fe2000f8e02ff */
[----:B------:R-:W-:Y:S01]  /*1cfe0*/  LOP3.LUT R8, R9, 0x380, RZ, 0xc0, !PT ;  /* 0x0000038009087812 */ /* 0x000fe200078ec0ff */
[----:B------:R-:W-:Y:S01]  /*1cff0*/  IMAD.IADD R5, R5, 0x1, R7 ;  /* 0x0000000105057824 */ /* 0x000fe200078e0207 */
[----:B------:R-:W-:Y:S01]  /*1d000*/  IADD3 R13, P1, R20, 0x2000, RZ ;  /* 0x00002000140d7810 */ /* 0x000fe20007f3e0ff */
[C---:B------:R-:W-:Y:S01]  /*1d010*/  IMAD R6, R51.reuse, UR5, R6 ;  /* 0x0000000533067c24 */ /* 0x040fe2000f8e0206 */
[----:B------:R-:W-:Y:S01]  /*1d020*/  SHF.R.S32.HI R7, RZ, 0x1f, R10 ;  /* 0x0000001fff077819 */ /* 0x000fe2000001140a */
[----:B------:R-:W-:Y:S01]  /*1d030*/  IMAD.WIDE.U32 R4, R51, UR4, R4 ;  /* 0x0000000433047c25 */ /* 0x000fe2000f8e0004 */
[----:B------:R-:W-:Y:S01]  /*1d040*/  LOP3.LUT R24, R25, 0x380, RZ, 0xc0, !PT ;  /* 0x0000038019187812 */ /* 0x000fe200078ec0ff */
[----:B------:R-:W-:Y:S01]  /*1d050*/  ULDC.64 UR4, c[0x0][0xb40] ;  /* 0x0002d00000047ab9 */ /* 0x000fe20000000a00 */
[----:B------:R-:W-:-:S02]  /*1d060*/  SHF.R.U64 R8, R8, 0x3, RZ ;  /* 0x0000000308087819 */ /* 0x000fc400000012ff */
[----:B------:R-:W-:Y:S02]  /*1d070*/  IADD3 R4, P3, R10, R4, RZ ;  /* 0x000000040a047210 */ /* 0x000fe40007f7e0ff */
[----:B------:R-:W-:Y:S02]  /*1d080*/  LOP3.LUT R12, R13, 0x380, RZ, 0xc0, !PT ;  /* 0x000003800d0c7812 */ /* 0x000fe400078ec0ff */
[----:B------:R-:W-:Y:S02]  /*1d090*/  IADD3.X R7, R7, R5, R6, P3, !PT ;  /* 0x0000000507077210 */ /* 0x000fe40001ffe406 */
[----:B------:R-:W-:Y:S02]  /*1d0a0*/  LEA R46, P3, R4, UR4, 0x2 ;  /* 0x00000004042e7c11 */ /* 0x000fe4000f8610ff */
[----:B------:R-:W-:Y:S02]  /*1d0b0*/  SHF.R.U64 R24, R24, 0x3, RZ ;  /* 0x0000000318187819 */ /* 0x000fe400000012ff */
[----:B------:R-:W-:Y:S01]  /*1d0c0*/  LOP3.LUT R8, R8, R9, RZ, 0x3c, !PT ;  /* 0x0000000908087212 */ /* 0x000fe200078e3cff */
[----:B------:R-:W-:Y:S01]  /*1d0d0*/  IMAD.X R9, RZ, RZ, R21, P0 ;  /* 0x000000ffff097224 */ /* 0x000fe200000e0615 */
[----:B------:R-:W-:-:S02]  /*1d0e0*/  SHF.R.U64 R12, R12, 0x3, RZ ;  /* 0x000000030c0c7819 */ /* 0x000fc400000012ff */
[----:B------:R-:W-:Y:S01]  /*1d0f0*/  LEA.HI.X R47, R4, UR5, R7, 0x2, P3 ;  /* 0x00000005042f7c11 */ /* 0x000fe200098f1407 */
[----:B------:R-:W-:Y:S01]  /*1d100*/  VIADD R4, R10, 0x8 ;  /* 0x000000080a047836 */ /* 0x000fe20000000000 */
[----:B------:R-:W-:Y:S01]  /*1d110*/  LOP3.LUT R24, R24, R25, RZ, 0x3c, !PT ;  /* 0x0000001918187212 */ /* 0x000fe200078e3cff */
[----:B------:R-:W-:Y:S01]  /*1d120*/  ULDC.64 UR4, c[0x0][0xaa0] ;  /* 0x0002a80000047ab9 */ /* 0x000fe20000000a00 */
[----:B------:R-:W-:Y:S02]  /*1d130*/  LOP3.LUT P0, RZ, R223, 0x3, RZ, 0xc0, !PT ;  /* 0x00000003dfff7812 */ /* 0x000fe4000780c0ff */
[C---:B------:R-:W-:Y:S02]  /*1d140*/  IADD3 R29, P5, R20.reuse, 0x4000, RZ ;  /* 0x00004000141d7810 */ /* 0x040fe40007fbe0ff */
[C---:B------:R-:W-:Y:S02]  /*1d150*/  IADD3 R33, P4, R20.reuse, 0x5000, RZ ;  /* 0x0000500014217810 */ /* 0x040fe40007f9e0ff */
[----:B------:R-:W-:-:S02]  /*1d160*/  IADD3 R37, P3, R20, 0x6000, RZ ;  /* 0x0000600014257810 */ /* 0x000fc40007f7e0ff */
[----:B------:R-:W-:Y:S02]  /*1d170*/  IADD3.X R25, RZ, R21, RZ, P2, !PT ;  /* 0x00000015ff197210 */ /* 0x000fe400017fe4ff */
[----:B------:R-:W-:Y:S01]  /*1d180*/  LOP3.LUT R12, R12, R13, RZ, 0x3c, !PT ;  /* 0x0000000d0c0c7212 */ /* 0x000fe200078e3cff */
[--C-:B------:R-:W-:Y:S01]  /*1d190*/  IMAD.X R13, RZ, RZ, R21.reuse, P1 ;  /* 0x000000ffff0d7224 */ /* 0x100fe200008e0615 */
[----:B------:R-:W-:Y:S02]  /*1d1a0*/  IADD3 R5, P2, R20, 0x7000, RZ ;  /* 0x0000700014057810 */ /* 0x000fe40007f5e0ff */
[----:B------:R-:W-:Y:S02]  /*1d1b0*/  ISETP.GE.OR P1, PT, R10, R49, P0 ;  /* 0x000000310a00720c */ /* 0x000fe40000726670 */
[----:B------:R-:W-:Y:S01]  /*1d1c0*/  LOP3.LUT R28, R29, 0x380, RZ, 0xc0, !PT ;  /* 0x000003801d1c7812 */ /* 0x000fe200078ec0ff */
[----:B------:R-:W-:Y:S01]  /*1d1d0*/  IMAD.X R41, RZ, RZ, R21, P2 ;  /* 0x000000ffff297224 */ /* 0x000fe200010e0615 */
[----:B------:R-:W-:-:S02]  /*1d1e0*/  LOP3.LUT R32, R33, 0x380, RZ, 0xc0, !PT ;  /* 0x0000038021207812 */ /* 0x000fc400078ec0ff */
[----:B------:R-:W-:Y:S02]  /*1d1f0*/  LOP3.LUT R36, R37, 0x380, RZ, 0xc0, !PT ;  /* 0x0000038025247812 */ /* 0x000fe400078ec0ff */
[----:B------:R-:W-:Y:S02]  /*1d200*/  ISETP.GE.OR P0, PT, R4, R49, P0 ;  /* 0x000000310400720c */ /* 0x000fe40000706670 */
[----:B------:R-:W-:Y:S02]  /*1d210*/  LOP3.LUT R4, R5, 0x380, RZ, 0xc0, !PT ;  /* 0x0000038005047812 */ /* 0x000fe400078ec0ff */
[----:B------:R-:W-:Y:S01]  /*1d220*/  LOP3.LUT R7, R20, 0x380, RZ, 0xc0, !PT ;  /* 0x0000038014077812 */ /* 0x000fe200078ec0ff */
[----:B------:R2:W-:Y:S01]  /*1d230*/  @!P1 STG.E desc[UR56][R46.64], R3 ;  /* 0x000000032e009986 */ /* 0x0005e2000c101938 */
[----:B------:R-:W-:Y:S02]  /*1d240*/  SHF.R.U64 R28, R28, 0x3, RZ ;  /* 0x000000031c1c7819 */ /* 0x000fe400000012ff */
[----:B------:R-:W-:-:S02]  /*1d250*/  SHF.R.U64 R32, R32, 0x3, RZ ;  /* 0x0000000320207819 */ /* 0x000fc400000012ff */
[----:B------:R-:W-:Y:S02]  /*1d260*/  SHF.R.U64 R36, R36, 0x3, RZ ;  /* 0x0000000324247819 */ /* 0x000fe400000012ff */
        /* <DEDUP_REMOVED lines=11> */
[----:B------:R-:W-:Y:S01]  /*1d320*/  LOP3.LUT R20, R7, R20, RZ, 0x3c, !PT ;  /* 0x0000001407147212 */ /* 0x000fe200078e3cff */
[----:B--2---:R-:W-:-:S02]  /*1d330*/  IMAD R3, R45, UR4, RZ ;  /* 0x000000042d037c24 */ /* 0x004fc4000f8e02ff */
[----:B------:R-:W5:Y:S04]  /*1d340*/  LD.E.128 R12, desc[UR56][R12.64] ;  /* 0x000000380c0c7980 */ /* 0x000f68000c101d00 */
[----:B------:R2:W5:Y:S04]  /*1d350*/  LD.E.128 R4, desc[UR56][R20.64] ;  /* 0x0000003814047980 */ /* 0x000568000c101d00 */
[----:B------:R-:W5:Y:S04]  /*1d360*/  LD.E.128 R24, desc[UR56][R24.64] ;  /* 0x0000003818187980 */ /* 0x000f68000c101d00 */
[----:B------:R-:W5:Y:S01]  /*1d370*/  LD.E.128 R28, desc[UR56][R28.64] ;  /* 0x000000381c1c7980 */ /* 0x000f62000c101d00 */
[----:B--2---:R-:W-:-:S03]  /*1d380*/  IMAD.MOV.U32 R20, RZ, RZ, R16 ;  /* 0x000000ffff147224 */ /* 0x004fc600078e0010 */
[----:B------:R-:W5:Y:S01]  /*1d390*/  LD.E.128 R32, desc[UR56][R32.64] ;  /* 0x0000003820207980 */ /* 0x000f62000c101d00 */
[----:B------:R-:W-:-:S03]  /*1d3a0*/  IMAD.MOV.U32 R21, RZ, RZ, R17 ;  /* 0x000000ffff157224 */ /* 0x000fc600078e0011 */
[----:B------:R-:W5:Y:S04]  /*1d3b0*/  LD.E.128 R36, desc[UR56][R36.64] ;  /* 0x0000003824247980 */ /* 0x000f68000c101d00 */
[----:B------:R-:W5:Y:S01]  /*1d3c0*/  LD.E.128 R40, desc[UR56][R40.64] ;  /* 0x0000003828287980 */ /* 0x000f62000c101d00 */
[----:B------:R-:W-:Y:S01]  /*1d3d0*/  @!PT LDS RZ, [RZ] ;  /* 0x00000000fffff984 */ /* 0x000fe20000000800 */
[----:B------:R-:W-:Y:S01]  /*1d3e0*/  @!PT LDS RZ, [RZ] ;  /* 0x00000000fffff984 */ /* 0x000fe20000000800 */
[----:B------:R-:W-:Y:S01]  /*1d3f0*/  @!PT LDS RZ, [RZ] ;  /* 0x00000000fffff984 */ /* 0x000fe20000000800 */
[----:B------:R-:W-:Y:S01]  /*1d400*/  @!PT LDS RZ, [RZ] ;  /* 0x00000000fffff984 */ /* 0x000fe20000000800 */
[----:B------:R2:W-:Y:S06]  /*1d410*/  MEMBAR.ALL.CTA ;  /* 0x0000000000007992 */ /* 0x0005ec0000008000 */
[----:B--2---:R-:W2:Y:S01]  /*1d420*/  FENCE.VIEW.ASYNC.S ;  /* 0x00000000000073c6 */ /* 0x004ea20000000000 */
[----:B------:R-:W-:-:S04]  /*1d430*/  IMAD.WIDE.U32 R20, R44, UR4, R20 ;  /* 0x000000042c147c25 */ /* 0x000fc8000f8e0014 */
[----:B------:R-:W-:Y:S01]  /*1d440*/  IMAD R3, R44, UR5, R3 ;  /* 0x000000052c037c24 */ /* 0x000fe2000f8e0203 */
[----:B------:R-:W-:Y:S01]  /*1d450*/  ULDC.64 UR4, c[0x0][0xae0] ;  /* 0x0002b80000047ab9 */ /* 0x000fe20000000a00 */
[----:B------:R-:W-:-:S03]  /*1d460*/  IMAD R49, R222, -0x80, R49 ;  /* 0xffffff80de317824 */ /* 0x000fc600078e0231 */
[----:B------:R-:W-:Y:S01]  /*1d470*/  IADD3 R21, R21, R3, RZ ;  /* 0x0000000315157210 */ /* 0x000fe20007ffe0ff */
[----:B------:R-:W-:Y:S01]  /*1d480*/  IMAD R3, R48, UR4, RZ ;  /* 0x0000000430037c24 */ /* 0x000fe2000f8e02ff */
[----:B------:R-:W-:Y:S01]  /*1d490*/  ISETP.GE.AND P3, PT, R18, R49, PT ;  /* 0x000000311200720c */ /* 0x000fe20003f66270 */
[----:B---3--:R-:W-:Y:S02]  /*1d4a0*/  VIADD R0, R2, 0x28820 ;  /* 0x0002882002007836 */ /* 0x008fe40000000000 */
[C---:B------:R-:W-:Y:S02]  /*1d4b0*/  IMAD R3, R218.reuse, UR5, R3 ;  /* 0x00000005da037c24 */ /* 0x040fe4000f8e0203 */
[----:B------:R-:W-:Y:S01]  /*1d4c0*/  IMAD.WIDE.U32 R20, R218, UR4, R20 ;  /* 0x00000004da147c25 */ /* 0x000fe2000f8e0014 */
[----:B------:R-:W-:Y:S01]  /*1d4d0*/  ULDC.64 UR4, c[0x0][0xae8] ;  /* 0x0002ba0000047ab9 */ /* 0x000fe20000000a00 */
[----:B------:R-:W-:Y:S02]  /*1d4e0*/  PRMT R0, RZ, 0x654, R0 ;  /* 0x00000654ff007816 */ /* 0x000fe40000000000 */
[----:B------:R-:W-:-:S02]  /*1d4f0*/  IMAD R44, R50, UR4, RZ ;  /* 0x00000004322c7c24 */ /* 0x000fc4000f8e02ff */
[----:B------:R-:W-:Y:S01]  /*1d500*/  IMAD.IADD R21, R21, 0x1, R3 ;  /* 0x0000000115157824 */ /* 0x000fe200078e0203 */
[----:B--2---:R2:W-:Y:S01]  /*1d510*/  SYNCS.ARRIVE.TRANS64.RED.A1T0 RZ, [R0+URZ], RZ ;  /* 0x000000ff00ff79a7 */ /* 0x0045e2000810043f */
[C---:B------:R-:W-:Y:S01]  /*1d520*/  IMAD R3, R51.reuse, UR5, R44 ;  /* 0x0000000533037c24 */ /* 0x040fe2000f8e022c */
[----:B------:R-:W-:Y:S01]  /*1d530*/  BSSY B1, `(.L_x_1580) ;  /* 0x0000017000017945 */ /* 0x000fe20003800000 */
[----:B------:R-:W-:Y:S01]  /*1d540*/  IMAD.WIDE.U32 R46, R51, UR4, R20 ;  /* 0x00000004332e7c25 */ /* 0x000fe2000f8e0014 */
[-C--:B------:R-:W-:Y:S02]  /*1d550*/  ISETP.GE.AND P0, PT, R189, R49.reuse, PT ;  /* 0x00000031bd00720c */ /* 0x080fe40003f06270 */
[-C--:B------:R-:W-:Y:S01]  /*1d560*/  ISETP.GE.AND P1, PT, R188, R49.reuse, PT ;  /* 0x00000031bc00720c */ /* 0x080fe20003f26270 */
[----:B------:R-:W-:Y:S01]  /*1d570*/  IMAD.WIDE R44, R222, 0x80, R18 ;  /* 0x00000080de2c7825 */ /* 0x000fe200078e0212 */
[----:B------:R-:W-:-:S03]  /*1d580*/  ISETP.GE.AND P2, PT, R190, R49, PT ;  /* 0x00000031be00720c */ /* 0x000fc60003f46270 */
[----:B------:R-:W-:Y:S01]  /*1d590*/  IMAD.IADD R51, R47, 0x1, R3 ;  /* 0x000000012f337824 */ /* 0x000fe200078e0203 */
[----:B--2---:R-:W-:Y:S09]  /*1d5a0*/  @P3 BRA `(.L_x_1581) ;  /* 0x00000000003c3947 */ /* 0x004ff20003800000 */
[----:B------:R-:W-:Y:S01]  /*1d5b0*/  ULDC.64 UR6, c[0x0][0xad8] ;  /* 0x0002b60000067ab9 */ /* 0x000fe20000000a00 */
[----:B------:R-:W-:Y:S01]  /*1d5c0*/  IMAD.MOV.U32 R20, RZ, RZ, R46 ;  /* 0x000000ffff147224 */ /* 0x000fe200078e002e */
[----:B------:R-:W-:Y:S01]  /*1d5d0*/  ULDC UR4, c[0x0][0xa8c] ;  /* 0x0002a30000047ab9 */ /* 0x000fe20000000800 */
[----:B------:R-:W-:Y:S01]  /*1d5e0*/  IMAD R3, R45, UR6, RZ ;  /* 0x000000062d037c24 */ /* 0x000fe2000f8e02ff */
[----:B------:R-:W-:Y:S01]  /*1d5f0*/  ISETP.GE.AND P3, PT, R16, UR4, PT ;  /* 0x0000000410007c0c */ /* 0x000fe2000bf66270 */
[----:B------:R-:W-:Y:S01]  /*1d600*/  IMAD.MOV.U32 R21, RZ, RZ, R51 ;  /* 0x000000ffff157224 */ /* 0x000fe200078e0033 */
[----:B------:R-:W-:Y:S01]  /*1d610*/  ISETP.GE.AND P4, PT, R195, UR4, PT ;  /* 0x00000004c3007c0c */ /* 0x000fe2000bf86270 */
        /* <DEDUP_REMOVED lines=8> */
.L_x_1581:
[----:B------:R-:W-:Y:S05]  /*1d6a0*/  BSYNC B1 ;  /* 0x0000000000017941 */ /* 0x000fea0003800000 */
.L_x_1580:
[----:B------:R-:W-:Y:S04]  /*1d6b0*/  BSSY B1, `(.L_x_1582) ;  /* 0x0000013000017945 */ /* 0x000fe80003800000 */
[----:B------:R-:W-:Y:S05]  /*1d6c0*/  @P0 BRA `(.L_x_1583) ;  /* 0x0000000000440947 */ /* 0x000fea0003800000 */
[----:B------:R-:W-:Y:S01]  /*1d6d0*/  IADD3 R3, P0, R44, 0x20, RZ ;  /* 0x000000202c037810 */ /* 0x000fe20007f1e0ff */
[----:B------:R-:W-:Y:S01]  /*1d6e0*/  ULDC.64 UR6, c[0x0][0xad8] ;  /* 0x0002b60000067ab9 */ /* 0x000fe20000000a00 */
[----:B--2--5:R-:W-:Y:S01]  /*1d6f0*/  IMAD.MOV.U32 R4, RZ, RZ, R46 ;  /* 0x000000ffff047224 */ /* 0x024fe200078e002e */
[----:B------:R-:W-:Y:S01]  /*1d700*/  ULDC UR4, c[0x0][0xa8c] ;  /* 0x0002a30000047ab9 */ /* 0x000fe20000000800 */
[----:B------:R-:W-:Y:S01]  /*1d710*/  IADD3.X R0, RZ, R45, RZ, P0, !PT ;  /* 0x0000002dff007210 */ /* 0x000fe200007fe4ff */
[----:B------:R-:W-:Y:S01]  /*1d720*/  IMAD.MOV.U32 R5, RZ, RZ, R51 ;  /* 0x000000ffff057224 */ /* 0x000fe200078e0033 */
[----:B------:R-:W-:Y:S02]  /*1d730*/  ISETP.GE.AND P3, PT, R16, UR4, PT ;  /* 0x0000000410007c0c */ /* 0x000fe4000bf66270 */
[----:B------:R-:W-:Y:S01]  /*1d740*/  ISETP.GE.AND P4, PT, R195, UR4, PT ;  /* 0x00000004c3007c0c */ /* 0x000fe2000bf86270 */
[----:B------:R-:W-:Y:S02]  /*1d750*/  IMAD R0, R0, UR6, RZ ;  /* 0x0000000600007c24 */ /* 0x000fe4000f8e02ff */
[----:B------:R-:W-:-:S04]  /*1d760*/  IMAD.WIDE.U32 R4, R3, UR6, R4 ;  /* 0x0000000603047c25 */ /* 0x000fc8000f8e0004 */
[----:B------:R-:W-:Y:S01]  /*1d770*/  IMAD R3, R3, UR7, R0 ;  /* 0x0000000703037c24 */ /* 0x000fe2000f8e0200 */
[----:B------:R-:W-:Y:S02]  /*1d780*/  ULDC.64 UR6, c[0x0][0xa80] ;  /* 0x0002a00000067ab9 */ /* 0x000fe40000000a00 */
[----:B------:R-:W-:Y:S01]  /*1d790*/  LEA R6, P0, R4, UR6, 0x1 ;  /* 0x0000000604067c11 */ /* 0x000fe2000f8008ff */
[----:B------:R-:W-:-:S05]  /*1d7a0*/  IMAD.IADD R3, R5, 0x1, R3 ;  /* 0x0000000105037824 */ /* 0x000fca00078e0203 */
[----:B------:R-:W-:-:S05]  /*1d7b0*/  LEA.HI.X R7, R4, UR7, R3, 0x1, P0 ;  /* 0x0000000704077c11 */ /* 0x000fca00080f0c03 */
[----:B------:R3:W-:Y:S04]  /*1d7c0*/  @!P3 STG.E.128 desc[UR56][R6.64], R8 ;  /* 0x000000080600b986 */ /* 0x0007e8000c101d38 */
[----:B------:R3:W-:Y:S02]  /*1d7d0*/  @!P4 STG.E.128 desc[UR56][R6.64+0x80], R32 ;  /* 0x000080200600c986 */ /* 0x0007e4000c101d38 */
.L_x_1583:
[----:B------:R-:W-:Y:S05]  /*1d7e0*/  BSYNC B1 ;  /* 0x0000000000017941 */ /* 0x000fea0003800000 */
.L_x_1582:
[----:B------:R-:W-:Y:S04]  /*1d7f0*/  BSSY B1, `(.L_x_1584) ;  /* 0x0000013000017945 */ /* 0x000fe80003800000 */
[----:B------:R-:W-:Y:S05]  /*1d800*/  @P1 BRA `(.L_x_1585) ;  /* 0x0000000000441947 */ /* 0x000fea0003800000 */
[----:B------:R-:W-:Y:S01]  /*1d810*/  IADD3 R3, P0, R44, 0x40, RZ ;  /* 0x000000402c037810 */ /* 0x000fe20007f1e0ff */
[----:B------:R-:W-:Y:S01]  /*1d820*/  ULDC.64 UR6, c[0x0][0xad8] ;  /* 0x0002b60000067ab9 */ /* 0x000fe20000000a00 */
[----:B--2--5:R-:W-:Y:S01]  /*1d830*/  IMAD.MOV.U32 R4, RZ, RZ, R46 ;  /* 0x000000ffff047224 */ /* 0x024fe200078e002e */
[----:B------:R-:W-:Y:S01]  /*1d840*/  ULDC UR4, c[0x0][0xa8c] ;  /* 0x0002a30000047ab9 */ /* 0x000fe20000000800 */
[----:B------:R-:W-:Y:S01]  /*1d850*/  IMAD.MOV.U32 R5, RZ, RZ, R51 ;  /* 0x000000ffff057224 */ /* 0x000fe200078e0033 */
[----:B------:R-:W-:Y:S01]  /*1d860*/  ISETP.GE.AND P1, PT, R16, UR4, PT ;  /* 0x0000000410007c0c */ /* 0x000fe2000bf26270 */
[----:B------:R-:W-:Y:S01]  /*1d870*/  IMAD.X R0, RZ, RZ, R45, P0 ;  /* 0x000000ffff007224 */ /* 0x000fe200000e062d */
[----:B------:R-:W-:Y:S01]  /*1d880*/  ISETP.GE.AND P3, PT, R195, UR4, PT ;  /* 0x00000004c3007c0c */ /* 0x000fe2000bf66270 */
[----:B------:R-:W-:-:S04]  /*1d890*/  IMAD.WIDE.U32 R4, R3, UR6, R4 ;  /* 0x0000000603047c25 */ /* 0x000fc8000f8e0004 */
[----:B------:R-:W-:-:S04]  /*1d8a0*/  IMAD R0, R0, UR6, RZ ;  /* 0x0000000600007c24 */ /* 0x000fc8000f8e02ff */
[----:B------:R-:W-:Y:S01]  /*1d8b0*/  IMAD R3, R3, UR7, R0 ;  /* 0x0000000703037c24 */ /* 0x000fe2000f8e0200 */
[----:B------:R-:W-:Y:S02]  /*1d8c0*/  ULDC.64 UR6, c[0x0][0xa80] ;  /* 0x0002a00000067ab9 */ /* 0x000fe40000000a00 */
[----:B---3--:R-:W-:Y:S02]  /*1d8d0*/  LEA R6, P0, R4, UR6, 0x1 ;  /* 0x0000000604067c11 */ /* 0x008fe4000f8008ff */
[----:B------:R-:W-:-:S04]  /*1d8e0*/  IADD3 R3, R5, R3, RZ ;  /* 0x0000000305037210 */ /* 0x000fc80007ffe0ff */
[----:B------:R-:W-:-:S05]  /*1d8f0*/  LEA.HI.X R7, R4, UR7, R3, 0x1, P0 ;  /* 0x0000000704077c11 */ /* 0x000fca00080f0c03 */
[----:B------:R4:W-:Y:S04]  /*1d900*/  @!P1 STG.E.128 desc[UR56][R6.64], R12 ;  /* 0x0000000c06009986 */ /* 0x0009e8000c101d38 */
[----:B------:R4:W-:Y:S02]  /*1d910*/  @!P3 STG.E.128 desc[UR56][R6.64+0x80], R36 ;  /* 0x000080240600b986 */ /* 0x0009e4000c101d38 */
.L_x_1585:
[----:B------:R-:W-:Y:S05]  /*1d920*/  BSYNC B1 ;  /* 0x0000000000017941 */ /* 0x000fea0003800000 */
.L_x_1584:
[----:B------:R-:W-:Y:S05]  /*1d930*/  @P2 BRA `(.L_x_1586) ;  /* 0x0000000800ac2947 */ /* 0x000fea0003800000 */
[----:B------:R-:W-:Y:S01]  /*1d940*/  IADD3 R3, P0, R44, 0x60, RZ ;  /* 0x000000602c037810 */ /* 0x000fe20007f1e0ff */
[----:B------:R-:W-:Y:S01]  /*1d950*/  ULDC.64 UR6, c[0x0][0xad8] ;  /* 0x0002b60000067ab9 */ /* 0x000fe20000000a00 */
[----:B--2--5:R-:W-:Y:S01]  /*1d960*/  IMAD.MOV.U32 R4, RZ, RZ, R46 ;  /* 0x000000ffff047224 */ /* 0x024fe200078e002e */
[----:B------:R-:W-:Y:S01]  /*1d970*/  ULDC UR4, c[0x0][0xa8c] ;  /* 0x0002a30000047ab9 */ /* 0x000fe20000000800 */
[----:B------:R-:W-:Y:S01]  /*1d980*/  IMAD.MOV.U32 R5, RZ, RZ, R51 ;  /* 0x000000ffff057224 */ /* 0x000fe200078e0033 */
[----:B------:R-:W-:Y:S01]  /*1d990*/  ISETP.GE.AND P1, PT, R16, UR4, PT ;  /* 0x0000000410007c0c */ /* 0x000fe2000bf26270 */
[----:B------:R-:W-:Y:S02]  /*1d9a0*/  IMAD.X R44, RZ, RZ, R45, P0 ;  /* 0x000000ffff2c7224 */ /* 0x000fe400000e062d */
[----:B------:R-:W-:-:S04]  /*1d9b0*/  IMAD.WIDE.U32 R4, R3, UR6, R4 ;  /* 0x0000000603047c25 */ /* 0x000fc8000f8e0004 */
[----:B------:R-:W-:-:S04]  /*1d9c0*/  IMAD R44, R44, UR6, RZ ;  /* 0x000000062c2c7c24 */ /* 0x000fc8000f8e02ff */
[----:B------:R-:W-:Y:S01]  /*1d9d0*/  IMAD R3, R3, UR7, R44 ;  /* 0x0000000703037c24 */ /* 0x000fe2000f8e022c */
[----:B------:R-:W-:Y:S02]  /*1d9e0*/  ULDC.64 UR6, c[0x0][0xa80] ;  /* 0x0002a00000067ab9 */ /* 0x000fe40000000a00 */
[----:B---34-:R-:W-:Y:S01]  /*1d9f0*/  LEA R6, P0, R4, UR6, 0x1 ;  /* 0x0000000604067c11 */ /* 0x018fe2000f8008ff */
[----:B------:R-:W-:-:S05]  /*1da00*/  IMAD.IADD R3, R5, 0x1, R3 ;  /* 0x0000000105037824 */ /* 0x000fca00078e0203 */
[----:B------:R-:W-:Y:S02]  /*1da10*/  LEA.HI.X R7, R4, UR7, R3, 0x1, P0 ;  /* 0x0000000704077c11 */ /* 0x000fe400080f0c03 */
[----:B------:R-:W-:-:S03]  /*1da20*/  ISETP.GE.AND P0, PT, R195, UR4, PT ;  /* 0x00000004c3007c0c */ /* 0x000fc6000bf06270 */
[----:B------:R2:W-:Y:S10]  /*1da30*/  @!P1 STG.E.128 desc[UR56][R6.64], R24 ;  /* 0x0000001806009986 */ /* 0x0005f4000c101d38 */
[----:B------:R-:W-:Y:S05]  /*1da40*/  @P0 BRA `(.L_x_1586) ;  /* 0x0000000800680947 */ /* 0x000fea0003800000 */
[----:B------:R3:W-:Y:S01]  /*1da50*/  STG.E.128 desc[UR56][R6.64+0x80], R40 ;  /* 0x0000802806007986 */ /* 0x0007e2000c101d38 */
[----:B------:R-:W-:Y:S05]  /*1da60*/  BRA `(.L_x_1586) ;  /* 0x0000000800607947 */ /* 0x000fea0003800000 */
.L_x_1578:
[----:B------:R-:W-:Y:S01]  /*1da70*/  ULDC.64 UR4, c[0x0][0xbd8] ;  /* 0x0002f60000047ab9 */ /* 0x000fe20000000a00 */
[----:B------:R-:W2:Y:S01]  /*1da80*/  LDC.64 R4, c[0x0][0xbd8] ;  /* 0x0002f600ff047b82 */ /* 0x000ea20000000a00 */
[----:B------:R-:W-:Y:S01]  /*1da90*/  ISETP.NE.U32.AND P0, PT, RZ, UR4, PT ;  /* 0x00000004ff007c0c */ /* 0x000fe2000bf05070 */
[----:B------:R-:W-:-:S03]  /*1daa0*/  IMAD.MOV.U32 R9, RZ, RZ, RZ ;  /* 0x000000ffff097224 */ /* 0x000fc600078e00ff */
[----:B------:R-:W-:Y:S01]  /*1dab0*/  ISETP.NE.AND.EX P0, PT, RZ, UR5, PT, P0 ;  /* 0x00000005ff007c0c */ /* 0x000fe2000bf05300 */
[----:B------:R-:W-:Y:S02]  /*1dac0*/  ULDC.64 UR4, c[0x0][0xbe0] ;  /* 0x0002f80000047ab9 */ /* 0x000fe40000000a00 */
[----:B------:R-:W-:-:S04]  /*1dad0*/  ISETP.NE.U32.AND P1, PT, RZ, UR4, PT ;  /* 0x00000004ff007c0c */ /* 0x000fc8000bf25070 */
[----:B------:R-:W-:Y:S01]  /*1dae0*/  ISETP.NE.AND.EX P1, PT, RZ, UR5, PT, P1 ;  /* 0x00000005ff007c0c */ /* 0x000fe2000bf25310 */
[----:B--2---:R-:W-:-:S12]  /*1daf0*/  IMAD.WIDE R4, R220, 0x4, R4 ;  /* 0x00000004dc047825 */ /* 0x004fd800078e0204 */
[----:B------:R-:W2:Y:S01]  /*1db00*/  @P1 LDC.64 R6, c[0x0][0xbe0] ;  /* 0x0002f800ff061b82 */ /* 0x000ea20000000a00 */
[----:B------:R-:W-:Y:S02]  /*1db10*/  ULDC UR4, c[0x0][0xa88] ;  /* 0x0002a20000047ab9 */ /* 0x000fe40000000800 */
[----:B------:R-:W-:Y:S01]  /*1db20*/  IMAD.U32 R3, RZ, RZ, UR4 ;  /* 0x00000004ff037e24 */ /* 0x000fe2000f8e00ff */
[----:B------:R3:W5:Y:S01]  /*1db30*/  @P0 LDG.E R9, desc[UR56][R4.64] ;  /* 0x0000003804090981 */ /* 0x000762000c1e1900 */
[----:B--2---:R-:W-:-:S05]  /*1db40*/  @P1 IMAD.WIDE R6, R220, 0x4, R6 ;  /* 0x00000004dc061825 */ /* 0x004fca00078e0206 */
[----:B------:R3:W5:Y:S01]  /*1db50*/  @P1 LDG.E R3, desc[UR56][R6.64] ;  /* 0x0000003806031981 */ /* 0x000762000c1e1900 */
[----:B------:R-:W-:Y:S02]  /*1db60*/  ISETP.GT.AND P2, PT, R229, 0x7f, PT ;  /* 0x0000007fe500780c */ /* 0x000fe40003f44270 */
[----:B------:R-:W-:Y:S01]  /*1db70*/  SHF.R.S32.HI R8, RZ, 0x1f, R220 ;  /* 0x0000001fff087819 */ /* 0x000fe200000114dc */
[----:B------:R-:W-:Y:S10]  /*1db80*/  @P1 BRA `(.L_x_1587) ;  /* 0x0000000000101947 */ /* 0x000ff40003800000 */
[----:B------:R-:W-:Y:S05]  /*1db90*/  @!P0 BRA `(.L_x_1587) ;  /* 0x00000000000c8947 */ /* 0x000fea0003800000 */
[----:B------:R-:W2:Y:S04]  /*1dba0*/  LDG.E R0, desc[UR56][R4.64] ;  /* 0x0000003804007981 */ /* 0x000ea8000c1e1900 */
[----:B-----5:R-:W2:Y:S02]  /*1dbb0*/  LDG.E R3, desc[UR56][R4.64+0x4] ;  /* 0x0000043804037981 */ /* 0x020ea4000c1e1900 */
[----:B--2---:R-:W-:-:S07]  /*1dbc0*/  IADD3 R3, -R0, R3, RZ ;  /* 0x0000000300037210 */ /* 0x004fce0007ffe1ff */
.L_x_1587:
[----:B------:R-:W-:Y:S01]  /*1dbd0*/  BSSY B1, `(.L_x_1588) ;  /* 0x000001c000017945 */ /* 0x000fe20003800000 */
[----:B------:R-:W-:Y:S02]  /*1dbe0*/  SEL R12, R8, RZ, !P0 ;  /* 0x000000ff080c7207 */ /* 0x000fe40004000000 */
[----:B------:R-:W-:Y:S02]  /*1dbf0*/  SHF.R.S32.HI R10, RZ, 0x1f, R218 ;  /* 0x0000001fff0a7819 */ /* 0x000fe400000114da */
[----:B------:R-:W-:Y:S02]  /*1dc00*/  SEL R11, R220, RZ, !P0 ;  /* 0x000000ffdc0b7207 */ /* 0x000fe40004000000 */
[----:B-----5:R-:W-:Y:S01]  /*1dc10*/  SHF.R.S32.HI R8, RZ, 0x1f, R9 ;  /* 0x0000001fff087819 */ /* 0x020fe20000011409 */
[----:B------:R-:W-:Y:S06]  /*1dc20*/  @P2 BRA `(.L_x_1589) ;  /* 0x0000000000582947 */ /* 0x000fec0003800000 */
[----:B---3--:R-:W2:Y:S02]  /*1dc30*/  S2R R5, SR_TID.X ;  /* 0x0000000000057919 */ /* 0x008ea40000002100 */
[----:B--2---:R-:W-:-:S04]  /*1dc40*/  IMAD R0, R222, 0x80, R5 ;  /* 0x00000080de007824 */ /* 0x004fc800078e0205 */
[----:B------:R-:W-:-:S05]  /*1dc50*/  VIADD R0, R0, 0xffffff80 ;  /* 0xffffff8000007836 */ /* 0x000fca0000000000 */
[----:B------:R-:W-:-:S13]  /*1dc60*/  ISETP.GE.AND P0, PT, R0, R3, PT ;  /* 0x000000030000720c */ /* 0x000fda0003f06270 */
[----:B------:R-:W-:Y:S05]  /*1dc70*/  @P0 BRA `(.L_x_1589) ;  /* 0x0000000000440947 */ /* 0x000fea0003800000 */
[----:B------:R-:W-:Y:S01]  /*1dc80*/  IADD3 R4, P0, R0, R9, RZ ;  /* 0x0000000900047210 */ /* 0x000fe20007f1e0ff */
[----:B------:R-:W-:Y:S02]  /*1dc90*/  ULDC.64 UR4, c[0x0][0xb70] ;  /* 0x0002dc0000047ab9 */ /* 0x000fe40000000a00 */
        /* <DEDUP_REMOVED lines=12> */
[----:B------:R-:W-:Y:S01]  /*1dd60*/  LEA.HI.X R7, R4, UR5, R5, 0x2, P0 ;  /* 0x0000000504077c11 */ /* 0x000fe200080f1405 */
[----:B------:R-:W-:-:S05]  /*1dd70*/  IMAD.MOV.U32 R5, RZ, RZ, -0x800000 ;  /* 0xff800000ff057424 */ /* 0x000fca00078e00ff */
[----:B------:R2:W-:Y:S03]  /*1dd80*/  STG.E desc[UR56][R6.64], R5 ;  /* 0x0000000506007986 */ /* 0x0005e6000c101938 */
.L_x_1589:
[----:B------:R-:W-:Y:S05]  /*1dd90*/  BSYNC B1 ;  /* 0x0000000000017941 */ /* 0x000fea0003800000 */
.L_x_1588:
[----:B------:R-:W-:Y:S01]  /*1dda0*/  ULDC.64 UR4, c[0x0][0xaa0] ;  /* 0x0002a80000047ab9 */ /* 0x000fe20000000a00 */
[----:B--23--:R-:W-:Y:S01]  /*1ddb0*/  MOV R5, R17 ;  /* 0x0000001100057202 */ /* 0x00cfe20000000f00 */
        /* <DEDUP_REMOVED lines=18> */
[----:B------:R-:W-:-:S04]  /*1dee0*/  IMAD.WIDE.U32 R6, R11, UR4, R4 ;  /* 0x000000040b067c25 */ /* 0x000fc8000f8e0004 */
[----:B------:R-:W-:Y:S02]  /*1def0*/  IMAD R3, R11, UR5, R0 ;  /* 0x000000050b037c24 */ /* 0x000fe4000f8e0200 */
[----:B------:R-:W-:Y:S02]  /*1df00*/  IMAD.MOV.U32 R4, RZ, RZ, R18 ;  /* 0x000000ffff047224 */ /* 0x000fe400078e0012 */
        /* <DEDUP_REMOVED lines=13> */
[----:B------:R-:W-:-:S03]  /*1dfe0*/  ULDC.64 UR6, c[0x0][0xa80] ;  /* 0x0002a00000067ab9 */ /* 0x000fc60000000a00 */
[----:B------:R-:W-:Y:S01]  /*1dff0*/  IMAD.IADD R3, R5, 0x1, R3 ;  /* 0x0000000105037824 */ /* 0x000fe200078e0203 */
[----:B------:R-:W-:-:S04]  /*1e000*/  LEA R12, P3, R4, UR6, 0x1 ;  /* 0x00000006040c7c11 */ /* 0x000fc8000f8608ff */
[----:B------:R-:W-:-:S05]  /*1e010*/  LEA.HI.X R13, R4, UR7, R3, 0x1, P3 ;  /* 0x00000007040d7c11 */ /* 0x000fca00098f0c03 */
[----:B------:R2:W-:Y:S04]  /*1e020*/  @!P4 STG.E.128 desc[UR56][R12.64], RZ ;  /* 0x000000ff0c00c986 */ /* 0x0005e8000c101d38 */
[----:B------:R2:W-:Y:S02]  /*1e030*/  @!P5 STG.E.128 desc[UR56][R12.64+0x80], RZ ;  /* 0x000080ff0c00d986 */ /* 0x0005e4000c101d38 */
.L_x_1591:
[----:B------:R-:W-:Y:S05]  /*1e040*/  BSYNC B1 ;  /* 0x0000000000017941 */ /* 0x000fea0003800000 */
.L_x_1590:
[----:B------:R-:W-:Y:S04]  /*1e050*/  BSSY B1, `(.L_x_1592) ;  /* 0x0000013000017945 */ /* 0x000fe80003800000 */
[----:B------:R-:W-:Y:S05]  /*1e060*/  @P2 BRA `(.L_x_1593) ;  /* 0x0000000000442947 */ /* 0x000fea0003800000 */
[----:B------:R-:W-:Y:S01]  /*1e070*/  IADD3 R3, P2, R8, 0x20, RZ ;  /* 0x0000002008037810 */ /* 0x000fe20007f5e0ff */
[----:B------:R-:W-:Y:S01]  /*1e080*/  ULDC.64 UR6, c[0x0][0xad8] ;  /* 0x0002b60000067ab9 */ /* 0x000fe20000000a00 */
[----:B------:R-:W-:Y:S01]  /*1e090*/  IMAD.MOV.U32 R4, RZ, RZ, R6 ;  /* 0x000000ffff047224 */ /* 0x000fe200078e0006 */
        /* <DEDUP_REMOVED lines=9> */
[----:B--2---:R-:W-:Y:S01]  /*1e130*/  LEA R12, P2, R4, UR6, 0x1 ;  /* 0x00000006040c7c11 */ /* 0x004fe2000f8408ff */
[----:B------:R-:W-:-:S05]  /*1e140*/  IMAD.IADD R3, R5, 0x1, R3 ;  /* 0x0000000105037824 */ /* 0x000fca00078e0203 */
[----:B------:R-:W-:-:S05]  /*1e150*/  LEA.HI.X R13, R4, UR7, R3, 0x1, P2 ;  /* 0x00000007040d7c11 */ /* 0x000fca00090f0c03 */
[----:B------:R3:W-:Y:S04]  /*1e160*/  @!P3 STG.E.128 desc[UR56][R12.64], RZ ;  /* 0x000000ff0c00b986 */ /* 0x0007e8000c101d38 */
[----:B------:R3:W-:Y:S02]  /*1e170*/  @!P4 STG.E.128 desc[UR56][R12.64+0x80], RZ ;  /* 0x000080ff0c00c986 */ /* 0x0007e4000c101d38 */
.L_x_1593:
[----:B------:R-:W-:Y:S05]  /*1e180*/  BSYNC B1 ;  /* 0x0000000000017941 */ /* 0x000fea0003800000 */
.L_x_1592:
        /* <DEDUP_REMOVED lines=10> */
[----:B------:R-:W-:-:S03]  /*1e230*/  ISETP.GE.AND P3, PT, R195, UR4, PT ;  /* 0x00000004c3007c0c */ /* 0x000fc6000bf66270 */
[----:B------:R-:W-:-:S04]  /*1e240*/  IMAD R0, R0, UR6, RZ ;  /* 0x0000000600007c24 */ /* 0x000fc8000f8e02ff */
[----:B------:R-:W-:Y:S01]  /*1e250*/  IMAD R3, R3, UR7, R0 ;  /* 0x0000000703037c24 */ /* 0x000fe2000f8e0200 */
[----:B------:R-:W-:Y:S02]  /*1e260*/  ULDC.64 UR6, c[0x0][0xa80] ;  /* 0x0002a00000067ab9 */ /* 0x000fe40000000a00 */
[----:B--23--:R-:W-:Y:S01]  /*1e270*/  LEA R12, P0, R4, UR6, 0x1 ;  /* 0x00000006040c7c11 */ /* 0x00cfe2000f8008ff */
[----:B------:R-:W-:-:S05]  /*1e280*/  IMAD.IADD R3, R5, 0x1, R3 ;  /* 0x0000000105037824 */ /* 0x000fca00078e0203 */
[----:B------:R-:W-:-:S05]  /*1e290*/  LEA.HI.X R13, R4, UR7, R3, 0x1, P0 ;  /* 0x00000007040d7c11 */ /* 0x000fca00080f0c03 */
[----:B------:R4:W-:Y:S04]  /*1e2a0*/  @!P2 STG.E.128 desc[UR56][R12.64], RZ ;  /* 0x000000ff0c00a986 */ /* 0x0009e8000c101d38 */
[----:B------:R4:W-:Y:S02]  /*1e2b0*/  @!P3 STG.E.128 desc[UR56][R12.64+0x80], RZ ;  /* 0x000080ff0c00b986 */ /* 0x0009e4000c101d38 */
.L_x_1595:
[----:B------:R-:W-:Y:S05]  /*1e2c0*/  BSYNC B1 ;  /* 0x0000000000017941 */ /* 0x000fea0003800000 */
.L_x_1594:
        /* <DEDUP_REMOVED lines=18> */
.L_x_1586:
[----:B------:R-:W-:Y:S05]  /*1e3f0*/  BSYNC B0 ;  /* 0x0000000000007941 */ /* 0x000fea0003800000 */
.L_x_1577:
[----:B------:R-:W-:Y:S02]  /*1e400*/  ULDC UR4, c[0x0][0xc14] ;  /* 0x0003050000047ab9 */ /* 0x000fe40000000800 */
[----:B-1----:R-:W-:-:S13]  /*1e410*/  ISETP.GE.AND P0, PT, R199, UR4, PT ;  /* 0x00000004c7007c0c */ /* 0x002fda000bf06270 */
[----:B------:R-:W-:Y:S05]  /*1e420*/  @!P0 BRA `(.L_x_1596) ;  /* 0xfffffe2c00408947 */ /* 0x000fea000383ffff */
[----:B------:R-:W-:Y:S05]  /*1e430*/  BRA `(.L_x_1316) ;  /* 0x0000006000b07947 */ /* 0x000fea0003800000 */
.L_x_1314:
[----:B------:R-:W-:-:S08]  /*1e440*/  NOP ;  /* 0x0000000000007918 */ /* 0x000fd00000000000 */
[----:B------:R-:W0:-:S00]  /*1e450*/  USETMAXREG.DEALLOC.CTAPOOL 0x18 ;  /* 0x00000018000079c8 */ /* 0x000e0000080e0500 */
[----:B0-----:R-:W-:-:S06]  /*1e460*/  LOP3.LUT R0, R0, 0x3, RZ, 0xc0, !PT ;  /* 0x0000000300007812 */ /* 0x001fcc00078ec0ff */
[----:B------:R-:W0:Y:S02]  /*1e470*/  SHFL.IDX PT, R0, R0, RZ, 0x1f ;  /* 0x00001fff00007589 */ /* 0x000e2400000e0000 */
[----:B0-----:R-:W-:-:S13]  /*1e480*/  ISETP.NE.AND P0, PT, R0, RZ, PT ;  /* 0x000000ff0000720c */ /* 0x001fda0003f05270 */
[----:B------:R-:W-:Y:S05]  /*1e490*/  @P0 BRA `(.L_x_1316) ;  /* 0x0000006000980947 */ /* 0x000fea0003800000 */
[----:B------:R-:W-:Y:S01]  /*1e4a0*/  LOP3.LUT R7, R3, 0x1f, RZ, 0xc0, !PT ;  /* 0x0000001f03077812 */ /* 0x000fe200078ec0ff */
[----:B------:R-:W-:Y:S01]  /*1e4b0*/  ULDC UR5, c[0x0][0xc14] ;  /* 0x0003050000057ab9 */ /* 0x000fe20000000800 */
[----:B------:R-:W-:Y:S02]  /*1e4c0*/  LOP3.LUT R0, R0, 0xffffffdf, RZ, 0xc0, !PT ;  /* 0xffffffdf00007812 */ /* 0x000fe400078ec0ff */
[----:B------:R-:W-:Y:S01]  /*1e4d0*/  MOV R8, RZ ;  /* 0x000000ff00087202 */ /* 0x000fe20000000f00 */
[----:B------:R-:W0:Y:S01]  /*1e4e0*/  S2UR UR6, SR_CTAID.X ;  /* 0x00000000000679c3 */ /* 0x000e220000002500 */
[----:B------:R-:W-:Y:S01]  /*1e4f0*/  ISETP.NE.AND P0, PT, R7, 0x1f, PT ;  /* 0x0000001f0700780c */ /* 0x000fe20003f05270 */
[----:B------:R-:W-:-:S12]  /*1e500*/  ULDC UR4, c[0x0][0xc10] ;  /* 0x0003040000047ab9 */ /* 0x000fd80000000800 */
[----:B------:R-:W-:Y:S02]  /*1e510*/  @P0 LOP3.LUT R0, R0, 0x20, RZ, 0xfc, !PT ;  /* 0x0000002000000812 */ /* 0x000fe400078efcff */
[----:B------:R-:W-:-:S13]  /*1e520*/  ISETP.GE.OR P0, PT, R7, UR5, !P0 ;  /* 0x0000000507007c0c */ /* 0x000fda000c706670 */
[----:B------:R-:W1:Y:S02]  /*1e530*/  @!P0 LDC.64 R2, c[0x0][0xc58] ;  /* 0x00031600ff028b82 */ /* 0x000e640000000a00 */
[----:B-1----:R-:W-:-:S05]  /*1e540*/  @!P0 IMAD.WIDE.U32 R2, R7, 0x4, R2 ;  /* 0x0000000407028825 */ /* 0x002fca00078e0002 */
        /* <DEDUP_REMOVED lines=21> */
[----:B------:R-:W-:Y:S01]  /*1e6a0*/  MOV R6, RZ ;  /* 0x000000ff00067202 */ /* 0x000fe20000000f00 */
        /* <DEDUP_REMOVED lines=21> */
.L_x_1601:
[----:B------:R-:W-:Y:S02]  /*1e800*/  VIADD R6, R6, 0x1f ;  /* 0x0000001f06067836 */ /* 0x000fe40000000000 */
[----:B------:R-:W-:-:S03]  /*1e810*/  IMAD.U32 R19, RZ, RZ, UR7 ;  /* 0x00000007ff137e24 */ /* 0x000fc6000f8e00ff */
[----:B------:R-:W-:-:S13]  /*1e820*/  ISETP.GE.AND P0, PT, R6, UR5, PT ;  /* 0x0000000506007c0c */ /* 0x000fda000bf06270 */
[----:B------:R-:W-:Y:S05]  /*1e830*/  @P0 BRA `(.L_x_1598) ;  /* 0x0000000400c40947 */ /* 0x000fea0003800000 */
[----:B------:R-:W0:Y:S01]  /*1e840*/  S2R R9, SR_TID.X ;  /* 0x0000000000097919 */ /* 0x000e220000002100 */
[----:B------:R-:W-:Y:S01]  /*1e850*/  BSSY B0, `(.L_x_1599) ;  /* 0x000000a000007945 */ /* 0x000fe20003800000 */
[----:B------:R-:W-:Y:S02]  /*1e860*/  MOV R8, RZ ;  /* 0x000000ff00087202 */ /* 0x000fe40000000f00 */
        /* <DEDUP_REMOVED lines=8> */
.L_x_1600:
[----:B------:R-:W-:Y:S05]  /*1e8f0*/  BSYNC B0 ;  /* 0x0000000000007941 */ /* 0x000fea0003800000 */
.L_x_1599:
        /* <DEDUP_REMOVED lines=25> */
.L_x_1597:
[----:B------:R-:W-:-:S05]  /*1ea90*/  IADD3 R7, -R2, R5, RZ ;  /* 0x0000000502077210 */ /* 0x000fca0007ffe1ff */
        /* <DEDUP_REMOVED lines=19> */
.L_x_1602:
        /* <DEDUP_REMOVED lines=33> */
[----:B-1----:R-:W-:-:S05]  /*1ede0*/  IADD3 R2, RZ, -R3, RZ ;  /* 0x80000003ff027210 */ /* 0x002fca0007ffe0ff */
[----:B------:R-:W-:Y:S02]  /*1edf0*/  IMAD R9, R2, R7, RZ ;  /* 0x0000000702097224 */ /* 0x000fe400078e02ff */
[----:B------:R-:W-:-:S04]  /*1ee00*/  IMAD.MOV.U32 R2, RZ, RZ, RZ ;  /* 0x000000ffff027224 */ /* 0x000fc800078e00ff */
[----:B------:R-:W-:Y:S01]  /*1ee10*/  IMAD.HI.U32 R2, R3, R9, R2 ;  /* 0x0000000903027227 */ /* 0x000fe200078e0002 */
[----:B------:R-:W-:Y:S02]  /*1ee20*/  IABS R9, R5 ;  /* 0x0000000500097213 */ /* 0x000fe40000000000 */
[C---:B------:R-:W-:Y:S02]  /*1ee30*/  LOP3.LUT R3, R5.reuse, R10, RZ, 0x3c, !PT ;  /* 0x0000000a05037212 */ /* 0x040fe400078e3cff */
[----:B------:R-:W-:Y:S01]  /*1ee40*/  IADD3 R5, R5, R4, RZ ;  /* 0x0000000405057210 */ /* 0x000fe20007ffe0ff */
        /* <DEDUP_REMOVED lines=16> */
.L_x_1598:
[----:B------:R-:W-:Y:S02]  /*1ef50*/  IMAD.MOV.U32 R17, RZ, RZ, RZ ;  /* 0x000000ffff117224 */ /* 0x000fe400078e00ff */
[----:B------:R-:W-:Y:S02]  /*1ef60*/  IMAD.U32 R16, RZ, RZ, UR6 ;  /* 0x00000006ff107e24 */ /* 0x000fe4000f8e00ff */
[----:B------:R-:W-:-:S07]  /*1ef70*/  IMAD.MOV.U32 R18, RZ, RZ, RZ ;  /* 0x000000ffff127224 */ /* 0x000fce00078e00ff */
.L_x_1603:
        /* <DEDUP_REMOVED lines=14> */
[----:B-1----:R-:W-:Y:S01]  /*1f060*/  MOV R0, 0x1 ;  /* 0x0000000100007802 */ /* 0x002fe20000000f00 */
[----:B------:R1:W-:Y:S01]  /*1f070*/  STL [R1+0x20], RZ ;  /* 0x000020ff01007387 */ /* 0x0003e20000100800 */
[----:B------:R-:W-:Y:S01]  /*1f080*/  ULDC.64 UR38, c[0x0][0x198] ;  /* 0x0000660000267ab9 */ /* 0x000fe20000000a00 */
[----:B------:R-:W-:Y:S02]  /*1f090*/  ULDC UR37, c[0x0][0xc] ;  /* 0x0000030000257ab9 */ /* 0x000fe40000000800 */
[----:B------:R1:W-:Y:S04]  /*1f0a0*/  STL [R1+0x10], R0 ;  /* 0x0000100001007387 */ /* 0x0003e80000100800 */
[----:B------:R1:W-:Y:S04]  /*1f0b0*/  STL [R1+0xc], RZ ;  /* 0x00000cff01007387 */ /* 0x0003e80000100800 */
[----:B------:R1:W-:Y:S04]  /*1f0c0*/  STL [R1], RZ ;  /* 0x000000ff01007387 */ /* 0x0003e80000100800 */
[----:B------:R1:W-:Y:S02]  /*1f0d0*/  STL [R1+0x8], R0 ;  /* 0x0000080001007387 */ /* 0x0003e40000100800 */
.L_x_1705:
[----:B------:R-:W-:Y:S05]  /*1f0e0*/  YIELD ;  /* 0x0000000000007946 */ /* 0x000fea0003800000 */
[----:B------:R-:W-:Y:S01]  /*1f0f0*/  ULDC.64 UR4, c[0x0][0xa28] ;  /* 0x00028a0000047ab9 */ /* 0x000fe20000000a00 */
[----:B------:R-:W-:Y:S01]  /*1f100*/  IMAD.MOV.U32 R9, RZ, RZ, RZ ;  /* 0x000000ffff097224 */ /* 0x000fe200078e00ff */
[----:B------:R-:W-:Y:S01]  /*1f110*/  ISETP.NE.U32.AND P0, PT, RZ, UR4, PT ;  /* 0x00000004ff007c0c */ /* 0x000fe2000bf05070 */
[----:B-1----:R-:W-:Y:S01]  /*1f120*/  IMAD.MOV.U32 R0, RZ, RZ, RZ ;  /* 0x000000ffff007224 */ /* 0x002fe200078e00ff */
[----:B------:R-:W-:Y:S01]  /*1f130*/  ULDC.64 UR8, c[0x0][0xa08] ;  /* 0x0002820000087ab9 */ /* 0x000fe20000000a00 */
[----:B------:R-:W-:Y:S01]  /*1f140*/  ULDC.64 UR10, c[0x0][0xa10] ;  /* 0x00028400000a7ab9 */ /* 0x000fe20000000a00 */
[----:B------:R-:W-:Y:S01]  /*1f150*/  ISETP.NE.AND.EX P0, PT, RZ, UR5, PT, P0 ;  /* 0x00000005ff007c0c */ /* 0x000fe2000bf05300 */
[----:B------:R-:W-:-:S12]  /*1f160*/  ULDC.64 UR4, c[0x0][0xa00] ;  /* 0x0002800000047ab9 */ /* 0x000fd80000000a00 */
[----:B---3--:R-:W1:Y:S01]  /*1f170*/  @P0 LDC.64 R2, c[0x0][0xa28] ;  /* 0x00028a00ff020b82 */ /* 0x008e620000000a00 */
[----:B------:R-:W-:Y:S01]  /*1f180*/  ISETP.NE.U32.AND P2, PT, RZ, UR4, PT ;  /* 0x00000004ff007c0c */ /* 0x000fe2000bf45070 */
[----:B-1----:R-:W-:-:S05]  /*1f190*/  @P0 IMAD.WIDE R2, R19, 0x4, R2 ;  /* 0x0000000413020825 */ /* 0x002fca00078e0202 */
[----:B------:R1:W5:Y:S01]  /*1f1a0*/  @P0 LDG.E R9, desc[UR56][R2.64] ;  /* 0x0000003802090981 */ /* 0x000362000c1e1900 */
[----:B------:R-:W-:Y:S01]  /*1f1b0*/  ISETP.NE.AND.EX P2, PT, RZ, UR5, PT, P2 ;  /* 0x00000005ff007c0c */ /* 0x000fe2000bf45320 */
[----:B------:R-:W-:Y:S01]  /*1f1c0*/  ULDC.64 UR4, c[0x0][0xa18] ;  /* 0x0002860000047ab9 */ /* 0x000fe20000000a00 */
[----:B-1----:R-:W1:Y:S02]  /*1f1d0*/  LDC.64 R2, c[0x0][0xa00] ;  /* 0x00028000ff027b82 */ /* 0x002e640000000a00 */
[----:B-1----:R-:W-:-:S09]  /*1f1e0*/  IMAD.WIDE R2, R19, 0x4, R2 ;  /* 0x0000000413027825 */ /* 0x002fd200078e0202 */
[----:B--2---:R-:W2:Y:S01]  /*1f1f0*/  @P2 LDG.E R0, desc[UR56][R2.64] ;  /* 0x0000003802002981 */ /* 0x004ea2000c1e1900 */
[----:B------:R-:W-:Y:S01]  /*1f200*/  ISETP.NE.U32.AND P0, PT, RZ, UR4, PT ;  /* 0x00000004ff007c0c */ /* 0x000fe2000bf05070 */
[----:B------:R-:W-:-:S03]  /*1f210*/  ULDC UR4, c[0x0][0x288] ;  /* 0x0000a20000047ab9 */ /* 0x000fc60000000800 */
[----:B------:R-:W-:-:S13]  /*1f220*/  ISETP.NE.AND.EX P0, PT, RZ, UR5, PT, P0 ;  /* 0x00000005ff007c0c */ /* 0x000fda000bf05300 */
[----:B------:R-:W1:Y:S01]  /*1f230*/  @P0 LDC.64 R4, c[0x0][0xa18] ;  /* 0x00028600ff040b82 */ /* 0x000e620000000a00 */
[----:B------:R-:W-:Y:S01]  /*1f240*/  ISETP.NE.U32.AND P1, PT, RZ, UR8, PT ;  /* 0x00000008ff007c0c */ /* 0x000fe2000bf25070 */
[----:B------:R-:W-:-:S03]  /*1f250*/  ULDC UR6, c[0x0][0x338] ;  /* 0x0000ce0000067ab9 */ /* 0x000fc60000000800 */
[----:B------:R-:W-:Y:S02]  /*1f260*/  ISETP.NE.AND.EX P3, PT, RZ, UR9, PT, P1 ;  /* 0x00000009ff007c0c */ /* 0x000fe4000bf65310 */
[----:B------:R-:W-:Y:S01]  /*1f270*/  ISETP.NE.U32.AND P1, PT, RZ, UR10, PT ;  /* 0x0000000aff007c0c */ /* 0x000fe2000bf25070 */
[----:B------:R-:W-:-:S03]  /*1f280*/  IMAD.U32 R10, RZ, RZ, UR6 ;  /* 0x00000006ff0a7e24 */ /* 0x000fc6000f8e00ff */
[----:B------:R-:W-:Y:S01]  /*1f290*/  ISETP.NE.AND.EX P1, PT, RZ, UR11, PT, P1 ;  /* 0x0000000bff007c0c */ /* 0x000fe2000bf25310 */
[----:B-1----:R-:W-:Y:S01]  /*1f2a0*/  @P0 IMAD.WIDE R4, R19, 0x4, R4 ;  /* 0x0000000413040825 */ /* 0x002fe200078e0204 */
[----:B--2---:R1:W-:Y:S03]  /*1f2b0*/  STL [R1+0x24], R0 ;  /* 0x0000240001007387 */ /* 0x0043e60000100800 */
[----:B-1----:R-:W-:Y:S01]  /*1f2c0*/  IMAD.U32 R0, RZ, RZ, UR4 ;  /* 0x00000004ff007e24 */ /* 0x002fe2000f8e00ff */
[----:B------:R-:W-:Y:S02]  /*1f2d0*/  ULDC.64 UR4, c[0x0][0x3f8] ;  /* 0x0000fe0000047ab9 */ /* 0x000fe40000000a00 */
[----:B------:R-:W-:-:S03]  /*1f2e0*/  UISETP.NE.U32.AND UP0, UPT, UR4, URZ, UPT ;  /* 0x0000003f0400728c */ /* 0x000fc6000bf05070 */
[----:B------:R-:W-:Y:S01]  /*1f2f0*/  ULDC UR4, c[0x0][0x404] ;  /* 0x0001010000047ab9 */ /* 0x000fe20000000800 */
[----:B------:R-:W-:Y:S01]  /*1f300*/  UISETP.NE.AND.EX UP0, UPT, UR5, URZ, UPT, UP0 ;  /* 0x0000003f0500728c */ /* 0x000fe2000bf05300 */
[----:B------:R1:W5:Y:S02]  /*1f310*/  @P0 LDG.E R0, desc[UR56][R4.64] ;  /* 0x0000003804000981 */ /* 0x000364000c1e1900 */
[----:B------:R-:W-:Y:S01]  /*1f320*/  ULDC UR5, c[0x0][0x2e0] ;  /* 0x0000b80000057ab9 */ /* 0x000fe20000000800 */
[----:B------:R-:W-:-:S04]  /*1f330*/  USEL UR4, UR4, 0x1, UP0 ;  /* 0x0000000104047887 */ /* 0x000fc80008000000 */
[----:B------:R-:W-:-:S06]  /*1f340*/  UIMAD UR4, UR4, UR5, URZ ;  /* 0x00000005040472a4 */ /* 0x000fcc000f8e023f */
[----:B-1----:R-:W-:Y:S01]  /*1f350*/  IMAD.U32 R4, RZ, RZ, UR4 ;  /* 0x00000004ff047e24 */ /* 0x002fe2000f8e00ff */
[----:B------:R-:W-:Y:S06]  /*1f360*/  @P0 BRA `(.L_x_1605) ;  /* 0x0000000000100947 */ /* 0x000fec0003800000 */
[----:B------:R-:W-:Y:S05]  /*1f370*/  @!P2 BRA `(.L_x_1605) ;  /* 0x00000000000ca947 */ /* 0x000fea0003800000 */
[----:B------:R-:W2:Y:S04]  /*1f380*/  LDG.E R5, desc[UR56][R2.64] ;  /* 0x0000003802057981 */ /* 0x000ea8000c1e1900 */
[----:B-----5:R-:W2:Y:S02]  /*1f390*/  LDG.E R0, desc[UR56][R2.64+0x4] ;  /* 0x0000043802007981 */ /* 0x020ea4000c1e1900 */
[----:B--2---:R-:W-:-:S07]  /*1f3a0*/  IMAD.IADD R0, R0, 0x1, -R5 ;  /* 0x0000000100007824 */ /* 0x004fce00078e0a05 */
.L_x_1605:
[----:B------:R-:W1:Y:S01]  /*1f3b0*/  LDC.64 R6, c[0x0][0xa08] ;  /* 0x00028200ff067b82 */ /* 0x000e620000000a00 */
[----:B------:R-:W-:-:S07]  /*1f3c0*/  MOV R8, RZ ;  /* 0x000000ff00087202 */ /* 0x000fce0000000f00 */
[----:B------:R-:W2:Y:S01]  /*1f3d0*/  LDC.64 R2, c[0x0][0xa10] ;  /* 0x00028400ff027b82 */ /* 0x000ea20000000a00 */
[----:B------:R-:W-:Y:S01]  /*1f3e0*/  IMAD.MOV.U32 R5, RZ, RZ, RZ ;  /* 0x000000ffff057224 */ /* 0x000fe200078e00ff */
[----:B------:R-:W-:Y:S01]  /*1f3f0*/  ULDC.64 UR4, c[0x0][0xa20] ;  /* 0x0002880000047ab9 */ /* 0x000fe20000000a00 */
[----:B-1----:R-:W-:-:S05]  /*1f400*/  IMAD.WIDE R6, R19, 0x4, R6 ;  /* 0x0000000413067825 */ /* 0x002fca00078e0206 */
[----:B------:R-:W3:Y:S01]  /*1f410*/  @P3 LDG.E R8, desc[UR56][R6.64] ;  /* 0x0000003806083981 */ /* 0x000ee2000c1e1900 */
[----:B--2---:R-:W-:-:S05]  /*1f420*/  IMAD.WIDE R2, R19, 0x4, R2 ;  /* 0x0000000413027825 */ /* 0x004fca00078e0202 */
[----:B------:R1:W5:Y:S01]  /*1f430*/  @P1 LDG.E R5, desc[UR56][R2.64] ;  /* 0x0000003802051981 */ /* 0x000362000c1e1900 */
[----:B------:R-:W-:-:S04]  /*1f440*/  ISETP.NE.U32.AND P0, PT, RZ, UR4, PT ;  /* 0x00000004ff007c0c */ /* 0x000fc8000bf05070 */
[----:B------:R-:W-:Y:S01]  /*1f450*/  ISETP.NE.AND.EX P0, PT, RZ, UR5, PT, P0 ;  /* 0x00000005ff007c0c */ /* 0x000fe2000bf05300 */
[----:B---3-5:R-:W-:-:S05]  /*1f460*/  IMAD.IADD R8, R8, 0x1, R9 ;  /* 0x0000000108087824 */ /* 0x028fca00078e0209 */
[----:B------:R1:W-:Y:S07]  /*1f470*/  STL [R1+0x4], R8 ;  /* 0x0000040801007387 */ /* 0x0003ee0000100800 */
[----:B------:R-:W-:Y:S05]  /*1f480*/  @!P0 BRA `(.L_x_1606) ;  /* 0x0000000000108947 */ /* 0x000fea0003800000 */
[----:B------:R-:W2:Y:S02]  /*1f490*/  LDC.64 R6, c[0x0][0xa20] ;  /* 0x00028800ff067b82 */ /* 0x000ea40000000a00 */
[----:B--2---:R-:W-:-:S05]  /*1f4a0*/  IMAD.WIDE R6, R19, 0x4, R6 ;  /* 0x0000000413067825 */ /* 0x004fca00078e0206 */
[----:B------:R2:W5:Y:S01]  /*1f4b0*/  LDG.E R4, desc[UR56][R6.64] ;  /* 0x0000003806047981 */ /* 0x000562000c1e1900 */
[----:B------:R-:W-:Y:S05]  /*1f4c0*/  BRA `(.L_x_1607) ;  /* 0x0000000000107947 */ /* 0x000fea0003800000 */
.L_x_1606:
[----:B------:R-:W-:Y:S05]  /*1f4d0*/  @!P3 BRA `(.L_x_1607) ;  /* 0x00000000000cb947 */ /* 0x000fea0003800000 */
[----:B------:R-:W2:Y:S04]  /*1f4e0*/  LDG.E R4, desc[UR56][R6.64] ;  /* 0x0000003806047981 */ /* 0x000ea8000c1e1900 */
[----:B------:R-:W2:Y:S02]  /*1f4f0*/  LDG.E R6, desc[UR56][R6.64+0x4] ;  /* 0x0000043806067981 */ /* 0x000ea4000c1e1900 */
[----:B--2---:R-:W-:-:S07]  /*1f500*/  IMAD.IADD R4, R6, 0x1, -R4 ;  /* 0x0000000106047824 */ /* 0x004fce00078e0a04 */
.L_x_1607:
[----:B--2---:R-:W2:Y:S04]  /*1f510*/  @P1 LDG.E R6, desc[UR56][R2.64] ;  /* 0x0000003802061981 */ /* 0x004ea8000c1e1900 */
[----:B------:R1:W2:Y:S01]  /*1f520*/  @P1 LDG.E R7, desc[UR56][R2.64+0x4] ;  /* 0x0000043802071981 */ /* 0x0002a2000c1e1900 */
[----:B-----5:R-:W-:Y:S01]  /*1f530*/  IMAD.IADD R9, R4, 0x1, -R9 ;  /* 0x0000000104097824 */ /* 0x020fe200078e0a09 */
[----:B------:R-:W-:Y:S01]  /*1f540*/  LEA R4, R17, 0x80, 0x7 ;  /* 0x0000008011047811 */ /* 0x000fe200078e38ff */
[----:B-1----:R-:W1:Y:S02]  /*1f550*/  LDC.64 R2, c[0x0][0x9e0] ;  /* 0x00027800ff027b82 */ /* 0x002e640000000a00 */
[----:B-1----:R-:W-:Y:S01]  /*1f560*/  ISETP.GE.AND P2, PT, R3, 0x1, PT ;  /* 0x000000010300780c */ /* 0x002fe20003f46270 */
[----:B--2---:R-:W-:-:S04]  /*1f570*/  @P1 IMAD.IADD R10, R7, 0x1, -R6 ;  /* 0x00000001070a1824 */ /* 0x004fc800078e0a06 */
[----:B------:R-:W-:-:S05]  /*1f580*/  IMAD.IADD R8, R9, 0x1, R10 ;  /* 0x0000000109087824 */ /* 0x000fca00078e020a */
[C---:B------:R-:W-:Y:S02]  /*1f590*/  IADD3 R20, R8.reuse, 0x7f, RZ ;  /* 0x0000007f08147810 */ /* 0x040fe40007ffe0ff */
[----:B------:R-:W-:Y:S02]  /*1f5a0*/  IADD3 R4, R8, R4, -R0 ;  /* 0x0000000408047210 */ /* 0x000fe40007ffe800 */
[----:B------:R-:W-:-:S03]  /*1f5b0*/  SHF.R.S32.HI R7, RZ, 0x1f, R20 ;  /* 0x0000001fff077819 */ /* 0x000fc60000011414 */
[----:B------:R-:W-:Y:S01]  /*1f5c0*/  IMAD.IADD R2, R4, 0x1, R2 ;  /* 0x0000000104027824 */ /* 0x000fe200078e0202 */
[----:B------:R-:W-:-:S04]  /*1f5d0*/  LEA.HI R20, R7, R20, RZ, 0x7 ;  /* 0x0000001407147211 */ /* 0x000fc800078f38ff */
[----:B------:R-:W-:Y:S01]  /*1f5e0*/  SHF.R.S32.HI R20, RZ, 0x7, R20 ;  /* 0x00000007ff147819 */ /* 0x000fe20000011414 */
        /* <DEDUP_REMOVED lines=12> */
.L_x_1610:
[----:B------:R-:W-:-:S13]  /*1f6b0*/  ISETP.NE.AND P0, PT, R3, 0x1, PT ;  /* 0x000000010300780c */ /* 0x000fda0003f05270 */
[----:B------:R-:W1:Y:S02]  /*1f6c0*/  @P0 LDC.64 R6, c[0x0][0x9e8] ;  /* 0x00027a00ff060b82 */ /* 0x000e640000000a00 */
[----:B-1----:R-:W-:-:S05]  /*1f6d0*/  @P0 IMAD.HI.U32 R6, R11, R6, RZ ;  /* 0x000000060b060227 */ /* 0x002fca00078e00ff */
[----:B------:R-:W-:-:S07]  /*1f6e0*/  @P0 SHF.R.U32.HI R11, RZ, R7, R6 ;  /* 0x00000007ff0b0219 */ /* 0x000fce0000011606 */
.L_x_1611:
[----:B------:R-:W-:Y:S05]  /*1f6f0*/  BSYNC B0 ;  /* 0x0000000000007941 */ /* 0x000fea0003800000 */
.L_x_1609:
[----:B------:R-:W-:-:S05]  /*1f700*/  IMAD R11, R11, R3, R3 ;  /* 0x000000030b0b7224 */ /* 0x000fca00078e0203 */
[----:B------:R-:W-:-:S07]  /*1f710*/  VIMNMX R2, R2, R11, PT ;  /* 0x0000000b02027248 */ /* 0x000fce0003fe0100 */
.L_x_1608:
        /* <DEDUP_REMOVED lines=15> */
.L_x_1614:
[----:B------:R-:W-:Y:S02]  /*1f810*/  ISETP.NE.AND P0, PT, R3, 0x1, PT ;  /* 0x000000010300780c */ /* 0x000fe40003f05270 */
[----:B------:R-:W-:-:S11]  /*1f820*/  MOV R11, R0 ;  /* 0x00000000000b7202 */ /* 0x000fd60000000f00 */
[----:B------:R-:W1:Y:S02]  /*1f830*/  @P0 LDC.64 R6, c[0x0][0x9e8] ;  /* 0x00027a00ff060b82 */ /* 0x000e640000000a00 */
[----:B-1----:R-:W-:-:S05]  /*1f840*/  @P0 IMAD.HI.U32 R6, R0, R6, RZ ;  /* 0x0000000600060227 */ /* 0x002fca00078e00ff */
[----:B------:R-:W-:-:S07]  /*1f850*/  @P0 SHF.R.U32.HI R11, RZ, R7, R6 ;  /* 0x00000007ff0b0219 */ /* 0x000fce0000011606 */
.L_x_1615:
[----:B------:R-:W-:Y:S05]  /*1f860*/  BSYNC B0 ;  /* 0x0000000000007941 */ /* 0x000fea0003800000 */
.L_x_1613:
[----:B------:R-:W-:-:S05]  /*1f870*/  IMAD R3, R11, R3, RZ ;  /* 0x000000030b037224 */ /* 0x000fca00078e02ff */
[----:B------:R-:W-:-:S07]  /*1f880*/  VIMNMX R8, R8, R3, !PT ;  /* 0x0000000308087248 */ /* 0x000fce0007fe0100 */
.L_x_1612:
[----:B------:R-:W-:Y:S01]  /*1f890*/  VIADD R2, R2, 0x7f ;  /* 0x0000007f02027836 */ /* 0x000fe20000000000 */
[----:B------:R-:W-:Y:S01]  /*1f8a0*/  BSSY B0, `(.L_x_1616) ;  /* 0x00000db000007945 */ /* 0x000fe20003800000 */
[----:B------:R-:W-:-:S03]  /*1f8b0*/  PLOP3.LUT P2, PT, PT, PT, PT, 0x80, 0x0 ;  /* 0x000000000000781c */ /* 0x000fc60003f4f070 */
[----:B------:R-:W-:-:S04]  /*1f8c0*/  SHF.R.S32.HI R3, RZ, 0x1f, R2 ;  /* 0x0000001fff037819 */ /* 0x000fc80000011402 */
[----:B------:R-:W-:Y:S02]  /*1f8d0*/  LEA.HI R3, R3, R2, RZ, 0x7 ;  /* 0x0000000203037211 */ /* 0x000fe400078f38ff */
[----:B------:R-:W-:Y:S02]  /*1f8e0*/  SHF.R.S32.HI R2, RZ, 0x1f, R8 ;  /* 0x0000001fff027819 */ /* 0x000fe40000011408 */
[----:B------:R-:W-:Y:S02]  /*1f8f0*/  SHF.R.S32.HI R3, RZ, 0x7, R3 ;  /* 0x00000007ff037819 */ /* 0x000fe40000011403 */
[----:B------:R-:W-:Y:S02]  /*1f900*/  LEA.HI R2, R2, R8, RZ, 0x7 ;  /* 0x0000000802027211 */ /* 0x000fe400078f38ff */
[----:B------:R-:W-:Y:S02]  /*1f910*/  VIMNMX R3, R20, R3, PT ;  /* 0x0000000314037248 */ /* 0x000fe40003fe0100 */
[----:B------:R-:W-:-:S03]  /*1f920*/  SHF.R.S32.HI R2, RZ, 0x7, R2 ;  /* 0x00000007ff027819 */ /* 0x000fc60000011402 */
[----:B------:R-:W-:Y:S01]  /*1f930*/  IMAD R3, R3, 0x80, -R9 ;  /* 0x0000008003037824 */ /* 0x000fe200078e0a09 */
[----:B------:R-:W-:-:S04]  /*1f940*/  VIMNMX R2, RZ, R2, !PT ;  /* 0x00000002ff027248 */ /* 0x000fc80007fe0100 */
[----:B------:R-:W-:Y:S01]  /*1f950*/  VIMNMX R3, R3, R10, PT ;  /* 0x0000000a03037248 */ /* 0x000fe20003fe0100 */
[----:B------:R-:W-:-:S05]  /*1f960*/  IMAD R2, R2, 0x80, -R9 ;  /* 0x0000008002027824 */ /* 0x000fca00078e0a09 */
[----:B------:R-:W-:-:S04]  /*1f970*/  VIMNMX R2, RZ, R2, !PT ;  /* 0x00000002ff027248 */ /* 0x000fc80007fe0100 */
[----:B------:R-:W-:Y:S02]  /*1f980*/  ISETP.GT.AND P0, PT, R3, R2, PT ;  /* 0x000000020300720c */ /* 0x000fe40003f04270 */
[----:B------:R-:W-:-:S05]  /*1f990*/  SHF.R.U32.HI R2, RZ, 0x7, R2 ;  /* 0x00000007ff027819 */ /* 0x000fca0000011602 */
[----:B------:R-:W-:-:S06]  /*1f9a0*/  IMAD.MOV.U32 R7, RZ, RZ, R2 ;  /* 0x000000ffff077224 */ /* 0x000fcc00078e0002 */
[----:B------:R-:W-:-:S05]  /*1f9b0*/  @P0 VIADD R3, R3, 0x7f ;  /* 0x0000007f03030836 */ /* 0x000fca0000000000 */
[----:B------:R-:W-:-:S04]  /*1f9c0*/  @P0 SHF.R.S32.HI R6, RZ, 0x1f, R3 ;  /* 0x0000001fff060819 */ /* 0x000fc80000011403 */
[----:B------:R-:W-:-:S04]  /*1f9d0*/  @P0 LEA.HI R6, R6, R3, RZ, 0x7 ;  /* 0x0000000306060211 */ /* 0x000fc800078f38ff */
[----:B------:R-:W-:-:S04]  /*1f9e0*/  @P0 SHF.R.S32.HI R7, RZ, 0x7, R6 ;  /* 0x00000007ff070819 */ /* 0x000fc80000011406 */
[----:B------:R-:W-:-:S13]  /*1f9f0*/  ISETP.GT.AND P0, PT, R7, R2, PT ;  /* 0x000000020700720c */ /* 0x000fda0003f04270 */
[----:B------:R-:W-:Y:S05]  /*1fa00*/  @!P0 BRA `(.L_x_1617) ;  /* 0x0000000c00108947 */ /* 0x000fea0003800000 */
[----:B------:R-:W1:Y:S01]  /*1fa10*/  LDC R3, c[0x0][0x428] ;  /* 0x00010a00ff037b82 */ /* 0x000e620000000800 */
[----:B------:R-:W-:Y:S01]  /*1fa20*/  UMOV UR4, 0xffffffff ;  /* 0xffffffff00047882 */ /* 0x000fe20000000000 */
[----:B-1----:R-:W-:Y:S01]  /*1fa30*/  ISETP.NE.AND P0, PT, R3, 0x1, PT ;  /* 0x000000010300780c */ /* 0x002fe20003f05270 */
[----:B------:R-:W-:-:S12]  /*1fa40*/  IMAD.MOV.U32 R3, RZ, RZ, R18 ;  /* 0x000000ffff037224 */ /* 0x000fd800078e0012 */
[----:B------:R-:W1:Y:S08]  /*1fa50*/  @P0 LDC R8, c[0x0][0x42c] ;  /* 0x00010b00ff080b82 */ /* 0x000e700000000800 */
[----:B------:R-:W2:Y:S01]  /*1fa60*/  @P0 LDC R6, c[0x0][0x430] ;  /* 0x00010c00ff060b82 */ /* 0x000ea20000000800 */
[----:B-1----:R-:W-:-:S05]  /*1fa70*/  @P0 IMAD.HI.U32 R8, R18, R8, RZ ;  /* 0x0000000812080227 */ /* 0x002fca00078e00ff */
[----:B--2---:R-:W-:Y:S02]  /*1fa80*/  @P0 SHF.R.U32.HI R3, RZ, R6, R8 ;  /* 0x00000006ff030219 */ /* 0x004fe40000011608 */
[----:B------:R-:W-:Y:S01]  /*1fa90*/  SEL R6, R19, RZ, !P1 ;  /* 0x000000ff13067207 */ /* 0x000fe20004800000 */
[----:B------:R-:W-:Y:S06]  /*1faa0*/  BRA.DIV UR4, `(.L_x_1618) ;  /* 0x0000006604607947 */ /* 0x000fec000b800000 */
.L_x_1823:
[----:B------:R-:W-:-:S03]  /*1fab0*/  UMOV UR4, 0xffffffff ;  /* 0xffffffff00047882 */ /* 0x000fc60000000000 */
[----:B------:R-:W-:Y:S05]  /*1fac0*/  BRA.DIV UR4, `(.L_x_1619) ;  /* 0x00000066048c7947 */ /* 0x000fea000b800000 */
[----:B------:R-:W-:-:S13]  /*1fad0*/  ELECT P6, URZ, PT ;  /* 0x00000000003f782f */ /* 0x000fda00038c0000 */
.L_x_1826:
[----:B------:R-:W2:Y:S01]  /*1fae0*/  LDL R8, [R1+0x20] ;  /* 0x0000200001087983 */ /* 0x000ea20000100800 */
[----:B------:R-:W-:Y:S01]  /*1faf0*/  BSSY B1, `(.L_x_1620) ;  /* 0x000000b000017945 */ /* 0x000fe20003800000 */
[----:B------:R-:W1:Y:S01]  /*1fb00*/  S2R R12, SR_CgaCtaId ;  /* 0x00000000000c7919 */ /* 0x000e620000008800 */
[----:B--2---:R-:W-:-:S04]  /*1fb10*/  IADD3 R8, R8, 0x1, RZ ;  /* 0x0000000108087810 */ /* 0x004fc80007ffe0ff */
[----:B------:R-:W-:-:S04]  /*1fb20*/  LEA.HI R9, R8, R8, RZ, 0x1 ;  /* 0x0000000808097211 */ /* 0x000fc800078f08ff */
[----:B------:R-:W-:-:S05]  /*1fb30*/  LOP3.LUT R9, R9, 0xfffffffe, RZ, 0xc0, !PT ;  /* 0xfffffffe09097812 */ /* 0x000fca00078ec0ff */
[----:B------:R-:W-:Y:S01]  /*1fb40*/  IMAD.IADD R8, R8, 0x1, -R9 ;  /* 0x0000000108087824 */ /* 0x000fe200078e0a09 */
[----:B------:R-:W-:-:S04]  /*1fb50*/  MOV R9, 0x400 ;  /* 0x0000040000097802 */ /* 0x000fc80000000f00 */
[----:B-1----:R-:W-:Y:S02]  /*1fb60*/  LEA R12, R12, R9, 0x18 ;  /* 0x000000090c0c7211 */ /* 0x002fe400078ec0ff */
[----:B------:R-:W-:-:S04]  /*1fb70*/  SHF.L.U32 R8, R8, 0x1f, RZ ;  /* 0x0000001f08087819 */ /* 0x000fc800000006ff */
[----:B------:R-:W1:Y:S02]  /*1fb80*/  SYNCS.PHASECHK.TRANS64.TRYWAIT P0, [R12+URZ+0x28820], R8 ;  /* 0x028820080c0075a7 */ /* 0x000e64000800017f */
[----:B-1----:R-:W-:Y:S05]  /*1fb90*/  @!P0 BRA `(.L_x_1621) ;  /* 0x0000006400788947 */ /* 0x002fea0003800000 */
.L_x_1827:
[----:B------:R-:W-:Y:S05]  /*1fba0*/  BSYNC B1 ;  /* 0x0000000000017941 */ /* 0x000fea0003800000 */
.L_x_1620:
[----:B------:R-:W-:Y:S04]  /*1fbb0*/  BSSY B1, `(.L_x_1622) ;  /* 0x0000049000017945 */ /* 0x000fe80003800000 */
[----:B------:R-:W-:Y:S05]  /*1fbc0*/  @!P6 BRA `(.L_x_1623) ;  /* 0x00000004001ce947 */ /* 0x000fea0003800000 */
[----:B------:R-:W1:Y:S04]  /*1fbd0*/  LDL R10, [R1+0xc] ;  /* 0x00000c00010a7983 */ /* 0x000e680000100800 */
[----:B------:R-:W2:Y:S01]  /*1fbe0*/  LDL R9, [R1+0x10] ;  /* 0x0000100001097983 */ /* 0x000ea20000100800 */
[----:B-1----:R-:W-:Y:S01]  /*1fbf0*/  IMAD R8, R10, 0x8, R12 ;  /* 0x000000080a087824 */ /* 0x002fe200078e020c */
[----:B--2---:R-:W-:-:S04]  /*1fc00*/  SHF.L.U32 R10, R9, 0x1f, RZ ;  /* 0x0000001f090a7819 */ /* 0x004fc800000006ff */
[----:B------:R-:W1:Y:S02]  /*1fc10*/  SYNCS.PHASECHK.TRANS64.TRYWAIT P0, [R8+URZ+0x288a0], R10 ;  /* 0x0288a00a080075a7 */ /* 0x000e64000800017f */
[----:B-1----:R-:W-:Y:S05]  /*1fc20*/  @!P0 BRA `(.L_x_1624) ;  /* 0x0000006400688947 */ /* 0x002fea0003800000 */
.L_x_1828:
[----:B------:R-:W2:Y:S02]  /*1fc30*/  S2R R9, SR_TID.X ;  /* 0x0000000000097919 */ /* 0x000ea40000002100 */
[----:B--2---:R-:W-:-:S04]  /*1fc40*/  LOP3.LUT R9, R9, 0x7f, RZ, 0xc0, !PT ;  /* 0x0000007f09097812 */ /* 0x004fc800078ec0ff */
[----:B------:R-:W-:-:S13]  /*1fc50*/  ISETP.NE.AND P1, PT, R9, RZ, PT ;  /* 0x000000ff0900720c */ /* 0x000fda0003f25270 */
[----:B------:R-:W-:Y:S05]  /*1fc60*/  @P1 BRA `(.L_x_1625) ;  /* 0x00000000001c1947 */ /* 0x000fea0003800000 */
[----:B------:R-:W2:Y:S02]  /*1fc70*/  S2R R9, SR_TID.X ;  /* 0x0000000000097919 */ /* 0x000ea40000002100 */
[----:B--2---:R-:W-:-:S04]  /*1fc80*/  LOP3.LUT R9, R9, 0x1f, RZ, 0xc0, !PT ;  /* 0x0000001f09097812 */ /* 0x004fc800078ec0ff */
[----:B------:R-:W-:Y:S01]  /*1fc90*/  ISETP.NE.AND P0, PT, R9, RZ, PT ;  /* 0x000000ff0900720c */ /* 0x000fe20003f05270 */
[----:B------:R-:W-:-:S04]  /*1fca0*/  IMAD.MOV.U32 R9, RZ, RZ, 0x8000 ;  /* 0x00008000ff097424 */ /* 0x000fc800078e00ff */
[----:B------:R2:W-:Y:S08]  /*1fcb0*/  SYNCS.ARRIVE.TRANS64 RZ, [R8+URZ+0x28890], R9 ;  /* 0x0288900908ff79a7 */ /* 0x0005f0000800003f */
[----:B------:R-:W-:Y:S05]  /*1fcc0*/  @!P0 BRA `(.L_x_1625) ;  /* 0x0000000000048947 */ /* 0x000fea0003800000 */
[----:B------:R-:W-:Y:S01]  /*1fcd0*/  BPT.TRAP 0x1 ;  /* 0x000000040000795c */ /* 0x000fe20000300000 */
.L_x_1625:
[----:B--2---:R-:W2:Y:S01]  /*1fce0*/  LDL R9, [R1+0xc] ;  /* 0x00000c0001097983 */ /* 0x004ea20000100800 */
[----:B------:R-:W-:Y:S01]  /*1fcf0*/  R2UR UR9, R8 ;  /* 0x00000000080972ca */ /* 0x000fe200000e0000 */
[----:B------:R-:W-:Y:S01]  /*1fd00*/  UIADD3 UR4, UP0, UR38, 0x570, URZ ;  /* 0x0000057026047890 */ /* 0x000fe2000ff1e03f */
[----:B------:R-:W-:Y:S01]  /*1fd10*/  R2UR UR12, R3 ;  /* 0x00000000030c72ca */ /* 0x000fe200000e0000 */
[----:B------:R-:W-:Y:S01]  /*1fd20*/  UMOV UR10, URZ ;  /* 0x0000003f000a7c82 */ /* 0x000fe20008000000 */
[----:B------:R-:W-:Y:S01]  /*1fd30*/  R2UR UR13, R6 ;  /* 0x00000000060d72ca */ /* 0x000fe200000e0000 */
[----:B------:R-:W-:Y:S01]  /*1fd40*/  UIADD3.X UR5, URZ, UR39, URZ, UP0, !UPT ;  /* 0x000000273f057290 */ /* 0x000fe200087fe43f */
[----:B------:R-:W-:Y:S01]  /*1fd50*/  UMOV UR7, 0x12f00000 ;  /* 0x12f0000000077882 */ /* 0x000fe20000000000 */
[----:B------:R-:W-:-:S06]  /*1fd60*/  UMOV UR15, 0x40 ;  /* 0x00000040000f7882 */ /* 0x000fcc0000000000 */
[----:B------:R-:W-:Y:S01]  /*1fd70*/  UIADD3 UR9, UR9, 0x28890, URZ ;  /* 0x0002889009097890 */ /* 0x000fe2000fffe03f */
[----:B--2---:R-:W-:-:S05]  /*1fd80*/  IMAD R9, R9, 0x8000, R12 ;  /* 0x0000800009097824 */ /* 0x004fca00078e020c */
[----:B------:R-:W-:Y:S01]  /*1fd90*/  R2UR UR6, R9 ;  /* 0x00000000090672ca */ /* 0x000fe200000e0000 */
[----:B------:R-:W-:-:S04]  /*1fda0*/  IMAD R9, R7, 0x80, R5 ;  /* 0x0000008007097824 */ /* 0x000fc800078e0205 */
[----:B------:R-:W-:-:S05]  /*1fdb0*/  VIADD R9, R9, 0xffffff80 ;  /* 0xffffff8009097836 */ /* 0x000fca0000000000 */
[----:B------:R-:W-:-:S03]  /*1fdc0*/  R2UR UR11, R9 ;  /* 0x00000000090b72ca */ /* 0x000fc600000e0000 */
[----:B------:R-:W-:Y:S02]  /*1fdd0*/  UIADD3 UR8, UR6, 0x18400, URZ ;  /* 0x0001840006087890 */ /* 0x000fe4000fffe03f */
[----:B------:R-:W-:-:S03]  /*1fde0*/  UIADD3 UR14, UR6, 0x1c400, URZ ;  /* 0x0001c400060e7890 */ /* 0x000fc6000fffe03f */
[----:B------:R-:W-:-:S05]  /*1fdf0*/  UMOV UR6, 0x0 ;  /* 0x0000000000067882 */ /* 0x000fca0000000000 */
[----:B------:R2:W-:Y:S02]  /*1fe00*/  UTMALDG.4D [UR8], [UR4], desc[UR6] ;  /* 0x00000608040075b4 */ /* 0x0005e40008019000 */
[----:B--2---:R-:W-:Y:S01]  /*1fe10*/  UMOV UR8, UR14 ;  /* 0x0000000e00087c82 */ /* 0x004fe20008000000 */
[----:B------:R-:W-:Y:S02]  /*1fe20*/  UMOV UR10, UR15 ;  /* 0x0000000f000a7c82 */ /* 0x000fe40008000000 */
[----:B------:R2:W-:Y:S01]  /*1fe30*/  UTMALDG.4D [UR8], [UR4], desc[UR6] ;  /* 0x00000608040075b4 */ /* 0x0005e20008019000 */
[----:B------:R-:W3:Y:S02]  /*1fe40*/  SYNCS.PHASECHK.TRANS64.TRYWAIT P0, [R8+URZ+0x288c0], R10 ;  /* 0x0288c00a080075a7 */ /* 0x000ee4000800017f */
[----:B--23--:R-:W-:Y:S05]  /*1fe50*/  @!P0 BRA `(.L_x_1626) ;  /* 0x0000006000f08947 */ /* 0x00cfea0003800000 */
.L_x_1829:
[----:B------:R-:W1:Y:S02]  /*1fe60*/  LDL R11, [R1+0xc] ;  /* 0x00000c00010b7983 */ /* 0x000e640000100800 */
[----:B-12---:R-:W-:Y:S01]  /*1fe70*/  SHF.L.U32 R10, R11, 0xe, RZ ;  /* 0x0000000e0b0a7819 */ /* 0x006fe200000006ff */
[----:B------:R-:W-:Y:S06]  /*1fe80*/  @P1 BRA `(.L_x_1627) ;  /* 0x00000000001c1947 */ /* 0x000fec0003800000 */
[----:B------:R-:W1:Y:S02]  /*1fe90*/  S2R R11, SR_TID.X ;  /* 0x00000000000b7919 */ /* 0x000e640000002100 */
[----:B-1----:R-:W-:-:S04]  /*1fea0*/  LOP3.LUT R11, R11, 0x1f, RZ, 0xc0, !PT ;  /* 0x0000001f0b0b7812 */ /* 0x002fc800078ec0ff */
[----:B------:R-:W-:Y:S01]  /*1feb0*/  ISETP.NE.AND P0, PT, R11, RZ, PT ;  /* 0x000000ff0b00720c */ /* 0x000fe20003f05270 */
[----:B------:R-:W-:-:S04]  /*1fec0*/  IMAD.MOV.U32 R11, RZ, RZ, 0x8000 ;  /* 0x00008000ff0b7424 */ /* 0x000fc800078e00ff */
[----:B------:R1:W-:Y:S08]  /*1fed0*/  SYNCS.ARRIVE.TRANS64 RZ, [R8+URZ+0x288b0], R11 ;  /* 0x0288b00b08ff79a7 */ /* 0x0003f0000800003f */
[----:B------:R-:W-:Y:S05]  /*1fee0*/  @!P0 BRA `(.L_x_1627) ;  /* 0x0000000000048947 */ /* 0x000fea0003800000 */
[----:B------:R-:W-:Y:S01]  /*1fef0*/  BPT.TRAP 0x1 ;  /* 0x000000040000795c */ /* 0x000fe20000300000 */
.L_x_1627:
[----:B------:R-:W-:Y:S01]  /*1ff00*/  IMAD R10, R10, 0x2, R12 ;  /* 0x000000020a0a7824 */ /* 0x000fe200078e020c */
        /* <DEDUP_REMOVED lines=10> */
[----:B------:R-:W-:-:S04]  /*1ffb0*/  UIADD3 UR9, UR9, 0x288b0, URZ ;  /* 0x000288b009097890 */ /* 0x000fc8000fffe03f */
        /* <DEDUP_REMOVED lines=8> */
.L_x_1623:
[----:B------:R-:W-:Y:S05]  /*20040*/  BSYNC B1 ;  /* 0x0000000000017941 */ /* 0x000fea0003800000 */
.L_x_1622:
[----:B-1----:R-:W2:Y:S04]  /*20050*/  LDL.LU R8, [R1+0xc] ;  /* 0x00000c0001087983 */ /* 0x002ea80000300800 */
[----:B------:R-:W3:Y:S01]  /*20060*/  LDL.LU R10, [R1+0x10] ;  /* 0x00001000010a7983 */ /* 0x000ee20000300800 */
[----:B------:R-:W-:Y:S01]  /*20070*/  VIADD R7, R7, 0xfffffffe ;  /* 0xfffffffe07077836 */ /* 0x000fe20000000000 */
[----:B------:R-:W-:Y:S01]  /*20080*/  PLOP3.LUT P2, PT, PT, PT, PT, 0x8, 0x0 ;  /* 0x000000000000781c */ /* 0x000fe20003f4e170 */
[----:B--2---:R-:W-:-:S05]  /*20090*/  VIADD R8, R8, 0x1 ;  /* 0x0000000108087836 */ /* 0x004fca0000000000 */
[----:B------:R-:W-:-:S04]  /*200a0*/  ISETP.NE.AND P0, PT, R8, 0x2, PT ;  /* 0x000000020800780c */ /* 0x000fc80003f05270 */
[----:B------:R-:W-:Y:S02]  /*200b0*/  SEL R9, RZ, 0x1, P0 ;  /* 0x00000001ff097807 */ /* 0x000fe40000000000 */
[----:B------:R-:W-:Y:S02]  /*200c0*/  SEL R8, R8, RZ, P0 ;  /* 0x000000ff08087207 */ /* 0x000fe40000000000 */
[----:B---3--:R-:W-:Y:S02]  /*200d0*/  LOP3.LUT R10, R10, R9, RZ, 0x3c, !PT ;  /* 0x000000090a0a7212 */ /* 0x008fe400078e3cff */
[----:B------:R-:W-:-:S03]  /*200e0*/  ISETP.GE.AND P0, PT, R7, R2, PT ;  /* 0x000000020700720c */ /* 0x000fc60003f06270 */
[----:B------:R1:W-:Y:S04]  /*200f0*/  STL [R1+0x10], R10 ;  /* 0x0000100a01007387 */ /* 0x0003e80000100800 */
[----:B------:R1:W-:Y:S06]  /*20100*/  STL [R1+0xc], R8 ;  /* 0x00000c0801007387 */ /* 0x0003ec0000100800 */
[----:B------:R-:W-:Y:S05]  /*20110*/  @!P0 BRA `(.L_x_1617) ;  /* 0x00000004004c8947 */ /* 0x000fea0003800000 */
.L_x_1634:
[----:B------:R-:W-:Y:S05]  /*20120*/  YIELD ;  /* 0x0000000000007946 */ /* 0x000fea0003800000 */
[----:B------:R-:W-:Y:S04]  /*20130*/  BSSY B1, `(.L_x_1628) ;  /* 0x0000045000017945 */ /* 0x000fe80003800000 */
[----:B--2---:R-:W-:Y:S05]  /*20140*/  @!P6 BRA `(.L_x_1629) ;  /* 0x00000004000ce947 */ /* 0x004fea0003800000 */
[----:B-1----:R-:W2:Y:S04]  /*20150*/  LDL R8, [R1+0xc] ;  /* 0x00000c0001087983 */ /* 0x002ea80000100800 */
[----:B------:R-:W3:Y:S01]  /*20160*/  LDL R9, [R1+0x10] ;  /* 0x0000100001097983 */ /* 0x000ee20000100800 */
[----:B--2---:R-:W-:Y:S01]  /*20170*/  IMAD R8, R8, 0x8, R12 ;  /* 0x0000000808087824 */ /* 0x004fe200078e020c */
[----:B---3--:R-:W-:-:S04]  /*20180*/  SHF.L.U32 R9, R9, 0x1f, RZ ;  /* 0x0000001f09097819 */ /* 0x008fc800000006ff */
[----:B------:R-:W1:Y:S02]  /*20190*/  SYNCS.PHASECHK.TRANS64.TRYWAIT P0, [R8+URZ+0x288a0], R9 ;  /* 0x0288a009080075a7 */ /* 0x000e64000800017f */
[----:B-1----:R-:W-:Y:S05]  /*201a0*/  @!P0 BRA `(.L_x_1630) ;  /* 0x0000006000308947 */ /* 0x002fea0003800000 */
.L_x_1830:
        /* <DEDUP_REMOVED lines=11> */
.L_x_1631:
[----:B--2---:R-:W2:Y:S01]  /*20260*/  LDL R10, [R1+0xc] ;  /* 0x00000c00010a7983 */ /* 0x004ea20000100800 */
[----:B------:R-:W-:Y:S01]  /*20270*/  R2UR UR9, R8 ;  /* 0x00000000080972ca */ /* 0x000fe200000e0000 */
[----:B------:R-:W-:Y:S01]  /*20280*/  IMAD R11, R7, 0x80, R5 ;  /* 0x00000080070b7824 */ /* 0x000fe200078e0205 */
[----:B------:R-:W-:Y:S01]  /*20290*/  R2UR UR12, R3 ;  /* 0x00000000030c72ca */ /* 0x000fe200000e0000 */
[----:B------:R-:W-:Y:S01]  /*202a0*/  UIADD3 UR4, UP0, UR38, 0x570, URZ ;  /* 0x0000057026047890 */ /* 0x000fe2000ff1e03f */
[----:B------:R-:W-:Y:S01]  /*202b0*/  R2UR UR13, R6 ;  /* 0x00000000060d72ca */ /* 0x000fe200000e0000 */
[----:B------:R-:W-:Y:S01]  /*202c0*/  UMOV UR10, URZ ;  /* 0x0000003f000a7c82 */ /* 0x000fe20008000000 */
[----:B------:R-:W-:Y:S01]  /*202d0*/  R2UR UR11, R11 ;  /* 0x000000000b0b72ca */ /* 0x000fe200000e0000 */
[----:B------:R-:W-:Y:S01]  /*202e0*/  UIADD3.X UR5, URZ, UR39, URZ, UP0, !UPT ;  /* 0x000000273f057290 */ /* 0x000fe200087fe43f */
[----:B------:R-:W-:Y:S01]  /*202f0*/  UMOV UR6, 0x0 ;  /* 0x0000000000067882 */ /* 0x000fe20000000000 */
[----:B------:R-:W-:Y:S01]  /*20300*/  UMOV UR7, 0x12f00000 ;  /* 0x12f0000000077882 */ /* 0x000fe20000000000 */
[----:B------:R-:W-:-:S03]  /*20310*/  UMOV UR15, 0x40 ;  /* 0x00000040000f7882 */ /* 0x000fc60000000000 */
[----:B------:R-:W-:Y:S01]  /*20320*/  UIADD3 UR9, UR9, 0x28890, URZ ;  /* 0x0002889009097890 */ /* 0x000fe2000fffe03f */
[----:B--2---:R-:W-:-:S04]  /*20330*/  LEA R10, R10, R12, 0xf ;  /* 0x0000000c0a0a7211 */ /* 0x004fc800078e78ff */
[----:B------:R-:W-:-:S13]  /*20340*/  R2UR UR14, R10 ;  /* 0x000000000a0e72ca */ /* 0x000fda00000e0000 */
[----:B------:R-:W-:Y:S02]  /*20350*/  UIADD3 UR8, UR14, 0x18400, URZ ;  /* 0x000184000e087890 */ /* 0x000fe4000fffe03f */
[----:B------:R-:W-:-:S07]  /*20360*/  UIADD3 UR14, UR14, 0x1c400, URZ ;  /* 0x0001c4000e0e7890 */ /* 0x000fce000fffe03f */
[----:B------:R2:W-:Y:S02]  /*20370*/  UTMALDG.4D [UR8], [UR4], desc[UR6] ;  /* 0x00000608040075b4 */ /* 0x0005e40008019000 */
[----:B--2---:R-:W-:Y:S01]  /*20380*/  UMOV UR8, UR14 ;  /* 0x0000000e00087c82 */ /* 0x004fe20008000000 */
[----:B------:R-:W-:Y:S02]  /*20390*/  UMOV UR10, UR15 ;  /* 0x0000000f000a7c82 */ /* 0x000fe40008000000 */
[----:B------:R2:W-:Y:S01]  /*203a0*/  UTMALDG.4D [UR8], [UR4], desc[UR6] ;  /* 0x00000608040075b4 */ /* 0x0005e20008019000 */
[----:B------:R-:W3:Y:S02]  /*203b0*/  SYNCS.PHASECHK.TRANS64.TRYWAIT P1, [R8+URZ+0x288c0], R9 ;  /* 0x0288c009080075a7 */ /* 0x000ee4000802017f */
[----:B--23--:R-:W-:Y:S05]  /*203c0*/  @!P1 BRA `(.L_x_1632) ;  /* 0x0000005c00bc9947 */ /* 0x00cfea0003800000 */
.L_x_1831:
[----:B------:R-:W-:Y:S05]  /*203d0*/  @P0 BRA `(.L_x_1633) ;  /* 0x00000000001c0947 */ /* 0x000fea0003800000 */
[----:B0-----:R-:W0:Y:S01]  /*203e0*/  S2R R13, SR_TID.X ;  /* 0x00000000000d7919 */ /* 0x001e220000002100 */
[----:B-12---:R-:W-:-:S04]  /*203f0*/  IMAD.MOV.U32 R9, RZ, RZ, 0x8000 ;  /* 0x00008000ff097424 */ /* 0x006fc800078e00ff */
[----:B------:R3:W-:Y:S01]  /*20400*/  SYNCS.ARRIVE.TRANS64 RZ, [R8+URZ+0x288b0], R9 ;  /* 0x0288b00908ff79a7 */ /* 0x0007e2000800003f */
[----:B0-----:R-:W-:-:S04]  /*20410*/  LOP3.LUT R13, R13, 0x1f, RZ, 0xc0, !PT ;  /* 0x0000001f0d0d7812 */ /* 0x001fc800078ec0ff */
[----:B------:R-:W-:-:S13]  /*20420*/  ISETP.NE.AND P1, PT, R13, RZ, PT ;  /* 0x000000ff0d00720c */ /* 0x000fda0003f25270 */
[----:B---3--:R-:W-:Y:S05]  /*20430*/  @!P1 BRA `(.L_x_1633) ;  /* 0x0000000000049947 */ /* 0x008fea0003800000 */
[----:B------:R-:W-:Y:S01]  /*20440*/  BPT.TRAP 0x1 ;  /* 0x000000040000795c */ /* 0x000fe20000300000 */
.L_x_1633:
        /* <DEDUP_REMOVED lines=15> */
[----:B---3--:R-:W-:Y:S01]  /*20540*/  UMOV UR8, UR14 ;  /* 0x0000000e00087c82 */ /* 0x008fe20008000000 */
[----:B------:R-:W-:Y:S02]  /*20550*/  UMOV UR10, UR15 ;  /* 0x0000000f000a7c82 */ /* 0x000fe40008000000 */
[----:B------:R3:W-:Y:S02]  /*20560*/  UTMALDG.4D [UR8], [UR4], desc[UR6] ;  /* 0x00000608040075b4 */ /* 0x0007e40008019000 */
[----:B---3--:R-:W-:Y:S01]  /*20570*/  NOP ;  /* 0x0000000000007918 */ /* 0x008fe20000000000 */
.L_x_1629:
[----:B------:R-:W-:Y:S05]  /*20580*/  BSYNC B1 ;  /* 0x0000000000017941 */ /* 0x000fea0003800000 */
.L_x_1628:
[----:B-12---:R-:W2:Y:S04]  /*20590*/  LDL.LU R8, [R1+0xc] ;  /* 0x00000c0001087983 */ /* 0x006ea80000300800 */
[----:B------:R-:W3:Y:S01]  /*205a0*/  LDL.LU R10, [R1+0x10] ;  /* 0x00001000010a7983 */ /* 0x000ee20000300800 */
[----:B--2---:R-:W-:-:S05]  /*205b0*/  VIADD R8, R8, 0x1 ;  /* 0x0000000108087836 */ /* 0x004fca0000000000 */
[----:B------:R-:W-:-:S04]  /*205c0*/  ISETP.NE.AND P0, PT, R8, 0x2, PT ;  /* 0x000000020800780c */ /* 0x000fc80003f05270 */
[----:B------:R-:W-:Y:S02]  /*205d0*/  SEL R9, RZ, 0x1, P0 ;  /* 0x00000001ff097807 */ /* 0x000fe40000000000 */
[----:B------:R-:W-:Y:S02]  /*205e0*/  SEL R8, R8, RZ, P0 ;  /* 0x000000ff08087207 */ /* 0x000fe40000000000 */
[----:B---3--:R-:W-:Y:S02]  /*205f0*/  LOP3.LUT R10, R10, R9, RZ, 0x3c, !PT ;  /* 0x000000090a0a7212 */ /* 0x008fe400078e3cff */
[C---:B------:R-:W-:Y:S01]  /*20600*/  ISETP.GT.AND P0, PT, R7.reuse, R2, PT ;  /* 0x000000020700720c */ /* 0x040fe20003f04270 */
[----:B------:R-:W-:Y:S02]  /*20610*/  VIADD R7, R7, 0xffffffff ;  /* 0xffffffff07077836 */ /* 0x000fe40000000000 */
[----:B------:R2:W-:Y:S04]  /*20620*/  STL [R1+0x10], R10 ;  /* 0x0000100a01007387 */ /* 0x0005e80000100800 */
[----:B------:R2:W-:Y:S06]  /*20630*/  STL [R1+0xc], R8 ;  /* 0x00000c0801007387 */ /* 0x0005ec0000100800 */
[----:B------:R-:W-:Y:S05]  /*20640*/  @P0 BRA `(.L_x_1634) ;  /* 0xfffffff800b40947 */ /* 0x000fea000383ffff */
.L_x_1617:
[----:B------:R-:W-:Y:S05]  /*20650*/  BSYNC B0 ;  /* 0x0000000000007941 */ /* 0x000fea0003800000 */
.L_x_1616:
[----:B------:R-:W3:Y:S01]  /*20660*/  LDC.64 R2, c[0x0][0x9e0] ;  /* 0x00027800ff027b82 */ /* 0x000ee20000000a00 */
[----:B------:R-:W-:Y:S07]  /*20670*/  @!P2 WARPSYNC.ALL ;  /* 0x000000000000a948 */ /* 0x000fee0003800000 */
[----:B------:R-:W-:Y:S01]  /*20680*/  @!P2 BAR.SYNC.DEFER_BLOCKING 0xc, 0x120 ;  /* 0x030480000000ab1d */ /* 0x000fe20000010000 */
[----:B---3--:R-:W-:Y:S01]  /*20690*/  ISETP.GE.AND P0, PT, R3, 0x1, PT ;  /* 0x000000010300780c */ /* 0x008fe20003f06270 */
[----:B------:R-:W-:-:S12]  /*206a0*/  IMAD.IADD R2, R4, 0x1, R2 ;  /* 0x0000000104027824 */ /* 0x000fd800078e0202 */
[----:B------:R-:W-:Y:S05]  /*206b0*/  @!P0 BRA `(.L_x_1635) ;  /* 0x0000000000488947 */ /* 0x000fea0003800000 */
[C---:B------:R-:W-:Y:S01]  /*206c0*/  ISETP.GT.AND P1, PT, R4.reuse, RZ, PT ;  /* 0x000000ff0400720c */ /* 0x040fe20003f24270 */
[----:B------:R-:W-:Y:S01]  /*206d0*/  BSSY B0, `(.L_x_1636) ;  /* 0x000000e000007945 */ /* 0x000fe20003800000 */
[----:B------:R-:W-:-:S11]  /*206e0*/  VIADD R6, R4, 0xffffffff ;  /* 0xffffffff04067836 */ /* 0x000fd60000000000 */
[----:B------:R-:W-:Y:S05]  /*206f0*/  @P1 BRA `(.L_x_1637) ;  /* 0x00000000001c1947 */ /* 0x000fea0003800000 */
[----:B------:R-:W-:Y:S02]  /*20700*/  ISETP.NE.AND P1, PT, R3, 0x1, PT ;  /* 0x000000010300780c */ /* 0x000fe40003f25270 */
[----:B------:R-:W-:-:S11]  /*20710*/  IADD3 R5, -R4, RZ, RZ ;  /* 0x000000ff04057210 */ /* 0x000fd60007ffe1ff */
[----:B------:R-:W3:Y:S02]  /*20720*/  @P1 LDC.64 R6, c[0x0][0x9e8] ;  /* 0x00027a00ff061b82 */ /* 0x000ee40000000a00 */
[----:B---3--:R-:W-:-:S05]  /*20730*/  @P1 IMAD.HI.U32 R6, R5, R6, RZ ;  /* 0x0000000605061227 */ /* 0x008fca00078e00ff */
[----:B------:R-:W-:-:S04]  /*20740*/  @P1 SHF.R.U32.HI R5, RZ, R7, R6 ;  /* 0x00000007ff051219 */ /* 0x000fc80000011606 */
[----:B------:R-:W-:Y:S01]  /*20750*/  LOP3.LUT R6, RZ, R5, RZ, 0x33, !PT ;  /* 0x00000005ff067212 */ /* 0x000fe200078e33ff */
[----:B------:R-:W-:Y:S06]  /*20760*/  BRA `(.L_x_1638) ;  /* 0x0000000000107947 */ /* 0x000fec0003800000 */
.L_x_1637:
[----:B------:R-:W-:-:S13]  /*20770*/  ISETP.NE.AND P1, PT, R3, 0x1, PT ;  /* 0x000000010300780c */ /* 0x000fda0003f25270 */
[----:B------:R-:W3:Y:S02]  /*20780*/  @P1 LDC.64 R4, c[0x0][0x9e8] ;  /* 0x00027a00ff041b82 */ /* 0x000ee40000000a00 */
[----:B---3--:R-:W-:-:S05]  /*20790*/  @P1 IMAD.HI.U32 R4, R6, R4, RZ ;  /* 0x0000000406041227 */ /* 0x008fca00078e00ff */
[----:B------:R-:W-:-:S07]  /*207a0*/  @P1 SHF.R.U32.HI R6, RZ, R5, R4 ;  /* 0x00000005ff061219 */ /* 0x000fce0000011604 */
.L_x_1638:
[----:B------:R-:W-:Y:S05]  /*207b0*/  BSYNC B0 ;  /* 0x0000000000007941 */ /* 0x000fea0003800000 */
.L_x_1636:
[----:B------:R-:W-:-:S05]  /*207c0*/  IMAD R5, R6, R3, R3 ;  /* 0x0000000306057224 */ /* 0x000fca00078e0203 */
[----:B------:R-:W-:-:S07]  /*207d0*/  VIMNMX R2, R2, R5, PT ;  /* 0x0000000502027248 */ /* 0x000fce0003fe0100 */
.L_x_1635:
[----:B------:R-:W-:Y:S01]  /*207e0*/  VIADD R2, R2, 0x7f ;  /* 0x0000007f02027836 */ /* 0x000fe20000000000 */
[----:B------:R-:W-:-:S04]  /*207f0*/  ULDC UR4, c[0x0][0x9dc] ;  /* 0x0002770000047ab9 */ /* 0x000fc80000000800 */
[----:B------:R-:W-:-:S04]  /*20800*/  SHF.R.S32.HI R5, RZ, 0x1f, R2 ;  /* 0x0000001fff057819 */ /* 0x000fc80000011402 */
[----:B------:R-:W-:Y:S01]  /*20810*/  LEA.HI R5, R5, R2, RZ, 0x7 ;  /* 0x0000000205057211 */ /* 0x000fe200078f38ff */
[----:B------:R-:W-:-:S03]  /*20820*/  VIADD R2, R0, -UR4 ;  /* 0x8000000400027c36 */ /* 0x000fc60008000000 */
[----:B------:R-:W-:-:S04]  /*20830*/  SHF.R.S32.HI R5, RZ, 0x7, R5 ;  /* 0x00000007ff057819 */ /* 0x000fc80000011405 */
[----:B------:R-:W-:-:S05]  /*20840*/  VIMNMX R6, R20, R5, PT ;  /* 0x0000000514067248 */ /* 0x000fca0003fe0100 */
[----:B------:R3:W-:Y:S01]  /*20850*/  STL [R1+0x1c], R6 ;  /* 0x00001c0601007387 */ /* 0x0007e20000100800 */
[----:B------:R-:W-:Y:S05]  /*20860*/  @!P0 BRA `(.L_x_1639) ;  /* 0x0000000000448947 */ /* 0x000fea0003800000 */
[----:B------:R-:W-:Y:S01]  /*20870*/  ISETP.GT.AND P0, PT, R0, -0x1, PT ;  /* 0xffffffff0000780c */ /* 0x000fe20003f04270 */
[----:B------:R-:W-:-:S12]  /*20880*/  BSSY B0, `(.L_x_1640) ;  /* 0x000000d000007945 */ /* 0x000fd80003800000 */
[----:B------:R-:W-:Y:S05]  /*20890*/  @P0 BRA `(.L_x_1641) ;  /* 0x00000000001c0947 */ /* 0x000fea0003800000 */
[----:B------:R-:W-:Y:S02]  /*208a0*/  ISETP.NE.AND P0, PT, R3, 0x1, PT ;  /* 0x000000010300780c */ /* 0x000fe40003f05270 */
[----:B------:R-:W-:-:S11]  /*208b0*/  LOP3.LUT R7, RZ, R0, RZ, 0x33, !PT ;  /* 0x00000000ff077212 */ /* 0x000fd600078e33ff */
[----:B------:R-:W4:Y:S02]  /*208c0*/  @P0 LDC.64 R4, c[0x0][0x9e8] ;  /* 0x00027a00ff040b82 */ /* 0x000f240000000a00 */
[----:B----4-:R-:W-:-:S05]  /*208d0*/  @P0 IMAD.HI.U32 R4, R7, R4, RZ ;  /* 0x0000000407040227 */ /* 0x010fca00078e00ff */
[----:B------:R-:W-:-:S04]  /*208e0*/  @P0 SHF.R.U32.HI R7, RZ, R5, R4 ;  /* 0x00000005ff070219 */ /* 0x000fc80000011604 */
[----:B------:R-:W-:Y:S01]  /*208f0*/  LOP3.LUT R0, RZ, R7, RZ, 0x33, !PT ;  /* 0x00000007ff007212 */ /* 0x000fe200078e33ff */
[----:B------:R-:W-:Y:S06]  /*20900*/  BRA `(.L_x_1642) ;  /* 0x0000000000107947 */ /* 0x000fec0003800000 */
.L_x_1641:
[----:B------:R-:W-:-:S13]  /*20910*/  ISETP.NE.AND P0, PT, R3, 0x1, PT ;  /* 0x000000010300780c */ /* 0x000fda0003f05270 */
[----:B------:R-:W4:Y:S02]  /*20920*/  @P0 LDC.64 R4, c[0x0][0x9e8] ;  /* 0x00027a00ff040b82 */ /* 0x000f240000000a00 */
[----:B----4-:R-:W-:-:S05]  /*20930*/  @P0 IMAD.HI.U32 R4, R0, R4, RZ ;  /* 0x0000000400040227 */ /* 0x010fca00078e00ff */
[----:B------:R-:W-:-:S07]  /*20940*/  @P0 SHF.R.U32.HI R0, RZ, R5, R4 ;  /* 0x00000005ff000219 */ /* 0x000fce0000011604 */
.L_x_1642:
[----:B------:R-:W-:Y:S05]  /*20950*/  BSYNC B0 ;  /* 0x0000000000007941 */ /* 0x000fea0003800000 */
.L_x_1640:
[----:B------:R-:W-:-:S05]  /*20960*/  IMAD R3, R0, R3, RZ ;  /* 0x0000000300037224 */ /* 0x000fca00078e02ff */
[----:B------:R-:W-:-:S07]  /*20970*/  VIMNMX R2, R2, R3, !PT ;  /* 0x0000000302027248 */ /* 0x000fce0007fe0100 */
.L_x_1639:
[----:B------:R-:W-:Y:S01]  /*20980*/  SHF.R.S32.HI R3, RZ, 0x1f, R2 ;  /* 0x0000001fff037819 */ /* 0x000fe20000011402 */
[----:B------:R-:W-:Y:S03]  /*20990*/  BSSY B6, `(.L_x_1643) ;  /* 0x00002db000067945 */ /* 0x000fe60003800000 */
[----:B------:R-:W-:-:S04]  /*209a0*/  LEA.HI R3, R3, R2, RZ, 0x7 ;  /* 0x0000000203037211 */ /* 0x000fc800078f38ff */
[----:B------:R-:W-:-:S04]  /*209b0*/  SHF.R.S32.HI R3, RZ, 0x7, R3 ;  /* 0x00000007ff037819 */ /* 0x000fc80000011403 */
[----:B------:R-:W-:-:S04]  /*209c0*/  VIMNMX R0, RZ, R3, !PT ;  /* 0x00000003ff007248 */ /* 0x000fc80007fe0100 */
[----:B------:R-:W-:Y:S01]  /*209d0*/  ISETP.GT.AND P0, PT, R6, R0, PT ;  /* 0x000000000600720c */ /* 0x000fe20003f04270 */
[----:B------:R4:W-:-:S12]  /*209e0*/  STL [R1+0x18], R0 ;  /* 0x0000180001007387 */ /* 0x0009d80000100800 */
[----:B----4-:R-:W-:Y:S05]  /*209f0*/  @P0 BRA `(.L_x_1644) ;  /* 0x0000000000440947 */ /* 0x010fea0003800000 */
[----:B------:R-:W4:Y:S02]  /*20a00*/  S2R R0, SR_TID.X ;  /* 0x0000000000007919 */ /* 0x000f240000002100 */
[----:B----4-:R-:W-:-:S04]  /*20a10*/  LOP3.LUT R0, R0, 0x1f, RZ, 0xc0, !PT ;  /* 0x0000001f00007812 */ /* 0x010fc800078ec0ff */
[----:B------:R-:W-:-:S13]  /*20a20*/  ISETP.NE.AND P1, PT, R0, RZ, PT ;  /* 0x000000ff0000720c */ /* 0x000fda0003f25270 */
[----:B------:R-:W-:Y:S05]  /*20a30*/  @P1 BRA `(.L_x_1645) ;  /* 0x0000002c00401947 */ /* 0x000fea0003800000 */
[----:B------:R-:W4:Y:S01]  /*20a40*/  S2R R7, SR_LANEID ;  /* 0x0000000000077919 */ /* 0x000f220000000000 */
[----:B------:R-:W-:Y:S01]  /*20a50*/  VOTEU.ANY UR4, UPT, PT ;  /* 0x0000000000047886 */ /* 0x000fe200038e0100 */
[----:B------:R-:W5:Y:S01]  /*20a60*/  LDC.64 R2, c[0x0][0xc38] ;  /* 0x00030e00ff027b82 */ /* 0x000f620000000a00 */
[----:B------:R-:W4:Y:S08]  /*20a70*/  FLO.U32 R0, UR4 ;  /* 0x0000000400007d00 */ /* 0x000f3000080e0000 */
[----:B------:R-:W5:Y:S01]  /*20a80*/  POPC R5, UR4 ;  /* 0x0000000400057d09 */ /* 0x000f620008000000 */
[----:B----4-:R-:W-:-:S13]  /*20a90*/  ISETP.EQ.U32.AND P0, PT, R0, R7, PT ;  /* 0x000000070000720c */ /* 0x010fda0003f02070 */
[----:B-----5:R-:W4:Y:S01]  /*20aa0*/  @P0 ATOMG.E.ADD.STRONG.GPU PT, R3, desc[UR56][R2.64], R5 ;  /* 0x00000005020309a8 */ /* 0x020f2200081ee1f8 */
[----:B------:R-:W5:Y:S02]  /*20ab0*/  S2R R4, SR_LTMASK ;  /* 0x0000000000047919 */ /* 0x000f640000003900 */
[----:B-----5:R-:W-:-:S04]  /*20ac0*/  LOP3.LUT R4, R4, UR4, RZ, 0xc0, !PT ;  /* 0x0000000404047c12 */ /* 0x020fc8000f8ec0ff */
[----:B------:R-:W5:Y:S01]  /*20ad0*/  POPC R7, R4 ;  /* 0x0000000400077309 */ /* 0x000f620000000000 */
[----:B----4-:R-:W5:Y:S02]  /*20ae0*/  SHFL.IDX PT, R0, R3, R0, 0x1f ;  /* 0x00001f0003007589 */ /* 0x010f6400000e0000 */
[----:B-----5:R-:W-:Y:S01]  /*20af0*/  IADD3 R16, R0, UR37, R7 ;  /* 0x0000002500107c10 */ /* 0x020fe2000fffe007 */
[----:B------:R-:W-:Y:S06]  /*20b00*/  BRA `(.L_x_1645) ;  /* 0x0000002c000c7947 */ /* 0x000fec0003800000 */
.L_x_1644:
[----:B------:R-:W4:Y:S01]  /*20b10*/  S2R R3, SR_CgaCtaId ;  /* 0x0000000000037919 */ /* 0x000f220000008800 */
[----:B------:R-:W-:-:S04]  /*20b20*/  MOV R0, 0x400 ;  /* 0x0000040000007802 */ /* 0x000fc80000000f00 */
[----:B----4-:R-:W-:-:S05]  /*20b30*/  LEA R2, R3, R0, 0x18 ;  /* 0x0000000003027211 */ /* 0x010fca00078ec0ff */
[----:B------:R4:W-:Y:S01]  /*20b40*/  STL [R1+0x14], R2 ;  /* 0x0000140201007387 */ /* 0x0009e20000100800 */
[----:B------:R-:W-:-:S05]  /*20b50*/  VIADD R0, R2, 0x18400 ;  /* 0x0001840002007836 */ /* 0x000fca0000000000 */
[----:B------:R-:W-:-:S13]  /*20b60*/  LOP3.LUT P0, RZ, R0, 0x3ff, RZ, 0xc0, !PT ;  /* 0x000003ff00ff7812 */ /* 0x000fda000780c0ff */
[----:B----4-:R-:W-:Y:S05]  /*20b70*/  @!P0 BRA `(.L_x_1646) ;  /* 0x0000000000408947 */ /* 0x010fea0003800000 */
[----:B------:R-:W-:Y:S01]  /*20b80*/  MOV R2, 0x0 ;  /* 0x0000000000027802 */ /* 0x000fe20000000f00 */
[----:B------:R-:W-:Y:S01]  /*20b90*/  ULDC.64 UR6, c[0x4][0xa0] ;  /* 0x0100280000067ab9 */ /* 0x000fe20000000a00 */
[----:B------:R-:W-:Y:S01]  /*20ba0*/  ULDC.64 UR8, c[0x4][0xa8] ;  /* 0x01002a0000087ab9 */ /* 0x000fe20000000a00 */
[----:B------:R-:W-:Y:S01]  /*20bb0*/  ULDC.64 UR4, c[0x4][0x8] ;  /* 0x0100020000047ab9 */ /* 0x000fe20000000a00 */
[----:B------:R-:W-:Y:S01]  /*20bc0*/  IMAD.U32 R4, RZ, RZ, UR6 ;  /* 0x00000006ff047e24 */ /* 0x000fe2000f8e00ff */
[----:B------:R-:W-:Y:S01]  /*20bd0*/  MOV R7, UR9 ;  /* 0x0000000900077c02 */ /* 0x000fe20008000f00 */
[----:B------:R-:W4:Y:S01]  /*20be0*/  LDC.64 R2, c[0x4][R2] ;  /* 0x0100000002027b82 */ /* 0x000f220000000a00 */
[----:B------:R-:W-:Y:S02]  /*20bf0*/  IMAD.U32 R5, RZ, RZ, UR7 ;  /* 0x00000007ff057e24 */ /* 0x000fe4000f8e00ff */
[----:B---3--:R-:W-:Y:S02]  /*20c00*/  IMAD.U32 R6, RZ, RZ, UR8 ;  /* 0x00000008ff067e24 */ /* 0x008fe4000f8e00ff */
[----:B-12---:R-:W-:-:S02]  /*20c10*/  IMAD.U32 R10, RZ, RZ, UR4 ;  /* 0x00000004ff0a7e24 */ /* 0x006fc4000f8e00ff */
[----:B------:R-:W-:Y:S02]  /*20c20*/  IMAD.U32 R11, RZ, RZ, UR5 ;  /* 0x00000005ff0b7e24 */ /* 0x000fe4000f8e00ff */
[----:B------:R-:W-:Y:S02]  /*20c30*/  IMAD.MOV.U32 R8, RZ, RZ, 0x70 ;  /* 0x00000070ff087424 */ /* 0x000fe400078e00ff */
[----:B------:R-:W-:Y:S02]  /*20c40*/  IMAD.MOV.U32 R12, RZ, RZ, 0x1 ;  /* 0x00000001ff0c7424 */ /* 0x000fe400078e00ff */
[----:B0-----:R-:W-:-:S07]  /*20c50*/  IMAD.MOV.U32 R13, RZ, RZ, RZ ;  /* 0x000000ffff0d7224 */ /* 0x001fce00078e00ff */
[----:B------:R-:W-:-:S07]  /*20c60*/  LEPC R20, `(.L_x_1646) ;  /* 0x000000001014794e */ /* 0x000fce0000000000 */
[----:B----4-:R-:W-:Y:S05]  /*20c70*/  CALL.ABS.NOINC R2 ;  /* 0x0000000002007343 */ /* 0x010fea0003c00000 */
.L_x_1646:
        /* <DEDUP_REMOVED lines=8> */
[----:B------:R4:W4:Y:S01]  /*20d00*/  LDC.64 R2, c[0x4][R0] ;  /* 0x0100000000027b82 */ /* 0x0009220000000a00 */
[----:B------:R-:W-:Y:S01]  /*20d10*/  MOV R4, UR6 ;  /* 0x0000000600047c02 */ /* 0x000fe20008000f00 */
[----:B------:R-:W-:Y:S01]  /*20d20*/  IMAD.U32 R5, RZ, RZ, UR7 ;  /* 0x00000007ff057e24 */ /* 0x000fe2000f8e00ff */
[----:B------:R-:W-:Y:S01]  /*20d30*/  MOV R12, 0x1 ;  /* 0x00000001000c7802 */ /* 0x000fe20000000f00 */
[----:B---3--:R-:W-:Y:S02]  /*20d40*/  IMAD.U32 R6, RZ, RZ, UR8 ;  /* 0x00000008ff067e24 */ /* 0x008fe4000f8e00ff */
[----:B------:R-:W-:-:S02]  /*20d50*/  IMAD.U32 R7, RZ, RZ, UR9 ;  /* 0x00000009ff077e24 */ /* 0x000fc4000f8e00ff */
[----:B-12---:R-:W-:Y:S02]  /*20d60*/  IMAD.U32 R10, RZ, RZ, UR4 ;  /* 0x00000004ff0a7e24 */ /* 0x006fe4000f8e00ff */
[----:B------:R-:W-:Y:S02]  /*20d70*/  IMAD.U32 R11, RZ, RZ, UR5 ;  /* 0x00000005ff0b7e24 */ /* 0x000fe4000f8e00ff */
[----:B------:R-:W-:Y:S02]  /*20d80*/  IMAD.MOV.U32 R8, RZ, RZ, 0x70 ;  /* 0x00000070ff087424 */ /* 0x000fe400078e00ff */
[----:B0-----:R-:W-:-:S07]  /*20d90*/  IMAD.MOV.U32 R13, RZ, RZ, RZ ;  /* 0x000000ffff0d7224 */ /* 0x001fce00078e00ff */
[----:B------:R-:W-:-:S07]  /*20da0*/  LEPC R20, `(.L_x_1648) ;  /* 0x000000001014794e */ /* 0x000fce0000000000 */
[----:B----4-:R-:W-:Y:S05]  /*20db0*/  CALL.ABS.NOINC R2 ;  /* 0x0000000002007343 */ /* 0x010fea0003c00000 */
.L_x_1648:
        /* <DEDUP_REMOVED lines=16> */
.L_x_1647:
[----:B------:R-:W4:Y:S01]  /*20ec0*/  LDL.LU R4, [R1+0x24] ;  /* 0x0000240001047983 */ /* 0x000f220000300800 */
[----:B------:R-:W0:Y:S01]  /*20ed0*/  LDC R0, c[0x0][0x428] ;  /* 0x00010a00ff007b82 */ /* 0x000e220000000800 */
[----:B------:R-:W-:Y:S01]  /*20ee0*/  ULDC.64 UR4, c[0x0][0x9f8] ;  /* 0x00027e0000047ab9 */ /* 0x000fe20000000a00 */
[----:B------:R-:W-:Y:S01]  /*20ef0*/  IMAD.MOV.U32 R5, RZ, RZ, R19 ;  /* 0x000000ffff057224 */ /* 0x000fe200078e0013 */
[----:B0-----:R-:W-:Y:S01]  /*20f00*/  ISETP.NE.AND P0, PT, R0, 0x1, PT ;  /* 0x000000010000780c */ /* 0x001fe20003f05270 */
[----:B------:R-:W-:-:S12]  /*20f10*/  IMAD.MOV.U32 R0, RZ, RZ, R18 ;  /* 0x000000ffff007224 */ /* 0x000fd800078e0012 */
[----:B------:R-:W0:Y:S08]  /*20f20*/  @P0 LDC R3, c[0x0][0x42c] ;  /* 0x00010b00ff030b82 */ /* 0x000e300000000800 */
[----:B------:R-:W1:Y:S01]  /*20f30*/  @P0 LDC R2, c[0x0][0x430] ;  /* 0x00010c00ff020b82 */ /* 0x000e620000000800 */
[----:B0-----:R-:W-:-:S05]  /*20f40*/  @P0 IMAD.HI.U32 R3, R18, R3, RZ ;  /* 0x0000000312030227 */ /* 0x001fca00078e00ff */
[----:B-1----:R-:W-:Y:S02]  /*20f50*/  @P0 SHF.R.U32.HI R0, RZ, R2, R3 ;  /* 0x00000002ff000219 */ /* 0x002fe40000011603 */
[----:B------:R-:W-:-:S04]  /*20f60*/  ISETP.NE.U32.AND P0, PT, RZ, UR4, PT ;  /* 0x00000004ff007c0c */ /* 0x000fc8000bf05070 */
[----:B------:R-:W-:Y:S01]  /*20f70*/  ISETP.NE.AND.EX P0, PT, RZ, UR5, PT, P0 ;  /* 0x00000005ff007c0c */ /* 0x000fe2000bf05300 */
[----:B------:R-:W-:-:S12]  /*20f80*/  ULDC.64 UR4, c[0x0][0xa00] ;  /* 0x0002800000047ab9 */ /* 0x000fd80000000a00 */
[----:B---3--:R-:W0:Y:S02]  /*20f90*/  @P0 LDC.64 R6, c[0x0][0x9f8] ;  /* 0x00027e00ff060b82 */ /* 0x008e240000000a00 */
[----:B0-----:R-:W-:-:S05]  /*20fa0*/  @P0 IMAD.WIDE R6, R19, 0x4, R6 ;  /* 0x0000000413060825 */ /* 0x001fca00078e0206 */
[----:B------:R0:W5:Y:S01]  /*20fb0*/  @P0 LDG.E R5, desc[UR56][R6.64] ;  /* 0x0000003806050981 */ /* 0x000162000c1e1900 */
[----:B------:R-:W-:-:S04]  /*20fc0*/  ISETP.NE.U32.AND P0, PT, RZ, UR4, PT ;  /* 0x00000004ff007c0c */ /* 0x000fc8000bf05070 */
[----:B------:R-:W-:-:S04]  /*20fd0*/  ISETP.NE.AND.EX P0, PT, RZ, UR5, PT, P0 ;  /* 0x00000005ff007c0c */ /* 0x000fc8000bf05300 */
[----:B------:R-:W-:Y:S01]  /*20fe0*/  SEL R3, R19, RZ, !P0 ;  /* 0x000000ff13037207 */ /* 0x000fe20004000000 */
[----:B----4-:R-:W-:Y:S02]  /*20ff0*/  IMAD R2, R17, 0x80, R4 ;  /* 0x0000008011027824 */ /* 0x010fe400078e0204 */
[----:B------:R-:W1:Y:S02]  /*21000*/  S2R R4, SR_TID.X ;  /* 0x0000000000047919 */ /* 0x000e640000002100 */
[----:B-1----:R-:W-:-:S04]  /*21010*/  LOP3.LUT R4, R4, 0x1f, RZ, 0xc0, !PT ;  /* 0x0000001f04047812 */ /* 0x002fc800078ec0ff */
[----:B------:R-:W-:-:S04]  /*21020*/  ISETP.NE.AND P6, PT, R4, RZ, PT ;  /* 0x000000ff0400720c */ /* 0x000fc80003fc5270 */
[----:B------:R-:W-:-:S09]  /*21030*/  PLOP3.LUT P1, PT, P6, PT, PT, 0x8, 0x0 ;  /* 0x000000000000781c */ /* 0x000fd2000372e170 */
[----:B------:R-:W-:-:S05]  /*21040*/  VOTEU.ALL UP1, P6 ;  /* 0x00000000003f7886 */ /* 0x000fca0003020000 */
[----:B------:R-:W-:-:S04]  /*21050*/  @!UP1 UIADD3 UR8, UP0, UR38, 0x270, URZ ;  /* 0x0000027026089890 */ /* 0x000fc8000ff1e03f */
[----:B------:R-:W-:-:S03]  /*21060*/  @!UP1 UIADD3.X UR9, URZ, UR39, URZ, UP0, !UPT ;  /* 0x000000273f099290 */ /* 0x000fc600087fe43f */
[----:B0-----:R-:W-:-:S09]  /*21070*/  VOTEU.ALL UP0, P6 ;  /* 0x00000000003f7886 */ /* 0x001fd20003000000 */
.L_x_1649:
        /* <DEDUP_REMOVED lines=16> */
.L_x_1650:
        /* <DEDUP_REMOVED lines=9> */
[----:B------:R-:W3:Y:S01]  /*21210*/  LDL R4, [R1+0x1c] ;  /* 0x00001c0001047983 */ /* 0x000ee20000100800 */
[----:B--2---:R-:W0:Y:S01]  /*21220*/  LDC.64 R8, c[0x0][0x3f8] ;  /* 0x0000fe00ff087b82 */ /* 0x004e220000000a00 */
[----:B------:R-:W-:Y:S02]  /*21230*/  ULDC.64 UR4, c[0x0][0xa08] ;  /* 0x0002820000047ab9 */ /* 0x000fe40000000a00 */
[----:B0-----:R-:W-:Y:S01]  /*21240*/  LOP3.LUT P0, RZ, R8, UR4, RZ, 0xfc, !PT ;  /* 0x0000000408ff7c12 */ /* 0x001fe2000f80fcff */
[----:B------:R-:W-:-:S03]  /*21250*/  UMOV UR4, 0xffffffff ;  /* 0xffffffff00047882 */ /* 0x000fc60000000000 */
[----:B------:R-:W-:-:S04]  /*21260*/  LOP3.LUT P0, RZ, R9, UR5, RZ, 0xfc, P0 ;  /* 0x0000000509ff7c12 */ /* 0x000fc8000800fcff */
[----:B-----5:R-:W-:Y:S02]  /*21270*/  SEL R6, R5, RZ, !P0 ;  /* 0x000000ff05067207 */ /* 0x020fe40004000000 */
[----:B---3--:R-:W-:Y:S01]  /*21280*/  IADD3 R4, R4, -0x1, RZ ;  /* 0xffffffff04047810 */ /* 0x008fe20007ffe0ff */
[----:B------:R-:W-:Y:S06]  /*21290*/  BRA.DIV UR4, `(.L_x_1651) ;  /* 0x00000052041c7947 */ /* 0x000fec000b800000 */
.L_x_1834:
[----:B------:R-:W-:Y:S01]  /*212a0*/  UMOV UR4, 0xffffffff ;  /* 0xffffffff00047882 */ /* 0x000fe20000000000 */
[----:B------:R-:W-:Y:S02]  /*212b0*/  SHF.R.S32.HI R17, RZ, 0x1f, R5 ;  /* 0x0000001fff117819 */ /* 0x000fe40000011405 */
[----:B------:R-:W-:Y:S05]  /*212c0*/  BRA.DIV UR4, `(.L_x_1652) ;  /* 0x0000005204447947 */ /* 0x000fea000b800000 */
[----:B------:R-:W-:-:S13]  /*212d0*/  ELECT P6, URZ, PT ;  /* 0x00000000003f782f */ /* 0x000fda00038c0000 */
.L_x_1837:
[----:B------:R-:W-:Y:S05]  /*212e0*/  @!P6 BRA `(.L_x_1653) ;  /* 0x00000004000ce947 */ /* 0x000fea0003800000 */
[----:B------:R-:W-:-:S04]  /*212f0*/  ISETP.NE.U32.AND P0, PT, R8, RZ, PT ;  /* 0x000000ff0800720c */ /* 0x000fc80003f05070 */
        /* <DEDUP_REMOVED lines=16> */
[----:B------:R-:W-:-:S04]  /*21400*/  LEA R10, P0, R6, R8, 0x2 ;  /* 0x00000008060a7211 */ /* 0x000fc800078010ff */
[----:B------:R-:W-:-:S05]  /*21410*/  LEA.HI.X R11, R6, R9, R7, 0x2, P0 ;  /* 0x00000009060b7211 */ /* 0x000fca00000f1407 */
[----:B------:R0:W5:Y:S04]  /*21420*/  LDG.E R6, desc[UR56][R10.64] ;  /* 0x000000380a067981 */ /* 0x000168000c1e1900 */
.L_x_1654:
        /* <DEDUP_REMOVED lines=9> */
.L_x_1838:
        /* <DEDUP_REMOVED lines=11> */
.L_x_1656:
[----:B------:R-:W2:Y:S01]  /*21570*/  LDL R11, [R1] ;  /* 0x00000000010b7983 */ /* 0x000ea20000100800 */
[----:B------:R-:W-:-:S03]  /*21580*/  MOV R12, 0x400 ;  /* 0x00000400000c7802 */ /* 0x000fc60000000f00 */
[----:B0-----:R-:W3:Y:S01]  /*21590*/  LDL R10, [R1+0x4] ;  /* 0x00000400010a7983 */ /* 0x001ee20000100800 */
[----:B------:R-:W0:Y:S01]  /*215a0*/  S2R R13, SR_CgaCtaId ;  /* 0x00000000000d7919 */ /* 0x000e220000008800 */
        /* <DEDUP_REMOVED lines=23> */
.L_x_1653:
        /* <DEDUP_REMOVED lines=39> */
.L_x_1839:
[----:B------:R-:W-:Y:S05]  /*21990*/  BSYNC B0 ;  /* 0x0000000000007941 */ /* 0x000fea0003800000 */
.L_x_1657:
[----:B0-----:R-:W2:Y:S04]  /*219a0*/  LDL R3, [R1+0x1c] ;  /* 0x00001c0001037983 */ /* 0x001ea80000100800 */
[----:B------:R-:W3:Y:S01]  /*219b0*/  LDL R10, [R1+0x18] ;  /* 0x00001800010a7983 */ /* 0x000ee20000100800 */
[----:B------:R-:W-:Y:S01]  /*219c0*/  BSSY B0, `(.L_x_1659) ;  /* 0x000018a000007945 */ /* 0x000fe20003800000 */
[----:B--2---:R-:W-:-:S05]  /*219d0*/  VIADD R7, R3, 0xfffffffe ;  /* 0xfffffffe03077836 */ /* 0x004fca0000000000 */
[----:B---3--:R-:W-:-:S13]  /*219e0*/  ISETP.GE.AND P0, PT, R7, R10, PT ;  /* 0x0000000a0700720c */ /* 0x008fda0003f06270 */
[----:B------:R-:W-:Y:S05]  /*219f0*/  @!P0 BRA `(.L_x_1660) ;  /* 0x0000001800188947 */ /* 0x000fea0003800000 */
[----:B------:R-:W-:Y:S01]  /*21a00*/  IMAD.MOV R13, RZ, RZ, -R3 ;  /* 0x000000ffff0d7224 */ /* 0x000fe200078e0a03 */
[----:B------:R-:W-:Y:S01]  /*21a10*/  LOP3.LUT R2, RZ, R10, RZ, 0x33, !PT ;  /* 0x0000000aff027212 */ /* 0x000fe200078e33ff */
[----:B------:R-:W-:Y:S03]  /*21a20*/  BSSY B1, `(.L_x_1661) ;  /* 0x0000088000017945 */ /* 0x000fe60003800000 */
        /* <DEDUP_REMOVED lines=35> */
.L_x_1665:
[----:B0-----:R-:W0:Y:S01]  /*21c60*/  S2R R8, SR_CgaCtaId ;  /* 0x0000000000087919 */ /* 0x001e220000008800 */
[----:B------:R-:W-:-:S04]  /*21c70*/  MOV R3, 0x400 ;  /* 0x0000040000037802 */ /* 0x000fc80000000f00 */
[----:B0-----:R-:W-:Y:S02]  /*21c80*/  LEA R3, R8, R3, 0x18 ;  /* 0x0000000308037211 */ /* 0x001fe400078ec0ff */
[----:B------:R-:W-:-:S03]  /*21c90*/  SHF.L.U32 R8, R14, 0x1f, RZ ;  /* 0x0000001f0e087819 */ /* 0x000fc600000006ff */
[----:B------:R-:W-:-:S04]  /*21ca0*/  IMAD R3, R12, 0x8, R3 ;  /* 0x000000080c037824 */ /* 0x000fc800078e0203 */
[----:B------:R-:W0:Y:S02]  /*21cb0*/  SYNCS.PHASECHK.TRANS64.TRYWAIT P0, [R3+URZ+0x28840], R8 ;  /* 0x02884008030075a7 */ /* 0x000e24000800017f */
[----:B0-----:R-:W-:Y:S05]  /*21cc0*/  @!P0 BRA `(.L_x_1666) ;  /* 0x0000004800188947 */ /* 0x001fea0003800000 */
.L_x_1840:
        /* <DEDUP_REMOVED lines=11> */
.L_x_1667:
        /* <DEDUP_REMOVED lines=33> */
.L_x_1841:
[----:B------:R-:W-:Y:S05]  /*21f90*/  @P1 BRA `(.L_x_1669) ;  /* 0x0000000000301947 */ /* 0x000fea0003800000 */
[----:B------:R-:W2:Y:S01]  /*21fa0*/  LDL R9, [R1] ;  /* 0x0000000001097983 */ /* 0x000ea20000100800 */
[----:B------:R-:W-:Y:S01]  /*21fb0*/  MOV R10, 0x400 ;  /* 0x00000400000a7802 */ /* 0x000fe20000000f00 */
[----:B------:R-:W1:Y:S01]  /*21fc0*/  S2R R15, SR_TID.X ;  /* 0x00000000000f7919 */ /* 0x000e620000002100 */
[----:B------:R-:W3:Y:S01]  /*21fd0*/  S2R R11, SR_CgaCtaId ;  /* 0x00000000000b7919 */ /* 0x000ee20000008800 */
[----:B0-----:R-:W-:Y:S01]  /*21fe0*/  IMAD.MOV.U32 R8, RZ, RZ, 0x8000 ;  /* 0x00008000ff087424 */ /* 0x001fe200078e00ff */
[----:B-1----:R-:W-:-:S04]  /*21ff0*/  LOP3.LUT R15, R15, 0x1f, RZ, 0xc0, !PT ;  /* 0x0000001f0f0f7812 */ /* 0x002fc800078ec0ff */
[----:B------:R-:W-:Y:S02]  /*22000*/  ISETP.NE.AND P0, PT, R15, RZ, PT ;  /* 0x000000ff0f00720c */ /* 0x000fe40003f05270 */
[----:B---3--:R-:W-:-:S05]  /*22010*/  LEA R10, R11, R10, 0x18 ;  /* 0x0000000a0b0a7211 */ /* 0x008fca00078ec0ff */
[----:B--2---:R-:W-:-:S04]  /*22020*/  IMAD R3, R9, 0x8, R10 ;  /* 0x0000000809037824 */ /* 0x004fc800078e020a */
[----:B------:R1:W-:Y:S02]  /*22030*/  SYNCS.ARRIVE.TRANS64 RZ, [R3+URZ+0x28850], R8 ;  /* 0x0288500803ff79a7 */ /* 0x0003e4000800003f */
[----:B------:R-:W-:Y:S05]  /*22040*/  @!P0 BRA `(.L_x_1669) ;  /* 0x0000000000048947 */ /* 0x000fea0003800000 */
[----:B------:R-:W-:Y:S01]  /*22050*/  BPT.TRAP 0x1 ;  /* 0x000000040000795c */ /* 0x000fe20000300000 */
.L_x_1669:
        /* <DEDUP_REMOVED lines=13> */
[----:B------:R-:W-:Y:S01]  /*22130*/  MOV R6, R2 ;  /* 0x0000000200067202 */ /* 0x000fe20000000f00 */
[----:B------:R-:W-:-:S02]  /*22140*/  IMAD.MOV.U32 R4, RZ, RZ, R7 ;  /* 0x000000ffff047224 */ /* 0x000fc400078e0007 */
        /* <DEDUP_REMOVED lines=16> */
.L_x_1664:
[----:B------:R-:W-:Y:S05]  /*22250*/  BSYNC B2 ;  /* 0x0000000000027941 */ /* 0x000fea0003800000 */
.L_x_1663:
[----:B------:R-:W2:Y:S04]  /*22260*/  LDL R2, [R1+0x1c] ;  /* 0x00001c0001027983 */ /* 0x000ea80000100800 */
[----:B------:R0:W-:Y:S04]  /*22270*/  STL [R1], R12 ;  /* 0x0000000c01007387 */ /* 0x0001e80000100800 */
[----:B------:R0:W-:Y:S02]  /*22280*/  STL [R1+0x8], R14 ;  /* 0x0000080e01007387 */ /* 0x0001e40000100800 */
[----:B0-2---:R-:W-:-:S07]  /*22290*/  VIADD R7, R2, 0xfffffffd ;  /* 0xfffffffd02077836 */ /* 0x005fce0000000000 */
.L_x_1662:
[----:B------:R-:W-:Y:S05]  /*222a0*/  BSYNC B1 ;  /* 0x0000000000017941 */ /* 0x000fea0003800000 */
.L_x_1661:
[----:B------:R-:W2:Y:S01]  /*222b0*/  LDL.LU R2, [R1+0x1c] ;  /* 0x00001c0001027983 */ /* 0x000ea20000300800 */
[----:B------:R-:W-:Y:S01]  /*222c0*/  VIADD R13, R13, 0xfffffffe ;  /* 0xfffffffe0d0d7836 */ /* 0x000fe20000000000 */
[----:B--2---:R-:W-:-:S04]  /*222d0*/  LOP3.LUT R2, RZ, R2, RZ, 0x33, !PT ;  /* 0x00000002ff027212 */ /* 0x004fc800078e33ff */
[----:B------:R-:W-:-:S13]  /*222e0*/  ISETP.NE.AND P0, PT, R13, R2, PT ;  /* 0x000000020d00720c */ /* 0x000fda0003f05270 */
[----:B------:R-:W-:Y:S05]  /*222f0*/  @!P0 BRA `(.L_x_1660) ;  /* 0x0000000c00d88947 */ /* 0x000fea0003800000 */
[----:B------:R-:W-:-:S07]  /*22300*/  IMAD.MOV.U32 R13, RZ, RZ, R6 ;  /* 0x000000ffff0d7224 */ /* 0x000fce00078e0006 */
.L_x_1684:
        /* <DEDUP_REMOVED lines=19> */
[----:B0-----:R-:W-:Y:S01]  /*22440*/  @P0 IMAD.HI.U32 R10, R7, R2, RZ ;  /* 0x00000002070a0227 */ /* 0x001fe200078e00ff */
[----:B------:R-:W-:-:S04]  /*22450*/  MOV R2, R7 ;  /* 0x0000000700027202 */ /* 0x000fc80000000f00 */
[----:B------:R-:W-:Y:S01]  /*22460*/  @P0 SHF.R.U32.HI R2, RZ, R3, R10 ;  /* 0x00000003ff020219 */ /* 0x000fe2000001160a */
[----:B------:R-:W-:-:S03]  /*22470*/  IMAD R10, R17, UR6, RZ ;  /* 0x00000006110a7c24 */ /* 0x000fc6000f8e02ff */
[--C-:B------:R-:W-:Y:S01]  /*22480*/  SHF.R.S32.HI R3, RZ, 0x1f, R2.reuse ;  /* 0x0000001fff037819 */ /* 0x100fe20000011402 */
[----:B------:R-:W-:Y:S02]  /*22490*/  IMAD.MOV R12, RZ, RZ, -R2 ;  /* 0x000000ffff0c7224 */ /* 0x000fe400078e0a02 */
[C---:B------:R-:W-:Y:S02]  /*224a0*/  IMAD R10, R5.reuse, UR7, R10 ;  /* 0x00000007050a7c24 */ /* 0x040fe4000f8e020a */
[----:B------:R-:W-:-:S04]  /*224b0*/  IMAD.WIDE.U32 R2, R5, UR6, R2 ;  /* 0x0000000605027c25 */ /* 0x000fc8000f8e0002 */
[----:B------:R-:W-:Y:S01]  /*224c0*/  IMAD.IADD R3, R10, 0x1, R3 ;  /* 0x000000010a037824 */ /* 0x000fe200078e0203 */
[----:B------:R-:W-:Y:S01]  /*224d0*/  LEA R10, P0, R2, UR4, 0x2 ;  /* 0x00000004020a7c11 */ /* 0x000fe2000f8010ff */
[----:B------:R-:W-:-:S03]  /*224e0*/  IMAD R12, R11, R12, R7 ;  /* 0x0000000c0b0c7224 */ /* 0x000fc600078e0207 */
[----:B------:R-:W-:-:S05]  /*224f0*/  LEA.HI.X R11, R2, UR5, R3, 0x2, P0 ;  /* 0x00000005020b7c11 */ /* 0x000fca00080f1403 */
[----:B------:R0:W5:Y:S04]  /*22500*/  LDG.E R13, desc[UR56][R10.64] ;  /* 0x000000380a0d7981 */ /* 0x000168000c1e1900 */
.L_x_1672:
[----:B------:R-:W1:Y:S01]  /*22510*/  S2R R3, SR_CgaCtaId ;  /* 0x0000000000037919 */ /* 0x000e620000008800 */
[----:B------:R-:W-:-:S04]  /*22520*/  MOV R2, 0x400 ;  /* 0x0000040000027802 */ /* 0x000fc80000000f00 */
[----:B-1----:R-:W-:Y:S02]  /*22530*/  LEA R2, R3, R2, 0x18 ;  /* 0x0000000203027211 */ /* 0x002fe400078ec0ff */
[----:B------:R-:W-:-:S03]  /*22540*/  SHF.L.U32 R3, R9, 0x1f, RZ ;  /* 0x0000001f09037819 */ /* 0x000fc600000006ff */
[----:B------:R-:W-:-:S04]  /*22550*/  IMAD R2, R8, 0x8, R2 ;  /* 0x0000000808027824 */ /* 0x000fc800078e0202 */
[----:B------:R-:W1:Y:S02]  /*22560*/  SYNCS.PHASECHK.TRANS64.TRYWAIT P0, [R2+URZ+0x28840], R3 ;  /* 0x02884003020075a7 */ /* 0x000e64000800017f */
[----:B-1----:R-:W-:Y:S05]  /*22570*/  @!P0 BRA `(.L_x_1673) ;  /* 0x0000004000148947 */ /* 0x002fea0003800000 */
.L_x_1842:
        /* <DEDUP_REMOVED lines=11> */
.L_x_1674:
        /* <DEDUP_REMOVED lines=24> */
[----:B---3--:R-:W-:Y:S02]  /*227b0*/  SHF.L.U32 R3, R3, 0x1f, RZ ;  /* 0x0000001f03037819 */ /* 0x008fe400000006ff */
[----:B----4-:R-:W-:-:S04]  /*227c0*/  LEA R2, R10, R2, 0x3 ;  /* 0x000000020a027211 */ /* 0x010fc800078e18ff */
[----:B------:R-:W-:Y:S02]  /*227d0*/  UMOV UR8, UR14 ;  /* 0x0000000e00087c82 */ /* 0x000fe40008000000 */
[----:B------:R0:W-:Y:S02]  /*227e0*/  UTMALDG.4D [UR8], [UR4], desc[UR6] ;  /* 0x00000608040075b4 */ /* 0x0001e40008019000 */
[----:B0-----:R-:W-:Y:S01]  /*227f0*/  UMOV UR8, UR15 ;  /* 0x0000000f00087c82 */ /* 0x001fe20008000000 */
[----:B------:R-:W-:Y:S02]  /*22800*/  UMOV UR10, UR16 ;  /* 0x00000010000a7c82 */ /* 0x000fe40008000000 */
[----:B------:R0:W-:Y:S01]  /*22810*/  UTMALDG.4D [UR8], [UR4], desc[UR6] ;  /* 0x00000608040075b4 */ /* 0x0001e20008019000 */
[----:B------:R-:W1:Y:S02]  /*22820*/  SYNCS.PHASECHK.TRANS64.TRYWAIT P1, [R2+URZ+0x60], R3 ;  /* 0x00006003020075a7 */ /* 0x000e64000802017f */
[----:B01----:R-:W-:Y:S05]  /*22830*/  @!P1 BRA `(.L_x_1675) ;  /* 0x0000003c00789947 */ /* 0x003fea0003800000 */
.L_x_1843:
        /* <DEDUP_REMOVED lines=8> */
.L_x_1676:
        /* <DEDUP_REMOVED lines=29> */
.L_x_1671:
[----:B------:R-:W-:Y:S05]  /*22a90*/  BSYNC B1 ;  /* 0x0000000000017941 */ /* 0x000fea0003800000 */
.L_x_1670:
        /* <DEDUP_REMOVED lines=11> */
[----:B------:R-:W-:Y:S02]  /*22b50*/  MOV R10, R11 ;  /* 0x0000000b000a7202 */ /* 0x000fe40000000f00 */
        /* <DEDUP_REMOVED lines=18> */
[----:B------:R-:W-:-:S06]  /*22c80*/  LEA.HI.X R13, R2, UR5, R3, 0x2, P0 ;  /* 0x00000005020d7c11 */ /* 0x000fcc00080f1403 */
[----:B------:R1:W5:Y:S03]  /*22c90*/  LDG.E R13, desc[UR56][R12.64] ;  /* 0x000000380c0d7981 */ /* 0x000366000c1e1900 */
.L_x_1679:
[----:B------:R-:W2:Y:S01]  /*22ca0*/  S2R R3, SR_CgaCtaId ;  /* 0x0000000000037919 */ /* 0x000ea20000008800 */
[----:B------:R-:W-:-:S04]  /*22cb0*/  MOV R2, 0x400 ;  /* 0x0000040000027802 */ /* 0x000fc80000000f00 */
[----:B--2---:R-:W-:Y:S02]  /*22cc0*/  LEA R2, R3, R2, 0x18 ;  /* 0x0000000203027211 */ /* 0x004fe400078ec0ff */
[----:B------:R-:W-:-:S03]  /*22cd0*/  SHF.L.U32 R3, R14, 0x1f, RZ ;  /* 0x0000001f0e037819 */ /* 0x000fc600000006ff */
[----:B------:R-:W-:-:S04]  /*22ce0*/  IMAD R2, R15, 0x8, R2 ;  /* 0x000000080f027824 */ /* 0x000fc800078e0202 */
[----:B------:R-:W2:Y:S02]  /*22cf0*/  SYNCS.PHASECHK.TRANS64.TRYWAIT P0, [R2+URZ+0x28840], R3 ;  /* 0x02884003020075a7 */ /* 0x000ea4000800017f */
[----:B--2---:R-:W-:Y:S05]  /*22d00*/  @!P0 BRA `(.L_x_1680) ;  /* 0x0000003800588947 */ /* 0x004fea0003800000 */
.L_x_1844:
        /* <DEDUP_REMOVED lines=11> */
.L_x_1681:
        /* <DEDUP_REMOVED lines=14> */
[----:B------:R-:W-:Y:S02]  /*22ea0*/  SHF.L.U32 R9, R9, 0x1f, RZ ;  /* 0x0000001f09097819 */ /* 0x000fe400000006ff */
[----:B---3--:R-:W-:-:S04]  /*22eb0*/  LEA R2, R14, R3, 0x3 ;  /* 0x000000030e027211 */ /* 0x008fc800078e18ff */
        /* <DEDUP_REMOVED lines=17> */
.L_x_1845:
        /* <DEDUP_REMOVED lines=8> */
.L_x_1683:
        /* <DEDUP_REMOVED lines=28> */
.L_x_1678:
[----:B------:R-:W-:Y:S05]  /*23210*/  BSYNC B1 ;  /* 0x0000000000017941 */ /* 0x000fea0003800000 */
.L_x_1677:
[----:B------:R-:W2:Y:S01]  /*23220*/  LDL R2, [R1+0x18] ;  /* 0x0000180001027983 */ /* 0x000ea20000100800 */
[----:B------:R-:W-:Y:S02]  /*23230*/  IADD3 R7, R7, -0x2, RZ ;  /* 0xfffffffe07077810 */ /* 0x000fe40007ffe0ff */
[----:B--2---:R-:W-:-:S13]  /*23240*/  ISETP.GT.AND P0, PT, R11, R2, PT ;  /* 0x000000020b00720c */ /* 0x004fda0003f04270 */
[----:B------:R-:W-:Y:S05]  /*23250*/  @P0 BRA `(.L_x_1684) ;  /* 0xfffffff0002c0947 */ /* 0x000fea000383ffff */
.L_x_1660:
[----:B------:R-:W-:Y:S05]  /*23260*/  BSYNC B0 ;  /* 0x0000000000007941 */ /* 0x000fea0003800000 */
.L_x_1659:
        /* <DEDUP_REMOVED lines=13> */
[----:B-1----:R-:W-:-:S06]  /*23340*/  LOP3.LUT R8, R8, UR4, RZ, 0xc0, !PT ;  /* 0x0000000408087c12 */ /* 0x002fcc000f8ec0ff */
[----:B------:R-:W1:Y:S01]  /*23350*/  POPC R8, R8 ;  /* 0x0000000800087309 */ /* 0x000e620000000000 */
[----:B--2---:R-:W1:Y:S02]  /*23360*/  SHFL.IDX PT, R7, R2, R7, 0x1f ;  /* 0x00001f0702077589 */ /* 0x004e6400000e0000 */
[----:B-1----:R-:W-:-:S07]  /*23370*/  IADD3 R16, R7, UR37, R8 ;  /* 0x0000002507107c10 */ /* 0x002fce000fffe008 */
.L_x_1686:
[----:B------:R-:W-:Y:S05]  /*23380*/  BSYNC B0 ;  /* 0x0000000000007941 */ /* 0x000fea0003800000 */
.L_x_1685:
        /* <DEDUP_REMOVED lines=11> */
.L_x_1846:
        /* <DEDUP_REMOVED lines=11> */
.L_x_1690:
        /* <DEDUP_REMOVED lines=27> */
.L_x_1688:
[----:B------:R-:W-:Y:S05]  /*236a0*/  BSYNC B0 ;  /* 0x0000000000007941 */ /* 0x000fea0003800000 */
.L_x_1687:
        /* <DEDUP_REMOVED lines=9> */
.L_x_1645:
[----:B------:R-:W-:Y:S05]  /*23740*/  BSYNC B6 ;  /* 0x0000000000067941 */ /* 0x000fea0003800000 */
.L_x_1643:
[----:B------:R-:W-:-:S03]  /*23750*/  UMOV UR4, 0xffffffff ;  /* 0xffffffff00047882 */ /* 0x000fc60000000000 */
[----:B------:R-:W-:Y:S05]  /*23760*/  BRA.DIV UR4, `(.L_x_1691) ;  /* 0x0000002e04fc7947 */ /* 0x000fea000b800000 */
[----:B------:R4:W0:Y:S04]  /*23770*/  SHFL.IDX PT, R4, R16, RZ, 0x1f ;  /* 0x00001fff10047589 */ /* 0x00082800000e0000 */
[----:B------:R-:W0:Y:S02]  /*23780*/  SHFL.IDX PT, R16, R16, 0x1, 0x1f ;  /* 0x00201f0010107f89 */ /* 0x000e2400000e0000 */
.L_x_1850:
[----:B------:R-:W5:Y:S01]  /*23790*/  S2R R7, SR_TID.X ;  /* 0x0000000000077919 */ /* 0x000f620000002100 */
[----:B------:R-:W-:Y:S01]  /*237a0*/  ULDC UR4, c[0x0][0xc14] ;  /* 0x0003050000047ab9 */ /* 0x000fe20000000800 */
[----:B------:R-:W-:Y:S01]  /*237b0*/  BSSY B0, `(.L_x_1692) ;  /* 0x000000b000007945 */ /* 0x000fe20003800000 */
[----:B-1----:R-:W-:Y:S01]  /*237c0*/  IMAD.U32 R0, RZ, RZ, UR4 ;  /* 0x00000004ff007e24 */ /* 0x002fe2000f8e00ff */
[----:B------:R-:W-:Y:S02]  /*237d0*/  MOV R17, RZ ;  /* 0x000000ff00117202 */ /* 0x000fe40000000f00 */
[----:B-----5:R-:W-:-:S04]  /*237e0*/  LOP3.LUT R7, R7, 0x1f, RZ, 0xc0, !PT ;  /* 0x0000001f07077812 */ /* 0x020fc800078ec0ff */
[C---:B------:R-:W-:Y:S01]  /*237f0*/  ISETP.NE.AND P0, PT, R7.reuse, 0x1f, PT ;  /* 0x0000001f0700780c */ /* 0x040fe20003f05270 */
[----:B------:R-:W-:-:S05]  /*23800*/  IMAD.IADD R5, R7, 0x1, R19 ;  /* 0x0000000107057824 */ /* 0x000fca00078e0213 */
[----:B------:R-:W-:-:S13]  /*23810*/  ISETP.GE.OR P0, PT, R5, R0, !P0 ;  /* 0x000000000500720c */ /* 0x000fda0004706670 */
[----:B------:R-:W-:Y:S05]  /*23820*/  @P0 BRA `(.L_x_1693) ;  /* 0x00000000000c0947 */ /* 0x000fea0003800000 */
[----:B------:R-:W1:Y:S02]  /*23830*/  LDC.64 R2, c[0x0][0xc58] ;  /* 0x00031600ff027b82 */ /* 0x000e640000000a00 */
[----:B-1----:R-:W-:-:S05]  /*23840*/  IMAD.WIDE R2, R5, 0x4, R2 ;  /* 0x0000000405027825 */ /* 0x002fca00078e0202 */
[----:B------:R1:W5:Y:S02]  /*23850*/  LDG.E R17, desc[UR56][R2.64] ;  /* 0x0000003802117981 */ /* 0x000364000c1e1900 */
.L_x_1693:
[----:B------:R-:W-:Y:S05]  /*23860*/  BSYNC B0 ;  /* 0x0000000000007941 */ /* 0x000fea0003800000 */
.L_x_1692:
[----:B------:R-:W-:-:S03]  /*23870*/  UMOV UR4, 0xffffffff ;  /* 0xffffffff00047882 */ /* 0x000fc60000000000 */
[----:B------:R-:W-:Y:S05]  /*23880*/  BRA.DIV UR4, `(.L_x_1694) ;  /* 0x0000003204007947 */ /* 0x000fea000b800000 */
        /* <DEDUP_REMOVED lines=9> */
[----:B-1----:R-:W-:-:S05]  /*23920*/  IMAD.IADD R3, R13, 0x1, R14 ;  /* 0x000000010d037824 */ /* 0x002fca00078e020e */
[----:B------:R-:W0:Y:S02]  /*23930*/  SHFL.UP PT, R14, R3, 0x4, RZ ;  /* 0x04800000030e7989 */ /* 0x000e2400000e00ff */
[----:B0-----:R-:W-:Y:S02]  /*23940*/  SEL R14, R14, RZ, P0 ;  /* 0x000000ff0e0e7207 */ /* 0x001fe40000000000 */
[----:B------:R-:W-:-:S03]  /*23950*/  ISETP.GE.U32.AND P0, PT, R7, 0x10, PT ;  /* 0x000000100700780c */ /* 0x000fc60003f06070 */
[----:B------:R-:W-:-:S05]  /*23960*/  IMAD.IADD R5, R3, 0x1, R14 ;  /* 0x0000000103057824 */ /* 0x000fca00078e020e */
[----:B------:R-:W3:Y:S02]  /*23970*/  SHFL.UP PT, R14, R5, 0x8, RZ ;  /* 0x05000000050e7989 */ /* 0x000ee400000e00ff */
[----:B---3--:R-:W-:-:S05]  /*23980*/  SEL R6, R14, RZ, P1 ;  /* 0x000000ff0e067207 */ /* 0x008fca0000800000 */
[----:B------:R-:W-:-:S05]  /*23990*/  IMAD.IADD R6, R5, 0x1, R6 ;  /* 0x0000000105067824 */ /* 0x000fca00078e0206 */
[----:B------:R-:W0:Y:S02]  /*239a0*/  SHFL.UP PT, R14, R6, 0x10, RZ ;  /* 0x06000000060e7989 */ /* 0x000e2400000e00ff */
[----:B0-----:R-:W-:-:S05]  /*239b0*/  SEL R7, R14, RZ, P0 ;  /* 0x000000ff0e077207 */ /* 0x001fca0000000000 */
[----:B------:R-:W-:-:S05]  /*239c0*/  IMAD.IADD R2, R6, 0x1, R7 ;  /* 0x0000000106027824 */ /* 0x000fca00078e0207 */
[----:B------:R0:W1:Y:S02]  /*239d0*/  SHFL.IDX PT, R14, R2, 0x1f, 0x1f ;  /* 0x03e01f00020e7f89 */ /* 0x00006400000e0000 */
.L_x_1858:
[----:B------:R-:W-:Y:S02]  /*239e0*/  ULDC UR4, c[0x0][0xc10] ;  /* 0x0003040000047ab9 */ /* 0x000fe40000000800 */
[----:B------:R-:W-:-:S04]  /*239f0*/  IMAD.U32 R5, RZ, RZ, UR4 ;  /* 0x00000004ff057e24 */ /* 0x000fc8000f8e00ff */
[----:B-1----:R-:W-:-:S05]  /*23a00*/  IMAD R3, R14, R5, RZ ;  /* 0x000000050e037224 */ /* 0x002fca00078e02ff */
[----:B----4-:R-:W-:-:S04]  /*23a10*/  IADD3 R16, R16, R3, RZ ;  /* 0x0000000310107210 */ /* 0x010fc80007ffe0ff */
[----:B------:R-:W-:-:S13]  /*23a20*/  ISETP.GT.AND P0, PT, R16, R4, PT ;  /* 0x000000041000720c */ /* 0x000fda0003f04270 */
[----:B------:R-:W-:Y:S05]  /*23a30*/  @P0 BRA `(.L_x_1695) ;  /* 0x0000000000b40947 */ /* 0x000fea0003800000 */
[----:B------:R-:W1:Y:S02]  /*23a40*/  LDC R0, c[0x0][0xc14] ;  /* 0x00030500ff007b82 */ /* 0x000e640000000800 */
.L_x_1700:
[----:B------:R-:W-:-:S05]  /*23a50*/  VIADD R19, R19, 0x1f ;  /* 0x0000001f13137836 */ /* 0x000fca0000000000 */
[----:B-1----:R-:W-:-:S13]  /*23a60*/  ISETP.GE.AND P0, PT, R19, R0, PT ;  /* 0x000000001300720c */ /* 0x002fda0003f06270 */
[----:B------:R-:W-:Y:S05]  /*23a70*/  @P0 BRA `(.L_x_1696) ;  /* 0x0000000400ec0947 */ /* 0x000fea0003800000 */
[----:B------:R-:W1:Y:S01]  /*23a80*/  S2R R6, SR_TID.X ;  /* 0x0000000000067919 */ /* 0x000e620000002100 */
[----:B------:R-:W-:Y:S01]  /*23a90*/  BSSY B0, `(.L_x_1697) ;  /* 0x000000a000007945 */ /* 0x000fe20003800000 */
[----:B------:R-:W-:Y:S01]  /*23aa0*/  IMAD.MOV.U32 R17, RZ, RZ, RZ ;  /* 0x000000ffff117224 */ /* 0x000fe200078e00ff */
[----:B-1----:R-:W-:-:S04]  /*23ab0*/  LOP3.LUT R6, R6, 0x1f, RZ, 0xc0, !PT ;  /* 0x0000001f06067812 */ /* 0x002fc800078ec0ff */
[C---:B------:R-:W-:Y:S01]  /*23ac0*/  ISETP.NE.AND P1, PT, R6.reuse, 0x1f, PT ;  /* 0x0000001f0600780c */ /* 0x040fe20003f25270 */
[----:B------:R-:W-:-:S05]  /*23ad0*/  IMAD.IADD R5, R6, 0x1, R19 ;  /* 0x0000000106057824 */ /* 0x000fca00078e0213 */
[----:B------:R-:W-:-:S13]  /*23ae0*/  ISETP.GE.OR P0, PT, R5, R0, !P1 ;  /* 0x000000000500720c */ /* 0x000fda0004f06670 */
[----:B------:R-:W-:Y:S05]  /*23af0*/  @P0 BRA `(.L_x_1698) ;  /* 0x00000000000c0947 */ /* 0x000fea0003800000 */
[----:B0-----:R-:W0:Y:S02]  /*23b00*/  LDC.64 R2, c[0x0][0xc58] ;  /* 0x00031600ff027b82 */ /* 0x001e240000000a00 */
[----:B0-----:R-:W-:-:S05]  /*23b10*/  IMAD.WIDE R2, R5, 0x4, R2 ;  /* 0x0000000405027825 */ /* 0x001fca00078e0202 */
[----:B------:R1:W5:Y:S02]  /*23b20*/  LDG.E R17, desc[UR56][R2.64] ;  /* 0x0000003802117981 */ /* 0x000364000c1e1900 */
.L_x_1698:
[----:B------:R-:W-:Y:S05]  /*23b30*/  BSYNC B0 ;  /* 0x0000000000007941 */ /* 0x000fea0003800000 */
.L_x_1697:
[----:B------:R-:W-:-:S03]  /*23b40*/  UMOV UR4, 0xffffffff ;  /* 0xffffffff00047882 */ /* 0x000fc60000000000 */
[----:B------:R-:W-:Y:S05]  /*23b50*/  BRA.DIV UR4, `(.L_x_1699) ;  /* 0x00000032041c7947 */ /* 0x000fea000b800000 */
[----:B-----5:R-:W3:Y:S01]  /*23b60*/  SHFL.UP PT, R14, R17, 0x1, RZ ;  /* 0x04200000110e7989 */ /* 0x020ee200000e00ff */
[C---:B------:R-:W-:Y:S02]  /*23b70*/  ISETP.NE.AND P0, PT, R6.reuse, RZ, PT ;  /* 0x000000ff0600720c */ /* 0x040fe40003f05270 */
[----:B------:R-:W-:Y:S02]  /*23b80*/  ISETP.GE.U32.AND P1, PT, R6, 0x2, PT ;  /* 0x000000020600780c */ /* 0x000fe40003f26070 */
[----:B---3--:R-:W-:Y:S02]  /*23b90*/  SEL R14, R14, RZ, P0 ;  /* 0x000000ff0e0e7207 */ /* 0x008fe40000000000 */
[----:B------:R-:W-:-:S03]  /*23ba0*/  ISETP.GE.U32.AND P0, PT, R6, 0x4, PT ;  /* 0x000000040600780c */ /* 0x000fc60003f06070 */
[----:B------:R-:W-:-:S05]  /*23bb0*/  IMAD.IADD R13, R17, 0x1, R14 ;  /* 0x00000001110d7824 */ /* 0x000fca00078e020e */
[----:B------:R-:W0:Y:S02]  /*23bc0*/  SHFL.UP PT, R14, R13, 0x2, RZ ;  /* 0x044000000d0e7989 */ /* 0x000e2400000e00ff */
[----:B01----:R-:W-:Y:S02]  /*23bd0*/  SEL R2, R14, RZ, P1 ;  /* 0x000000ff0e027207 */ /* 0x003fe40000800000 */
        /* <DEDUP_REMOVED lines=12> */
[----:B------:R0:W1:Y:S02]  /*23ca0*/  SHFL.IDX PT, R14, R2, 0x1f, 0x1f ;  /* 0x03e01f00020e7f89 */ /* 0x00006400000e0000 */
.L_x_1866:
[----:B------:R-:W-:Y:S02]  /*23cb0*/  ULDC UR4, c[0x0][0xc10] ;  /* 0x0003040000047ab9 */ /* 0x000fe40000000800 */
[----:B------:R-:W-:-:S04]  /*23cc0*/  IMAD.U32 R5, RZ, RZ, UR4 ;  /* 0x00000004ff057e24 */ /* 0x000fc8000f8e00ff */
[----:B-1----:R-:W-:-:S04]  /*23cd0*/  IMAD R3, R14, R5, RZ ;  /* 0x000000050e037224 */ /* 0x002fc800078e02ff */
[----:B------:R-:W-:-:S05]  /*23ce0*/  IMAD.IADD R16, R3, 0x1, R16 ;  /* 0x0000000103107824 */ /* 0x000fca00078e0210 */
[----:B------:R-:W-:-:S13]  /*23cf0*/  ISETP.GT.AND P0, PT, R16, R4, PT ;  /* 0x000000041000720c */ /* 0x000fda0003f04270 */
[----:B------:R-:W-:Y:S05]  /*23d00*/  @!P0 BRA `(.L_x_1700) ;  /* 0xfffffffc00508947 */ /* 0x000fea000383ffff */
.L_x_1695:
[----:B------:R-:W-:Y:S01]  /*23d10*/  IMAD.IADD R16, R16, 0x1, -R3 ;  /* 0x0000000110107824 */ /* 0x000fe200078e0a03 */
[----:B------:R-:W-:-:S03]  /*23d20*/  UMOV UR4, 0xffffffff ;  /* 0xffffffff00047882 */ /* 0x000fc60000000000 */
[----:B------:R-:W-:-:S05]  /*23d30*/  IMAD R3, R2, R5, R16 ;  /* 0x0000000502037224 */ /* 0x000fca00078e0210 */
[----:B------:R-:W-:Y:S01]  /*23d40*/  ISETP.GT.AND P6, PT, R3, R4, PT ;  /* 0x000000040300720c */ /* 0x000fe20003fc4270 */
[----:B------:R-:W-:-:S12]  /*23d50*/  BRA.DIV UR4, `(.L_x_1701) ;  /* 0x00000032046c7947 */ /* 0x000fd8000b800000 */
[----:B------:R-:W-:-:S04]  /*23d60*/  VOTE.ANY R3, PT, !P6 ;  /* 0x0000000000037806 */ /* 0x000fc800070e0100 */
[----:B------:R-:W1:Y:S02]  /*23d70*/  POPC R6, R3 ;  /* 0x0000000300067309 */ /* 0x000e640000000000 */
[----:B-1----:R1:W3:Y:S02]  /*23d80*/  SHFL.IDX PT, R17, R17, R6, 0x1f ;  /* 0x00001f0611117589 */ /* 0x0022e400000e0000 */
.L_x_1870:
[----:B------:R-:W-:Y:S02]  /*23d90*/  ISETP.NE.AND P0, PT, R3, RZ, PT ;  /* 0x000000ff0300720c */ /* 0x000fe40003f05270 */
[----:B------:R-:W-:-:S11]  /*23da0*/  MOV R7, RZ ;  /* 0x000000ff00077202 */ /* 0x000fd60000000f00 */
[----:B------:R-:W-:Y:S05]  /*23db0*/  @!P0 BRA `(.L_x_1702) ;  /* 0x0000000000108947 */ /* 0x000fea0003800000 */
[----:B------:R-:W-:Y:S01]  /*23dc0*/  UMOV UR4, 0xffffffff ;  /* 0xffffffff00047882 */ /* 0x000fe20000000000 */
[----:B------:R-:W-:Y:S02]  /*23dd0*/  VIADD R12, R6, 0xffffffff ;  /* 0xffffffff060c7836 */ /* 0x000fe40000000000 */
[----:B------:R-:W-:Y:S05]  /*23de0*/  BRA.DIV UR4, `(.L_x_1703) ;  /* 0x0000003204907947 */ /* 0x000fea000b800000 */
[----:B------:R4:W0:Y:S02]  /*23df0*/  SHFL.IDX PT, R7, R2, R12, 0x1f ;  /* 0x00001f0c02077589 */ /* 0x00082400000e0000 */
.L_x_1702:
[----:B0---4-:R-:W0:Y:S01]  /*23e00*/  LDC.64 R2, c[0x0][0xc68] ;  /* 0x00031a00ff027b82 */ /* 0x011e220000000a00 */
[----:B------:R-:W-:-:S04]  /*23e10*/  IMAD.IADD R19, R6, 0x1, R19 ;  /* 0x0000000106137824 */ /* 0x000fc800078e0213 */
[----:B0-----:R-:W-:-:S05]  /*23e20*/  IMAD.WIDE R2, R19, 0x4, R2 ;  /* 0x0000000413027825 */ /* 0x001fca00078e0202 */
[----:B--2---:R0:W1:Y:S01]  /*23e30*/  LDG.E R8, desc[UR56][R2.64] ;  /* 0x0000003802087981 */ /* 0x004062000c1e1900 */
[----:B------:R-:W-:-:S05]  /*23e40*/  IMAD R16, R7, R5, R16 ;  /* 0x0000000507107224 */ /* 0x000fca00078e0210 */
[----:B------:R-:W-:Y:S01]  /*23e50*/  IADD3 R7, R4, -R16, RZ ;  /* 0x8000001004077210 */ /* 0x000fe20007ffe0ff */
[----:B0-----:R-:W-:Y:S02]  /*23e60*/  IMAD.MOV.U32 R2, RZ, RZ, RZ ;  /* 0x000000ffff027224 */ /* 0x001fe400078e00ff */
[----:B-1-3--:R-:W-:-:S05]  /*23e70*/  IMAD R6, R17, R8, RZ ;  /* 0x0000000811067224 */ /* 0x00afca00078e02ff */
        /* <DEDUP_REMOVED lines=21> */
[----:B------:R-:W-:Y:S02]  /*23fd0*/  @!P0 IADD3 R9, -R9, RZ, RZ ;  /* 0x000000ff09098210 */ /* 0x000fe40007ffe1ff */
[----:B------:R-:W-:-:S13]  /*23fe0*/  ISETP.NE.AND P0, PT, R6, RZ, PT ;  /* 0x000000ff0600720c */ /* 0x000fda0003f05270 */
[----:B------:R-:W-:-:S05]  /*23ff0*/  @!P0 LOP3.LUT R9, RZ, R6, RZ, 0x33, !PT ;  /* 0x00000006ff098212 */ /* 0x000fca00078e33ff */
[----:B------:R-:W-:Y:S02]  /*24000*/  IMAD R4, R8, R9, RZ ;  /* 0x0000000908047224 */ /* 0x000fe400078e02ff */
[----:B------:R-:W-:Y:S02]  /*24010*/  IMAD.MOV R9, RZ, RZ, -R9 ;  /* 0x000000ffff097224 */ /* 0x000fe400078e0a09 */
[----:B------:R-:W-:Y:S02]  /*24020*/  IMAD.MOV R2, RZ, RZ, -R4 ;  /* 0x000000ffff027224 */ /* 0x000fe400078e0a04 */
[----:B------:R-:W-:-:S03]  /*24030*/  IMAD R6, R6, R9, R7 ;  /* 0x0000000906067224 */ /* 0x000fc600078e0207 */
[----:B------:R-:W-:Y:S01]  /*24040*/  VIADDMNMX R5, R2, R5, R8, PT ;  /* 0x0000000502057246 */ /* 0x000fe20003800108 */
[----:B------:R-:W-:Y:S02]  /*24050*/  IMAD.MOV.U32 R2, RZ, RZ, RZ ;  /* 0x000000ffff027224 */ /* 0x000fe400078e00ff */
[----:B------:R-:W-:Y:S01]  /*24060*/  IMAD.IADD R4, R6, 0x1, R4 ;  /* 0x0000000106047824 */ /* 0x000fe200078e0204 */
[----:B------:R-:W-:-:S04]  /*24070*/  IABS R8, R5 ;  /* 0x0000000500087213 */ /* 0x000fc80000000000 */
[----:B------:R-:W0:Y:S08]  /*24080*/  I2F.RP R10, R8 ;  /* 0x00000008000a7306 */ /* 0x000e300000209400 */
[----:B0-----:R-:W0:Y:S02]  /*24090*/  MUFU.RCP R10, R10 ;  /* 0x0000000a000a7308 */ /* 0x001e240000001000 */
[----:B0-----:R-:W-:-:S06]  /*240a0*/  VIADD R11, R10, 0xffffffe ;  /* 0x0ffffffe0a0b7836 */ /* 0x001fcc0000000000 */
[----:B------:R-:W0:Y:S02]  /*240b0*/  F2I.FTZ.U32.TRUNC.NTZ R3, R11 ;  /* 0x0000000b00037305 */ /* 0x000e24000021f000 */
[----:B0-----:R-:W-:-:S04]  /*240c0*/  IMAD.MOV R7, RZ, RZ, -R3 ;  /* 0x000000ffff077224 */ /* 0x001fc800078e0a03 */
[----:B------:R-:W-:-:S04]  /*240d0*/  IMAD R7, R7, R8, RZ ;  /* 0x0000000807077224 */ /* 0x000fc800078e02ff */
[----:B------:R-:W-:Y:S01]  /*240e0*/  IMAD.HI.U32 R3, R3, R7, R2 ;  /* 0x0000000703037227 */ /* 0x000fe200078e0002 */
[----:B------:R-:W-:Y:S02]  /*240f0*/  IABS R2, R6 ;  /* 0x0000000600027213 */ /* 0x000fe40000000000 */
[----:B------:R-:W-:-:S03]  /*24100*/  IABS R7, R5 ;  /* 0x0000000500077213 */ /* 0x000fc60000000000 */
[----:B------:R-:W-:Y:S01]  /*24110*/  IMAD.HI.U32 R3, R3, R2, RZ ;  /* 0x0000000203037227 */ /* 0x000fe200078e00ff */
[----:B------:R-:W-:-:S05]  /*24120*/  IADD3 R7, RZ, -R7, RZ ;  /* 0x80000007ff077210 */ /* 0x000fca0007ffe0ff */
        /* <DEDUP_REMOVED lines=10> */
[----:B------:R-:W-:Y:S02]  /*241d0*/  @!P0 LOP3.LUT R3, RZ, R5, RZ, 0x33, !PT ;  /* 0x00000005ff038212 */ /* 0x000fe400078e33ff */
[----:B------:R-:W-:Y:S02]  /*241e0*/  IADD3 R5, -R5, RZ, RZ ;  /* 0x000000ff05057210 */ /* 0x000fe40007ffe1ff */
[----:B------:R-:W-:-:S03]  /*241f0*/  LOP3.LUT R2, RZ, R3, RZ, 0x33, !PT ;  /* 0x00000003ff027212 */ /* 0x000fc600078e33ff */
[----:B------:R-:W-:Y:S02]  /*24200*/  IMAD R18, R3, R5, R4 ;  /* 0x0000000503127224 */ /* 0x000fe400078e0204 */
[----:B------:R-:W-:Y:S01]  /*24210*/  IMAD.IADD R17, R17, 0x1, R2 ;  /* 0x0000000111117824 */ /* 0x000fe200078e0202 */
[----:B------:R-:W-:Y:S06]  /*24220*/  BRA `(.L_x_1704) ;  /* 0x00000000001c7947 */ /* 0x000fec0003800000 */
.L_x_1696:
[----:B------:R-:W-:Y:S01]  /*24230*/  UMOV UR4, URZ ;  /* 0x0000003f00047c82 */ /* 0x000fe20008000000 */
[----:B------:R-:W-:Y:S01]  /*24240*/  UMOV UR5, URZ ;  /* 0x0000003f00057c82 */ /* 0x000fe20008000000 */
[----:B------:R-:W-:Y:S01]  /*24250*/  ULDC UR6, c[0x0][0xc14] ;  /* 0x0003050000067ab9 */ /* 0x000fe20000000800 */
[----:B------:R-:W-:Y:S02]  /*24260*/  IMAD.MOV.U32 R16, RZ, RZ, R4 ;  /* 0x000000ffff107224 */ /* 0x000fe400078e0004 */
[----:B------:R-:W-:Y:S02]  /*24270*/  IMAD.U32 R17, RZ, RZ, UR4 ;  /* 0x00000004ff117e24 */ /* 0x000fe4000f8e00ff */
[----:B------:R-:W-:Y:S02]  /*24280*/  IMAD.U32 R18, RZ, RZ, UR5 ;  /* 0x00000005ff127e24 */ /* 0x000fe4000f8e00ff */
[----:B------:R-:W-:-:S07]  /*24290*/  IMAD.U32 R19, RZ, RZ, UR6 ;  /* 0x00000006ff137e24 */ /* 0x000fce000f8e00ff */
.L_x_1704:
        /* <DEDUP_REMOVED lines=12> */
.L_x_1604:
[----:B-1----:R-:W4:Y:S01]  /*24360*/  LDL.LU R0, [R1+0x20] ;  /* 0x0000200001007983 */ /* 0x002f220000300800 */
[----:B------:R-:W-:Y:S01]  /*24370*/  BSSY B0, `(.L_x_1706) ;  /* 0x000000b000007945 */ /* 0x000fe20003800000 */
[----:B------:R-:W1:Y:S01]  /*24380*/  S2R R5, SR_CgaCtaId ;  /* 0x0000000000057919 */ /* 0x000e620000008800 */
[----:B----4-:R-:W-:-:S04]  /*24390*/  IADD3 R0, R0, 0x1, RZ ;  /* 0x0000000100007810 */ /* 0x010fc80007ffe0ff */
[----:B---3--:R-:W-:-:S04]  /*243a0*/  LEA.HI R2, R0, R0, RZ, 0x1 ;  /* 0x0000000000027211 */ /* 0x008fc800078f08ff */
[----:B------:R-:W-:-:S05]  /*243b0*/  LOP3.LUT R3, R2, 0xfffffffe, RZ, 0xc0, !PT ;  /* 0xfffffffe02037812 */ /* 0x000fca00078ec0ff */
[----:B------:R-:W-:Y:S01]  /*243c0*/  IMAD.IADD R3, R0, 0x1, -R3 ;  /* 0x0000000100037824 */ /* 0x000fe200078e0a03 */
[----:B------:R-:W-:-:S04]  /*243d0*/  MOV R0, 0x400 ;  /* 0x0000040000007802 */ /* 0x000fc80000000f00 */
[----:B-1----:R-:W-:Y:S02]  /*243e0*/  LEA R0, R5, R0, 0x18 ;  /* 0x0000000005007211 */ /* 0x002fe400078ec0ff */
[----:B------:R-:W-:-:S04]  /*243f0*/  SHF.L.U32 R3, R3, 0x1f, RZ ;  /* 0x0000001f03037819 */ /* 0x000fc800000006ff */
[----:B------:R-:W1:Y:S02]  /*24400*/  SYNCS.PHASECHK.TRANS64.TRYWAIT P0, [R0+URZ+0x28820], R3 ;  /* 0x02882003000075a7 */ /* 0x000e64000800017f */
[----:B-1----:R-:W-:Y:S05]  /*24410*/  @!P0 BRA `(.L_x_1707) ;  /* 0x0000002c002c8947 */ /* 0x002fea0003800000 */
.L_x_1873:
[----:B------:R-:W-:Y:S05]  /*24420*/  BSYNC B0 ;  /* 0x0000000000007941 */ /* 0x000fea0003800000 */
.L_x_1706:
[----:B------:R-:W-:-:S03]  /*24430*/  UMOV UR4, 0xffffffff ;  /* 0xffffffff00047882 */ /* 0x000fc60000000000 */
[----:B------:R-:W-:Y:S05]  /*24440*/  BRA.DIV UR4, `(.L_x_1708) ;  /* 0x0000002e04347947 */ /* 0x000fea000b800000 */
[----:B------:R-:W3:Y:S02]  /*24450*/  S2R R2, SR_TID.X ;  /* 0x0000000000027919 */ /* 0x000ee40000002100 */
[----:B---3--:R-:W-:-:S04]  /*24460*/  SHF.R.U32.HI R2, RZ, 0x5, R2 ;  /* 0x00000005ff027819 */ /* 0x008fc80000011602 */
[----:B------:R-:W-:-:S05]  /*24470*/  LOP3.LUT R2, R2, 0x3, RZ, 0xc0, !PT ;  /* 0x0000000302027812 */ /* 0x000fca00078ec0ff */
[----:B------:R3:W4:Y:S02]  /*24480*/  SHFL.IDX PT, R14, R2, RZ, 0x1f ;  /* 0x00001fff020e7589 */ /* 0x00072400000e0000 */
.L_x_1876:
[----:B----4-:R-:W-:-:S13]  /*24490*/  ISETP.NE.AND P0, PT, R14, RZ, PT ;  /* 0x000000ff0e00720c */ /* 0x010fda0003f05270 */
[----:B------:R-:W-:Y:S05]  /*244a0*/  @P0 BRA `(.L_x_1316) ;  /* 0x0000000000940947 */ /* 0x000fea0003800000 */
[----:B------:R-:W-:-:S03]  /*244b0*/  UMOV UR4, 0xffffffff ;  /* 0xffffffff00047882 */ /* 0x000fc60000000000 */
[----:B------:R-:W-:Y:S05]  /*244c0*/  BRA.DIV UR4, `(.L_x_1709) ;  /* 0x0000002e04487947 */ /* 0x000fea000b800000 */
[----:B------:R-:W-:-:S13]  /*244d0*/  ELECT P6, URZ, PT ;  /* 0x00000000003f782f */ /* 0x000fda00038c0000 */
.L_x_1879:
[----:B------:R-:W-:Y:S05]  /*244e0*/  @!P6 BRA `(.L_x_1316) ;  /* 0x000000000084e947 */ /* 0x000fea0003800000 */
[----:B------:R-:W-:-:S06]  /*244f0*/  ULOP3.LUT UR4, UR36, 0x2, URZ, 0xfc, !UPT ;  /* 0x0000000224047892 */ /* 0x000fcc000f8efc3f */
[----:B---3--:R-:W-:-:S05]  /*24500*/  IMAD.U32 R2, RZ, RZ, UR4 ;  /* 0x00000004ff027e24 */ /* 0x008fca000f8e00ff */
[----:B------:R-:W-:-:S13]  /*24510*/  ISETP.NE.AND P2, PT, R2, 0x3, PT ;  /* 0x000000030200780c */ /* 0x000fda0003f45270 */
[----:B------:R-:W-:Y:S05]  /*24520*/  @!P2 BRA `(.L_x_1710) ;  /* 0x000000000004a947 */ /* 0x000fea0003800000 */
[----:B------:R-:W-:Y:S01]  /*24530*/  BPT.TRAP 0x1 ;  /* 0x000000040000795c */ /* 0x000fe20000300000 */
.L_x_1710:
[----:B-1----:R-:W3:Y:S04]  /*24540*/  LDL R3, [R1] ;  /* 0x0000000001037983 */ /* 0x002ee80000100800 */
[----:B------:R-:W4:Y:S01]  /*24550*/  LDL.LU R7, [R1+0x8] ;  /* 0x0000080001077983 */ /* 0x000f220000300800 */
[----:B------:R-:W-:-:S04]  /*24560*/  VIADD R2, R0, 0x28840 ;  /* 0x0002884000027836 */ /* 0x000fc80000000000 */
[C---:B---3--:R-:W-:Y:S02]  /*24570*/  IMAD R6, R3.reuse, 0x8, R2 ;  /* 0x0000000803067824 */ /* 0x048fe400078e0202 */
[----:B------:R-:W-:Y:S01]  /*24580*/  VIADD R3, R3, 0x1 ;  /* 0x0000000103037836 */ /* 0x000fe20000000000 */
[----:B----4-:R-:W-:-:S04]  /*24590*/  SHF.L.U32 R5, R7, 0x1f, RZ ;  /* 0x0000001f07057819 */ /* 0x010fc800000006ff */
[C---:B------:R-:W-:Y:S01]  /*245a0*/  ISETP.NE.AND P1, PT, R3.reuse, 0x2, PT ;  /* 0x000000020300780c */ /* 0x040fe20003f25270 */
[----:B------:R-:W1:Y:S03]  /*245b0*/  SYNCS.PHASECHK.TRANS64.TRYWAIT P0, [R6+URZ], R5 ;  /* 0x00000005060075a7 */ /* 0x000e66000800017f */
[----:B------:R-:W-:Y:S02]  /*245c0*/  SEL R4, RZ, 0x1, P1 ;  /* 0x00000001ff047807 */ /* 0x000fe40000800000 */
[----:B------:R-:W-:Y:S02]  /*245d0*/  SEL R3, R3, RZ, P1 ;  /* 0x000000ff03037207 */ /* 0x000fe40000800000 */
[----:B------:R-:W-:Y:S02]  /*245e0*/  LOP3.LUT R4, R7, R4, RZ, 0x3c, !PT ;  /* 0x0000000407047212 */ /* 0x000fe400078e3cff */
[----:B------:R-:W-:-:S02]  /*245f0*/  LEA R7, R3, R2, 0x3 ;  /* 0x0000000203077211 */ /* 0x000fc400078e18ff */
[----:B------:R-:W-:Y:S01]  /*24600*/  SHF.L.U32 R2, R4, 0x1f, RZ ;  /* 0x0000001f04027819 */ /* 0x000fe200000006ff */
[----:B-1----:R-:W-:Y:S06]  /*24610*/  @!P0 BRA `(.L_x_1711) ;  /* 0x0000002c00148947 */ /* 0x002fec0003800000 */
.L_x_1880:
[----:B------:R-:W3:Y:S02]  /*24620*/  SYNCS.PHASECHK.TRANS64.TRYWAIT P0, [R7+URZ], R2 ;  /* 0x00000002070075a7 */ /* 0x000ee4000800017f */
[----:B---3--:R-:W-:Y:S05]  /*24630*/  @!P0 BRA `(.L_x_1712) ;  /* 0x0000002c00208947 */ /* 0x008fea0003800000 */
.L_x_1881:
[----:B------:R-:W-:Y:S05]  /*24640*/  @!P2 BRA `(.L_x_1713) ;  /* 0x000000000004a947 */ /* 0x000fea0003800000 */
[----:B------:R-:W-:Y:S01]  /*24650*/  BPT.TRAP 0x1 ;  /* 0x000000040000795c */ /* 0x000fe20000300000 */
.L_x_1713:
[----:B------:R-:W4:Y:S01]  /*24660*/  LDL.LU R4, [R1] ;  /* 0x0000000001047983 */ /* 0x000f220000300800 */
[----:B------:R-:W-:-:S04]  /*24670*/  VIADD R0, R0, 0x28860 ;  /* 0x0002886000007836 */ /* 0x000fc80000000000 */
[----:B----4-:R-:W-:-:S04]  /*24680*/  IMAD R4, R4, 0x8, R0 ;  /* 0x0000000804047824 */ /* 0x010fc800078e0200 */
[----:B------:R-:W4:Y:S02]  /*24690*/  SYNCS.PHASECHK.TRANS64.TRYWAIT P0, [R4+URZ], R5 ;  /* 0x00000005040075a7 */ /* 0x000f24000800017f */
[----:B----4-:R-:W-:Y:S05]  /*246a0*/  @!P0 BRA `(.L_x_1714) ;  /* 0x0000002c00188947 */ /* 0x010fea0003800000 */
.L_x_1882:
[----:B------:R-:W-:-:S07]  /*246b0*/  IMAD R3, R3, 0x8, R0 ;  /* 0x0000000803037824 */ /* 0x000fce00078e0200 */
.L_x_1715:
[----:B------:R0:W0:Y:S02]  /*246c0*/  SYNCS.PHASECHK.TRANS64.TRYWAIT P0, [R3+URZ], R2 ;  /* 0x00000002030075a7 */ /* 0x000024000800017f */
[----:B0-----:R-:W-:Y:S05]  /*246d0*/  @!P0 NANOSLEEP.SYNCS 0x989680 ;  /* 0x009896800000895d */ /* 0x001fea0003900000 */
[----:B------:R-:W0:Y:S02]  /*246e0*/  @!P0 SYNCS.PHASECHK.TRANS64 P0, [R3+URZ], R2 ;  /* 0x00000002030085a7 */ /* 0x000e24000800007f */
[----:B0-----:R-:W-:Y:S05]  /*246f0*/  @!P0 BRA `(.L_x_1715) ;  /* 0xfffffffc00f08947 */ /* 0x001fea000383ffff */
.L_x_1316:
[----:B------:R-:W-:Y:S05]  /*24700*/  BSYNC B7 ;  /* 0x0000000000077941 */ /* 0x000fea0003800000 */
.L_x_1313:
[----:B------:R-:W-:Y:S05]  /*24710*/  EXIT ;  /* 0x000000000000794d */ /* 0x000fea0003800000 */
.L_x_1346:
[----:B0-----:R0:W1:Y:S02]  /*24720*/  SYNCS.PHASECHK.TRANS64.TRYWAIT P6, [R103+URZ+0x28890], R124 ;  /* 0x0288907c670075a7 */ /* 0x00106400080c017f */
[----:B-1----:R-:W-:Y:S05]  /*24730*/  @!P6 NANOSLEEP.SYNCS 0x989680 ;  /* 0x009896800000e95d */ /* 0x002fea0003900000 */
[----:B------:R-:W1:Y:S02]  /*24740*/  @!P6 SYNCS.PHASECHK.TRANS64 P6, [R103+URZ+0x28890], R124 ;  /* 0x0288907c6700e5a7 */ /* 0x000e6400080c007f */
[----:B-1----:R-:W-:Y:S05]  /*24750*/  @!P6 BRA `(.L_x_1346) ;  /* 0xfffffffc00f0e947 */ /* 0x002fea000383ffff */
[----:B------:R-:W-:Y:S05]  /*24760*/  BRA `(.L_x_1716) ;  /* 0xfffffdec00007947 */ /* 0x000fea000383ffff */
.L_x_1382:
[----:B0-----:R0:W1:Y:S02]  /*24770*/  SYNCS.PHASECHK.TRANS64.TRYWAIT P4, [R103+URZ+0x28890], R124 ;  /* 0x0288907c670075a7 */ /* 0x001064000808017f */
[----:B-1----:R-:W-:Y:S05]  /*24780*/  @!P4 NANOSLEEP.SYNCS 0x989680 ;  /* 0x009896800000c95d */ /* 0x002fea0003900000 */
[----:B------:R-:W1:Y:S02]  /*24790*/  @!P4 SYNCS.PHASECHK.TRANS64 P4, [R103+URZ+0x28890], R124 ;  /* 0x0288907c6700c5a7 */ /* 0x000e64000808007f */
[----:B-1----:R-:W-:Y:S05]  /*247a0*/  @!P4 BRA `(.L_x_1382) ;  /* 0xfffffffc00f0c947 */ /* 0x002fea000383ffff */
[----:B------:R-:W-:Y:S05]  /*247b0*/  BRA `(.L_x_1717) ;  /* 0xfffffe1000507947 */ /* 0x000fea000383ffff */
.L_x_1399:
[----:B0-----:R0:W1:Y:S02]  /*247c0*/  SYNCS.PHASECHK.TRANS64.TRYWAIT P3, [R103+URZ+0x28890], R124 ;  /* 0x0288907c670075a7 */ /* 0x001064000806017f */
[----:B-1----:R-:W-:Y:S05]  /*247d0*/  @!P3 NANOSLEEP.SYNCS 0x989680 ;  /* 0x009896800000b95d */ /* 0x002fea0003900000 */
[----:B------:R-:W1:Y:S02]  /*247e0*/  @!P3 SYNCS.PHASECHK.TRANS64 P3, [R103+URZ+0x28890], R124 ;  /* 0x0288907c6700b5a7 */ /* 0x000e64000806007f */
[----:B-1----:R-:W-:Y:S05]  /*247f0*/  @!P3 BRA `(.L_x_1399) ;  /* 0xfffffffc00f0b947 */ /* 0x002fea000383ffff */
[----:B------:R-:W-:Y:S05]  /*24800*/  BRA `(.L_x_1718) ;  /* 0xfffffe30007c7947 */ /* 0x000fea000383ffff */
.L_x_1409:
[----:B--2---:R2:W3:Y:S02]  /*24810*/  SYNCS.PHASECHK.TRANS64.TRYWAIT P0, [R103+URZ+0x288b0], R124 ;  /* 0x0288b07c670075a7 */ /* 0x0044e4000800017f */
[----:B---3--:R-:W-:Y:S05]  /*24820*/  @!P0 NANOSLEEP.SYNCS 0x989680 ;  /* 0x009896800000895d */ /* 0x008fea0003900000 */
[----:B------:R-:W3:Y:S02]  /*24830*/  @!P0 SYNCS.PHASECHK.TRANS64 P0, [R103+URZ+0x288b0], R124 ;  /* 0x0288b07c670085a7 */ /* 0x000ee4000800007f */
[----:B---3--:R-:W-:Y:S05]  /*24840*/  @!P0 BRA `(.L_x_1409) ;  /* 0xfffffffc00f08947 */ /* 0x008fea000383ffff */
[----:B------:R-:W-:Y:S05]  /*24850*/  BRA `(.L_x_1719) ;  /* 0xfffffe3800187947 */ /* 0x000fea000383ffff */
.L_x_1429:
[----:B------:R-:W-:Y:S01]  /*24860*/  BSSY B0, `(.L_x_1720) ;  /* 0x0000008000007945 */ /* 0x000fe20003800000 */
[----:B------:R-:W-:Y:S01]  /*24870*/  IMAD.MOV.U32 R13, RZ, RZ, R227 ;  /* 0x000000ffff0d7224 */ /* 0x000fe200078e00e3 */
[----:B------:R-:W-:Y:S01]  /*24880*/  MOV R11, 0x1f ;  /* 0x0000001f000b7802 */ /* 0x000fe20000000f00 */
[----:B------:R-:W-:Y:S02]  /*24890*/  IMAD.MOV.U32 R12, RZ, RZ, RZ ;  /* 0x000000ffff0c7224 */ /* 0x000fe400078e00ff */
[----:B------:R-:W-:-:S07]  /*248a0*/  IMAD.MOV.U32 R15, RZ, RZ, -0x1 ;  /* 0xffffffffff0f7424 */ /* 0x000fce00078e00ff */
[----:B-----5:R-:W-:Y:S05]  /*248b0*/  WARPSYNC.COLLECTIVE R15, `(.L_x_1721) ;  /* 0x000000000f087348 */ /* 0x020fea0003c00000 */
[----:B------:R0:W1:Y:S02]  /*248c0*/  SHFL.IDX P6, R14, R13, R12, R11 ;  /* 0x0000000c0d0e7389 */ /* 0x00006400000c000b */
[----:B01---5:R-:W-:Y:S01]  /*248d0*/  ENDCOLLECTIVE ;  /* 0x000000000000791b */ /* 0x023fe20003800000 */
.L_x_1721:
[----:B------:R-:W-:Y:S05]  /*248e0*/  BSYNC B0 ;  /* 0x0000000000007941 */ /* 0x000fea0003800000 */
.L_x_1720:
[----:B------:R-:W-:Y:S01]  /*248f0*/  IMAD.MOV.U32 R196, RZ, RZ, R14 ;  /* 0x000000ffffc47224 */ /* 0x000fe200078e000e */
[----:B------:R-:W-:Y:S06]  /*24900*/  BRA `(.L_x_1722) ;  /* 0xfffffe4400107947 */ /* 0x000fec000383ffff */
.L_x_1447:
[----:B------:R-:W-:Y:S01]  /*24910*/  BSSY B1, `(.L_x_1723) ;  /* 0x0000008000017945 */ /* 0x000fe20003800000 */
[----:B------:R-:W-:Y:S01]  /*24920*/  IMAD.MOV.U32 R13, RZ, RZ, R5 ;  /* 0x000000ffff0d7224 */ /* 0x000fe200078e0005 */
[----:B------:R-:W-:Y:S01]  /*24930*/  MOV R15, 0xffffffff ;  /* 0xffffffff000f7802 */ /* 0x000fe20000000f00 */
[----:B------:R-:W-:Y:S02]  /*24940*/  IMAD.MOV.U32 R12, RZ, RZ, RZ ;  /* 0x000000ffff0c7224 */ /* 0x000fe400078e00ff */
[----:B------:R-:W-:-:S07]  /*24950*/  IMAD.MOV.U32 R11, RZ, RZ, 0x181f ;  /* 0x0000181fff0b7424 */ /* 0x000fce00078e00ff */
[----:B01---5:R-:W-:Y:S05]  /*24960*/  WARPSYNC.COLLECTIVE R15, `(.L_x_1724) ;  /* 0x000000000f087348 */ /* 0x023fea0003c00000 */
[----:B------:R2:W3:Y:S02]  /*24970*/  SHFL.IDX P6, R14, R13, R12, R11 ;  /* 0x0000000c0d0e7389 */ /* 0x0004e400000c000b */
[----:B0123-5:R-:W-:Y:S01]  /*24980*/  ENDCOLLECTIVE ;  /* 0x000000000000791b */ /* 0x02ffe20003800000 */
.L_x_1724:
[----:B------:R-:W-:Y:S05]  /*24990*/  BSYNC B1 ;  /* 0x0000000000017941 */ /* 0x000fea0003800000 */
.L_x_1723:
[----:B------:R-:W-:Y:S05]  /*249a0*/  BRA `(.L_x_1725) ;  /* 0xfffffe5400907947 */ /* 0x000fea000383ffff */
.L_x_1448:
[----:B------:R-:W-:Y:S01]  /*249b0*/  BSSY B1, `(.L_x_1726) ;  /* 0x0000008000017945 */ /* 0x000fe20003800000 */
[----:B------:R-:W-:Y:S02]  /*249c0*/  IMAD.MOV.U32 R13, RZ, RZ, R4 ;  /* 0x000000ffff0d7224 */ /* 0x000fe400078e0004 */
[----:B------:R-:W-:Y:S02]  /*249d0*/  IMAD.MOV.U32 R12, RZ, RZ, RZ ;  /* 0x000000ffff0c7224 */ /* 0x000fe400078e00ff */
[----:B------:R-:W-:Y:S02]  /*249e0*/  IMAD.MOV.U32 R11, RZ, RZ, 0x181f ;  /* 0x0000181fff0b7424 */ /* 0x000fe400078e00ff */
[----:B------:R-:W-:-:S07]  /*249f0*/  IMAD.MOV.U32 R15, RZ, RZ, -0x1 ;  /* 0xffffffffff0f7424 */ /* 0x000fce00078e00ff */
[----:B01---5:R-:W-:Y:S05]  /*24a00*/  WARPSYNC.COLLECTIVE R15, `(.L_x_1727) ;  /* 0x000000000f087348 */ /* 0x023fea0003c00000 */
[----:B------:R2:W3:Y:S02]  /*24a10*/  SHFL.IDX P6, R14, R13, R12, R11 ;  /* 0x0000000c0d0e7389 */ /* 0x0004e400000c000b */
[----:B0123-5:R-:W-:Y:S01]  /*24a20*/  ENDCOLLECTIVE ;  /* 0x000000000000791b */ /* 0x02ffe20003800000 */
.L_x_1727:
[----:B------:R-:W-:Y:S05]  /*24a30*/  BSYNC B1 ;  /* 0x0000000000017941 */ /* 0x000fea0003800000 */
.L_x_1726:
[----:B------:R-:W-:Y:S05]  /*24a40*/  BRA `(.L_x_1728) ;  /* 0xfffffe5400707947 */ /* 0x000fea000383ffff */
.L_x_1449:
[----:B------:R-:W-:Y:S01]  /*24a50*/  BSSY B1, `(.L_x_1729) ;  /* 0x0000008000017945 */ /* 0x000fe20003800000 */
[----:B------:R-:W-:Y:S01]  /*24a60*/  IMAD.MOV.U32 R13, RZ, RZ, R3 ;  /* 0x000000ffff0d7224 */ /* 0x000fe200078e0003 */
[----:B------:R-:W-:Y:S01]  /*24a70*/  MOV R12, RZ ;  /* 0x000000ff000c7202 */ /* 0x000fe20000000f00 */
[----:B------:R-:W-:Y:S02]  /*24a80*/  IMAD.MOV.U32 R11, RZ, RZ, 0x181f ;  /* 0x0000181fff0b7424 */ /* 0x000fe400078e00ff */
[----:B------:R-:W-:-:S07]  /*24a90*/  IMAD.MOV.U32 R15, RZ, RZ, -0x1 ;  /* 0xffffffffff0f7424 */ /* 0x000fce00078e00ff */
[----:B01---5:R-:W-:Y:S05]  /*24aa0*/  WARPSYNC.COLLECTIVE R15, `(.L_x_1730) ;  /* 0x000000000f087348 */ /* 0x023fea0003c00000 */
[----:B------:R2:W3:Y:S02]  /*24ab0*/  SHFL.IDX P6, R14, R13, R12, R11 ;  /* 0x0000000c0d0e7389 */ /* 0x0004e400000c000b */
[----:B0123-5:R-:W-:Y:S01]  /*24ac0*/  ENDCOLLECTIVE ;  /* 0x000000000000791b */ /* 0x02ffe20003800000 */
.L_x_1730:
[----:B------:R-:W-:Y:S05]  /*24ad0*/  BSYNC B1 ;  /* 0x0000000000017941 */ /* 0x000fea0003800000 */
.L_x_1729:
[----:B------:R-:W-:Y:S05]  /*24ae0*/  BRA `(.L_x_1731) ;  /* 0xfffffe5400507947 */ /* 0x000fea000383ffff */
.L_x_1450:
        /* <DEDUP_REMOVED lines=8> */
.L_x_1733:
[----:B------:R-:W-:Y:S05]  /*24b70*/  BSYNC B1 ;  /* 0x0000000000017941 */ /* 0x000fea0003800000 */
.L_x_1732:
[----:B------:R-:W-:Y:S05]  /*24b80*/  BRA `(.L_x_1734) ;  /* 0xfffffe5400307947 */ /* 0x000fea000383ffff */
.L_x_1451:
[----:B------:R-:W-:Y:S01]  /*24b90*/  BSSY B1, `(.L_x_1735) ;  /* 0x0000008000017945 */ /* 0x000fe20003800000 */
[----:B------:R-:W-:Y:S02]  /*24ba0*/  IMAD.MOV.U32 R13, RZ, RZ, R5 ;  /* 0x000000ffff0d7224 */ /* 0x000fe400078e0005 */
[----:B------:R-:W-:Y:S02]  /*24bb0*/  IMAD.MOV.U32 R12, RZ, RZ, 0x1 ;  /* 0x00000001ff0c7424 */ /* 0x000fe400078e00ff */
[----:B------:R-:W-:Y:S02]  /*24bc0*/  IMAD.MOV.U32 R11, RZ, RZ, 0x181f ;  /* 0x0000181fff0b7424 */ /* 0x000fe400078e00ff */
[----:B------:R-:W-:-:S07]  /*24bd0*/  IMAD.MOV.U32 R15, RZ, RZ, -0x1 ;  /* 0xffffffffff0f7424 */ /* 0x000fce00078e00ff */
[----:B01---5:R-:W-:Y:S05]  /*24be0*/  WARPSYNC.COLLECTIVE R15, `(.L_x_1736) ;  /* 0x000000000f087348 */ /* 0x023fea0003c00000 */
[----:B------:R2:W3:Y:S02]  /*24bf0*/  SHFL.IDX P6, R14, R13, R12, R11 ;  /* 0x0000000c0d0e7389 */ /* 0x0004e400000c000b */
[----:B0123-5:R-:W-:Y:S01]  /*24c00*/  ENDCOLLECTIVE ;  /* 0x000000000000791b */ /* 0x02ffe20003800000 */
.L_x_1736:
[----:B------:R-:W-:Y:S05]  /*24c10*/  BSYNC B1 ;  /* 0x0000000000017941 */ /* 0x000fea0003800000 */
.L_x_1735:
[----:B------:R-:W-:Y:S05]  /*24c20*/  BRA `(.L_x_1737) ;  /* 0xfffffe5400107947 */ /* 0x000fea000383ffff */
.L_x_1452:
[----:B------:R-:W-:Y:S01]  /*24c30*/  BSSY B1, `(.L_x_1738) ;  /* 0x0000008000017945 */ /* 0x000fe20003800000 */
[----:B------:R-:W-:Y:S01]  /*24c40*/  IMAD.MOV.U32 R13, RZ, RZ, R4 ;  /* 0x000000ffff0d7224 */ /* 0x000fe200078e0004 */
[----:B------:R-:W-:Y:S01]  /*24c50*/  MOV R12, 0x1 ;  /* 0x00000001000c7802 */ /* 0x000fe20000000f00 */
[----:B------:R-:W-:Y:S02]  /*24c60*/  IMAD.MOV.U32 R11, RZ, RZ, 0x181f ;  /* 0x0000181fff0b7424 */ /* 0x000fe400078e00ff */
[----:B------:R-:W-:-:S07]  /*24c70*/  IMAD.MOV.U32 R15, RZ, RZ, -0x1 ;  /* 0xffffffffff0f7424 */ /* 0x000fce00078e00ff */
[----:B01---5:R-:W-:Y:S05]  /*24c80*/  WARPSYNC.COLLECTIVE R15, `(.L_x_1739) ;  /* 0x000000000f087348 */ /* 0x023fea0003c00000 */
[----:B------:R2:W3:Y:S02]  /*24c90*/  SHFL.IDX P6, R14, R13, R12, R11 ;  /* 0x0000000c0d0e7389 */ /* 0x0004e400000c000b */
[----:B0123-5:R-:W-:Y:S01]  /*24ca0*/  ENDCOLLECTIVE ;  /* 0x000000000000791b */ /* 0x02ffe20003800000 */
.L_x_1739:
[----:B------:R-:W-:Y:S05]  /*24cb0*/  BSYNC B1 ;  /* 0x0000000000017941 */ /* 0x000fea0003800000 */
.L_x_1738:
[----:B------:R-:W-:Y:S05]  /*24cc0*/  BRA `(.L_x_1740) ;  /* 0xfffffe5000f07947 */ /* 0x000fea000383ffff */
.L_x_1453:
[----:B------:R-:W-:Y:S01]  /*24cd0*/  BSSY B1, `(.L_x_1741) ;  /* 0x0000008000017945 */ /* 0x000fe20003800000 */
[----:B------:R-:W-:Y:S01]  /*24ce0*/  IMAD.MOV.U32 R13, RZ, RZ, R3 ;  /* 0x000000ffff0d7224 */ /* 0x000fe200078e0003 */
[----:B------:R-:W-:Y:S01]  /*24cf0*/  MOV R15, 0xffffffff ;  /* 0xffffffff000f7802 */ /* 0x000fe20000000f00 */
[----:B------:R-:W-:Y:S02]  /*24d00*/  IMAD.MOV.U32 R12, RZ, RZ, 0x1 ;  /* 0x00000001ff0c7424 */ /* 0x000fe400078e00ff */
[----:B------:R-:W-:-:S07]  /*24d10*/  IMAD.MOV.U32 R11, RZ, RZ, 0x181f ;  /* 0x0000181fff0b7424 */ /* 0x000fce00078e00ff */
[----:B01---5:R-:W-:Y:S05]  /*24d20*/  WARPSYNC.COLLECTIVE R15, `(.L_x_1742) ;  /* 0x000000000f087348 */ /* 0x023fea0003c00000 */
[----:B------:R2:W3:Y:S02]  /*24d30*/  SHFL.IDX P6, R14, R13, R12, R11 ;  /* 0x0000000c0d0e7389 */ /* 0x0004e400000c000b */
[----:B0123-5:R-:W-:Y:S01]  /*24d40*/  ENDCOLLECTIVE ;  /* 0x000000000000791b */ /* 0x02ffe20003800000 */
.L_x_1742:
[----:B------:R-:W-:Y:S05]  /*24d50*/  BSYNC B1 ;  /* 0x0000000000017941 */ /* 0x000fea0003800000 */
.L_x_1741:
[----:B------:R-:W-:Y:S05]  /*24d60*/  BRA `(.L_x_1743) ;  /* 0xfffffe5000d07947 */ /* 0x000fea000383ffff */
.L_x_1454:
        /* <DEDUP_REMOVED lines=8> */
.L_x_1745:
[----:B------:R-:W-:Y:S05]  /*24df0*/  BSYNC B1 ;  /* 0x0000000000017941 */ /* 0x000fea0003800000 */
.L_x_1744:
[----:B------:R-:W-:Y:S05]  /*24e00*/  BRA `(.L_x_1746) ;  /* 0xfffffe5000b07947 */ /* 0x000fea000383ffff */
.L_x_1455:
        /* <DEDUP_REMOVED lines=8> */
.L_x_1748:
[----:B------:R-:W-:Y:S05]  /*24e90*/  BSYNC B1 ;  /* 0x0000000000017941 */ /* 0x000fea0003800000 */
.L_x_1747:
[----:B------:R-:W-:Y:S05]  /*24ea0*/  BRA `(.L_x_1749) ;  /* 0xfffffe5000907947 */ /* 0x000fea000383ffff */
.L_x_1456:
        /* <DEDUP_REMOVED lines=8> */
.L_x_1751:
[----:B------:R-:W-:Y:S05]  /*24f30*/  BSYNC B1 ;  /* 0x0000000000017941 */ /* 0x000fea0003800000 */
.L_x_1750:
[----:B------:R-:W-:Y:S05]  /*24f40*/  BRA `(.L_x_1752) ;  /* 0xfffffe5000707947 */ /* 0x000fea000383ffff */
.L_x_1457:
        /* <DEDUP_REMOVED lines=8> */
.L_x_1754:
[----:B------:R-:W-:Y:S05]  /*24fd0*/  BSYNC B1 ;  /* 0x0000000000017941 */ /* 0x000fea0003800000 */
.L_x_1753:
[----:B------:R-:W-:Y:S05]  /*24fe0*/  BRA `(.L_x_1755) ;  /* 0xfffffe5000507947 */ /* 0x000fea000383ffff */
.L_x_1458:
        /* <DEDUP_REMOVED lines=8> */
.L_x_1757:
[----:B------:R-:W-:Y:S05]  /*25070*/  BSYNC B1 ;  /* 0x0000000000017941 */ /* 0x000fea0003800000 */
.L_x_1756:
[----:B------:R-:W-:Y:S05]  /*25080*/  BRA `(.L_x_1758) ;  /* 0xfffffe5000307947 */ /* 0x000fea000383ffff */
.L_x_1459:
        /* <DEDUP_REMOVED lines=8> */
.L_x_1760:
[----:B------:R-:W-:Y:S05]  /*25110*/  BSYNC B1 ;  /* 0x0000000000017941 */ /* 0x000fea0003800000 */
.L_x_1759:
[----:B------:R-:W-:Y:S05]  /*25120*/  BRA `(.L_x_1761) ;  /* 0xfffffe5000107947 */ /* 0x000fea000383ffff */
.L_x_1460:
        /* <DEDUP_REMOVED lines=8> */
.L_x_1763:
[----:B------:R-:W-:Y:S05]  /*251b0*/  BSYNC B1 ;  /* 0x0000000000017941 */ /* 0x000fea0003800000 */
.L_x_1762:
[----:B------:R-:W-:Y:S05]  /*251c0*/  BRA `(.L_x_1764) ;  /* 0xfffffe4c00f47947 */ /* 0x000fea000383ffff */
.L_x_1461:
        /* <DEDUP_REMOVED lines=8> */
.L_x_1766:
[----:B------:R-:W-:Y:S05]  /*25250*/  BSYNC B1 ;  /* 0x0000000000017941 */ /* 0x000fea0003800000 */
.L_x_1765:
[----:B------:R-:W-:Y:S05]  /*25260*/  BRA `(.L_x_1767) ;  /* 0xfffffe4c00d87947 */ /* 0x000fea000383ffff */
.L_x_1462:
        /* <DEDUP_REMOVED lines=8> */
.L_x_1769:
[----:B------:R-:W-:Y:S05]  /*252f0*/  BSYNC B1 ;  /* 0x0000000000017941 */ /* 0x000fea0003800000 */
.L_x_1768:
[----:B------:R-:W-:Y:S05]  /*25300*/  BRA `(.L_x_1770) ;  /* 0xfffffe4c00bc7947 */ /* 0x000fea000383ffff */
.L_x_1464:
[----:B--2---:R2:W3:Y:S02]  /*25310*/  SYNCS.PHASECHK.TRANS64.TRYWAIT P4, [R2+URZ+0x28800], R3 ;  /* 0x02880003020075a7 */ /* 0x0044e4000808017f */
[----:B---3--:R-:W-:Y:S05]  /*25320*/  @!P4 NANOSLEEP.SYNCS 0x989680 ;  /* 0x009896800000c95d */ /* 0x008fea0003900000 */
[----:B------:R-:W3:Y:S02]  /*25330*/  @!P4 SYNCS.PHASECHK.TRANS64 P4, [R2+URZ+0x28800], R3 ;  /* 0x028800030200c5a7 */ /* 0x000ee4000808007f */
[----:B---3--:R-:W-:Y:S05]  /*25340*/  @!P4 BRA `(.L_x_1464) ;  /* 0xfffffffc00f0c947 */ /* 0x008fea000383ffff */
[----:B------:R-:W-:Y:S05]  /*25350*/  BRA `(.L_x_1771) ;  /* 0xfffffe5000207947 */ /* 0x000fea000383ffff */
.L_x_1480:
[----:B------:R-:W-:Y:S01]  /*25360*/  BSSY B1, `(.L_x_1772) ;  /* 0x0000008000017945 */ /* 0x000fe20003800000 */
[----:B------:R-:W-:Y:S02]  /*25370*/  IMAD.MOV.U32 R13, RZ, RZ, R9 ;  /* 0x000000ffff0d7224 */ /* 0x000fe400078e0009 */
[----:B------:R-:W-:Y:S02]  /*25380*/  IMAD.MOV.U32 R12, RZ, RZ, RZ ;  /* 0x000000ffff0c7224 */ /* 0x000fe400078e00ff */
[----:B------:R-:W-:Y:S02]  /*25390*/  IMAD.MOV.U32 R11, RZ, RZ, 0x181f ;  /* 0x0000181fff0b7424 */ /* 0x000fe400078e00ff */
[----:B------:R-:W-:-:S07]  /*253a0*/  IMAD.MOV.U32 R15, RZ, RZ, -0x1 ;  /* 0xffffffffff0f7424 */ /* 0x000fce00078e00ff */
[----:B0----5:R-:W-:Y:S05]  /*253b0*/  WARPSYNC.COLLECTIVE R15, `(.L_x_1773) ;  /* 0x000000000f087348 */ /* 0x021fea0003c00000 */
[----:B------:R1:W2:Y:S02]  /*253c0*/  SHFL.IDX P6, R14, R13, R12, R11 ;  /* 0x0000000c0d0e7389 */ /* 0x0002a400000c000b */
[----:B012--5:R-:W-:Y:S01]  /*253d0*/  ENDCOLLECTIVE ;  /* 0x000000000000791b */ /* 0x027fe20003800000 */
.L_x_1773:
[----:B------:R-:W-:Y:S05]  /*253e0*/  BSYNC B1 ;  /* 0x0000000000017941 */ /* 0x000fea0003800000 */
.L_x_1772:
[----:B------:R-:W-:Y:S05]  /*253f0*/  BRA `(.L_x_1774) ;  /* 0xfffffe6c00987947 */ /* 0x000fea000383ffff */
.L_x_1481:
[----:B------:R-:W-:Y:S01]  /*25400*/  BSSY B1, `(.L_x_1775) ;  /* 0x0000008000017945 */ /* 0x000fe20003800000 */
[----:B------:R-:W-:Y:S01]  /*25410*/  IMAD.MOV.U32 R13, RZ, RZ, R8 ;  /* 0x000000ffff0d7224 */ /* 0x000fe200078e0008 */
[----:B------:R-:W-:Y:S01]  /*25420*/  MOV R12, RZ ;  /* 0x000000ff000c7202 */ /* 0x000fe20000000f00 */
[----:B------:R-:W-:Y:S02]  /*25430*/  IMAD.MOV.U32 R11, RZ, RZ, 0x181f ;  /* 0x0000181fff0b7424 */ /* 0x000fe400078e00ff */
[----:B------:R-:W-:-:S07]  /*25440*/  IMAD.MOV.U32 R15, RZ, RZ, -0x1 ;  /* 0xffffffffff0f7424 */ /* 0x000fce00078e00ff */
[----:B0----5:R-:W-:Y:S05]  /*25450*/  WARPSYNC.COLLECTIVE R15, `(.L_x_1776) ;  /* 0x000000000f087348 */ /* 0x021fea0003c00000 */
[----:B------:R1:W2:Y:S02]  /*25460*/  SHFL.IDX P6, R14, R13, R12, R11 ;  /* 0x0000000c0d0e7389 */ /* 0x0002a400000c000b */
[----:B012--5:R-:W-:Y:S01]  /*25470*/  ENDCOLLECTIVE ;  /* 0x000000000000791b */ /* 0x027fe20003800000 */
.L_x_1776:
[----:B------:R-:W-:Y:S05]  /*25480*/  BSYNC B1 ;  /* 0x0000000000017941 */ /* 0x000fea0003800000 */
.L_x_1775:
[----:B------:R-:W-:Y:S05]  /*25490*/  BRA `(.L_x_1777) ;  /* 0xfffffe6c00787947 */ /* 0x000fea000383ffff */
.L_x_1482:
[----:B------:R-:W-:Y:S01]  /*254a0*/  BSSY B1, `(.L_x_1778) ;  /* 0x0000008000017945 */ /* 0x000fe20003800000 */
[----:B------:R-:W-:Y:S01]  /*254b0*/  IMAD.MOV.U32 R13, RZ, RZ, R3 ;  /* 0x000000ffff0d7224 */ /* 0x000fe200078e0003 */
[----:B------:R-:W-:Y:S01]  /*254c0*/  MOV R15, 0xffffffff ;  /* 0xffffffff000f7802 */ /* 0x000fe20000000f00 */
[----:B------:R-:W-:Y:S02]  /*254d0*/  IMAD.MOV.U32 R12, RZ, RZ, RZ ;  /* 0x000000ffff0c7224 */ /* 0x000fe400078e00ff */
[----:B------:R-:W-:-:S07]  /*254e0*/  IMAD.MOV.U32 R11, RZ, RZ, 0x181f ;  /* 0x0000181fff0b7424 */ /* 0x000fce00078e00ff */
[----:B0----5:R-:W-:Y:S05]  /*254f0*/  WARPSYNC.COLLECTIVE R15, `(.L_x_1779) ;  /* 0x000000000f087348 */ /* 0x021fea0003c00000 */
[----:B------:R1:W2:Y:S02]  /*25500*/  SHFL.IDX P6, R14, R13, R12, R11 ;  /* 0x0000000c0d0e7389 */ /* 0x0002a400000c000b */
[----:B012--5:R-:W-:Y:S01]  /*25510*/  ENDCOLLECTIVE ;  /* 0x000000000000791b */ /* 0x027fe20003800000 */
.L_x_1779:
[----:B------:R-:W-:Y:S05]  /*25520*/  BSYNC B1 ;  /* 0x0000000000017941 */ /* 0x000fea0003800000 */
.L_x_1778:
[----:B------:R-:W-:Y:S05]  /*25530*/  BRA `(.L_x_1780) ;  /* 0xfffffe6c00587947 */ /* 0x000fea000383ffff */
.L_x_1483:
        /* <DEDUP_REMOVED lines=8> */
.L_x_1782:
[----:B------:R-:W-:Y:S05]  /*255c0*/  BSYNC B1 ;  /* 0x0000000000017941 */ /* 0x000fea0003800000 */
.L_x_1781:
[----:B------:R-:W-:Y:S05]  /*255d0*/  BRA `(.L_x_1783) ;  /* 0xfffffe6c00387947 */ /* 0x000fea000383ffff */
.L_x_1484:
[----:B------:R-:W-:Y:S01]  /*255e0*/  BSSY B1, `(.L_x_1784) ;  /* 0x0000008000017945 */ /* 0x000fe20003800000 */
[----:B------:R-:W-:Y:S01]  /*255f0*/  IMAD.MOV.U32 R13, RZ, RZ, R9 ;  /* 0x000000ffff0d7224 */ /* 0x000fe200078e0009 */
[----:B------:R-:W-:Y:S01]  /*25600*/  MOV R12, 0x1 ;  /* 0x00000001000c7802 */ /* 0x000fe20000000f00 */
[----:B------:R-:W-:Y:S02]  /*25610*/  IMAD.MOV.U32 R11, RZ, RZ, 0x181f ;  /* 0x0000181fff0b7424 */ /* 0x000fe400078e00ff */
[----:B------:R-:W-:-:S07]  /*25620*/  IMAD.MOV.U32 R15, RZ, RZ, -0x1 ;  /* 0xffffffffff0f7424 */ /* 0x000fce00078e00ff */
[----:B0----5:R-:W-:Y:S05]  /*25630*/  WARPSYNC.COLLECTIVE R15, `(.L_x_1785) ;  /* 0x000000000f087348 */ /* 0x021fea0003c00000 */
[----:B------:R1:W2:Y:S02]  /*25640*/  SHFL.IDX P6, R14, R13, R12, R11 ;  /* 0x0000000c0d0e7389 */ /* 0x0002a400000c000b */
[----:B012--5:R-:W-:Y:S01]  /*25650*/  ENDCOLLECTIVE ;  /* 0x000000000000791b */ /* 0x027fe20003800000 */
.L_x_1785:
[----:B------:R-:W-:Y:S05]  /*25660*/  BSYNC B1 ;  /* 0x0000000000017941 */ /* 0x000fea0003800000 */
.L_x_1784:
[----:B------:R-:W-:Y:S05]  /*25670*/  BRA `(.L_x_1786) ;  /* 0xfffffe6c00187947 */ /* 0x000fea000383ffff */
.L_x_1485:
[----:B------:R-:W-:Y:S01]  /*25680*/  BSSY B1, `(.L_x_1787) ;  /* 0x0000008000017945 */ /* 0x000fe20003800000 */
[----:B------:R-:W-:Y:S01]  /*25690*/  IMAD.MOV.U32 R13, RZ, RZ, R8 ;  /* 0x000000ffff0d7224 */ /* 0x000fe200078e0008 */
[----:B------:R-:W-:Y:S01]  /*256a0*/  MOV R15, 0xffffffff ;  /* 0xffffffff000f7802 */ /* 0x000fe20000000f00 */
[----:B------:R-:W-:Y:S02]  /*256b0*/  IMAD.MOV.U32 R12, RZ, RZ, 0x1 ;  /* 0x00000001ff0c7424 */ /* 0x000fe400078e00ff */
[----:B------:R-:W-:-:S07]  /*256c0*/  IMAD.MOV.U32 R11, RZ, RZ, 0x181f ;  /* 0x0000181fff0b7424 */ /* 0x000fce00078e00ff */
[----:B0----5:R-:W-:Y:S05]  /*256d0*/  WARPSYNC.COLLECTIVE R15, `(.L_x_1788) ;  /* 0x000000000f087348 */ /* 0x021fea0003c00000 */
[----:B------:R1:W2:Y:S02]  /*256e0*/  SHFL.IDX P6, R14, R13, R12, R11 ;  /* 0x0000000c0d0e7389 */ /* 0x0002a400000c000b */
[----:B012--5:R-:W-:Y:S01]  /*256f0*/  ENDCOLLECTIVE ;  /* 0x000000000000791b */ /* 0x027fe20003800000 */
.L_x_1788:
[----:B------:R-:W-:Y:S05]  /*25700*/  BSYNC B1 ;  /* 0x0000000000017941 */ /* 0x000fea0003800000 */
.L_x_1787:
[----:B------:R-:W-:Y:S05]  /*25710*/  BRA `(.L_x_1789) ;  /* 0xfffffe6800f87947 */ /* 0x000fea000383ffff */
.L_x_1486:
[----:B------:R-:W-:Y:S01]  /*25720*/  BSSY B1, `(.L_x_1790) ;  /* 0x0000008000017945 */ /* 0x000fe20003800000 */
[----:B------:R-:W-:Y:S02]  /*25730*/  IMAD.MOV.U32 R13, RZ, RZ, R3 ;  /* 0x000000ffff0d7224 */ /* 0x000fe400078e0003 */
[----:B------:R-:W-:Y:S02]  /*25740*/  IMAD.MOV.U32 R12, RZ, RZ, 0x1 ;  /* 0x00000001ff0c7424 */ /* 0x000fe400078e00ff */
[----:B------:R-:W-:Y:S02]  /*25750*/  IMAD.MOV.U32 R11, RZ, RZ, 0x181f ;  /* 0x0000181fff0b7424 */ /* 0x000fe400078e00ff */
[----:B------:R-:W-:-:S07]  /*25760*/  IMAD.MOV.U32 R15, RZ, RZ, -0x1 ;  /* 0xffffffffff0f7424 */ /* 0x000fce00078e00ff */
[----:B0----5:R-:W-:Y:S05]  /*25770*/  WARPSYNC.COLLECTIVE R15, `(.L_x_1791) ;  /* 0x000000000f087348 */ /* 0x021fea0003c00000 */
[----:B------:R1:W2:Y:S02]  /*25780*/  SHFL.IDX P6, R14, R13, R12, R11 ;  /* 0x0000000c0d0e7389 */ /* 0x0002a400000c000b */
[----:B012--5:R-:W-:Y:S01]  /*25790*/  ENDCOLLECTIVE ;  /* 0x000000000000791b */ /* 0x027fe20003800000 */
.L_x_1791:
[----:B------:R-:W-:Y:S05]  /*257a0*/  BSYNC B1 ;  /* 0x0000000000017941 */ /* 0x000fea0003800000 */
.L_x_1790:
[----:B------:R-:W-:Y:S05]  /*257b0*/  BRA `(.L_x_1792) ;  /* 0xfffffe6800d87947 */ /* 0x000fea000383ffff */
.L_x_1487:
        /* <DEDUP_REMOVED lines=8> */
.L_x_1794:
[----:B------:R-:W-:Y:S05]  /*25840*/  BSYNC B1 ;  /* 0x0000000000017941 */ /* 0x000fea0003800000 */
.L_x_1793:
[----:B------:R-:W-:Y:S05]  /*25850*/  BRA `(.L_x_1795) ;  /* 0xfffffe6800b87947 */ /* 0x000fea000383ffff */
.L_x_1488:
        /* <DEDUP_REMOVED lines=8> */
.L_x_1797:
[----:B------:R-:W-:Y:S05]  /*258e0*/  BSYNC B1 ;  /* 0x0000000000017941 */ /* 0x000fea0003800000 */
.L_x_1796:
[----:B------:R-:W-:Y:S05]  /*258f0*/  BRA `(.L_x_1798) ;  /* 0xfffffe6800987947 */ /* 0x000fea000383ffff */
.L_x_1489:
        /* <DEDUP_REMOVED lines=8> */
.L_x_1800:
[----:B------:R-:W-:Y:S05]  /*25980*/  BSYNC B1 ;  /* 0x0000000000017941 */ /* 0x000fea0003800000 */
.L_x_1799:
[----:B------:R-:W-:Y:S05]  /*25990*/  BRA `(.L_x_1801) ;  /* 0xfffffe6800787947 */ /* 0x000fea000383ffff */
.L_x_1490:
        /* <DEDUP_REMOVED lines=8> */
.L_x_1803:
[----:B------:R-:W-:Y:S05]  /*25a20*/  BSYNC B1 ;  /* 0x0000000000017941 */ /* 0x000fea0003800000 */
.L_x_1802:
[----:B------:R-:W-:Y:S05]  /*25a30*/  BRA `(.L_x_1804) ;  /* 0xfffffe6800587947 */ /* 0x000fea000383ffff */
.L_x_1491:
        /* <DEDUP_REMOVED lines=8> */
.L_x_1806:
[----:B------:R-:W-:Y:S05]  /*25ac0*/  BSYNC B1 ;  /* 0x0000000000017941 */ /* 0x000fea0003800000 */
.L_x_1805:
[----:B------:R-:W-:Y:S05]  /*25ad0*/  BRA `(.L_x_1807) ;  /* 0xfffffe6800387947 */ /* 0x000fea000383ffff */
.L_x_1492:
        /* <DEDUP_REMOVED lines=8> */
.L_x_1809:
[----:B------:R-:W-:Y:S05]  /*25b60*/  BSYNC B1 ;  /* 0x0000000000017941 */ /* 0x000fea0003800000 */
.L_x_1808:
[----:B------:R-:W-:Y:S05]  /*25b70*/  BRA `(.L_x_1810) ;  /* 0xfffffe6800187947 */ /* 0x000fea000383ffff */
.L_x_1493:
        /* <DEDUP_REMOVED lines=8> */
.L_x_1812:
[----:B------:R-:W-:Y:S05]  /*25c00*/  BSYNC B1 ;  /* 0x0000000000017941 */ /* 0x000fea0003800000 */
.L_x_1811:
[----:B------:R-:W-:Y:S05]  /*25c10*/  BRA `(.L_x_1813) ;  /* 0xfffffe6400f87947 */ /* 0x000fea000383ffff */
.L_x_1494:
        /* <DEDUP_REMOVED lines=8> */
.L_x_1815:
[----:B------:R-:W-:Y:S05]  /*25ca0*/  BSYNC B1 ;  /* 0x0000000000017941 */ /* 0x000fea0003800000 */
.L_x_1814:
[----:B------:R-:W-:Y:S05]  /*25cb0*/  BRA `(.L_x_1816) ;  /* 0xfffffe6400d87947 */ /* 0x000fea000383ffff */
.L_x_1495:
        /* <DEDUP_REMOVED lines=8> */
.L_x_1818:
[----:B------:R-:W-:Y:S05]  /*25d40*/  BSYNC B1 ;  /* 0x0000000000017941 */ /* 0x000fea0003800000 */
.L_x_1817:
[----:B------:R-:W-:Y:S05]  /*25d50*/  BRA `(.L_x_1819) ;  /* 0xfffffe6400b87947 */ /* 0x000fea000383ffff */
.L_x_1497:
[----:B0-----:R0:W1:Y:S02]  /*25d60*/  SYNCS.PHASECHK.TRANS64.TRYWAIT P4, [R2+URZ+0x28800], R9 ;  /* 0x02880009020075a7 */ /* 0x001064000808017f */
[----:B-1----:R-:W-:Y:S05]  /*25d70*/  @!P4 NANOSLEEP.SYNCS 0x989680 ;  /* 0x009896800000c95d */ /* 0x002fea0003900000 */
[----:B------:R-:W1:Y:S02]  /*25d80*/  @!P4 SYNCS.PHASECHK.TRANS64 P4, [R2+URZ+0x28800], R9 ;  /* 0x028800090200c5a7 */ /* 0x000e64000808007f */
[----:B-1----:R-:W-:Y:S05]  /*25d90*/  @!P4 BRA `(.L_x_1497) ;  /* 0xfffffffc00f0c947 */ /* 0x002fea000383ffff */
[----:B------:R-:W-:Y:S05]  /*25da0*/  BRA `(.L_x_1820) ;  /* 0xfffffe6800947947 */ /* 0x000fea000383ffff */
.L_x_1507:
[----:B--2---:R2:W3:Y:S02]  /*25db0*/  SYNCS.PHASECHK.TRANS64.TRYWAIT P2, [R8+URZ+0x28830], R3 ;  /* 0x02883003080075a7 */ /* 0x0044e4000804017f */
[----:B---3--:R-:W-:Y:S05]  /*25dc0*/  @!P2 NANOSLEEP.SYNCS 0x989680 ;  /* 0x009896800000a95d */ /* 0x008fea0003900000 */
[----:B------:R-:W3:Y:S02]  /*25dd0*/  @!P2 SYNCS.PHASECHK.TRANS64 P2, [R8+URZ+0x28830], R3 ;  /* 0x028830030800a5a7 */ /* 0x000ee4000804007f */
[----:B---3--:R-:W-:Y:S05]  /*25de0*/  @!P2 BRA `(.L_x_1507) ;  /* 0xfffffffc00f0a947 */ /* 0x008fea000383ffff */
[----:B------:R-:W-:Y:S05]  /*25df0*/  BRA `(.L_x_1506) ;  /* 0xfffffe8000f47947 */ /* 0x000fea000383ffff */
.L_x_1525:
[----:B-1----:R1:W2:Y:S02]  /*25e00*/  SYNCS.PHASECHK.TRANS64.TRYWAIT P4, [R7+URZ+0x28830], R6 ;  /* 0x02883006070075a7 */ /* 0x0022a4000808017f */
[----:B--2---:R-:W-:Y:S05]  /*25e10*/  @!P4 NANOSLEEP.SYNCS 0x989680 ;  /* 0x009896800000c95d */ /* 0x004fea0003900000 */
[----:B------:R-:W2:Y:S02]  /*25e20*/  @!P4 SYNCS.PHASECHK.TRANS64 P4, [R7+URZ+0x28830], R6 ;  /* 0x028830060700c5a7 */ /* 0x000ea4000808007f */
[----:B--2---:R-:W-:Y:S05]  /*25e30*/  @!P4 BRA `(.L_x_1525) ;  /* 0xfffffffc00f0c947 */ /* 0x004fea000383ffff */
[----:B------:R-:W-:Y:S05]  /*25e40*/  BRA `(.L_x_1524) ;  /* 0xfffffebc00a47947 */ /* 0x000fea000383ffff */
.L_x_1529:
[----:B-1----:R1:W2:Y:S02]  /*25e50*/  SYNCS.PHASECHK.TRANS64.TRYWAIT P3, [R7+URZ+0x28850], R6 ;  /* 0x02885006070075a7 */ /* 0x0022a4000806017f */
[----:B--2---:R-:W-:Y:S05]  /*25e60*/  @!P3 NANOSLEEP.SYNCS 0x989680 ;  /* 0x009896800000b95d */ /* 0x004fea0003900000 */
[----:B------:R-:W2:Y:S02]  /*25e70*/  @!P3 SYNCS.PHASECHK.TRANS64 P3, [R7+URZ+0x28850], R6 ;  /* 0x028850060700b5a7 */ /* 0x000ea4000806007f */
[----:B--2---:R-:W-:Y:S05]  /*25e80*/  @!P3 BRA `(.L_x_1529) ;  /* 0xfffffffc00f0b947 */ /* 0x004fea000383ffff */
[----:B------:R-:W-:Y:S05]  /*25e90*/  BRA `(.L_x_1526) ;  /* 0xfffffec000b47947 */ /* 0x000fea000383ffff */
.L_x_1548:
[----:B-1----:R1:W2:Y:S02]  /*25ea0*/  SYNCS.PHASECHK.TRANS64.TRYWAIT P3, [R6+URZ+0x28830], R7 ;  /* 0x02883007060075a7 */ /* 0x0022a4000806017f */
[----:B--2---:R-:W-:Y:S05]  /*25eb0*/  @!P3 NANOSLEEP.SYNCS 0x989680 ;  /* 0x009896800000b95d */ /* 0x004fea0003900000 */
[----:B------:R-:W2:Y:S02]  /*25ec0*/  @!P3 SYNCS.PHASECHK.TRANS64 P3, [R6+URZ+0x28830], R7 ;  /* 0x028830070600b5a7 */ /* 0x000ea4000806007f */
[----:B--2---:R-:W-:Y:S05]  /*25ed0*/  @!P3 BRA `(.L_x_1548) ;  /* 0xfffffffc00f0b947 */ /* 0x004fea000383ffff */
[----:B------:R-:W-:Y:S05]  /*25ee0*/  BRA `(.L_x_1547) ;  /* 0xfffffef800907947 */ /* 0x000fea000383ffff */
.L_x_1552:
[----:B-1----:R1:W2:Y:S02]  /*25ef0*/  SYNCS.PHASECHK.TRANS64.TRYWAIT P2, [R7+URZ+0x28850], R6 ;  /* 0x02885006070075a7 */ /* 0x0022a4000804017f */
[----:B--2---:R-:W-:Y:S05]  /*25f00*/  @!P2 NANOSLEEP.SYNCS 0x989680 ;  /* 0x009896800000a95d */ /* 0x004fea0003900000 */
[----:B------:R-:W2:Y:S02]  /*25f10*/  @!P2 SYNCS.PHASECHK.TRANS64 P2, [R7+URZ+0x28850], R6 ;  /* 0x028850060700a5a7 */ /* 0x000ea4000804007f */
[----:B--2---:R-:W-:Y:S05]  /*25f20*/  @!P2 BRA `(.L_x_1552) ;  /* 0xfffffffc00f0a947 */ /* 0x004fea000383ffff */
[----:B------:R-:W-:Y:S05]  /*25f30*/  BRA `(.L_x_1549) ;  /* 0xfffffefc00a07947 */ /* 0x000fea000383ffff */
.L_x_1559:
[----:B-1----:R1:W2:Y:S02]  /*25f40*/  SYNCS.PHASECHK.TRANS64.TRYWAIT P3, [R6+URZ+0x28830], R7 ;  /* 0x02883007060075a7 */ /* 0x0022a4000806017f */
[----:B--2---:R-:W-:Y:S05]  /*25f50*/  @!P3 NANOSLEEP.SYNCS 0x989680 ;  /* 0x009896800000b95d */ /* 0x004fea0003900000 */
[----:B------:R-:W2:Y:S02]  /*25f60*/  @!P3 SYNCS.PHASECHK.TRANS64 P3, [R6+URZ+0x28830], R7 ;  /* 0x028830070600b5a7 */ /* 0x000ea4000806007f */
[----:B--2---:R-:W-:Y:S05]  /*25f70*/  @!P3 BRA `(.L_x_1559) ;  /* 0xfffffffc00f0b947 */ /* 0x004fea000383ffff */
[----:B------:R-:W-:Y:S05]  /*25f80*/  BRA `(.L_x_1558) ;  /* 0xffffff2400007947 */ /* 0x000fea000383ffff */
.L_x_1563:
[----:B-1----:R1:W2:Y:S02]  /*25f90*/  SYNCS.PHASECHK.TRANS64.TRYWAIT P2, [R7+URZ+0x28850], R6 ;  /* 0x02885006070075a7 */ /* 0x0022a4000804017f */
[----:B--2---:R-:W-:Y:S05]  /*25fa0*/  @!P2 NANOSLEEP.SYNCS 0x989680 ;  /* 0x009896800000a95d */ /* 0x004fea0003900000 */
[----:B------:R-:W2:Y:S02]  /*25fb0*/  @!P2 SYNCS.PHASECHK.TRANS64 P2, [R7+URZ+0x28850], R6 ;  /* 0x028850060700a5a7 */ /* 0x000ea4000804007f */
[----:B--2---:R-:W-:Y:S05]  /*25fc0*/  @!P2 BRA `(.L_x_1563) ;  /* 0xfffffffc00f0a947 */ /* 0x004fea000383ffff */
[----:B------:R-:W-:Y:S05]  /*25fd0*/  BRA `(.L_x_1560) ;  /* 0xffffff2800107947 */ /* 0x000fea000383ffff */
.L_x_1576:
[----:B-1----:R1:W2:Y:S02]  /*25fe0*/  SYNCS.PHASECHK.TRANS64.TRYWAIT P0, [R8+URZ+0x28850], R3 ;  /* 0x02885003080075a7 */ /* 0x0022a4000800017f */
[----:B--2---:R-:W-:Y:S05]  /*25ff0*/  @!P0 NANOSLEEP.SYNCS 0x989680 ;  /* 0x009896800000895d */ /* 0x004fea0003900000 */
[----:B------:R-:W2:Y:S02]  /*26000*/  @!P0 SYNCS.PHASECHK.TRANS64 P0, [R8+URZ+0x28850], R3 ;  /* 0x02885003080085a7 */ /* 0x000ea4000800007f */
[----:B--2---:R-:W-:Y:S05]  /*26010*/  @!P0 BRA `(.L_x_1576) ;  /* 0xfffffffc00f08947 */ /* 0x004fea000383ffff */
[----:B------:R-:W-:Y:S05]  /*26020*/  BRA `(.L_x_1575) ;  /* 0xffffff5c004c7947 */ /* 0x000fea000383ffff */
.L_x_1618:
[----:B------:R-:W1:Y:S01]  /*26030*/  S2R R11, SR_TID.X ;  /* 0x00000000000b7919 */ /* 0x000e620000002100 */
[----:B------:R-:W-:Y:S01]  /*26040*/  BSSY B1, `(.L_x_1821) ;  /* 0x000000a000017945 */ /* 0x000fe20003800000 */
[----:B------:R-:W-:Y:S01]  /*26050*/  MOV R12, RZ ;  /* 0x000000ff000c7202 */ /* 0x000fe20000000f00 */
[----:B------:R-:W-:Y:S01]  /*26060*/  IMAD.MOV.U32 R15, RZ, RZ, -0x1 ;  /* 0xffffffffff0f7424 */ /* 0x000fe200078e00ff */
[----:B-1----:R-:W-:-:S04]  /*26070*/  SHF.R.U32.HI R11, RZ, 0x5, R11 ;  /* 0x00000005ff0b7819 */ /* 0x002fc8000001160b */
[----:B------:R-:W-:-:S05]  /*26080*/  LOP3.LUT R11, R11, 0x3, RZ, 0xc0, !PT ;  /* 0x000000030b0b7812 */ /* 0x000fca00078ec0ff */
[----:B0-----:R-:W-:Y:S02]  /*26090*/  IMAD.MOV.U32 R13, RZ, RZ, R11 ;  /* 0x000000ffff0d7224 */ /* 0x001fe400078e000b */
[----:B------:R-:W-:-:S07]  /*260a0*/  IMAD.MOV.U32 R11, RZ, RZ, 0x1f ;  /* 0x0000001fff0b7424 */ /* 0x000fce00078e00ff */
[----:B------:R-:W-:Y:S05]  /*260b0*/  WARPSYNC.COLLECTIVE R15, `(.L_x_1822) ;  /* 0x000000000f087348 */ /* 0x000fea0003c00000 */
[----:B------:R0:W1:Y:S02]  /*260c0*/  SHFL.IDX P6, R14, R13, R12, R11 ;  /* 0x0000000c0d0e7389 */ /* 0x00006400000c000b */
[----:B01----:R-:W-:Y:S01]  /*260d0*/  ENDCOLLECTIVE ;  /* 0x000000000000791b */ /* 0x003fe20003800000 */
.L_x_1822:
[----:B------:R-:W-:Y:S05]  /*260e0*/  BSYNC B1 ;  /* 0x0000000000017941 */ /* 0x000fea0003800000 */
.L_x_1821:
[----:B------:R-:W-:Y:S05]  /*260f0*/  BRA `(.L_x_1823) ;  /* 0xffffff98006c7947 */ /* 0x000fea000383ffff */
.L_x_1619:
[----:B------:R-:W-:Y:S01]  /*26100*/  BSSY B1, `(.L_x_1824) ;  /* 0x0000006000017945 */ /* 0x000fe20003800000 */
[----:B------:R-:W-:-:S07]  /*26110*/  IMAD.MOV.U32 R15, RZ, RZ, -0x1 ;  /* 0xffffffffff0f7424 */ /* 0x000fce00078e00ff */
[----:B0-----:R-:W-:Y:S05]  /*26120*/  WARPSYNC.COLLECTIVE R15, `(.L_x_1825) ;  /* 0x000000000f0c7348 */ /* 0x001fea0003c00000 */
[----:B------:R-:W-:Y:S02]  /*26130*/  ELECT P6, UR62, PT ;  /* 0x00000000003e782f */ /* 0x000fe400038c0000 */
[----:B------:R-:W-:Y:S01]  /*26140*/  MOV R14, UR62 ;  /* 0x0000003e000e7c02 */ /* 0x000fe20008000f00 */
[----:B0-----:R-:W-:Y:S10]  /*26150*/  ENDCOLLECTIVE ;  /* 0x000000000000791b */ /* 0x001ff40003800000 */
.L_x_1825:
[----:B------:R-:W-:Y:S05]  /*26160*/  BSYNC B1 ;  /* 0x0000000000017941 */ /* 0x000fea0003800000 */
.L_x_1824:
[----:B------:R-:W-:Y:S05]  /*26170*/  BRA `(.L_x_1826) ;  /* 0xffffff9800587947 */ /* 0x000fea000383ffff */
.L_x_1621:
[----:B-1----:R1:W2:Y:S02]  /*26180*/  SYNCS.PHASECHK.TRANS64.TRYWAIT P0, [R12+URZ+0x28820], R8 ;  /* 0x028820080c0075a7 */ /* 0x0022a4000800017f */
[----:B--2---:R-:W-:Y:S05]  /*26190*/  @!P0 NANOSLEEP.SYNCS 0x989680 ;  /* 0x009896800000895d */ /* 0x004fea0003900000 */
[----:B------:R-:W2:Y:S02]  /*261a0*/  @!P0 SYNCS.PHASECHK.TRANS64 P0, [R12+URZ+0x28820], R8 ;  /* 0x028820080c0085a7 */ /* 0x000ea4000800007f */
[----:B--2---:R-:W-:Y:S05]  /*261b0*/  @!P0 BRA `(.L_x_1621) ;  /* 0xfffffffc00f08947 */ /* 0x004fea000383ffff */
[----:B------:R-:W-:Y:S05]  /*261c0*/  BRA `(.L_x_1827) ;  /* 0xffffff9800747947 */ /* 0x000fea000383ffff */
.L_x_1624:
[----:B-1----:R1:W2:Y:S02]  /*261d0*/  SYNCS.PHASECHK.TRANS64.TRYWAIT P0, [R8+URZ+0x288a0], R10 ;  /* 0x0288a00a080075a7 */ /* 0x0022a4000800017f */
[----:B--2---:R-:W-:Y:S05]  /*261e0*/  @!P0 NANOSLEEP.SYNCS 0x989680 ;  /* 0x009896800000895d */ /* 0x004fea0003900000 */
[----:B------:R-:W2:Y:S02]  /*261f0*/  @!P0 SYNCS.PHASECHK.TRANS64 P0, [R8+URZ+0x288a0], R10 ;  /* 0x0288a00a080085a7 */ /* 0x000ea4000800007f */
[----:B--2---:R-:W-:Y:S05]  /*26200*/  @!P0 BRA `(.L_x_1624) ;  /* 0xfffffffc00f08947 */ /* 0x004fea000383ffff */
[----:B------:R-:W-:Y:S05]  /*26210*/  BRA `(.L_x_1828) ;  /* 0xffffff9800847947 */ /* 0x000fea000383ffff */
.L_x_1626:
[----:B--2---:R2:W3:Y:S02]  /*26220*/  SYNCS.PHASECHK.TRANS64.TRYWAIT P0, [R8+URZ+0x288c0], R10 ;  /* 0x0288c00a080075a7 */ /* 0x0044e4000800017f */
[----:B---3--:R-:W-:Y:S05]  /*26230*/  @!P0 NANOSLEEP.SYNCS 0x989680 ;  /* 0x009896800000895d */ /* 0x008fea0003900000 */
[----:B------:R-:W3:Y:S02]  /*26240*/  @!P0 SYNCS.PHASECHK.TRANS64 P0, [R8+URZ+0x288c0], R10 ;  /* 0x0288c00a080085a7 */ /* 0x000ee4000800007f */
[----:B---3--:R-:W-:Y:S05]  /*26250*/  @!P0 BRA `(.L_x_1626) ;  /* 0xfffffffc00f08947 */ /* 0x008fea000383ffff */
[----:B------:R-:W-:Y:S05]  /*26260*/  BRA `(.L_x_1829) ;  /* 0xffffff9800fc7947 */ /* 0x000fea000383ffff */
.L_x_1630:
[----:B-1----:R1:W2:Y:S02]  /*26270*/  SYNCS.PHASECHK.TRANS64.TRYWAIT P0, [R8+URZ+0x288a0], R9 ;  /* 0x0288a009080075a7 */ /* 0x0022a4000800017f */
[----:B--2---:R-:W-:Y:S05]  /*26280*/  @!P0 NANOSLEEP.SYNCS 0x989680 ;  /* 0x009896800000895d */ /* 0x004fea0003900000 */
[----:B------:R-:W2:Y:S02]  /*26290*/  @!P0 SYNCS.PHASECHK.TRANS64 P0, [R8+URZ+0x288a0], R9 ;  /* 0x0288a009080085a7 */ /* 0x000ea4000800007f */
[----:B--2---:R-:W-:Y:S05]  /*262a0*/  @!P0 BRA `(.L_x_1630) ;  /* 0xfffffffc00f08947 */ /* 0x004fea000383ffff */
[----:B------:R-:W-:Y:S05]  /*262b0*/  BRA `(.L_x_1830) ;  /* 0xffffff9c00bc7947 */ /* 0x000fea000383ffff */
.L_x_1632:
[----:B--2---:R2:W3:Y:S02]  /*262c0*/  SYNCS.PHASECHK.TRANS64.TRYWAIT P1, [R8+URZ+0x288c0], R9 ;  /* 0x0288c009080075a7 */ /* 0x0044e4000802017f */
[----:B---3--:R-:W-:Y:S05]  /*262d0*/  @!P1 NANOSLEEP.SYNCS 0x989680 ;  /* 0x009896800000995d */ /* 0x008fea0003900000 */
[----:B------:R-:W3:Y:S02]  /*262e0*/  @!P1 SYNCS.PHASECHK.TRANS64 P1, [R8+URZ+0x288c0], R9 ;  /* 0x0288c009080095a7 */ /* 0x000ee4000802007f */
[----:B---3--:R-:W-:Y:S05]  /*262f0*/  @!P1 BRA `(.L_x_1632) ;  /* 0xfffffffc00f09947 */ /* 0x008fea000383ffff */
[----:B------:R-:W-:Y:S05]  /*26300*/  BRA `(.L_x_1831) ;  /* 0xffffffa000307947 */ /* 0x000fea000383ffff */
.L_x_1651:
[----:B------:R-:W0:Y:S01]  /*26310*/  S2R R7, SR_TID.X ;  /* 0x0000000000077919 */ /* 0x000e220000002100 */
[----:B------:R-:W-:Y:S01]  /*26320*/  BSSY B0, `(.L_x_1832) ;  /* 0x000000a000007945 */ /* 0x000fe20003800000 */
[----:B------:R-:W-:Y:S01]  /*26330*/  IMAD.MOV.U32 R12, RZ, RZ, RZ ;  /* 0x000000ffff0c7224 */ /* 0x000fe200078e00ff */
[----:B------:R-:W-:Y:S01]  /*26340*/  MOV R11, 0x1f ;  /* 0x0000001f000b7802 */ /* 0x000fe20000000f00 */
[----:B------:R-:W-:Y:S01]  /*26350*/  IMAD.MOV.U32 R15, RZ, RZ, -0x1 ;  /* 0xffffffffff0f7424 */ /* 0x000fe200078e00ff */
[----:B0-----:R-:W-:-:S04]  /*26360*/  SHF.R.U32.HI R7, RZ, 0x5, R7 ;  /* 0x00000005ff077819 */ /* 0x001fc80000011607 */
[----:B------:R-:W-:-:S05]  /*26370*/  LOP3.LUT R7, R7, 0x3, RZ, 0xc0, !PT ;  /* 0x0000000307077812 */ /* 0x000fca00078ec0ff */
[----:B------:R-:W-:-:S07]  /*26380*/  IMAD.MOV.U32 R13, RZ, RZ, R7 ;  /* 0x000000ffff0d7224 */ /* 0x000fce00078e0007 */
[----:B------:R-:W-:Y:S05]  /*26390*/  WARPSYNC.COLLECTIVE R15, `(.L_x_1833) ;  /* 0x000000000f087348 */ /* 0x000fea0003c00000 */
[----:B------:R0:W1:Y:S02]  /*263a0*/  SHFL.IDX P6, R14, R13, R12, R11 ;  /* 0x0000000c0d0e7389 */ /* 0x00006400000c000b */
[----:B01----:R-:W-:Y:S01]  /*263b0*/  ENDCOLLECTIVE ;  /* 0x000000000000791b */ /* 0x003fe20003800000 */
.L_x_1833:
[----:B------:R-:W-:Y:S05]  /*263c0*/  BSYNC B0 ;  /* 0x0000000000007941 */ /* 0x000fea0003800000 */
.L_x_1832:
[----:B------:R-:W-:Y:S05]  /*263d0*/  BRA `(.L_x_1834) ;  /* 0xffffffac00b07947 */ /* 0x000fea000383ffff */
.L_x_1652:
[----:B------:R-:W-:Y:S01]  /*263e0*/  BSSY B0, `(.L_x_1835) ;  /* 0x0000006000007945 */ /* 0x000fe20003800000 */
[----:B------:R-:W-:-:S07]  /*263f0*/  IMAD.MOV.U32 R15, RZ, RZ, -0x1 ;  /* 0xffffffffff0f7424 */ /* 0x000fce00078e00ff */
[----:B------:R-:W-:Y:S05]  /*26400*/  WARPSYNC.COLLECTIVE R15, `(.L_x_1836) ;  /* 0x000000000f0c7348 */ /* 0x000fea0003c00000 */
[----:B------:R-:W-:Y:S02]  /*26410*/  ELECT P6, UR62, PT ;  /* 0x00000000003e782f */ /* 0x000fe400038c0000 */
[----:B------:R-:W-:Y:S01]  /*26420*/  MOV R14, UR62 ;  /* 0x0000003e000e7c02 */ /* 0x000fe20008000f00 */
[----:B------:R-:W-:Y:S10]  /*26430*/  ENDCOLLECTIVE ;  /* 0x000000000000791b */ /* 0x000ff40003800000 */
.L_x_1836:
[----:B------:R-:W-:Y:S05]  /*26440*/  BSYNC B0 ;  /* 0x0000000000007941 */ /* 0x000fea0003800000 */
.L_x_1835:
[----:B------:R-:W-:Y:S05]  /*26450*/  BRA `(.L_x_1837) ;  /* 0xffffffac00a07947 */ /* 0x000fea000383ffff */
.L_x_1655:
[----:B0-----:R0:W1:Y:S02]  /*26460*/  SYNCS.PHASECHK.TRANS64.TRYWAIT P0, [R7+URZ+0x28840], R10 ;  /* 0x0288400a070075a7 */ /* 0x001064000800017f */
[----:B-1----:R-:W-:Y:S05]  /*26470*/  @!P0 NANOSLEEP.SYNCS 0x989680 ;  /* 0x009896800000895d */ /* 0x002fea0003900000 */
[----:B------:R-:W1:Y:S02]  /*26480*/  @!P0 SYNCS.PHASECHK.TRANS64 P0, [R7+URZ+0x28840], R10 ;  /* 0x0288400a070085a7 */ /* 0x000e64000800007f */
[----:B-1----:R-:W-:Y:S05]  /*26490*/  @!P0 BRA `(.L_x_1655) ;  /* 0xfffffffc00f08947 */ /* 0x002fea000383ffff */
[----:B------:R-:W-:Y:S05]  /*264a0*/  BRA `(.L_x_1838) ;  /* 0xffffffb000047947 */ /* 0x000fea000383ffff */
.L_x_1658:
        /* <DEDUP_REMOVED lines=8> */
.L_x_1666:
[----:B0-----:R0:W1:Y:S02]  /*26530*/  SYNCS.PHASECHK.TRANS64.TRYWAIT P0, [R3+URZ+0x28840], R8 ;  /* 0x02884008030075a7 */ /* 0x001064000800017f */
[----:B-1----:R-:W-:Y:S05]  /*26540*/  @!P0 NANOSLEEP.SYNCS 0x989680 ;  /* 0x009896800000895d */ /* 0x002fea0003900000 */
[----:B------:R-:W1:Y:S02]  /*26550*/  @!P0 SYNCS.PHASECHK.TRANS64 P0, [R3+URZ+0x28840], R8 ;  /* 0x02884008030085a7 */ /* 0x000e64000800007f */
[----:B-1----:R-:W-:Y:S05]  /*26560*/  @!P0 BRA `(.L_x_1666) ;  /* 0xfffffffc00f08947 */ /* 0x002fea000383ffff */
[----:B------:R-:W-:Y:S05]  /*26570*/  BRA `(.L_x_1840) ;  /* 0xffffffb400d47947 */ /* 0x000fea000383ffff */
.L_x_1668:
[----:B0-----:R0:W1:Y:S02]  /*26580*/  SYNCS.PHASECHK.TRANS64.TRYWAIT P0, [R8+URZ+0x60], R3 ;  /* 0x00006003080075a7 */ /* 0x001064000800017f */
[----:B-1----:R-:W-:Y:S05]  /*26590*/  @!P0 NANOSLEEP.SYNCS 0x989680 ;  /* 0x009896800000895d */ /* 0x002fea0003900000 */
[----:B------:R-:W1:Y:S02]  /*265a0*/  @!P0 SYNCS.PHASECHK.TRANS64 P0, [R8+URZ+0x60], R3 ;  /* 0x00006003080085a7 */ /* 0x000e64000800007f */
[----:B-1----:R-:W-:Y:S05]  /*265b0*/  @!P0 BRA `(.L_x_1668) ;  /* 0xfffffffc00f08947 */ /* 0x002fea000383ffff */
[----:B------:R-:W-:Y:S05]  /*265c0*/  BRA `(.L_x_1841) ;  /* 0xffffffb800707947 */ /* 0x000fea000383ffff */
.L_x_1673:
[----:B-1----:R1:W2:Y:S02]  /*265d0*/  SYNCS.PHASECHK.TRANS64.TRYWAIT P0, [R2+URZ+0x28840], R3 ;  /* 0x02884003020075a7 */ /* 0x0022a4000800017f */
[----:B--2---:R-:W-:Y:S05]  /*265e0*/  @!P0 NANOSLEEP.SYNCS 0x989680 ;  /* 0x009896800000895d */ /* 0x004fea0003900000 */
[----:B------:R-:W2:Y:S02]  /*265f0*/  @!P0 SYNCS.PHASECHK.TRANS64 P0, [R2+URZ+0x28840], R3 ;  /* 0x02884003020085a7 */ /* 0x000ea4000800007f */
[----:B--2---:R-:W-:Y:S05]  /*26600*/  @!P0 BRA `(.L_x_1673) ;  /* 0xfffffffc00f08947 */ /* 0x004fea000383ffff */
[----:B------:R-:W-:Y:S05]  /*26610*/  BRA `(.L_x_1842) ;  /* 0xffffffbc00d87947 */ /* 0x000fea000383ffff */
.L_x_1675:
[----:B0-----:R0:W1:Y:S02]  /*26620*/  SYNCS.PHASECHK.TRANS64.TRYWAIT P1, [R2+URZ+0x60], R3 ;  /* 0x00006003020075a7 */ /* 0x001064000802017f */
[----:B-1----:R-:W-:Y:S05]  /*26630*/  @!P1 NANOSLEEP.SYNCS 0x989680 ;  /* 0x009896800000995d */ /* 0x002fea0003900000 */
[----:B------:R-:W1:Y:S02]  /*26640*/  @!P1 SYNCS.PHASECHK.TRANS64 P1, [R2+URZ+0x60], R3 ;  /* 0x00006003020095a7 */ /* 0x000e64000802007f */
[----:B-1----:R-:W-:Y:S05]  /*26650*/  @!P1 BRA `(.L_x_1675) ;  /* 0xfffffffc00f09947 */ /* 0x002fea000383ffff */
[----:B------:R-:W-:Y:S05]  /*26660*/  BRA `(.L_x_1843) ;  /* 0xffffffc000747947 */ /* 0x000fea000383ffff */
.L_x_1680:
[----:B--2---:R2:W3:Y:S02]  /*26670*/  SYNCS.PHASECHK.TRANS64.TRYWAIT P0, [R2+URZ+0x28840], R3 ;  /* 0x02884003020075a7 */ /* 0x0044e4000800017f */
[----:B---3--:R-:W-:Y:S05]  /*26680*/  @!P0 NANOSLEEP.SYNCS 0x989680 ;  /* 0x009896800000895d */ /* 0x008fea0003900000 */
[----:B------:R-:W3:Y:S02]  /*26690*/  @!P0 SYNCS.PHASECHK.TRANS64 P0, [R2+URZ+0x28840], R3 ;  /* 0x02884003020085a7 */ /* 0x000ee4000800007f */
[----:B---3--:R-:W-:Y:S05]  /*266a0*/  @!P0 BRA `(.L_x_1680) ;  /* 0xfffffffc00f08947 */ /* 0x008fea000383ffff */
[----:B------:R-:W-:Y:S05]  /*266b0*/  BRA `(.L_x_1844) ;  /* 0xffffffc400947947 */ /* 0x000fea000383ffff */
.L_x_1682:
[----:B0-----:R0:W1:Y:S02]  /*266c0*/  SYNCS.PHASECHK.TRANS64.TRYWAIT P1, [R3+URZ+0x60], R9 ;  /* 0x00006009030075a7 */ /* 0x001064000802017f */
[----:B-1----:R-:W-:Y:S05]  /*266d0*/  @!P1 NANOSLEEP.SYNCS 0x989680 ;  /* 0x009896800000995d */ /* 0x002fea0003900000 */
[----:B------:R-:W1:Y:S02]  /*266e0*/  @!P1 SYNCS.PHASECHK.TRANS64 P1, [R3+URZ+0x60], R9 ;  /* 0x00006009030095a7 */ /* 0x000e64000802007f */
[----:B-1----:R-:W-:Y:S05]  /*266f0*/  @!P1 BRA `(.L_x_1682) ;  /* 0xfffffffc00f09947 */ /* 0x002fea000383ffff */
[----:B------:R-:W-:Y:S05]  /*26700*/  BRA `(.L_x_1845) ;  /* 0xffffffc800307947 */ /* 0x000fea000383ffff */
.L_x_1689:
[----:B-1----:R1:W2:Y:S02]  /*26710*/  SYNCS.PHASECHK.TRANS64.TRYWAIT P0, [R3+URZ+0x28860], R2 ;  /* 0x02886002030075a7 */ /* 0x0022a4000800017f */
[----:B--2---:R-:W-:Y:S05]  /*26720*/  @!P0 NANOSLEEP.SYNCS 0x989680 ;  /* 0x009896800000895d */ /* 0x004fea0003900000 */
[----:B------:R-:W2:Y:S02]  /*26730*/  @!P0 SYNCS.PHASECHK.TRANS64 P0, [R3+URZ+0x28860], R2 ;  /* 0x02886002030085a7 */ /* 0x000ea4000800007f */
[----:B--2---:R-:W-:Y:S05]  /*26740*/  @!P0 BRA `(.L_x_1689) ;  /* 0xfffffffc00f08947 */ /* 0x004fea000383ffff */
[----:B------:R-:W-:Y:S05]  /*26750*/  BRA `(.L_x_1846) ;  /* 0xffffffcc00387947 */ /* 0x000fea000383ffff */
.L_x_1691:
[----:B------:R-:W-:Y:S01]  /*26760*/  BSSY B0, `(.L_x_1847) ;  /* 0x0000008000007945 */ /* 0x000fe20003800000 */
[----:B0-----:R-:W-:Y:S01]  /*26770*/  IMAD.MOV.U32 R13, RZ, RZ, R16 ;  /* 0x000000ffff0d7224 */ /* 0x001fe200078e0010 */
[----:B------:R-:W-:Y:S01]  /*26780*/  MOV R15, 0xffffffff ;  /* 0xffffffff000f7802 */ /* 0x000fe20000000f00 */
[----:B------:R-:W-:Y:S02]  /*26790*/  IMAD.MOV.U32 R12, RZ, RZ, RZ ;  /* 0x000000ffff0c7224 */ /* 0x000fe400078e00ff */
[----:B------:R-:W-:-:S07]  /*267a0*/  IMAD.MOV.U32 R11, RZ, RZ, 0x1f ;  /* 0x0000001fff0b7424 */ /* 0x000fce00078e00ff */
[----:B-123--:R-:W-:Y:S05]  /*267b0*/  WARPSYNC.COLLECTIVE R15, `(.L_x_1848) ;  /* 0x000000000f087348 */ /* 0x00efea0003c00000 */
[----:B------:R0:W4:Y:S02]  /*267c0*/  SHFL.IDX P6, R14, R13, R12, R11 ;  /* 0x0000000c0d0e7389 */ /* 0x00012400000c000b */
[----:B01234-:R-:W-:Y:S01]  /*267d0*/  ENDCOLLECTIVE ;  /* 0x000000000000791b */ /* 0x01ffe20003800000 */
.L_x_1848:
[----:B------:R-:W-:Y:S05]  /*267e0*/  BSYNC B0 ;  /* 0x0000000000007941 */ /* 0x000fea0003800000 */
.L_x_1847:
        /* <DEDUP_REMOVED lines=8> */
.L_x_1849:
[----:B------:R-:W-:Y:S01]  /*26870*/  MOV R16, R14 ;  /* 0x0000000e00107202 */ /* 0x000fe20000000f00 */
[----:B------:R-:W-:Y:S06]  /*26880*/  BRA `(.L_x_1850) ;  /* 0xffffffcc00c07947 */ /* 0x000fec000383ffff */
.L_x_1694:
        /* <DEDUP_REMOVED lines=8> */
.L_x_1852:
[----:B------:R-:W-:Y:S05]  /*26910*/  BSYNC B0 ;  /* 0x0000000000007941 */ /* 0x000fea0003800000 */
.L_x_1851:
[C---:B------:R-:W-:Y:S01]  /*26920*/  ISETP.NE.AND P0, PT, R7.reuse, RZ, PT ;  /* 0x000000ff0700720c */ /* 0x040fe20003f05270 */
        /* <DEDUP_REMOVED lines=9> */
.L_x_1853:
        /* <DEDUP_REMOVED lines=8> */
.L_x_1854:
[----:B------:R-:W-:Y:S01]  /*26a40*/  IMAD.MOV.U32 R12, RZ, RZ, 0x8 ;  /* 0x00000008ff0c7424 */ /* 0x000fe200078e00ff */
[----:B------:R-:W-:Y:S02]  /*26a50*/  SEL R14, R14, RZ, P0 ;  /* 0x000000ff0e0e7207 */ /* 0x000fe40000000000 */
[----:B------:R-:W-:Y:S02]  /*26a60*/  ISETP.GE.U32.AND P0, PT, R7, 0x8, PT ;  /* 0x000000080700780c */ /* 0x000fe40003f06070 */
[----:B------:R-:W-:-:S05]  /*26a70*/  IADD3 R5, R3, R14, RZ ;  /* 0x0000000e03057210 */ /* 0x000fca0007ffe0ff */
[----:B------:R-:W-:-:S07]  /*26a80*/  IMAD.MOV.U32 R13, RZ, RZ, R5 ;  /* 0x000000ffff0d7224 */ /* 0x000fce00078e0005 */
[----:B------:R-:W-:Y:S05]  /*26a90*/  WARPSYNC.COLLECTIVE R15, `(.L_x_1855) ;  /* 0x000000000f087348 */ /* 0x000fea0003c00000 */
[----:B------:R0:W1:Y:S02]  /*26aa0*/  SHFL.UP P6, R14, R13, R12, R11 ;  /* 0x0400000c0d0e7389 */ /* 0x00006400000c000b */
[----:B01----:R-:W-:Y:S01]  /*26ab0*/  ENDCOLLECTIVE ;  /* 0x000000000000791b */ /* 0x003fe20003800000 */
.L_x_1855:
        /* <DEDUP_REMOVED lines=8> */
.L_x_1856:
[----:B------:R-:W-:Y:S02]  /*26b40*/  IMAD.MOV.U32 R12, RZ, RZ, 0x1f ;  /* 0x0000001fff0c7424 */ /* 0x000fe400078e00ff */
[----:B------:R-:W-:Y:S01]  /*26b50*/  IMAD.MOV.U32 R11, RZ, RZ, 0x1f ;  /* 0x0000001fff0b7424 */ /* 0x000fe200078e00ff */
[----:B------:R-:W-:-:S04]  /*26b60*/  SEL R3, R14, RZ, P0 ;  /* 0x000000ff0e037207 */ /* 0x000fc80000000000 */
[----:B------:R-:W-:-:S05]  /*26b70*/  IADD3 R2, R6, R3, RZ ;  /* 0x0000000306027210 */ /* 0x000fca0007ffe0ff */
[----:B------:R-:W-:-:S07]  /*26b80*/  IMAD.MOV.U32 R13, RZ, RZ, R2 ;  /* 0x000000ffff0d7224 */ /* 0x000fce00078e0002 */
[----:B------:R-:W-:Y:S05]  /*26b90*/  WARPSYNC.COLLECTIVE R15, `(.L_x_1857) ;  /* 0x000000000f087348 */ /* 0x000fea0003c00000 */
[----:B------:R0:W1:Y:S02]  /*26ba0*/  SHFL.IDX P6, R14, R13, R12, R11 ;  /* 0x0000000c0d0e7389 */ /* 0x00006400000c000b */
[----:B01----:R-:W-:Y:S01]  /*26bb0*/  ENDCOLLECTIVE ;  /* 0x000000000000791b */ /* 0x003fe20003800000 */
.L_x_1857:
[----:B------:R-:W-:Y:S05]  /*26bc0*/  BRA `(.L_x_1858) ;  /* 0xffffffcc00847947 */ /* 0x000fea000383ffff */
.L_x_1699:
[----:B------:R-:W-:Y:S01]  /*26bd0*/  BSSY B0, `(.L_x_1859) ;  /* 0x0000008000007945 */ /* 0x000fe20003800000 */
[----:B-----5:R-:W-:Y:S01]  /*26be0*/  IMAD.MOV.U32 R13, RZ, RZ, R17 ;  /* 0x000000ffff0d7224 */ /* 0x020fe200078e0011 */
[----:B------:R-:W-:Y:S01]  /*26bf0*/  MOV R11, RZ ;  /* 0x000000ff000b7202 */ /* 0x000fe20000000f00 */
[----:B------:R-:W-:Y:S02]  /*26c00*/  IMAD.MOV.U32 R12, RZ, RZ, 0x1 ;  /* 0x00000001ff0c7424 */ /* 0x000fe400078e00ff */
[----:B------:R-:W-:-:S07]  /*26c10*/  IMAD.MOV.U32 R15, RZ, RZ, -0x1 ;  /* 0xffffffffff0f7424 */ /* 0x000fce00078e00ff */
[----:B012---:R-:W-:Y:S05]  /*26c20*/  WARPSYNC.COLLECTIVE R15, `(.L_x_1860) ;  /* 0x000000000f087348 */ /* 0x007fea0003c00000 */
[----:B------:R3:W4:Y:S02]  /*26c30*/  SHFL.UP P6, R14, R13, R12, R11 ;  /* 0x0400000c0d0e7389 */ /* 0x00072400000c000b */
[----:B01234-:R-:W-:Y:S01]  /*26c40*/  ENDCOLLECTIVE ;  /* 0x000000000000791b */ /* 0x01ffe20003800000 */
.L_x_1860:
[----:B------:R-:W-:Y:S05]  /*26c50*/  BSYNC B0 ;  /* 0x0000000000007941 */ /* 0x000fea0003800000 */
.L_x_1859:
        /* <DEDUP_REMOVED lines=10> */
.L_x_1861:
        /* <DEDUP_REMOVED lines=8> */
.L_x_1862:
        /* <DEDUP_REMOVED lines=8> */
.L_x_1863:
        /* <DEDUP_REMOVED lines=8> */
.L_x_1864:
[----:B------:R-:W-:Y:S01]  /*26e80*/  IMAD.MOV.U32 R12, RZ, RZ, 0x1f ;  /* 0x0000001fff0c7424 */ /* 0x000fe200078e00ff */
[----:B------:R-:W-:Y:S02]  /*26e90*/  MOV R11, 0x1f ;  /* 0x0000001f000b7802 */ /* 0x000fe40000000f00 */
[----:B------:R-:W-:-:S05]  /*26ea0*/  SEL R2, R14, RZ, P0 ;  /* 0x000000ff0e027207 */ /* 0x000fca0000000000 */
[----:B------:R-:W-:-:S04]  /*26eb0*/  IMAD.IADD R2, R5, 0x1, R2 ;  /* 0x0000000105027824 */ /* 0x000fc800078e0202 */
[----:B------:R-:W-:-:S07]  /*26ec0*/  IMAD.MOV.U32 R13, RZ, RZ, R2 ;  /* 0x000000ffff0d7224 */ /* 0x000fce00078e0002 */
[----:B------:R-:W-:Y:S05]  /*26ed0*/  WARPSYNC.COLLECTIVE R15, `(.L_x_1865) ;  /* 0x000000000f087348 */ /* 0x000fea0003c00000 */
[----:B------:R0:W1:Y:S02]  /*26ee0*/  SHFL.IDX P6, R14, R13, R12, R11 ;  /* 0x0000000c0d0e7389 */ /* 0x00006400000c000b */
[----:B01----:R-:W-:Y:S01]  /*26ef0*/  ENDCOLLECTIVE ;  /* 0x000000000000791b */ /* 0x003fe20003800000 */
.L_x_1865:
[----:B------:R-:W-:Y:S05]  /*26f00*/  BRA `(.L_x_1866) ;  /* 0xffffffcc00687947 */ /* 0x000fea000383ffff */
.L_x_1701:
[----:B------:R-:W-:Y:S01]  /*26f10*/  BSSY B0, `(.L_x_1867) ;  /* 0x0000006000007945 */ /* 0x000fe20003800000 */
[----:B------:R-:W-:Y:S01]  /*26f20*/  PLOP3.LUT P6, PT, P6, PT, PT, 0x8, 0x0 ;  /* 0x000000000000781c */ /* 0x000fe200037ce170 */
[----:B------:R-:W-:-:S12]  /*26f30*/  IMAD.MOV.U32 R15, RZ, RZ, -0x1 ;  /* 0xffffffffff0f7424 */ /* 0x000fd800078e00ff */
[----:B0-2---:R-:W-:Y:S05]  /*26f40*/  WARPSYNC.COLLECTIVE R15, `(.L_x_1868) ;  /* 0x000000000f087348 */ /* 0x005fea0003c00000 */
[----:B------:R-:W-:Y:S01]  /*26f50*/  VOTE.ANY R14, PT, P6 ;  /* 0x00000000000e7806 */ /* 0x000fe200030e0100 */
[----:B0-2---:R-:W-:Y:S06]  /*26f60*/  ENDCOLLECTIVE ;  /* 0x000000000000791b */ /* 0x005fec0003800000 */
.L_x_1868:
[----:B------:R-:W-:Y:S05]  /*26f70*/  BSYNC B0 ;  /* 0x0000000000007941 */ /* 0x000fea0003800000 */
.L_x_1867:
[----:B------:R-:W-:Y:S01]  /*26f80*/  IMAD.MOV.U32 R3, RZ, RZ, R14 ;  /* 0x000000ffff037224 */ /* 0x000fe200078e000e */
[----:B------:R-:W-:Y:S01]  /*26f90*/  MOV R15, 0xffffffff ;  /* 0xffffffff000f7802 */ /* 0x000fe20000000f00 */
[----:B------:R-:W-:Y:S02]  /*26fa0*/  IMAD.MOV.U32 R13, RZ, RZ, R17 ;  /* 0x000000ffff0d7224 */ /* 0x000fe400078e0011 */
[----:B------:R-:W0:Y:S01]  /*26fb0*/  POPC R6, R3 ;  /* 0x0000000300067309 */ /* 0x000e220000000000 */
[----:B------:R-:W-:Y:S02]  /*26fc0*/  IMAD.MOV.U32 R11, RZ, RZ, 0x1f ;  /* 0x0000001fff0b7424 */ /* 0x000fe400078e00ff */
[----:B0-----:R-:W-:-:S07]  /*26fd0*/  IMAD.MOV.U32 R12, RZ, RZ, R6 ;  /* 0x000000ffff0c7224 */ /* 0x001fce00078e0006 */
[----:B------:R-:W-:Y:S05]  /*26fe0*/  WARPSYNC.COLLECTIVE R15, `(.L_x_1869) ;  /* 0x000000000f087348 */ /* 0x000fea0003c00000 */
[----:B------:R0:W1:Y:S02]  /*26ff0*/  SHFL.IDX P6, R14, R13, R12, R11 ;  /* 0x0000000c0d0e7389 */ /* 0x00006400000c000b */
[----:B01----:R-:W-:Y:S01]  /*27000*/  ENDCOLLECTIVE ;  /* 0x000000000000791b */ /* 0x003fe20003800000 */
.L_x_1869:
[----:B------:R-:W-:Y:S01]  /*27010*/  IMAD.MOV.U32 R17, RZ, RZ, R14 ;  /* 0x000000ffff117224 */ /* 0x000fe200078e000e */
[----:B------:R-:W-:Y:S06]  /*27020*/  BRA `(.L_x_1870) ;  /* 0xffffffcc00587947 */ /* 0x000fec000383ffff */
.L_x_1703:
[----:B------:R-:W-:Y:S01]  /*27030*/  BSSY B0, `(.L_x_1871) ;  /* 0x0000007000007945 */ /* 0x000fe20003800000 */
[----:B------:R-:W-:Y:S02]  /*27040*/  IMAD.MOV.U32 R13, RZ, RZ, R2 ;  /* 0x000000ffff0d7224 */ /* 0x000fe400078e0002 */
[----:B------:R-:W-:Y:S02]  /*27050*/  IMAD.MOV.U32 R11, RZ, RZ, 0x1f ;  /* 0x0000001fff0b7424 */ /* 0x000fe400078e00ff */
[----:B------:R-:W-:-:S07]  /*27060*/  IMAD.MOV.U32 R15, RZ, RZ, -0x1 ;  /* 0xffffffffff0f7424 */ /* 0x000fce00078e00ff */
[----:B0123--:R-:W-:Y:S05]  /*27070*/  WARPSYNC.COLLECTIVE R15, `(.L_x_1872) ;  /* 0x000000000f087348 */ /* 0x00ffea0003c00000 */
[----:B------:R4:W0:Y:S02]  /*27080*/  SHFL.IDX P6, R14, R13, R12, R11 ;  /* 0x0000000c0d0e7389 */ /* 0x00082400000c000b */
[----:B01234-:R-:W-:Y:S01]  /*27090*/  ENDCOLLECTIVE ;  /* 0x000000000000791b */ /* 0x01ffe20003800000 */
.L_x_1872:
[----:B------:R-:W-:Y:S05]  /*270a0*/  BSYNC B0 ;  /* 0x0000000000007941 */ /* 0x000fea0003800000 */
.L_x_1871:
[----:B------:R-:W-:Y:S01]  /*270b0*/  IMAD.MOV.U32 R7, RZ, RZ, R14 ;  /* 0x000000ffff077224 */ /* 0x000fe200078e000e */
[----:B------:R-:W-:Y:S06]  /*270c0*/  BRA `(.L_x_1702) ;  /* 0xffffffcc004c7947 */ /* 0x000fec000383ffff */
.L_x_1707:
[----:B-1----:R1:W3:Y:S02]  /*270d0*/  SYNCS.PHASECHK.TRANS64.TRYWAIT P0, [R0+URZ+0x28820], R3 ;  /* 0x02882003000075a7 */ /* 0x0022e4000800017f */
[----:B---3--:R-:W-:Y:S05]  /*270e0*/  @!P0 NANOSLEEP.SYNCS 0x989680 ;  /* 0x009896800000895d */ /* 0x008fea0003900000 */
[----:B------:R-:W3:Y:S02]  /*270f0*/  @!P0 SYNCS.PHASECHK.TRANS64 P0, [R0+URZ+0x28820], R3 ;  /* 0x02882003000085a7 */ /* 0x000ee4000800007f */
[----:B---3--:R-:W-:Y:S05]  /*27100*/  @!P0 BRA `(.L_x_1707) ;  /* 0xfffffffc00f08947 */ /* 0x008fea000383ffff */
[----:B------:R-:W-:Y:S05]  /*27110*/  BRA `(.L_x_1873) ;  /* 0xffffffd000c07947 */ /* 0x000fea000383ffff */
.L_x_1708:
[----:B------:R-:W3:Y:S01]  /*27120*/  S2R R2, SR_TID.X ;  /* 0x0000000000027919 */ /* 0x000ee20000002100 */
[----:B------:R-:W-:Y:S01]  /*27130*/  BSSY B0, `(.L_x_1874) ;  /* 0x000000a000007945 */ /* 0x000fe20003800000 */
[----:B------:R-:W-:Y:S02]  /*27140*/  IMAD.MOV.U32 R12, RZ, RZ, RZ ;  /* 0x000000ffff0c7224 */ /* 0x000fe400078e00ff */
[----:B------:R-:W-:Y:S02]  /*27150*/  IMAD.MOV.U32 R11, RZ, RZ, 0x1f ;  /* 0x0000001fff0b7424 */ /* 0x000fe400078e00ff */
[----:B------:R-:W-:Y:S01]  /*27160*/  IMAD.MOV.U32 R15, RZ, RZ, -0x1 ;  /* 0xffffffffff0f7424 */ /* 0x000fe200078e00ff */
[----:B---3--:R-:W-:-:S04]  /*27170*/  SHF.R.U32.HI R2, RZ, 0x5, R2 ;  /* 0x00000005ff027819 */ /* 0x008fc80000011602 */
[----:B------:R-:W-:-:S04]  /*27180*/  LOP3.LUT R2, R2, 0x3, RZ, 0xc0, !PT ;  /* 0x0000000302027812 */ /* 0x000fc800078ec0ff */
[----:B0-----:R-:W-:-:S07]  /*27190*/  MOV R13, R2 ;  /* 0x00000002000d7202 */ /* 0x001fce0000000f00 */
[----:B-12---:R-:W-:Y:S05]  /*271a0*/  WARPSYNC.COLLECTIVE R15, `(.L_x_1875) ;  /* 0x000000000f087348 */ /* 0x006fea0003c00000 */
[----:B------:R0:W3:Y:S02]  /*271b0*/  SHFL.IDX P6, R14, R13, R12, R11 ;  /* 0x0000000c0d0e7389 */ /* 0x0000e400000c000b */
[----:B0123--:R-:W-:Y:S01]  /*271c0*/  ENDCOLLECTIVE ;  /* 0x000000000000791b */ /* 0x00ffe20003800000 */
.L_x_1875:
[----:B------:R-:W-:Y:S05]  /*271d0*/  BSYNC B0 ;  /* 0x0000000000007941 */ /* 0x000fea0003800000 */
.L_x_1874:
[----:B------:R-:W-:Y:S05]  /*271e0*/  BRA `(.L_x_1876) ;  /* 0xffffffd000a87947 */ /* 0x000fea000383ffff */
.L_x_1709:
[----:B------:R-:W-:Y:S01]  /*271f0*/  BSSY B0, `(.L_x_1877) ;  /* 0x0000006000007945 */ /* 0x000fe20003800000 */
[----:B------:R-:W-:-:S07]  /*27200*/  IMAD.MOV.U32 R15, RZ, RZ, -0x1 ;  /* 0xffffffffff0f7424 */ /* 0x000fce00078e00ff */
[----:B0123--:R-:W-:Y:S05]  /*27210*/  WARPSYNC.COLLECTIVE R15, `(.L_x_1878) ;  /* 0x000000000f0c7348 */ /* 0x00ffea0003c00000 */
[----:B------:R-:W-:Y:S02]  /*27220*/  ELECT P6, UR62, PT ;  /* 0x00000000003e782f */ /* 0x000fe400038c0000 */
[----:B------:R-:W-:Y:S01]  /*27230*/  MOV R14, UR62 ;  /* 0x0000003e000e7c02 */ /* 0x000fe20008000f00 */
[----:B0123--:R-:W-:Y:S10]  /*27240*/  ENDCOLLECTIVE ;  /* 0x000000000000791b */ /* 0x00fff40003800000 */
.L_x_1878:
[----:B------:R-:W-:Y:S05]  /*27250*/  BSYNC B0 ;  /* 0x0000000000007941 */ /* 0x000fea0003800000 */
.L_x_1877:
[----:B------:R-:W-:Y:S05]  /*27260*/  BRA `(.L_x_1879) ;  /* 0xffffffd0009c7947 */ /* 0x000fea000383ffff */
.L_x_1711:
[----:B-1----:R1:W3:Y:S02]  /*27270*/  SYNCS.PHASECHK.TRANS64.TRYWAIT P0, [R6+URZ], R5 ;  /* 0x00000005060075a7 */ /* 0x0022e4000800017f */
[----:B---3--:R-:W-:Y:S05]  /*27280*/  @!P0 NANOSLEEP.SYNCS 0x989680 ;  /* 0x009896800000895d */ /* 0x008fea0003900000 */
[----:B------:R-:W3:Y:S02]  /*27290*/  @!P0 SYNCS.PHASECHK.TRANS64 P0, [R6+URZ], R5 ;  /* 0x00000005060085a7 */ /* 0x000ee4000800007f */
[----:B---3--:R-:W-:Y:S05]  /*272a0*/  @!P0 BRA `(.L_x_1711) ;  /* 0xfffffffc00f08947 */ /* 0x008fea000383ffff */
[----:B------:R-:W-:Y:S05]  /*272b0*/  BRA `(.L_x_1880) ;  /* 0xffffffd000d87947 */ /* 0x000fea000383ffff */
.L_x_1712:
[----:B---3--:R3:W4:Y:S02]  /*272c0*/  SYNCS.PHASECHK.TRANS64.TRYWAIT P0, [R7+URZ], R2 ;  /* 0x00000002070075a7 */ /* 0x008724000800017f */
[----:B----4-:R-:W-:Y:S05]  /*272d0*/  @!P0 NANOSLEEP.SYNCS 0x989680 ;  /* 0x009896800000895d */ /* 0x010fea0003900000 */
[----:B------:R-:W4:Y:S02]  /*272e0*/  @!P0 SYNCS.PHASECHK.TRANS64 P0, [R7+URZ], R2 ;  /* 0x00000002070085a7 */ /* 0x000f24000800007f */
[----:B----4-:R-:W-:Y:S05]  /*272f0*/  @!P0 BRA `(.L_x_1712) ;  /* 0xfffffffc00f08947 */ /* 0x010fea000383ffff */
[----:B------:R-:W-:Y:S05]  /*27300*/  BRA `(.L_x_1881) ;  /* 0xffffffd000cc7947 */ /* 0x000fea000383ffff */
.L_x_1714:
[----:B----4-:R4:W0:Y:S02]  /*27310*/  SYNCS.PHASECHK.TRANS64.TRYWAIT P0, [R4+URZ], R5 ;  /* 0x00000005040075a7 */ /* 0x010824000800017f */
[----:B0-----:R-:W-:Y:S05]  /*27320*/  @!P0 NANOSLEEP.SYNCS 0x989680 ;  /* 0x009896800000895d */ /* 0x001fea0003900000 */
[----:B------:R-:W0:Y:S02]  /*27330*/  @!P0 SYNCS.PHASECHK.TRANS64 P0, [R4+URZ], R5 ;  /* 0x00000005040085a7 */ /* 0x000e24000800007f */
[----:B0-----:R-:W-:Y:S05]  /*27340*/  @!P0 BRA `(.L_x_1714) ;  /* 0xfffffffc00f08947 */ /* 0x001fea000383ffff */
[----:B------:R-:W-:Y:S05]  /*27350*/  BRA `(.L_x_1882) ;  /* 0xffffffd000d47947 */ /* 0x000fea000383ffff */
.L_x_1883:
        /* <DEDUP_REMOVED lines=10> */
.L_x_2732:


//--------------------- .text._ZN7cutlass13device_kernelIN5flash11enable_sm90INS1_16FlashAttnFwdSm90INS1_25CollectiveMainloopFwdSm90ILi2EN4cute5tupleIJNS5_1CILi1EEES8_S8_EEENS6_IJNS7_ILi128EEESA_SA_EEELi128ENS_6half_tEfNS_4arch4Sm90ELb1ELb0ELb1ELb0ELb0ELb0ELb0ELb1ELb1ELb0ELb0ELb0EEENS1_21CollectiveEpilogueFwdISB_S9_SC_SE_Li256ELb0ELb0ELb0ELb0EEENS1_30DynamicPersistentTileSchedulerILi256ELi32ELb0ELb0ELb1EEEEEEEEEvNT_6ParamsE --------------------------
	.section	.text._ZN7cutlass13device_kernelIN5flash11enable_sm90INS1_16FlashAttnFwdSm90INS1_25CollectiveMainloopFwdSm90ILi2EN4cute5tupleIJNS5_1CILi1EEES8_S8_EEENS6_IJNS7_ILi128EEESA_SA_EEELi128ENS_6half_tEfNS_4arch4Sm90ELb1ELb0ELb1ELb0ELb0ELb0ELb0ELb1ELb1ELb0ELb0ELb0EEENS1_21CollectiveEpilogueFwdISB_S9_SC_SE_Li256ELb0ELb0ELb0ELb0EEENS1_30DynamicPersistentTileSchedulerILi256ELi32ELb0ELb0ELb1EEEEEEEEEvNT_6ParamsE,"ax",@progbits
	.align	128
.text._ZN7cutlass13device_kernelIN5flash11enable_sm90INS1_16FlashAttnFwdSm90INS1_25CollectiveMainloopFwdSm90ILi2EN4cute5tupleIJNS5_1CILi1EEES8_S8_EEENS6_IJNS7_ILi128EEESA_SA_EEELi128ENS_6half_tEfNS_4arch4Sm90ELb1ELb0ELb1ELb0ELb0ELb0ELb0ELb1ELb1ELb0ELb0ELb0EEENS1_21CollectiveEpilogueFwdISB_S9_SC_SE_Li256ELb0ELb0ELb0ELb0EEENS1_30DynamicPersistentTileSchedulerILi256ELi32ELb0ELb0ELb1EEEEEEEEEvNT_6ParamsE:
        .type           _ZN7cutlass13device_kernelIN5flash11enable_sm90INS1_16FlashAttnFwdSm90INS1_25CollectiveMainloopFwdSm90ILi2EN4cute5tupleIJNS5_1CILi1EEES8_S8_EEENS6_IJNS7_ILi128EEESA_SA_EEELi128ENS_6half_tEfNS_4arch4Sm90ELb1ELb0ELb1ELb0ELb0ELb0ELb0ELb1ELb1ELb0ELb0ELb0EEENS1_21CollectiveEpilogueFwdISB_S9_SC_SE_Li256ELb0ELb0ELb0ELb0EEENS1_30DynamicPersistentTileSchedulerILi256ELi32ELb0ELb0ELb1EEEEEEEEEvNT_6ParamsE,@function
        .size           _ZN7cutlass13device_kernelIN5flash11enable_sm90INS1_16FlashAttnFwdSm90INS1_25CollectiveMainloopFwdSm90ILi2EN4cute5tupleIJNS5_1CILi1EEES8_S8_EEENS6_IJNS7_ILi128EEESA_SA_EEELi128ENS_6half_tEfNS_4arch4Sm90ELb1ELb0ELb1ELb0ELb0ELb0ELb0ELb1ELb1ELb0ELb0ELb0EEENS1_21CollectiveEpilogueFwdISB_S9_SC_SE_Li256ELb0ELb0ELb0ELb0EEENS1_30DynamicPersistentTileSchedulerILi256ELi32ELb0ELb0ELb1EEEEEEEEEvNT_6ParamsE,(.L_x_2733 - _ZN7cutlass13device_kernelIN5flash11enable_sm90INS1_16FlashAttnFwdSm90INS1_25CollectiveMainloopFwdSm90ILi2EN4cute5tupleIJNS5_1CILi1EEES8_S8_EEENS6_IJNS7_ILi128EEESA_SA_EEELi128ENS_6half_tEfNS_4arch4Sm90ELb1ELb0ELb1ELb0ELb0ELb0ELb0ELb1ELb1ELb0ELb0ELb0EEENS1_21CollectiveEpilogueFwdISB_S9_SC_SE_Li256ELb0ELb0ELb0ELb0EEENS1_30DynamicPersistentTileSchedulerILi256ELi32ELb0ELb0ELb1EEEEEEEEEvNT_6ParamsE)
        .other          _ZN7cutlass13device_kernelIN5flash11enable_sm90INS1_16FlashAttnFwdSm90INS1_25CollectiveMainloopFwdSm90ILi2EN4cute5tupleIJNS5_1CILi1EEES8_S8_EEENS6_IJNS7_ILi128EEESA_SA_EEELi128ENS_6half_tEfNS_4arch4Sm90ELb1ELb0ELb1ELb0ELb0ELb0ELb0ELb1ELb1ELb0ELb0ELb0EEENS1_21CollectiveEpilogueFwdISB_S9_SC_SE_Li256ELb0ELb0ELb0ELb0EEENS1_30DynamicPersistentTileSchedulerILi256ELi32ELb0ELb0ELb1EEEEEEEEEvNT_6ParamsE,@"STO_CUDA_ENTRY STV_DEFAULT"
_ZN7cutlass13device_kernelIN5flash11enable_sm90INS1_16FlashAttnFwdSm90INS1_25CollectiveMainloopFwdSm90ILi2EN4cute5tupleIJNS5_1CILi1EEES8_S8_EEENS6_IJNS7_ILi128EEESA_SA_EEELi128ENS_6half_tEfNS_4arch4Sm90ELb1ELb0ELb1ELb0ELb0ELb0ELb0ELb1ELb1ELb0ELb0ELb0EEENS1_21CollectiveEpilogueFwdISB_S9_SC_SE_Li256ELb0ELb0ELb0ELb0EEENS1_30DynamicPersistentTileSchedulerILi256ELi32ELb0ELb0ELb1EEEEEEEEEvNT_6ParamsE:
        /* <DEDUP_REMOVED lines=23> */
.L_x_1885:
[----:B------:R-:W-:Y:S05]  /*0170*/  BSYNC B0 ;  /* 0x0000000000007941 */ /* 0x000fea0003800000 */
.L_x_1884:
        /* <DEDUP_REMOVED lines=37> */
.L_x_1886:
        /* <DEDUP_REMOVED lines=22> */
.L_x_1887:
        /* <DEDUP_REMOVED lines=18> */
.L_x_1888:
        /* <DEDUP_REMOVED lines=22> */
.L_x_1889:
        /* <DEDUP_REMOVED lines=22> */
.L_x_1890:
[----:B------:R-:W-:Y:S01]  /*0910*/  PLOP3.LUT P0, PT, PT, PT, UP0, 0x80, 0x0 ;  /* 0x000000000000781c */ /* 0x000fe20003f0f008 */
[----:B------:R-:W-:Y:S01]  /*0920*/  UMOV UR59, 0x1 ;  /* 0x00000001003b7882 */ /* 0x000fe20000000000 */
[----:B------:R-:W-:Y:S01]  /*0930*/  NOP ;  /* 0x0000000000007918 */ /* 0x000fe20000000000 */
[----:B------:R-:W-:Y:S01]  /*0940*/  USEL UR59, UR59, 0x2, !UP0 ;  /* 0x000000023b3b7887 */ /* 0x000fe2000c000000 */
[----:B------:R-:W-:Y:S01]  /*0950*/  ULDC.64 UR52, c[0x0][0x208] ;  /* 0x0000820000347ab9 */ /* 0x000fe20000000a00 */
[----:B-123--:R-:W-:Y:S08]  /*0960*/  BAR.SYNC.DEFER_BLOCKING 0x0 ;  /* 0x0000000000007b1d */ /* 0x00eff00000010000 */
[----:B------:R-:W-:Y:S05]  /*0970*/  @!P0 BRA `(.L_x_1891) ;  /* 0x000000b000788947 */ /* 0x000fea0003800000 */
.L_x_1892:
        /* <DEDUP_REMOVED lines=42> */
[----:B------:R-:W-:Y:S01]  /*0c20*/  UMOV UR4, UR38 ;  /* 0x0000002600047c82 */ /* 0x000fe20008000000 */
[----:B--2---:R-:W-:Y:S01]  /*0c30*/  UMOV UR5, UR6 ;  /* 0x0000000600057c82 */ /* 0x004fe20008000000 */
[----:B------:R-:W-:Y:S01]  /*0c40*/  LEA R8, R188, R3, 0x4 ;  /* 0x00000003bc087211 */ /* 0x000fe200078e20ff */
[----:B------:R-:W-:Y:S01]  /*0c50*/  IMAD.U32 R16, RZ, RZ, UR4 ;  /* 0x00000004ff107e24 */ /* 0x000fe2000f8e00ff */
[----:B------:R-:W-:Y:S01]  /*0c60*/  LEA.HI R2, R2, R187, RZ, 0x1 ;  /* 0x000000bb02027211 */ /* 0x000fe200078f08ff */
[----:B------:R-:W-:Y:S01]  /*0c70*/  IMAD.U32 R17, RZ, RZ, UR5 ;  /* 0x00000005ff117e24 */ /* 0x000fe2000f8e00ff */
[----:B------:R-:W-:Y:S01]  /*0c80*/  LEA.HI R9, R9, R4, RZ, 0x3 ;  /* 0x0000000409097211 */ /* 0x000fe200078f18ff */
[----:B------:R-:W-:Y:S01]  /*0c90*/  IMAD R3, R8, 0x8, R5 ;  /* 0x0000000808037824 */ /* 0x000fe200078e0205 */
[----:B------:R-:W-:Y:S01]  /*0ca0*/  LOP3.LUT R2, R2, 0x3fffffe, RZ, 0xc0, !PT ;  /* 0x03fffffe02027812 */ /* 0x000fe200078ec0ff */
[----:B------:R-:W-:Y:S01]  /*0cb0*/  UMOV UR4, UR7 ;  /* 0x0000000700047c82 */ /* 0x000fe20008000000 */
[----:B------:R-:W-:-:S02]  /*0cc0*/  LEA.HI R0, R0, R189, RZ, 0x3 ;  /* 0x000000bd00007211 */ /* 0x000fc400078f18ff */
[----:B------:R-:W-:Y:S01]  /*0cd0*/  LOP3.LUT R9, R9, 0xfffffff8, RZ, 0xc0, !PT ;  /* 0xfffffff809097812 */ /* 0x000fe200078ec0ff */
[----:B------:R-:W-:Y:S01]  /*0ce0*/  IMAD.IADD R22, R187, 0x1, -R2 ;  /* 0x00000001bb167824 */ /* 0x000fe200078e0a02 */
[----:B------:R-:W-:Y:S02]  /*0cf0*/  LEA.HI R7, R7, R186, RZ, 0x5 ;  /* 0x000000ba07077211 */ /* 0x000fe400078f28ff */
[----:B------:R-:W-:Y:S01]  /*0d00*/  SHF.L.U32 R3, R3, 0x3, RZ ;  /* 0x0000000303037819 */ /* 0x000fe200000006ff */
[----:B------:R-:W-:Y:S01]  /*0d10*/  IMAD.IADD R4, R4, 0x1, -R9 ;  /* 0x0000000104047824 */ /* 0x000fe200078e0a09 */
[----:B------:R-:W-:Y:S02]  /*0d20*/  LOP3.LUT R2, R0, 0x1ffffff8, RZ, 0xc0, !PT ;  /* 0x1ffffff800027812 */ /* 0x000fe400078ec0ff */
[----:B------:R-:W-:Y:S01]  /*0d30*/  SHF.R.S32.HI R7, RZ, 0x5, R7 ;  /* 0x00000005ff077819 */ /* 0x000fe20000011407 */
[----:B------:R-:W-:Y:S01]  /*0d40*/  IMAD.WIDE R16, R3, 0x2, R16 ;  /* 0x0000000203107825 */ /* 0x000fe200078e0210 */
[----:B------:R-:W-:-:S02]  /*0d50*/  LOP3.LUT R3, R6, 0x7ffffffc, RZ, 0xc0, !PT ;  /* 0x7ffffffc06037812 */ /* 0x000fc400078ec0ff */
[----:B------:R-:W-:Y:S01]  /*0d60*/  SHF.R.S32.HI R184, RZ, 0x3, R0 ;  /* 0x00000003ffb87819 */ /* 0x000fe20000011400 */
[----:B------:R-:W-:Y:S02]  /*0d70*/  IMAD.IADD R2, R189, 0x1, -R2 ;  /* 0x00000001bd027824 */ /* 0x000fe400078e0a02 */
[----:B------:R-:W-:-:S03]  /*0d80*/  IMAD R7, R7, 0x10, R4 ;  /* 0x0000001007077824 */ /* 0x000fc600078e0204 */
[----:B------:R-:W-:Y:S01]  /*0d90*/  SHF.L.U32 R18, R2, 0x3, RZ ;  /* 0x0000000302127819 */ /* 0x000fe200000006ff */
[----:B------:R-:W-:Y:S02]  /*0da0*/  IMAD R22, R22, 0x40, R7 ;  /* 0x0000004016167824 */ /* 0x000fe400078e0207 */
[----:B------:R-:W-:-:S07]  /*0db0*/  IMAD.IADD R2, R186, 0x1, -R3 ;  /* 0x00000001ba027824 */ /* 0x000fce00078e0a03 */
.L_x_1939:
        /* <DEDUP_REMOVED lines=20> */
.L_x_1893:
[----:B------:R-:W-:Y:S01]  /*0f00*/  ULDC UR6, c[0x0][0xdc4] ;  /* 0x0003710000067ab9 */ /* 0x000fe20000000800 */
[----:B------:R-:W-:Y:S01]  /*0f10*/  UMOV UR47, UR7 ;  /* 0x00000007002f7c82 */ /* 0x000fe20008000000 */
[----:B------:R-:W-:-:S11]  /*0f20*/  UISETP.NE.AND UP0, UPT, UR6, 0x1, UPT ;  /* 0x000000010600788c */ /* 0x000fd6000bf05270 */
[----:B------:R-:W-:Y:S02]  /*0f30*/  @UP0 ULDC.64 UR10, c[0x0][0xdc8] ;  /* 0x00037200000a0ab9 */ /* 0x000fe40000000a00 */
[----:B------:R-:W-:-:S04]  /*0f40*/  UIMAD.WIDE.U32 UR4, UR7, UR10, URZ ;  /* 0x0000000a070472a5 */ /* 0x000fc8000f8e003f */
[----:B------:R-:W-:-:S04]  /*0f50*/  @UP0 USHF.R.U32.HI UR47, URZ, UR11, UR5 ;  /* 0x0000000b3f2f0299 */ /* 0x000fc80008011605 */
[----:B------:R-:W-:-:S12]  /*0f60*/  UIMAD UR4, UR47, UR6, URZ ;  /* 0x000000062f0472a4 */ /* 0x000fd8000f8e023f */
.L_x_1894:
[----:B------:R-:W-:Y:S01]  /*0f70*/  ULOP3.LUT UR5, URZ, UR47, URZ, 0x33, !UPT ;  /* 0x0000002f3f057292 */ /* 0x000fe2000f8e333f */
[----:B------:R-:W-:Y:S01]  /*0f80*/  PLOP3.LUT P0, PT, PT, PT, PT, 0x80, 0x0 ;  /* 0x000000000000781c */ /* 0x000fe20003f0f070 */
[----:B------:R-:W-:Y:S01]  /*0f90*/  ULDC.64 UR10, c[0x0][0x3f8] ;  /* 0x0000fe00000a7ab9 */ /* 0x000fe20000000a00 */
[----:B------:R-:W-:Y:S01]  /*0fa0*/  ULDC UR6, c[0x0][0xdac] ;  /* 0x00036b0000067ab9 */ /* 0x000fe20000000800 */
[----:B------:R-:W-:Y:S01]  /*0fb0*/  UISETP.NE.U32.AND UP0, UPT, UR10, URZ, UPT ;  /* 0x0000003f0a00728c */ /* 0x000fe2000bf05070 */
[----:B------:R-:W-:Y:S01]  /*0fc0*/  IMAD.MOV.U32 R0, RZ, RZ, RZ ;  /* 0x000000ffff007224 */ /* 0x000fe200078e00ff */
[----:B------:R-:W-:Y:S01]  /*0fd0*/  UIADD3 UR5, UR5, UR6, URZ ;  /* 0x0000000605057290 */ /* 0x000fe2000fffe03f */
[----:B------:R-:W-:Y:S01]  /*0fe0*/  IMAD.MOV.U32 R3, RZ, RZ, RZ ;  /* 0x000000ffff037224 */ /* 0x000fe200078e00ff */
[----:B------:R-:W-:Y:S01]  /*0ff0*/  UISETP.NE.AND.EX UP0, UPT, UR11, URZ, UPT, UP0 ;  /* 0x0000003f0b00728c */ /* 0x000fe2000bf05300 */
[----:B------:R-:W-:Y:S01]  /*1000*/  IMAD.MOV.U32 R151, RZ, RZ, RZ ;  /* 0x000000ffff977224 */ /* 0x000fe200078e00ff */
[----:B------:R-:W-:Y:S01]  /*1010*/  USHF.L.U32 UR42, UR5, 0x7, URZ ;  /* 0x00000007052a7899 */ /* 0x000fe2000800063f */
[----:B------:R-:W-:Y:S01]  /*1020*/  CS2R R28, SRZ ;  /* 0x00000000001c7805 */ /* 0x000fe2000001ff00 */
[----:B------:R-:W-:Y:S01]  /*1030*/  ULDC UR40, c[0x0][0x404] ;  /* 0x0001010000287ab9 */ /* 0x000fe20000000800 */
[----:B------:R-:W-:Y:S01]  /*1040*/  ULDC UR9, c[0x0][0x288] ;  /* 0x0000a20000097ab9 */ /* 0x000fe20000000800 */
[----:B------:R-:W-:Y:S01]  /*1050*/  UIADD3 UR4, UR7, -UR4, URZ ;  /* 0x8000000407047290 */ /* 0x000fe2000fffe03f */
[----:B------:R-:W-:Y:S01]  /*1060*/  CS2R R30, SRZ ;  /* 0x00000000001e7805 */ /* 0x000fe2000001ff00 */
[----:B------:R-:W-:Y:S01]  /*1070*/  USEL UR40, UR40, 0x1, UP0 ;  /* 0x0000000128287887 */ /* 0x000fe20008000000 */
[----:B------:R-:W-:Y:S01]  /*1080*/  CS2R R32, SRZ ;  /* 0x0000000000207805 */ /* 0x000fe2000001ff00 */
[----:B------:R-:W-:Y:S01]  /*1090*/  UIADD3 UR5, UR42, 0xff, -UR9 ;  /* 0x000000ff2a057890 */ /* 0x000fe2000fffe809 */
[----:B------:R-:W-:Y:S01]  /*10a0*/  CS2R R34, SRZ ;  /* 0x0000000000227805 */ /* 0x000fe2000001ff00 */
[----:B------:R-:W-:Y:S01]  /*10b0*/  ULDC UR10, c[0x0][0xdc4] ;  /* 0x00037100000a7ab9 */ /* 0x000fe20000000800 */
[----:B------:R-:W-:Y:S01]  /*10c0*/  ULDC UR7, c[0x0][0x2e0] ;  /* 0x0000b80000077ab9 */ /* 0x000fe20000000800 */
[----:B------:R-:W-:Y:S01]  /*10d0*/  UIMAD UR10, UR8, UR10, UR4 ;  /* 0x0000000a080a72a4 */ /* 0x000fe2000f8e0204 */
[----:B------:R-:W-:Y:S01]  /*10e0*/  CS2R R36, SRZ ;  /* 0x0000000000247805 */ /* 0x000fe2000001ff00 */
[----:B------:R-:W-:Y:S01]  /*10f0*/  UIMAD UR4, UR40, UR7, 0x7f ;  /* 0x0000007f280474a4 */ /* 0x000fe2000f8e0207 */
[----:B------:R-:W-:Y:S01]  /*1100*/  CS2R R38, SRZ ;  /* 0x0000000000267805 */ /* 0x000fe2000001ff00 */
[----:B------:R-:W-:Y:S01]  /*1110*/  UIMAD UR6, UR40, UR7, UR5 ;  /* 0x00000007280672a4 */ /* 0x000fe2000f8e0205 */
[----:B------:R-:W-:Y:S01]  /*1120*/  CS2R R40, SRZ ;  /* 0x0000000000287805 */ /* 0x000fe2000001ff00 */
[----:B------:R-:W-:Y:S01]  /*1130*/  USHF.R.S32.HI UR5, URZ, 0x1f, UR4 ;  /* 0x0000001f3f057899 */ /* 0x000fe20008011404 */
[----:B------:R-:W-:Y:S01]  /*1140*/  CS2R R42, SRZ ;  /* 0x00000000002a7805 */ /* 0x000fe2000001ff00 */
[----:B------:R-:W-:Y:S01]  /*1150*/  USHF.R.S32.HI UR7, URZ, 0x1f, UR6 ;  /* 0x0000001f3f077899 */ /* 0x000fe20008011406 */
[----:B------:R-:W-:Y:S01]  /*1160*/  CS2R R44, SRZ ;  /* 0x00000000002c7805 */ /* 0x000fe2000001ff00 */
[----:B------:R-:W-:Y:S01]  /*1170*/  ULEA.HI UR5, UR5, UR4, URZ, 0x7 ;  /* 0x0000000405057291 */ /* 0x000fe2000f8f383f */
[----:B------:R-:W-:Y:S01]  /*1180*/  CS2R R46, SRZ ;  /* 0x00000000002e7805 */ /* 0x000fe2000001ff00 */
[----:B------:R-:W-:Y:S01]  /*1190*/  ULEA.HI UR7, UR7, UR6, URZ, 0x7 ;  /* 0x0000000607077291 */ /* 0x000fe2000f8f383f */
[----:B------:R-:W-:Y:S01]  /*11a0*/  CS2R R48, SRZ ;  /* 0x0000000000307805 */ /* 0x000fe2000001ff00 */
[----:B------:R-:W-:Y:S01]  /*11b0*/  USHF.R.S32.HI UR41, URZ, 0x7, UR5 ;  /* 0x000000073f297899 */ /* 0x000fe20008011405 */
[----:B------:R-:W-:Y:S01]  /*11c0*/  CS2R R50, SRZ ;  /* 0x0000000000327805 */ /* 0x000fe2000001ff00 */
[----:B------:R-:W-:Y:S01]  /*11d0*/  USHF.R.S32.HI UR7, URZ, 0x7, UR7 ;  /* 0x000000073f077899 */ /* 0x000fe20008011407 */
[----:B------:R-:W-:Y:S01]  /*11e0*/  CS2R R52, SRZ ;  /* 0x0000000000347805 */ /* 0x000fe2000001ff00 */
[----:B------:R-:W-:Y:S01]  /*11f0*/  ULDC UR43, c[0x0][0xdb8] ;  /* 0x00036e00002b7ab9 */ /* 0x000fe20000000800 */
[----:B------:R-:W-:Y:S01]  /*1200*/  UMOV UR44, UR10 ;  /* 0x0000000a002c7c82 */ /* 0x000fe20008000000 */
[----:B------:R-:W-:Y:S01]  /*1210*/  UISETP.LT.AND UP0, UPT, UR41, UR7, UPT ;  /* 0x000000072900728c */ /* 0x000fe2000bf01270 */
[----:B------:R-:W-:Y:S01]  /*1220*/  CS2R R54, SRZ ;  /* 0x0000000000367805 */ /* 0x000fe2000001ff00 */
[----:B------:R-:W-:Y:S01]  /*1230*/  UISETP.NE.AND UP1, UPT, UR43, 0x1, UPT ;  /* 0x000000012b00788c */ /* 0x000fe2000bf25270 */
[----:B------:R-:W-:Y:S01]  /*1240*/  CS2R R56, SRZ ;  /* 0x0000000000387805 */ /* 0x000fe2000001ff00 */
[----:B------:R-:W-:Y:S01]  /*1250*/  USEL UR41, UR41, UR7, UP0 ;  /* 0x0000000729297287 */ /* 0x000fe20008000000 */
[----:B------:R-:W-:-:S02]  /*1260*/  CS2R R58, SRZ ;  /* 0x00000000003a7805 */ /* 0x000fc4000001ff00 */
[----:B------:R-:W-:Y:S02]  /*1270*/  CS2R R60, SRZ ;  /* 0x00000000003c7805 */ /* 0x000fe4000001ff00 */
[----:B------:R-:W-:Y:S01]  /*1280*/  CS2R R62, SRZ ;  /* 0x00000000003e7805 */ /* 0x000fe2000001ff00 */
[----:B------:R-:W-:Y:S01]  /*1290*/  UISETP.GE.AND UP0, UPT, UR41, 0x1, UPT ;  /* 0x000000012900788c */ /* 0x000fe2000bf06270 */
[----:B------:R-:W-:Y:S02]  /*12a0*/  CS2R R64, SRZ ;  /* 0x0000000000407805 */ /* 0x000fe4000001ff00 */
[----:B------:R-:W-:Y:S02]  /*12b0*/  CS2R R66, SRZ ;  /* 0x0000000000427805 */ /* 0x000fe4000001ff00 */
[----:B------:R-:W-:Y:S02]  /*12c0*/  CS2R R68, SRZ ;  /* 0x0000000000447805 */ /* 0x000fe4000001ff00 */
[----:B------:R-:W-:Y:S01]  /*12d0*/  CS2R R70, SRZ ;  /* 0x0000000000467805 */ /* 0x000fe2000001ff00 */
[----:B------:R-:W-:Y:S01]  /*12e0*/  @UP1 ULDC UR8, c[0x0][0xdbc] ;  /* 0x00036f0000081ab9 */ /* 0x000fe20000000800 */
[----:B------:R-:W-:Y:S01]  /*12f0*/  PLOP3.LUT P1, PT, PT, PT, UP0, 0x80, 0x0 ;  /* 0x000000000000781c */ /* 0x000fe20003f2f008 */
[----:B------:R-:W-:Y:S01]  /*1300*/  UIMAD.WIDE.U32 UR4, UR10, UR8, URZ ;  /* 0x000000080a0472a5 */ /* 0x000fe2000f8e003f */
[----:B------:R-:W-:Y:S01]  /*1310*/  CS2R R72, SRZ ;  /* 0x0000000000487805 */ /* 0x000fe2000001ff00 */
[----:B------:R-:W-:Y:S01]  /*1320*/  @UP1 ULDC UR6, c[0x0][0xdc0] ;  /* 0x0003700000061ab9 */ /* 0x000fe20000000800 */
[----:B------:R-:W-:Y:S01]  /*1330*/  CS2R R74, SRZ ;  /* 0x00000000004a7805 */ /* 0x000fe2000001ff00 */
[----:B------:R-:W-:Y:S01]  /*1340*/  @UP1 USHF.R.U32.HI UR44, URZ, UR6, UR5 ;  /* 0x000000063f2c1299 */ /* 0x000fe20008011605 */
[----:B------:R-:W-:-:S02]  /*1350*/  CS2R R76, SRZ ;  /* 0x00000000004c7805 */ /* 0x000fc4000001ff00 */
[----:B------:R-:W-:Y:S02]  /*1360*/  CS2R R8, SRZ ;  /* 0x0000000000087805 */ /* 0x000fe4000001ff00 */
[----:B------:R-:W-:Y:S01]  /*1370*/  CS2R R78, SRZ ;  /* 0x00000000004e7805 */ /* 0x000fe2000001ff00 */
[----:B------:R-:W-:Y:S01]  /*1380*/  UIADD3 UR4, -UR44, URZ, URZ ;  /* 0x0000003f2c047290 */ /* 0x000fe2000fffe13f */
[----:B------:R-:W-:Y:S01]  /*1390*/  MOV R80, RZ ;  /* 0x000000ff00507202 */ /* 0x000fe20000000f00 */
[----:B------:R-:W-:Y:S01]  /*13a0*/  IMAD.MOV.U32 R82, RZ, RZ, RZ ;  /* 0x000000ffff527224 */ /* 0x000fe200078e00ff */
[----:B------:R-:W-:Y:S01]  /*13b0*/  CS2R R6, SRZ ;  /* 0x0000000000067805 */ /* 0x000fe2000001ff00 */
[----:B------:R-:W-:Y:S01]  /*13c0*/  UIMAD UR43, UR43, UR4, UR10 ;  /* 0x000000042b2b72a4 */ /* 0x000fe2000f8e020a */
[----:B------:R-:W-:Y:S02]  /*13d0*/  CS2R R10, SRZ ;  /* 0x00000000000a7805 */ /* 0x000fe4000001ff00 */
[----:B------:R-:W-:Y:S01]  /*13e0*/  CS2R R12, SRZ ;  /* 0x00000000000c7805 */ /* 0x000fe2000001ff00 */
[----:B------:R-:W-:Y:S01]  /*13f0*/  IMAD.MOV.U32 R15, RZ, RZ, RZ ;  /* 0x000000ffff0f7224 */ /* 0x000fe200078e00ff */
[----:B------:R-:W-:Y:S07]  /*1400*/  @!P1 BRA `(.L_x_1895) ;  /* 0x0000009400389947 */ /* 0x000fee0003800000 */
        /* <DEDUP_REMOVED lines=28> */
.L_x_1896:
[----:B------:R-:W-:Y:S01]  /*15d0*/  ULEA.HI UR4, UR57, UR57, URZ, 0x1 ;  /* 0x0000003939047291 */ /* 0x000fe2000f8f083f */
[----:B------:R-:W-:-:S03]  /*15e0*/  MOV R3, UR58 ;  /* 0x0000003a00037c02 */ /* 0x000fc60008000f00 */
[----:B------:R-:W-:Y:S01]  /*15f0*/  ULOP3.LUT UR4, UR4, 0xfffffffe, URZ, 0xc0, !UPT ;  /* 0xfffffffe04047892 */ /* 0x000fe2000f8ec03f */
[----:B------:R-:W-:-:S03]  /*1600*/  ISETP.NE.AND P0, PT, R3, 0x3, PT ;  /* 0x000000030300780c */ /* 0x000fc60003f05270 */
[----:B------:R-:W-:-:S06]  /*1610*/  UIADD3 UR4, UR57, -UR4, URZ ;  /* 0x8000000439047290 */ /* 0x000fcc000fffe03f */
[----:B------:R-:W-:-:S05]  /*1620*/  IMAD.U32 R0, RZ, RZ, UR4 ;  /* 0x00000004ff007e24 */ /* 0x000fca000f8e00ff */
[----:B------:R-:W-:-:S04]  /*1630*/  SHF.L.U32 R0, R0, 0x1f, RZ ;  /* 0x0000001f00007819 */ /* 0x000fc800000006ff */
[----:B------:R-:W1:Y:S02]  /*1640*/  SYNCS.PHASECHK.TRANS64.TRYWAIT P1, [UR38+0x28800], R0 ;  /* 0x02880000ff0075a7 */ /* 0x000e640008020166 */
[----:B-1----:R-:W-:Y:S05]  /*1650*/  @!P1 BRA `(.L_x_1897) ;  /* 0x000000d000909947 */ /* 0x002fea0003800000 */
.L_x_1998:
[----:B------:R-:W-:Y:S05]  /*1660*/  @!P0 BRA `(.L_x_1898) ;  /* 0x0000000000048947 */ /* 0x000fea0003800000 */
[----:B------:R-:W-:Y:S01]  /*1670*/  BPT.TRAP 0x1 ;  /* 0x000000040000795c */ /* 0x000fe20000300000 */
.L_x_1898:
[----:B-1----:R-:W-:Y:S02]  /*1680*/  IMAD.U32 R0, RZ, RZ, UR37 ;  /* 0x00000025ff007e24 */ /* 0x002fe4000f8e00ff */
[----:B------:R-:W-:-:S03]  /*1690*/  IMAD.U32 R3, RZ, RZ, UR36 ;  /* 0x00000024ff037e24 */ /* 0x000fc6000f8e00ff */
[----:B------:R-:W-:Y:S02]  /*16a0*/  LEA R0, R0, UR38, 0x3 ;  /* 0x0000002600007c11 */ /* 0x000fe4000f8e18ff */
[----:B------:R-:W-:-:S04]  /*16b0*/  SHF.L.U32 R3, R3, 0x1f, RZ ;  /* 0x0000001f03037819 */ /* 0x000fc800000006ff */
[----:B------:R1:W2:Y:S01]  /*16c0*/  SYNCS.PHASECHK.TRANS64.TRYWAIT P2, [R0+URZ+0x28830], R3 ;  /* 0x02883003000075a7 */ /* 0x0002a2000804017f */
[----:B------:R-:W-:Y:S05]  /*16d0*/  @!P0 BRA `(.L_x_1899) ;  /* 0x0000000000048947 */ /* 0x000fea0003800000 */
[----:B------:R-:W-:Y:S01]  /*16e0*/  BPT.TRAP 0x1 ;  /* 0x000000040000795c */ /* 0x000fe20000300000 */
.L_x_1899:
[----:B------:R-:W3:Y:S01]  /*16f0*/  S2R R4, SR_TID.X ;  /* 0x0000000000047919 */ /* 0x000ee20000002100 */
[----:B------:R-:W-:Y:S01]  /*1700*/  IMAD.MOV.U32 R151, RZ, RZ, RZ ;  /* 0x000000ffff977224 */ /* 0x000fe200078e00ff */
[----:B---3--:R-:W-:Y:S01]  /*1710*/  LOP3.LUT P1, RZ, R4, 0x7f, RZ, 0xc0, !PT ;  /* 0x0000007f04ff7812 */ /* 0x008fe2000782c0ff */
[----:B--2---:R-:W-:-:S12]  /*1720*/  @P2 BRA `(.L_x_1900) ;  /* 0x0000000000082947 */ /* 0x004fd80003800000 */
[----:B------:R-:W2:Y:S02]  /*1730*/  SYNCS.PHASECHK.TRANS64.TRYWAIT P2, [R0+URZ+0x28830], R3 ;  /* 0x02883003000075a7 */ /* 0x000ea4000804017f */
[----:B--2---:R-:W-:Y:S05]  /*1740*/  @!P2 BRA `(.L_x_1901) ;  /* 0x000000d0006ca947 */ /* 0x004fea0003800000 */
.L_x_1900:
[----:B------:R-:W-:Y:S05]  /*1750*/  WARPSYNC.ALL ;  /* 0x0000000000007948 */ /* 0x000fea0003800000 */
[----:B------:R-:W-:Y:S01]  /*1760*/  UIADD3 UR4, UR38, 0x18400, URZ ;  /* 0x0001840026047890 */ /* 0x000fe2000fffe03f */
[----:B------:R-:W-:Y:S01]  /*1770*/  WARPGROUP.ARRIVE ;  /* 0x00000000000079c5 */ /* 0x000fe20000000000 */
[----:B------:R-:W-:Y:S01]  /*1780*/  ULOP3.LUT UR48, UR48, 0x10000, URZ, 0xfc, !UPT ;  /* 0x0001000030307892 */ /* 0x000fe2000f8efc3f */
[----:B-12---:R-:W-:Y:S01]  /*1790*/  @!P1 IADD3 R0, R0, 0x28840, RZ ;  /* 0x0002884000009810 */ /* 0x006fe20007ffe0ff */
[----:B------:R-:W-:Y:S01]  /*17a0*/  USHF.R.U32.HI UR4, URZ, 0x4, UR4 ;  /* 0x000000043f047899 */ /* 0x000fe20008011604 */
[--C-:B------:R-:W-:Y:S01]  /*17b0*/  IMAD.MOV.U32 R150, RZ, RZ, R151.reuse ;  /* 0x000000ffff967224 */ /* 0x100fe200078e0097 */
[----:B------:R-:W-:Y:S01]  /*17c0*/  UMOV UR49, 0x40000040 ;  /* 0x4000004000317882 */ /* 0x000fe20000000000 */
[----:B------:R-:W-:Y:S01]  /*17d0*/  UMOV UR51, 0x40000040 ;  /* 0x4000004000337882 */ /* 0x000fe20000000000 */
[----:B------:R-:W-:Y:S01]  /*17e0*/  ULOP3.LUT UR4, UR4, 0x3fff, URZ, 0xc0, !UPT ;  /* 0x00003fff04047892 */ /* 0x000fe2000f8ec03f */
[----:B------:R-:W-:Y:S01]  /*17f0*/  @!P1 PRMT R0, RZ, 0x654, R0 ;  /* 0x00000654ff009816 */ /* 0x000fe20000000000 */
[----:B------:R-:W-:Y:S01]  /*1800*/  UIADD3 UR8, UR48, 0x2, URZ ;  /* 0x0000000230087890 */ /* 0x000fe2000fffe03f */
[--C-:B------:R-:W-:Y:S01]  /*1810*/  IMAD.MOV.U32 R149, RZ, RZ, R151.reuse ;  /* 0x000000ffff957224 */ /* 0x100fe200078e0097 */
[----:B------:R-:W-:Y:S01]  /*1820*/  ULOP3.LUT UR39, UR4, 0x10000, URZ, 0xfc, !UPT ;  /* 0x0001000004277892 */ /* 0x000fe2000f8efc3f */
[--C-:B------:R-:W-:Y:S01]  /*1830*/  IMAD.MOV.U32 R148, RZ, RZ, R151.reuse ;  /* 0x000000ffff947224 */ /* 0x100fe200078e0097 */
[----:B------:R-:W-:Y:S01]  /*1840*/  UMOV UR9, 0x40000040 ;  /* 0x4000004000097882 */ /* 0x000fe20000000000 */
[----:B------:R-:W-:Y:S01]  /*1850*/  UMOV UR11, 0x40000040 ;  /* 0x40000040000b7882 */ /* 0x000fe20000000000 */
[----:B------:R-:W-:Y:S01]  /*1860*/  ULEA UR50, UR37, UR39, 0xb ;  /* 0x0000002725327291 */ /* 0x000fe2000f8e583f */
[-C--:B------:R-:W-:Y:S01]  /*1870*/  MOV R147, R151.reuse ;  /* 0x0000009700937202 */ /* 0x080fe20000000f00 */
[----:B------:R-:W-:Y:S01]  /*1880*/  UIADD3 UR12, UR48, 0x4, URZ ;  /* 0x00000004300c7890 */ /* 0x000fe2000fffe03f */
[--C-:B------:R-:W-:Y:S01]  /*1890*/  IMAD.MOV.U32 R146, RZ, RZ, R151.reuse ;  /* 0x000000ffff927224 */ /* 0x100fe200078e0097 */
[----:B------:R-:W-:Y:S01]  /*18a0*/  UIADD3 UR10, UR50, 0x2, URZ ;  /* 0x00000002320a7890 */ /* 0x000fe2000fffe03f */
[--C-:B------:R-:W-:Y:S01]  /*18b0*/  IMAD.MOV.U32 R145, RZ, RZ, R151.reuse ;  /* 0x000000ffff917224 */ /* 0x100fe200078e0097 */
[----:B------:R-:W-:Y:S01]  /*18c0*/  UIADD3 UR14, UR50, 0x4, URZ ;  /* 0x00000004320e7890 */ /* 0x000fe2000fffe03f */
[--C-:B------:R-:W-:Y:S01]  /*18d0*/  IMAD.MOV.U32 R144, RZ, RZ, R151.reuse ;  /* 0x000000ffff907224 */ /* 0x100fe200078e0097 */
[----:B------:R-:W-:Y:S01]  /*18e0*/  UMOV UR13, 0x40000040 ;  /* 0x40000040000d7882 */ /* 0x000fe20000000000 */
[----:B------:R-:W-:Y:S01]  /*18f0*/  HGMMA.64x128x16.F32 R24, gdesc[UR48], RZ, !UPT, gsb0 ;  /* 0x01e00000301879f0 */ /* 0x000fe2000c0008ff */
[----:B------:R-:W-:Y:S01]  /*1900*/  UMOV UR15, 0x40000040 ;  /* 0x40000040000f7882 */ /* 0x000fe20000000000 */
[----:B------:R-:W-:Y:S01]  /*1910*/  UIADD3 UR16, UR48, 0x6, URZ ;  /* 0x0000000630107890 */ /* 0x000fe2000fffe03f */
[-C--:B------:R-:W-:Y:S01]  /*1920*/  MOV R143, R151.reuse ;  /* 0x00000097008f7202 */ /* 0x080fe20000000f00 */
[----:B------:R-:W-:Y:S01]  /*1930*/  UIADD3 UR18, UR50, 0x6, URZ ;  /* 0x0000000632127890 */ /* 0x000fe2000fffe03f */
[--C-:B------:R-:W-:Y:S01]  /*1940*/  IMAD.MOV.U32 R142, RZ, RZ, R151.reuse ;  /* 0x000000ffff8e7224 */ /* 0x100fe200078e0097 */
[----:B------:R-:W-:Y:S01]  /*1950*/  UMOV UR17, 0x40000040 ;  /* 0x4000004000117882 */ /* 0x000fe20000000000 */
[----:B------:R-:W-:Y:S01]  /*1960*/  UMOV UR19, 0x40000040 ;  /* 0x4000004000137882 */ /* 0x000fe20000000000 */
[----:B------:R-:W-:Y:S01]  /*1970*/  UIADD3 UR20, UR48, 0x400, URZ ;  /* 0x0000040030147890 */ /* 0x000fe2000fffe03f */
[--C-:B------:R-:W-:Y:S01]  /*1980*/  IMAD.MOV.U32 R141, RZ, RZ, R151.reuse ;  /* 0x000000ffff8d7224 */ /* 0x100fe200078e0097 */
[----:B------:R-:W-:Y:S01]  /*1990*/  UIADD3 UR22, UR50, 0x400, URZ ;  /* 0x0000040032167890 */ /* 0x000fe2000fffe03f */
[--C-:B------:R-:W-:Y:S01]  /*19a0*/  IMAD.MOV.U32 R140, RZ, RZ, R151.reuse ;  /* 0x000000ffff8c7224 */ /* 0x100fe200078e0097 */
[----:B------:R-:W-:Y:S01]  /*19b0*/  UMOV UR21, 0x40000040 ;  /* 0x4000004000157882 */ /* 0x000fe20000000000 */
        /* <DEDUP_REMOVED lines=19> */
[----:B------:R-:W-:Y:S01]  /*1af0*/  UMOV UR4, 0xffffff80 ;  /* 0xffffff8000047882 */ /* 0x000fe20000000000 */
[----:B------:R-:W-:Y:S01]  /*1b00*/  ULDC UR5, c[0x0][0x2e0] ;  /* 0x0000b80000057ab9 */ /* 0x000fe20000000800 */
[----:B------:R-:W-:Y:S01]  /*1b10*/  UIMAD UR4, UR41, UR4, 0x80 ;  /* 0x00000080290474a4 */ /* 0x000fe2000f8e0204 */
[--C-:B------:R-:W-:Y:S01]  /*1b20*/  IMAD.MOV.U32 R133, RZ, RZ, R151.reuse ;  /* 0x000000ffff857224 */ /* 0x100fe200078e0097 */
[----:B------:R-:W-:Y:S01]  /*1b30*/  ULDC UR7, c[0x0][0x288] ;  /* 0x0000a20000077ab9 */ /* 0x000fe20000000800 */
[--C-:B------:R-:W-:Y:S01]  /*1b40*/  IMAD.MOV.U32 R132, RZ, RZ, R151.reuse ;  /* 0x000000ffff847224 */ /* 0x100fe200078e0097 */
[----:B------:R-:W-:Y:S01]  /*1b50*/  UIMAD UR4, UR40, UR5, UR4 ;  /* 0x00000005280472a4 */ /* 0x000fe2000f8e0204 */
[-C--:B------:R-:W-:Y:S01]  /*1b60*/  MOV R131, R151.reuse ;  /* 0x0000009700837202 */ /* 0x080fe20000000f00 */
[----:B------:R-:W-:Y:S01]  /*1b70*/  UIMAD UR40, UR40, UR5, -UR7 ;  /* 0x00000005282872a4 */ /* 0x000fe2000f8e0a07 */
[--C-:B------:R-:W-:Y:S01]  /*1b80*/  IMAD.MOV.U32 R130, RZ, RZ, R151.reuse ;  /* 0x000000ffff827224 */ /* 0x100fe200078e0097 */
[----:B------:R-:W-:Y:S01]  /*1b90*/  UIADD3 UR6, UR4, 0x1, -UR7 ;  /* 0x0000000104067890 */ /* 0x000fe2000fffe807 */
[--C-:B------:R-:W-:Y:S01]  /*1ba0*/  IMAD.MOV.U32 R129, RZ, RZ, R151.reuse ;  /* 0x000000ffff817224 */ /* 0x100fe200078e0097 */
[----:B------:R-:W-:Y:S01]  /*1bb0*/  UIADD3 UR40, UR42, UR40, URZ ;  /* 0x000000282a287290 */ /* 0x000fe2000fffe03f */
[----:B------:R-:W-:Y:S01]  /*1bc0*/  IMAD.U32 R9, RZ, RZ, UR4 ;  /* 0x00000004ff097e24 */ /* 0x000fe2000f8e00ff */
[----:B------:R-:W-:Y:S01]  /*1bd0*/  ULDC UR4, c[0x0][0x988] ;  /* 0x0002620000047ab9 */ /* 0x000fe20000000800 */
[--C-:B------:R-:W-:Y:S01]  /*1be0*/  IMAD.MOV.U32 R128, RZ, RZ, R151.reuse ;  /* 0x000000ffff807224 */ /* 0x100fe200078e0097 */
[----:B------:R-:W-:Y:S01]  /*1bf0*/  MOV R89, UR6 ;  /* 0x0000000600597c02 */ /* 0x000fe20008000f00 */
[----:B------:R-:W-:Y:S01]  /*1c00*/  UIADD3 UR6, UR41, -0x2, URZ ;  /* 0xfffffffe29067890 */ /* 0x000fe2000fffe03f */
[-C--:B------:R-:W-:Y:S01]  /*1c10*/  MOV R127, R151.reuse ;  /* 0x00000097007f7202 */ /* 0x080fe20000000f00 */
[----:B------:R-:W-:Y:S01]  /*1c20*/  IMAD.MOV.U32 R126, RZ, RZ, R151 ;  /* 0x000000ffff7e7224 */ /* 0x000fe200078e0097 */
[-C--:B------:R-:W-:Y:S01]  /*1c30*/  MOV R123, R151.reuse ;  /* 0x00000097007b7202 */ /* 0x080fe20000000f00 */
[----:B------:R-:W-:Y:S01]  /*1c40*/  IMAD R89, R2, -0x2, R89 ;  /* 0xfffffffe02597824 */ /* 0x000fe200078e0259 */
[-C--:B------:R-:W-:Y:S01]  /*1c50*/  MOV R119, R151.reuse ;  /* 0x0000009700777202 */ /* 0x080fe20000000f00 */
[--C-:B------:R-:W-:Y:S01]  /*1c60*/  IMAD.MOV.U32 R125, RZ, RZ, R151.reuse ;  /* 0x000000ffff7d7224 */ /* 0x100fe200078e0097 */
[----:B------:R-:W-:Y:S01]  /*1c70*/  MOV R115, R151 ;  /* 0x0000009700737202 */ /* 0x000fe20000000f00 */
[----:B------:R-:W-:-:S02]  /*1c80*/  IMAD.MOV.U32 R124, RZ, RZ, R151 ;  /* 0x000000ffff7c7224 */ /* 0x000fc400078e0097 */
[--C-:B------:R-:W-:Y:S02]  /*1c90*/  IMAD.MOV.U32 R122, RZ, RZ, R151.reuse ;  /* 0x000000ffff7a7224 */ /* 0x100fe400078e0097 */
[--C-:B------:R-:W-:Y:S02]  /*1ca0*/  IMAD.MOV.U32 R121, RZ, RZ, R151.reuse ;  /* 0x000000ffff797224 */ /* 0x100fe400078e0097 */
[--C-:B------:R-:W-:Y:S02]  /*1cb0*/  IMAD.MOV.U32 R120, RZ, RZ, R151.reuse ;  /* 0x000000ffff787224 */ /* 0x100fe400078e0097 */
[--C-:B------:R-:W-:Y:S02]  /*1cc0*/  IMAD.MOV.U32 R118, RZ, RZ, R151.reuse ;  /* 0x000000ffff767224 */ /* 0x100fe400078e0097 */
[--C-:B------:R-:W-:Y:S02]  /*1cd0*/  IMAD.MOV.U32 R117, RZ, RZ, R151.reuse ;  /* 0x000000ffff757224 */ /* 0x100fe400078e0097 */
        /* <DEDUP_REMOVED lines=15> */
[----:B------:R-:W-:Y:S01]  /*1dd0*/  IMAD.MOV.U32 R88, RZ, RZ, R151 ;  /* 0x000000ffff587224 */ /* 0x000fe200078e0097 */
[----:B------:R-:W-:Y:S02]  /*1de0*/  WARPGROUP.DEPBAR.LE gsb0, 0x0 ;  /* 0x00008000000079c5 */ /* 0x000fe40000010000 */
[----:B------:R-:W-:-:S06]  /*1df0*/  WARPGROUP.ARRIVE ;  /* 0x00000000000079c5 */ /* 0x000fcc0000000000 */
[----:B------:R-:W-:Y:S01]  /*1e00*/  HGMMA.64x128x16.F32 R24, gdesc[UR8], R24, gsb0 ;  /* 0x01e00000081879f0 */ /* 0x000fe20008000818 */
[----:B------:R-:W-:Y:S02]  /*1e10*/  ULDC UR10, c[0x0][0x9d8] ;  /* 0x00027600000a7ab9 */ /* 0x000fe40000000800 */
        /* <DEDUP_REMOVED lines=23> */
[----:B------:R-:W-:Y:S02]  /*1f90*/  VIADD R40, R22, UR42 ;  /* 0x0000002a16287c36 */ /* 0x000fe40008000000 */
[----:B------:R-:W-:Y:S01]  /*1fa0*/  FMUL.FTZ R10, R36, UR10 ;  /* 0x0000000a240a7c20 */ /* 0x000fe20008410000 */
[----:B------:R-:W1:Y:S01]  /*1fb0*/  MUFU.TANH R26, R26 ;  /* 0x0000001a001a7308 */ /* 0x000e620000002400 */
[----:B------:R-:W-:Y:S01]  /*1fc0*/  FMUL.FTZ R31, R31, UR10 ;  /* 0x0000000a1f1f7c20 */ /* 0x000fe20008410000 */
[----:B------:R-:W-:Y:S01]  /*1fd0*/  IMAD R36, R2, -0x2, R9 ;  /* 0xfffffffe02247824 */ /* 0x000fe200078e0209 */
[----:B------:R-:W-:Y:S01]  /*1fe0*/  IADD3 R9, R89, 0x8, R40 ;  /* 0x0000000859097810 */ /* 0x000fe20007ffe028 */
[----:B------:R-:W-:Y:S01]  /*1ff0*/  FMUL.FTZ R34, R34, UR10 ;  /* 0x0000000a22227c20 */ /* 0x000fe20008410000 */
[----:B------:R-:W-:Y:S01]  /*2000*/  FMUL.FTZ R35, R35, UR10 ;  /* 0x0000000a23237c20 */ /* 0x000fe20008410000 */
[----:B------:R-:W-:Y:S01]  /*2010*/  FMUL.FTZ R38, R38, UR10 ;  /* 0x0000000a26267c20 */ /* 0x000fe20008410000 */
[----:B------:R-:W-:Y:S01]  /*2020*/  VIMNMX R9, R36, R9, PT ;  /* 0x0000000924097248 */ /* 0x000fe20003fe0100 */
[----:B------:R-:W2:Y:S01]  /*2030*/  MUFU.TANH R27, R27 ;  /* 0x0000001b001b7308 */ /* 0x000ea20000002400 */
[----:B------:R-:W-:Y:S01]  /*2040*/  FMUL.FTZ R39, R39, UR10 ;  /* 0x0000000a27277c20 */ /* 0x000fe20008410000 */
[----:B------:R-:W-:Y:S01]  /*2050*/  FMUL.FTZ R42, R42, UR10 ;  /* 0x0000000a2a2a7c20 */ /* 0x000fe20008410000 */
[----:B------:R-:W-:Y:S01]  /*2060*/  ISETP.GT.AND P2, PT, R9, RZ, PT ;  /* 0x000000ff0900720c */ /* 0x000fe20003f44270 */
[----:B------:R-:W-:Y:S01]  /*2070*/  FMUL.FTZ R43, R43, UR10 ;  /* 0x0000000a2b2b7c20 */ /* 0x000fe20008410000 */
[C---:B------:R-:W-:Y:S01]  /*2080*/  ISETP.GT.AND P3, PT, R9.reuse, 0x1, PT ;  /* 0x000000010900780c */ /* 0x040fe20003f64270 */
[----:B------:R-:W-:Y:S01]  /*2090*/  FMUL.FTZ R46, R46, UR10 ;  /* 0x0000000a2e2e7c20 */ /* 0x000fe20008410000 */
[----:B------:R-:W-:Y:S01]  /*20a0*/  ISETP.GT.AND P4, PT, R9, 0x8, PT ;  /* 0x000000080900780c */ /* 0x000fe20003f84270 */
[----:B------:R-:W3:Y:S01]  /*20b0*/  MUFU.TANH R30, R30 ;  /* 0x0000001e001e7308 */ /* 0x000ee20000002400 */
        /* <DEDUP_REMOVED lines=8> */
[----:B--2---:R-:W-:Y:S01]  /*2140*/  FSEL R26, R27, -INF , P3 ;  /* 0xff8000001b1a7808 */ /* 0x004fe20001800000 */
[----:B------:R-:W-:Y:S01]  /*2150*/  FMUL.FTZ R20, R45, UR10 ;  /* 0x0000000a2d147c20 */ /* 0x000fe20008410000 */
[----:B------:R-:W-:Y:S01]  /*2160*/  ISETP.GT.AND P3, PT, R9, 0x10, PT ;  /* 0x000000100900780c */ /* 0x000fe20003f64270 */
[----:B------:R-:W-:Y:S01]  /*2170*/  FMUL.FTZ R54, R54, UR10 ;  /* 0x0000000a36367c20 */ /* 0x000fe20008410000 */
[----:B------:R-:W-:Y:S01]  /*2180*/  FMNMX.FTZ R4, R91, R26, !PT ;  /* 0x0000001a5b047209 */ /* 0x000fe20007810000 */
[----:B------:R-:W-:Y:S01]  /*2190*/  FMUL.FTZ R55, R55, UR10 ;  /* 0x0000000a37377c20 */ /* 0x000fe20008410000 */
[----:B------:R-:W-:Y:S01]  /*21a0*/  FMUL.FTZ R15, R41, UR10 ;  /* 0x0000000a290f7c20 */ /* 0x000fe20008410000 */
[----:B------:R-:W2:Y:S01]  /*21b0*/  MUFU.TANH R34, R34 ;  /* 0x0000002200227308 */ /* 0x000ea20000002400 */
        /* <DEDUP_REMOVED lines=8> */
[----:B-1----:R-:W-:Y:S01]  /*2240*/  FSEL R95, R31, -INF , P2 ;  /* 0xff8000001f5f7808 */ /* 0x002fe20001000000 */
[----:B------:R-:W-:Y:S01]  /*2250*/  FMUL.FTZ R66, R66, UR10 ;  /* 0x0000000a42427c20 */ /* 0x000fe20008410000 */
[----:B------:R-:W-:Y:S01]  /*2260*/  ISETP.GT.AND P2, PT, R9, 0x11, PT ;  /* 0x000000110900780c */ /* 0x000fe20003f44270 */
[----:B------:R-:W-:Y:S01]  /*2270*/  FMUL.FTZ R67, R67, UR10 ;  /* 0x0000000a43437c20 */ /* 0x000fe20008410000 */
[----:B------:R-:W-:Y:S01]  /*2280*/  FMNMX.FTZ R4, R95, R4, !PT ;  /* 0x000000045f047209 */ /* 0x000fe20007810000 */
        /* <DEDUP_REMOVED lines=13> */
[----:B------:R-:W-:Y:S01]  /*2360*/  ISETP.GT.AND P2, PT, R9, 0x19, PT ;  /* 0x000000190900780c */ /* 0x000fe20003f44270 */
        /* <DEDUP_REMOVED lines=19> */
[----:B------:R-:W-:Y:S01]  /*24a0*/  VIADDMNMX R36, R40, R89, R36, PT ;  /* 0x0000005928247246 */ /* 0x000fe20003800124 */
[----:B------:R-:W2:Y:S01]  /*24b0*/  MUFU.TANH R46, R46 ;  /* 0x0000002e002e7308 */ /* 0x000ea20000002400 */
[----:B---3--:R-:W-:Y:S01]  /*24c0*/  FSEL R105, R42, -INF , P3 ;  /* 0xff8000002a697808 */ /* 0x008fe20001800000 */
[----:B------:R-:W-:Y:S01]  /*24d0*/  FMUL.FTZ R14, R44, UR10 ;  /* 0x0000000a2c0e7c20 */ /* 0x000fe20008410000 */
[----:B------:R-:W-:Y:S01]  /*24e0*/  ISETP.GT.AND P3, PT, R9, 0x28, PT ;  /* 0x000000280900780c */ /* 0x000fe20003f64270 */
[----:B------:R-:W-:Y:S01]  /*24f0*/  FMUL.FTZ R21, R48, UR10 ;  /* 0x0000000a30157c20 */ /* 0x000fe20008410000 */
[----:B------:R-:W-:Y:S01]  /*2500*/  FMNMX.FTZ R4, R105, R4, !PT ;  /* 0x0000000469047209 */ /* 0x000fe20007810000 */
[----:B------:R-:W-:Y:S01]  /*2510*/  FMUL.FTZ R24, R52, UR10 ;  /* 0x0000000a34187c20 */ /* 0x000fe20008410000 */
[----:B------:R-:W-:Y:S01]  /*2520*/  ISETP.GT.AND P4, PT, R36, 0x8, PT ;  /* 0x000000082400780c */ /* 0x000fe20003f84270 */
        /* <DEDUP_REMOVED lines=30> */
[----:B------:R1:W-:Y:S02]  /*2710*/  @!P1 SYNCS.ARRIVE.TRANS64.RED.A1T0 RZ, [R0+URZ], RZ ;  /* 0x000000ff00ff99a7 */ /* 0x0003e4000810043f */
[----:B------:R-:W4:Y:S01]  /*2720*/  MUFU.TANH R55, R55 ;  /* 0x0000003700377308 */ /* 0x000f220000002400 */
[----:B--2---:R-:W-:-:S02]  /*2730*/  FSEL R45, R45, -INF , P2 ;  /* 0xff8000002d2d7808 */ /* 0x004fc40001000000 */
[----:B------:R-:W-:Y:S02]  /*2740*/  ISETP.GT.AND P2, PT, R9, 0x39, PT ;  /* 0x000000390900780c */ /* 0x000fe40003f44270 */
[----:B------:R-:W-:-:S03]  /*2750*/  FMNMX.FTZ R4, R45, R4, !PT ;  /* 0x000000042d047209 */ /* 0x000fc60007810000 */
[----:B------:R-:W2:Y:S01]  /*2760*/  MUFU.TANH R33, R58 ;  /* 0x0000003a00217308 */ /* 0x000ea20000002400 */
[----:B---3--:R-:W-:Y:S02]  /*2770*/  FSEL R41, R41, -INF , P3 ;  /* 0xff80000029297808 */ /* 0x008fe40001800000 */
[----:B------:R-:W-:Y:S02]  /*2780*/  ISETP.GT.AND P3, PT, R9, 0x40, PT ;  /* 0x000000400900780c */ /* 0x000fe40003f64270 */
[----:B------:R-:W-:-:S03]  /*2790*/  FMNMX.FTZ R4, R41, R4, !PT ;  /* 0x0000000429047209 */ /* 0x000fc60007810000 */
[----:B------:R-:W3:Y:S01]  /*27a0*/  MUFU.TANH R59, R59 ;  /* 0x0000003b003b7308 */ /* 0x000ee20000002400 */
[----:B----4-:R-:W-:Y:S02]  /*27b0*/  FSEL R39, R55, -INF , P2 ;  /* 0xff80000037277808 */ /* 0x010fe40001000000 */
[----:B------:R-:W-:Y:S02]  /*27c0*/  ISETP.GT.AND P2, PT, R9, 0x41, PT ;  /* 0x000000410900780c */ /* 0x000fe40003f44270 */
[----:B------:R-:W-:-:S03]  /*27d0*/  FMNMX.FTZ R4, R39, R4, !PT ;  /* 0x0000000427047209 */ /* 0x000fc60007810000 */
[----:B------:R-:W4:Y:S01]  /*27e0*/  MUFU.TANH R62, R62 ;  /* 0x0000003e003e7308 */ /* 0x000f220000002400 */
[----:B--2---:R-:W-:Y:S02]  /*27f0*/  FSEL R33, R33, -INF , P3 ;  /* 0xff80000021217808 */ /* 0x004fe40001800000 */
        /* <DEDUP_REMOVED lines=49> */
[----:B------:R-:W-:Y:S01]  /*2b10*/  FMNMX.FTZ R30, R63, R4, !PT ;  /* 0x000000043f1e7209 */ /* 0x000fe20007810000 */
[----:B------:R-:W-:Y:S02]  /*2b20*/  FMUL.FTZ R4, R61, UR10 ;  /* 0x0000000a3d047c20 */ /* 0x000fe40008410000 */
[----:B------:R-:W2:Y:S01]  /*2b30*/  MUFU.TANH R71, R87 ;  /* 0x0000005700477308 */ /* 0x000ea20000002400 */
[----:B---3--:R-:W-:Y:S02]  /*2b40*/  FSEL R67, R67, -INF , P2 ;  /* 0xff80000043437808 */ /* 0x008fe40001000000 */
[----:B------:R-:W-:-:S02]  /*2b50*/  ISETP.GT.AND P2, PT, R9, 0x79, PT ;  /* 0x000000790900780c */ /* 0x000fc40003f44270 */
[----:B------:R-:W-:-:S03]  /*2b60*/  FMNMX.FTZ R34, R67, R30, !PT ;  /* 0x0000001e43227209 */ /* 0x000fc60007810000 */
[----:B------:R-:W-:Y:S01]  /*2b70*/  MUFU.TANH R30, R4 ;  /* 0x00000004001e7308 */ /* 0x000fe20000002400 */
[----:B----4-:R-:W-:Y:S02]  /*2b80*/  FSEL R61, R86, -INF , P3 ;  /* 0xff800000563d7808 */ /* 0x010fe40001800000 */
[----:B------:R-:W-:Y:S02]  /*2b90*/  ISETP.GT.AND P3, PT, R36, 0x1, PT ;  /* 0x000000012400780c */ /* 0x000fe40003f64270 */
[----:B------:R-:W-:-:S03]  /*2ba0*/  FMNMX.FTZ R34, R61, R34, !PT ;  /* 0x000000223d227209 */ /* 0x000fc60007810000 */
[----:B------:R-:W-:Y:S01]  /*2bb0*/  MUFU.TANH R3, R3 ;  /* 0x0000000300037308 */ /* 0x000fe20000002400 */
[----:B--2---:R-:W-:-:S04]  /*2bc0*/  FSEL R71, R71, -INF , P2 ;  /* 0xff80000047477808 */ /* 0x004fc80001000000 */
[----:B------:R-:W-:-:S03]  /*2bd0*/  FMNMX.FTZ R34, R71, R34, !PT ;  /* 0x0000002247227209 */ /* 0x000fc60007810000 */
[----:B------:R-:W2:Y:S02]  /*2be0*/  MUFU.TANH R5, R5 ;  /* 0x0000000500057308 */ /* 0x000ea40000002400 */
[----:B------:R-:W3:Y:S06]  /*2bf0*/  SHFL.BFLY PT, R9, R34, 0x2, 0x1f ;  /* 0x0c401f0022097f89 */ /* 0x000eec00000e0000 */
[----:B------:R-:W4:Y:S08]  /*2c00*/  MUFU.TANH R6, R6 ;  /* 0x0000000600067308 */ /* 0x000f300000002400 */
[----:B------:R-:W-:Y:S01]  /*2c10*/  MUFU.TANH R7, R7 ;  /* 0x0000000700077308 */ /* 0x000fe20000002400 */
[----:B--2---:R-:W-:-:S02]  /*2c20*/  FSEL R5, R5, -INF , P3 ;  /* 0xff80000005057808 */ /* 0x004fc40001800000 */
[----:B------:R-:W-:-:S05]  /*2c30*/  ISETP.GT.AND P3, PT, R36, 0x10, PT ;  /* 0x000000102400780c */ /* 0x000fca0003f64270 */
[----:B------:R-:W2:Y:S01]  /*2c40*/  MUFU.TANH R8, R8 ;  /* 0x0000000800087308 */ /* 0x000ea20000002400 */
[----:B----4-:R-:W-:Y:S02]  /*2c50*/  FSEL R75, R6, -INF , P4 ;  /* 0xff800000064b7808 */ /* 0x010fe40002000000 */
[----:B---3--:R-:W-:-:S05]  /*2c60*/  FMNMX.FTZ R4, R34, R9, !PT ;  /* 0x0000000922047209 */ /* 0x008fca0007810000 */
[----:B------:R-:W3:Y:S01]  /*2c70*/  SHFL.BFLY PT, R9, R4, 0x1, 0x1f ;  /* 0x0c201f0004097f89 */ /* 0x000ee200000e0000 */
[----:B------:R-:W-:Y:S08]  /*2c80*/  MUFU.TANH R11, R11 ;  /* 0x0000000b000b7308 */ /* 0x000ff00000002400 */
[----:B------:R-:W4:Y:S01]  /*2c90*/  MUFU.TANH R10, R10 ;  /* 0x0000000a000a7308 */ /* 0x000f220000002400 */
[----:B--2---:R-:W-:-:S02]  /*2ca0*/  FSEL R83, R8, -INF , P3 ;  /* 0xff80000008537808 */ /* 0x004fc40001800000 */
[----:B------:R-:W-:-:S05]  /*2cb0*/  ISETP.GT.AND P3, PT, R36, 0x18, PT ;  /* 0x000000182400780c */ /* 0x000fca0003f64270 */
[----:B------:R-:W2:Y:S01]  /*2cc0*/  MUFU.TANH R12, R12 ;  /* 0x0000000c000c7308 */ /* 0x000ea20000002400 */
[----:B---3--:R-:W-:Y:S01]  /*2cd0*/  FMNMX.FTZ R9, R4, R9, !PT ;  /* 0x0000000904097209 */ /* 0x008fe20007810000 */
[----:B------:R-:W-:-:S06]  /*2ce0*/  IMAD.U32 R4, RZ, RZ, UR4 ;  /* 0x00000004ff047e24 */ /* 0x000fcc000f8e00ff */
[----:B------:R-:W3:Y:S01]  /*2cf0*/  MUFU.TANH R13, R13 ;  /* 0x0000000d000d7308 */ /* 0x000ee20000002400 */
[----:B----4-:R-:W-:Y:S01]  /*2d00*/  FSEL R87, R10, -INF , P3 ;  /* 0xff8000000a577808 */ /* 0x010fe20001800000 */
[----:B------:R-:W-:Y:S01]  /*2d10*/  USHF.R.S32.HI UR4, URZ, 0x1f, UR40 ;  /* 0x0000001f3f047899 */ /* 0x000fe20008011428 */
[C---:B------:R-:W-:Y:S01]  /*2d20*/  FMUL.FTZ R34, R9.reuse, R4 ;  /* 0x0000000409227220 */ /* 0x040fe20000410000 */
[----:B------:R-:W-:Y:S02]  /*2d30*/  FSETP.NEU.FTZ.AND P2, PT, R9, -INF , PT ;  /* 0xff8000000900780b */ /* 0x000fe40003f5d000 */
[----:B------:R-:W-:Y:S01]  /*2d40*/  ISETP.GT.AND P3, PT, R36, 0x20, PT ;  /* 0x000000202400780c */ /* 0x000fe20003f64270 */
[----:B------:R-:W-:Y:S01]  /*2d50*/  ULEA.HI UR4, UR4, UR40, URZ, 0x7 ;  /* 0x0000002804047291 */ /* 0x000fe2000f8f383f */
[----:B------:R-:W-:Y:S01]  /*2d60*/  FSEL R38, R34, RZ, P2 ;  /* 0x000000ff22267208 */ /* 0x000fe20001000000 */
[----:B------:R-:W4:Y:S01]  /*2d70*/  MUFU.TANH R15, R15 ;  /* 0x0000000f000f7308 */ /* 0x000f220000002400 */
[----:B------:R-:W-:Y:S01]  /*2d80*/  ISETP.GT.AND P2, PT, R36, RZ, PT ;  /* 0x000000ff2400720c */ /* 0x000fe20003f44270 */
[----:B------:R-:W-:-:S02]  /*2d90*/  USHF.R.S32.HI UR4, URZ, 0x7, UR4 ;  /* 0x000000073f047899 */ /* 0x000fc40008011404 */
[-CC-:B------:R-:W-:Y:S01]  /*2da0*/  FFMA.FTZ R181, R91, R4.reuse, -R38.reuse ;  /* 0x000000045bb57223 */ /* 0x180fe20000010826 */
[----:B------:R-:W-:Y:S01]  /*2db0*/  FSEL R3, R3, -INF , P2 ;  /* 0xff80000003037808 */ /* 0x000fe20001000000 */
[-CC-:B------:R-:W-:Y:S01]  /*2dc0*/  FFMA.FTZ R183, R93, R4.reuse, -R38.reuse ;  /* 0x000000045db77223 */ /* 0x180fe20000010826 */
[C---:B------:R-:W-:Y:S01]  /*2dd0*/  ISETP.GT.AND P2, PT, R36.reuse, 0x9, PT ;  /* 0x000000092400780c */ /* 0x040fe20003f44270 */
[----:B------:R-:W5:Y:S01]  /*2de0*/  MUFU.TANH R14, R14 ;  /* 0x0000000e000e7308 */ /* 0x000f620000002400 */
[----:B------:R-:W-:Y:S01]  /*2df0*/  FMNMX.FTZ R34, R3, R5, !PT ;  /* 0x0000000503227209 */ /* 0x000fe20007810000 */
[-CC-:B------:R-:W-:Y:S01]  /*2e00*/  FFMA.FTZ R6, R95, R4.reuse, -R38.reuse ;  /* 0x000000045f067223 */ /* 0x180fe20000010826 */
[----:B------:R-:W-:Y:S01]  /*2e10*/  FSEL R79, R7, -INF , P2 ;  /* 0xff800000074f7808 */ /* 0x000fe20001000000 */
[--C-:B------:R-:W-:Y:S01]  /*2e20*/  FFMA.FTZ R177, R97, R4, -R38.reuse ;  /* 0x0000000461b17223 */ /* 0x100fe20000010826 */
[----:B------:R-:W-:Y:S01]  /*2e30*/  FMNMX.FTZ R34, R75, R34, !PT ;  /* 0x000000224b227209 */ /* 0x000fe20007810000 */
[--C-:B------:R-:W-:Y:S01]  /*2e40*/  FFMA.FTZ R8, R99, R4, -R38.reuse ;  /* 0x0000000463087223 */ /* 0x100fe20000010826 */
[C---:B------:R-:W-:Y:S01]  /*2e50*/  ISETP.GT.AND P2, PT, R36.reuse, 0x11, PT ;  /* 0x000000112400780c */ /* 0x040fe20003f44270 */
[----:B------:R-:W1:Y:S01]  /*2e60*/  MUFU.TANH R20, R20 ;  /* 0x0000001400147308 */ /* 0x000e620000002400 */
[----:B------:R-:W-:Y:S01]  /*2e70*/  FMNMX.FTZ R34, R79, R34, !PT ;  /* 0x000000224f227209 */ /* 0x000fe20007810000 */
[-CC-:B------:R-:W-:Y:S01]  /*2e80*/  FFMA.FTZ R179, R101, R4.reuse, -R38.reuse ;  /* 0x0000000465b37223 */ /* 0x180fe20000010826 */
[----:B------:R-:W-:Y:S01]  /*2e90*/  FSEL R11, R11, -INF , P2 ;  /* 0xff8000000b0b7808 */ /* 0x000fe20001000000 */
[--C-:B------:R-:W-:Y:S01]  /*2ea0*/  FFMA.FTZ R10, R103, R4, -R38.reuse ;  /* 0x00000004670a7223 */ /* 0x100fe20000010826 */
[----:B------:R-:W-:Y:S01]  /*2eb0*/  FMNMX.FTZ R34, R83, R34, !PT ;  /* 0x0000002253227209 */ /* 0x000fe20007810000 */
[--C-:B------:R-:W-:Y:S01]  /*2ec0*/  FFMA.FTZ R173, R105, R4, -R38.reuse ;  /* 0x0000000469ad7223 */ /* 0x100fe20000010826 */
[----:B------:R-:W-:Y:S01]  /*2ed0*/  ISETP.GT.AND P2, PT, R36, 0x19, PT ;  /* 0x000000192400780c */ /* 0x000fe20003f44270 */
[----:B------:R-:W1:Y:S01]  /*2ee0*/  MUFU.TANH R21, R21 ;  /* 0x0000001500157308 */ /* 0x000e620000002400 */
[----:B------:R-:W-:Y:S01]  /*2ef0*/  FMNMX.FTZ R34, R11, R34, !PT ;  /* 0x000000220b227209 */ /* 0x000fe20007810000 */
[-CC-:B------:R-:W-:Y:S01]  /*2f00*/  FFMA.FTZ R169, R49, R4.reuse, -R38.reuse ;  /* 0x0000000431a97223 */ /* 0x180fe20000010826 */
[----:B--2---:R-:W-:Y:S01]  /*2f10*/  FSEL R89, R12, -INF , P2 ;  /* 0xff8000000c597808 */ /* 0x004fe20001000000 */
[--C-:B------:R-:W-:Y:S01]  /*2f20*/  FFMA.FTZ R171, R41, R4, -R38.reuse ;  /* 0x0000000429ab7223 */ /* 0x100fe20000010826 */
[----:B------:R-:W-:Y:S01]  /*2f30*/  FMNMX.FTZ R34, R87, R34, !PT ;  /* 0x0000002257227209 */ /* 0x000fe20007810000 */
[-CC-:B------:R-:W-:Y:S01]  /*2f40*/  FFMA.FTZ R153, R33, R4.reuse, -R38.reuse ;  /* 0x0000000421997223 */ /* 0x180fe20000010826 */
[----:B------:R-:W-:Y:S01]  /*2f50*/  ISETP.GT.AND P2, PT, R36, 0x21, PT ;  /* 0x000000212400780c */ /* 0x000fe20003f44270 */
[----:B------:R-:W2:Y:S01]  /*2f60*/  MUFU.TANH R25, R25 ;  /* 0x0000001900197308 */ /* 0x000ea20000002400 */
[----:B---3--:R-:W-:Y:S01]  /*2f70*/  FSEL R13, R13, -INF , P3 ;  /* 0xff8000000d0d7808 */ /* 0x008fe20001800000 */
[--C-:B------:R-:W-:Y:S01]  /*2f80*/  FFMA.FTZ R27, R27, R4, -R38.reuse ;  /* 0x000000041b1b7223 */ /* 0x100fe20000010826 */
[----:B------:R-:W-:Y:S01]  /*2f90*/  FMNMX.FTZ R34, R89, R34, !PT ;  /* 0x0000002259227209 */ /* 0x000fe20007810000 */
[-CC-:B------:R-:W-:Y:S01]  /*2fa0*/  FFMA.FTZ R26, R26, R4.reuse, -R38.reuse ;  /* 0x000000041a1a7223 */ /* 0x180fe20000010826 */
[C---:B------:R-:W-:Y:S01]  /*2fb0*/  ISETP.GT.AND P3, PT, R36.reuse, 0x28, PT ;  /* 0x000000282400780c */ /* 0x040fe20003f64270 */
[--C-:B------:R-:W-:Y:S01]  /*2fc0*/  FFMA.FTZ R12, R107, R4, -R38.reuse ;  /* 0x000000046b0c7223 */ /* 0x100fe20000010826 */
[----:B----4-:R-:W-:Y:S01]  /*2fd0*/  FSEL R15, R15, -INF , P2 ;  /* 0xff8000000f0f7808 */ /* 0x010fe20001000000 */
[----:B------:R-:W3:Y:S01]  /*2fe0*/  MUFU.TANH R24, R24 ;  /* 0x0000001800187308 */ /* 0x000ee20000002400 */
[----:B------:R-:W-:Y:S01]  /*2ff0*/  FMNMX.FTZ R34, R13, R34, !PT ;  /* 0x000000220d227209 */ /* 0x000fe20007810000 */
[-CC-:B------:R-:W-:Y:S01]  /*3000*/  FFMA.FTZ R175, R109, R4.reuse, -R38.reuse ;  /* 0x000000046daf7223 */ /* 0x180fe20000010826 */
[----:B------:R-:W-:Y:S01]  /*3010*/  ISETP.GT.AND P2, PT, R36, 0x29, PT ;  /* 0x000000292400780c */ /* 0x000fe20003f44270 */
[-CC-:B------:R-:W-:Y:S01]  /*3020*/  FFMA.FTZ R31, R31, R4.reuse, -R38.reuse ;  /* 0x000000041f1f7223 */ /* 0x180fe20000010826 */
[----:B-----5:R-:W-:Y:S01]  /*3030*/  FSEL R91, R14, -INF , P3 ;  /* 0xff8000000e5b7808 */ /* 0x020fe20001800000 */
[--C-:B------:R-:W-:Y:S01]  /*3040*/  FFMA.FTZ R14, R111, R4, -R38.reuse ;  /* 0x000000046f0e7223 */ /* 0x100fe20000010826 */
[----:B------:R-:W-:Y:S01]  /*3050*/  FMNMX.FTZ R34, R15, R34, !PT ;  /* 0x000000220f227209 */ /* 0x000fe20007810000 */
[----:B------:R-:W4:Y:S01]  /*3060*/  MUFU.TANH R28, R28 ;  /* 0x0000001c001c7308 */ /* 0x000f220000002400 */
[----:B------:R-:W-:Y:S01]  /*3070*/  ISETP.GT.AND P3, PT, R36, 0x30, PT ;  /* 0x000000302400780c */ /* 0x000fe20003f64270 */
[-CC-:B------:R-:W-:Y:S01]  /*3080*/  FFMA.FTZ R35, R35, R4.reuse, -R38.reuse ;  /* 0x0000000423237223 */ /* 0x180fe20000010826 */
[----:B-1----:R-:W-:Y:S01]  /*3090*/  FSEL R93, R20, -INF , P2 ;  /* 0xff800000145d7808 */ /* 0x002fe20001000000 */
[--C-:B------:R-:W-:Y:S01]  /*30a0*/  FFMA.FTZ R20, R45, R4, -R38.reuse ;  /* 0x000000042d147223 */ /* 0x100fe20000010826 */
[----:B------:R-:W-:Y:S01]  /*30b0*/  FMNMX.FTZ R34, R91, R34, !PT ;  /* 0x000000225b227209 */ /* 0x000fe20007810000 */
[-CC-:B------:R-:W-:Y:S01]  /*30c0*/  FFMA.FTZ R37, R37, R4.reuse, -R38.reuse ;  /* 0x0000000425257223 */ /* 0x180fe20000010826 */
[C---:B------:R-:W-:Y:S01]  /*30d0*/  ISETP.GT.AND P2, PT, R36.reuse, 0x31, PT ;  /* 0x000000312400780c */ /* 0x040fe20003f44270 */
[----:B------:R-:W1:Y:S01]  /*30e0*/  MUFU.TANH R29, R29 ;  /* 0x0000001d001d7308 */ /* 0x000e620000002400 */
[----:B------:R-:W-:Y:S01]  /*30f0*/  FSEL R21, R21, -INF , P3 ;  /* 0xff80000015157808 */ /* 0x000fe20001800000 */
[--C-:B------:R-:W-:Y:S01]  /*3100*/  FFMA.FTZ R43, R43, R4, -R38.reuse ;  /* 0x000000042b2b7223 */ /* 0x100fe20000010826 */
[----:B------:R-:W-:Y:S01]  /*3110*/  FMNMX.FTZ R34, R93, R34, !PT ;  /* 0x000000225d227209 */ /* 0x000fe20007810000 */
[-CC-:B------:R-:W-:Y:S01]  /*3120*/  FFMA.FTZ R47, R47, R4.reuse, -R38.reuse ;  /* 0x000000042f2f7223 */ /* 0x180fe20000010826 */
[C---:B------:R-:W-:Y:S01]  /*3130*/  ISETP.GT.AND P3, PT, R36.reuse, 0x38, PT ;  /* 0x000000382400780c */ /* 0x040fe20003f64270 */
[--C-:B------:R-:W-:Y:S01]  /*3140*/  FFMA.FTZ R51, R51, R4, -R38.reuse ;  /* 0x0000000433337223 */ /* 0x100fe20000010826 */
[----:B--2---:R-:W-:Y:S01]  /*3150*/  FSEL R25, R25, -INF , P2 ;  /* 0xff80000019197808 */ /* 0x004fe20001000000 */
[----:B------:R-:W2:Y:S01]  /*3160*/  MUFU.TANH R32, R32 ;  /* 0x0000002000207308 */ /* 0x000ea20000002400 */
[----:B------:R-:W-:Y:S01]  /*3170*/  FMNMX.FTZ R34, R21, R34, !PT ;  /* 0x0000002215227209 */ /* 0x000fe20007810000 */
[-CC-:B------:R-:W-:Y:S01]  /*3180*/  FFMA.FTZ R53, R53, R4.reuse, -R38.reuse ;  /* 0x0000000435357223 */ /* 0x180fe20000010826 */
[----:B------:R-:W-:Y:S01]  /*3190*/  ISETP.GT.AND P2, PT, R36, 0x39, PT ;  /* 0x000000392400780c */ /* 0x000fe20003f44270 */
[-CC-:B------:R-:W-:Y:S01]  /*31a0*/  FFMA.FTZ R55, R55, R4.reuse, -R38.reuse ;  /* 0x0000000437377223 */ /* 0x180fe20000010826 */
[----:B---3--:R-:W-:Y:S01]  /*31b0*/  FSEL R95, R24, -INF , P3 ;  /* 0xff800000185f7808 */ /* 0x008fe20001800000 */
[--C-:B------:R-:W-:Y:S01]  /*31c0*/  FFMA.FTZ R24, R39, R4, -R38.reuse ;  /* 0x0000000427187223 */ /* 0x100fe20000010826 */
[----:B------:R-:W-:Y:S01]  /*31d0*/  FMNMX.FTZ R34, R25, R34, !PT ;  /* 0x0000002219227209 */ /* 0x000fe20007810000 */
[----:B------:R-:W3:Y:S01]  /*31e0*/  MUFU.TANH R60, R60 ;  /* 0x0000003c003c7308 */ /* 0x000ee20000002400 */
[----:B------:R-:W-:Y:S01]  /*31f0*/  ISETP.GT.AND P3, PT, R36, 0x40, PT ;  /* 0x000000402400780c */ /* 0x000fe20003f64270 */
[-CC-:B------:R-:W-:Y:S01]  /*3200*/  FFMA.FTZ R57, R57, R4.reuse, -R38.reuse ;  /* 0x0000000439397223 */ /* 0x180fe20000010826 */
[----:B----4-:R-:W-:Y:S01]  /*3210*/  FSEL R97, R28, -INF , P2 ;  /* 0xff8000001c617808 */ /* 0x010fe20001000000 */
[--C-:B------:R-:W-:Y:S01]  /*3220*/  FFMA.FTZ R59, R59, R4, -R38.reuse ;  /* 0x000000043b3b7223 */ /* 0x100fe20000010826 */
[----:B------:R-:W-:Y:S01]  /*3230*/  FMNMX.FTZ R34, R95, R34, !PT ;  /* 0x000000225f227209 */ /* 0x000fe20007810000 */
[-CC-:B------:R-:W-:Y:S01]  /*3240*/  FFMA.FTZ R63, R63, R4.reuse, -R38.reuse ;  /* 0x000000043f3f7223 */ /* 0x180fe20000010826 */
[C---:B------:R-:W-:Y:S01]  /*3250*/  ISETP.GT.AND P2, PT, R36.reuse, 0x41, PT ;  /* 0x000000412400780c */ /* 0x040fe20003f44270 */
[----:B------:R-:W4:Y:S01]  /*3260*/  MUFU.TANH R64, R64 ;  /* 0x0000004000407308 */ /* 0x000f220000002400 */
[----:B-1----:R-:W-:Y:S01]  /*3270*/  FSEL R29, R29, -INF , P3 ;  /* 0xff8000001d1d7808 */ /* 0x002fe20001800000 */
[--C-:B------:R-:W-:Y:S01]  /*3280*/  FFMA.FTZ R67, R67, R4, -R38.reuse ;  /* 0x0000000443437223 */ /* 0x100fe20000010826 */
[----:B------:R-:W-:Y:S01]  /*3290*/  FMNMX.FTZ R34, R97, R34, !PT ;  /* 0x0000002261227209 */ /* 0x000fe20007810000 */
[--C-:B------:R-:W-:Y:S01]  /*32a0*/  FFMA.FTZ R61, R61, R4, -R38.reuse ;  /* 0x000000043d3d7223 */ /* 0x100fe20000010826 */
[----:B------:R-:W-:Y:S01]  /*32b0*/  ISETP.GT.AND P3, PT, R36, 0x48, PT ;  /* 0x000000482400780c */ /* 0x000fe20003f64270 */
[----:B------:R-:W-:Y:S01]  /*32c0*/  UISETP.LT.AND UP0, UPT, URZ, UR4, UPT ;  /* 0x000000043f00728c */ /* 0x000fe2000bf01270 */
[----:B--2---:R-:W-:Y:S01]  /*32d0*/  FSEL R99, R32, -INF , P2 ;  /* 0xff80000020637808 */ /* 0x004fe20001000000 */
[----:B------:R-:W1:Y:S01]  /*32e0*/  MUFU.TANH R65, R65 ;  /* 0x0000004100417308 */ /* 0x000e620000002400 */
[----:B------:R-:W-:Y:S01]  /*32f0*/  FMNMX.FTZ R34, R29, R34, !PT ;  /* 0x000000221d227209 */ /* 0x000fe20007810000 */
[----:B------:R-:W-:Y:S01]  /*3300*/  USEL UR45, URZ, UR4, !UP0 ;  /* 0x000000043f2d7287 */ /* 0x000fe2000c000000 */
[----:B------:R-:W-:Y:S01]  /*3310*/  ISETP.GT.AND P2, PT, R36, 0x49, PT ;  /* 0x000000492400780c */ /* 0x000fe20003f44270 */
[----:B------:R-:W-:Y:S01]  /*3320*/  FFMA.FTZ R38, R71, R4, -R38 ;  /* 0x0000000447267223 */ /* 0x000fe20000010826 */
[----:B---3--:R-:W-:Y:S01]  /*3330*/  FSEL R101, R60, -INF , P3 ;  /* 0xff8000003c657808 */ /* 0x008fe20001800000 */
[----:B------:R-:W-:Y:S01]  /*3340*/  UISETP.GE.AND UP0, UPT, UR6, UR45, UPT ;  /* 0x0000002d0600728c */ /* 0x000fe2000bf06270 */
[----:B------:R-:W-:Y:S01]  /*3350*/  FMNMX.FTZ R34, R99, R34, !PT ;  /* 0x0000002263227209 */ /* 0x000fe20007810000 */
[----:B------:R-:W2:Y:S01]  /*3360*/  MUFU.TANH R68, R68 ;  /* 0x0000004400447308 */ /* 0x000ea20000002400 */
[----:B------:R-:W-:Y:S01]  /*3370*/  ISETP.GT.AND P3, PT, R36, 0x50, PT ;  /* 0x000000502400780c */ /* 0x000fe20003f64270 */
[----:B------:R-:W-:Y:S01]  /*3380*/  IMAD.MOV.U32 R109, RZ, RZ, R151 ;  /* 0x000000ffff6d7224 */ /* 0x000fe200078e0097 */
[----:B------:R-:W-:-:S02]  /*3390*/  FSEL R103, R30, -INF , P2 ;  /* 0xff8000001e677808 */ /* 0x000fc40001000000 */
[----:B------:R-:W-:Y:S02]  /*33a0*/  FMNMX.FTZ R34, R101, R34, !PT ;  /* 0x0000002265227209 */ /* 0x000fe40007810000 */
[----:B------:R-:W-:Y:S01]  /*33b0*/  ISETP.GT.AND P2, PT, R36, 0x51, PT ;  /* 0x000000512400780c */ /* 0x000fe20003f44270 */
[----:B------:R-:W3:Y:S01]  /*33c0*/  MUFU.TANH R69, R69 ;  /* 0x0000004500457308 */ /* 0x000ee20000002400 */
[----:B----4-:R-:W-:Y:S02]  /*33d0*/  FSEL R105, R64, -INF , P3 ;  /* 0xff80000040697808 */ /* 0x010fe40001800000 */
[----:B------:R-:W-:Y:S02]  /*33e0*/  FMNMX.FTZ R34, R103, R34, !PT ;  /* 0x0000002267227209 */ /* 0x000fe40007810000 */
[----:B------:R-:W-:Y:S02]  /*33f0*/  ISETP.GT.AND P3, PT, R36, 0x58, PT ;  /* 0x000000582400780c */ /* 0x000fe40003f64270 */
[----:B-1----:R-:W-:Y:S01]  /*3400*/  FSEL R65, R65, -INF , P2 ;  /* 0xff80000041417808 */ /* 0x002fe20001000000 */
[----:B------:R-:W1:Y:S01]  /*3410*/  MUFU.TANH R72, R72 ;  /* 0x0000004800487308 */ /* 0x000e620000002400 */
[----:B------:R-:W-:-:S02]  /*3420*/  FMNMX.FTZ R34, R105, R34, !PT ;  /* 0x0000002269227209 */ /* 0x000fc40007810000 */
[----:B------:R-:W-:Y:S02]  /*3430*/  ISETP.GT.AND P2, PT, R36, 0x59, PT ;  /* 0x000000592400780c */ /* 0x000fe40003f44270 */
[----:B--2---:R-:W-:Y:S02]  /*3440*/  FSEL R49, R68, -INF , P3 ;  /* 0xff80000044317808 */ /* 0x004fe40001800000 */
[----:B------:R-:W-:Y:S01]  /*3450*/  FMNMX.FTZ R34, R65, R34, !PT ;  /* 0x0000002241227209 */ /* 0x000fe20007810000 */
[----:B------:R-:W2:Y:S01]  /*3460*/  MUFU.TANH R73, R73 ;  /* 0x0000004900497308 */ /* 0x000ea20000002400 */
[----:B------:R-:W-:Y:S02]  /*3470*/  ISETP.GT.AND P3, PT, R36, 0x60, PT ;  /* 0x000000602400780c */ /* 0x000fe40003f64270 */
[----:B---3--:R-:W-:Y:S02]  /*3480*/  FSEL R69, R69, -INF , P2 ;  /* 0xff80000045457808 */ /* 0x008fe40001000000 */
[----:B------:R-:W-:-:S02]  /*3490*/  FMNMX.FTZ R34, R49, R34, !PT ;  /* 0x0000002231227209 */ /* 0x000fc40007810000 */
[----:B------:R-:W-:Y:S01]  /*34a0*/  ISETP.GT.AND P2, PT, R36, 0x61, PT ;  /* 0x000000612400780c */ /* 0x000fe20003f44270 */
[----:B------:R-:W3:Y:S01]  /*34b0*/  MUFU.TANH R76, R76 ;  /* 0x0000004c004c7308 */ /* 0x000ee20000002400 */
[----:B-1----:R-:W-:Y:S02]  /*34c0*/  FSEL R45, R72, -INF , P3 ;  /* 0xff800000482d7808 */ /* 0x002fe40001800000 */
[----:B------:R-:W-:Y:S02]  /*34d0*/  FMNMX.FTZ R34, R69, R34, !PT ;  /* 0x0000002245227209 */ /* 0x000fe40007810000 */
[----:B------:R-:W-:Y:S02]  /*34e0*/  ISETP.GT.AND P3, PT, R36, 0x68, PT ;  /* 0x000000682400780c */ /* 0x000fe40003f64270 */
[----:B------:R-:W-:Y:S01]  /*34f0*/  FMNMX.FTZ R34, R45, R34, !PT ;  /* 0x000000222d227209 */ /* 0x000fe20007810000 */
[----:B------:R-:W1:Y:S01]  /*3500*/  MUFU.TANH R77, R77 ;  /* 0x0000004d004d7308 */ /* 0x000e620000002400 */
[----:B--2---:R-:W-:-:S02]  /*3510*/  FSEL R73, R73, -INF , P2 ;  /* 0xff80000049497808 */ /* 0x004fc40001000000 */
[----:B------:R-:W-:Y:S02]  /*3520*/  ISETP.GT.AND P2, PT, R36, 0x69, PT ;  /* 0x000000692400780c */ /* 0x000fe40003f44270 */
[----:B------:R-:W-:Y:S02]  /*3530*/  FMNMX.FTZ R34, R73, R34, !PT ;  /* 0x0000002249227209 */ /* 0x000fe40007810000 */
[----:B------:R-:W-:Y:S01]  /*3540*/  MOV R111, R151 ;  /* 0x00000097006f7202 */ /* 0x000fe20000000f00 */
[----:B------:R-:W2:Y:S01]  /*3550*/  MUFU.TANH R80, R80 ;  /* 0x0000005000507308 */ /* 0x000ea20000002400 */
[----:B---3--:R-:W-:Y:S02]  /*3560*/  FSEL R41, R76, -INF , P3 ;  /* 0xff8000004c297808 */ /* 0x008fe40001800000 */
[----:B------:R-:W-:Y:S02]  /*3570*/  ISETP.GT.AND P3, PT, R36, 0x70, PT ;  /* 0x000000702400780c */ /* 0x000fe40003f64270 */
[----:B------:R-:W-:-:S02]  /*3580*/  FMNMX.FTZ R34, R41, R34, !PT ;  /* 0x0000002229227209 */ /* 0x000fc40007810000 */
[----:B------:R-:W-:Y:S01]  /*3590*/  MOV R107, R151 ;  /* 0x00000097006b7202 */ /* 0x000fe20000000f00 */
[----:B------:R-:W3:Y:S01]  /*35a0*/  MUFU.TANH R81, R81 ;  /* 0x0000005100517308 */ /* 0x000ee20000002400 */
[----:B-1----:R-:W-:Y:S02]  /*35b0*/  FSEL R77, R77, -INF , P2 ;  /* 0xff8000004d4d7808 */ /* 0x002fe40001000000 */
[----:B------:R-:W-:Y:S02]  /*35c0*/  ISETP.GT.AND P2, PT, R36, 0x71, PT ;  /* 0x000000712400780c */ /* 0x000fe40003f44270 */
[----:B------:R-:W-:-:S03]  /*35d0*/  FMNMX.FTZ R34, R77, R34, !PT ;  /* 0x000000224d227209 */ /* 0x000fc60007810000 */
[----:B------:R-:W1:Y:S01]  /*35e0*/  MUFU.TANH R84, R84 ;  /* 0x0000005400547308 */ /* 0x000e620000002400 */
[----:B--2---:R-:W-:Y:S02]  /*35f0*/  FSEL R39, R80, -INF , P3 ;  /* 0xff80000050277808 */ /* 0x004fe40001800000 */
[----:B------:R-:W-:Y:S02]  /*3600*/  ISETP.GT.AND P3, PT, R36, 0x78, PT ;  /* 0x000000782400780c */ /* 0x000fe40003f64270 */
[----:B------:R-:W-:-:S03]  /*3610*/  FMNMX.FTZ R34, R39, R34, !PT ;  /* 0x0000002227227209 */ /* 0x000fc60007810000 */
[----:B------:R-:W2:Y:S01]  /*3620*/  MUFU.TANH R85, R85 ;  /* 0x0000005500557308 */ /* 0x000ea20000002400 */
[----:B---3--:R-:W-:Y:S02]  /*3630*/  FSEL R81, R81, -INF , P2 ;  /* 0xff80000051517808 */ /* 0x008fe40001000000 */
[----:B------:R-:W-:Y:S02]  /*3640*/  ISETP.GT.AND P2, PT, R36, 0x79, PT ;  /* 0x000000792400780c */ /* 0x000fe40003f44270 */
[----:B------:R-:W-:-:S03]  /*3650*/  FMNMX.FTZ R34, R81, R34, !PT ;  /* 0x0000002251227209 */ /* 0x000fc60007810000 */
[----:B------:R-:W-:Y:S01]  /*3660*/  MUFU.EX2 R30, R27 ;  /* 0x0000001b001e7308 */ /* 0x000fe20000000800 */
[----:B-1----:R-:W-:-:S04]  /*3670*/  FSEL R33, R84, -INF , P3 ;  /* 0xff80000054217808 */ /* 0x002fc80001800000 */
[----:B------:R-:W-:-:S03]  /*3680*/  FMNMX.FTZ R34, R33, R34, !PT ;  /* 0x0000002221227209 */ /* 0x000fc60007810000 */
[----:B------:R-:W-:Y:S01]  /*3690*/  MUFU.EX2 R181, R181 ;  /* 0x000000b500b57308 */ /* 0x000fe20000000800 */
[----:B--2---:R-:W-:-:S04]  /*36a0*/  FSEL R85, R85, -INF , P2 ;  /* 0xff80000055557808 */ /* 0x004fc80001000000 */
[----:B------:R-:W-:-:S03]  /*36b0*/  FMNMX.FTZ R34, R85, R34, !PT ;  /* 0x0000002255227209 */ /* 0x000fc60007810000 */
[----:B------:R-:W1:Y:S02]  /*36c0*/  MUFU.EX2 R26, R26 ;  /* 0x0000001a001a7308 */ /* 0x000e640000000800 */
[----:B------:R-:W2:Y:S06]  /*36d0*/  SHFL.BFLY PT, R7, R34, 0x2, 0x1f ;  /* 0x0c401f0022077f89 */ /* 0x000eac00000e0000 */
[----:B------:R-:W3:Y:S08]  /*36e0*/  MUFU.EX2 R183, R183 ;  /* 0x000000b700b77308 */ /* 0x000ef00000000800 */
[----:B------:R-:W4:Y:S01]  /*36f0*/  MUFU.EX2 R6, R6 ;  /* 0x0000000600067308 */ /* 0x000f220000000800 */
[----:B-1----:R-:W-:Y:S01]  /*3700*/  FADD.FTZ R46, R181, R26 ;  /* 0x0000001ab52e7221 */ /* 0x002fe20000010000 */
[----:B------:R-:W-:-:S06]  /*3710*/  F2FP.F16.F32.PACK_AB R181, R26, R181 ;  /* 0x000000b51ab5723e */ /* 0x000fcc00000000ff */
[----:B------:R-:W1:Y:S01]  /*3720*/  MUFU.EX2 R177, R177 ;  /* 0x000000b100b17308 */ /* 0x000e620000000800 */
[----:B--2---:R-:W-:-:S05]  /*3730*/  FMNMX.FTZ R27, R34, R7, !PT ;  /* 0x00000007221b7209 */ /* 0x004fca0007810000 */
[----:B------:R-:W2:Y:S02]  /*3740*/  SHFL.BFLY PT, R28, R27, 0x1, 0x1f ;  /* 0x0c201f001b1c7f89 */ /* 0x000ea400000e0000 */
[----:B------:R-:W5:Y:S08]  /*3750*/  MUFU.EX2 R8, R8 ;  /* 0x0000000800087308 */ /* 0x000f700000000800 */
[----:B------:R-:W5:Y:S08]  /*3760*/  MUFU.EX2 R179, R179 ;  /* 0x000000b300b37308 */ /* 0x000f700000000800 */
[----:B------:R-:W-:Y:S01]  /*3770*/  MUFU.EX2 R10, R10 ;  /* 0x0000000a000a7308 */ /* 0x000fe20000000800 */
[----:B--2---:R-:W-:-:S07]  /*3780*/  FMNMX.FTZ R7, R27, R28, !PT ;  /* 0x0000001c1b077209 */ /* 0x004fce0007810000 */
[----:B------:R-:W-:Y:S01]  /*3790*/  MUFU.EX2 R173, R173 ;  /* 0x000000ad00ad7308 */ /* 0x000fe20000000800 */
[C---:B------:R-:W-:Y:S01]  /*37a0*/  FSETP.NEU.FTZ.AND P2, PT, R7.reuse, -INF , PT ;  /* 0xff8000000700780b */ /* 0x040fe20003f5d000 */
[----:B------:R-:W-:-:S06]  /*37b0*/  FMUL.FTZ R27, R7, R4 ;  /* 0x00000004071b7220 */ /* 0x000fcc0000410000 */
[----:B------:R-:W-:Y:S01]  /*37c0*/  MUFU.EX2 R12, R12 ;  /* 0x0000000c000c7308 */ /* 0x000fe20000000800 */
[----:B------:R-:W-:Y:S02]  /*37d0*/  FSEL R28, R27, RZ, P2 ;  /* 0x000000ff1b1c7208 */ /* 0x000fe40001000000 */
[----:B------:R-:W-:-:S03]  /*37e0*/  PLOP3.LUT P2, PT, PT, PT, UP0, 0x80, 0x0 ;  /* 0x000000000000781c */ /* 0x000fc60003f4f008 */
[-CC-:B------:R-:W-:Y:S01]  /*37f0*/  FFMA.FTZ R3, R3, R4.reuse, -R28.reuse ;  /* 0x0000000403037223 */ /* 0x180fe2000001081c */
[-CC-:B------:R-:W-:Y:S01]  /*3800*/  FFMA.FTZ R5, R5, R4.reuse, -R28.reuse ;  /* 0x0000000405057223 */ /* 0x180fe2000001081c */
[-CC-:B------:R-:W-:Y:S01]  /*3810*/  FFMA.FTZ R75, R75, R4.reuse, -R28.reuse ;  /* 0x000000044b4b7223 */ /* 0x180fe2000001081c */
[-CC-:B------:R-:W-:Y:S01]  /*3820*/  FFMA.FTZ R79, R79, R4.reuse, -R28.reuse ;  /* 0x000000044f4f7223 */ /* 0x180fe2000001081c */
[-CC-:B------:R-:W-:Y:S01]  /*3830*/  FFMA.FTZ R83, R83, R4.reuse, -R28.reuse ;  /* 0x0000000453537223 */ /* 0x180fe2000001081c */
        /* <DEDUP_REMOVED lines=8> */
[----:B------:R-:W2:Y:S01]  /*38c0*/  MUFU.EX2 R3, R3 ;  /* 0x0000000300037308 */ /* 0x000ea20000000800 */
[----:B---3--:R-:W-:Y:S01]  /*38d0*/  FADD.FTZ R5, R183, R46 ;  /* 0x0000002eb7057221 */ /* 0x008fe20000010000 */
[-CC-:B------:R-:W-:Y:S01]  /*38e0*/  FFMA.FTZ R21, R21, R4.reuse, -R28.reuse ;  /* 0x0000000415157223 */ /* 0x180fe2000001081c */
[-CC-:B------:R-:W-:Y:S01]  /*38f0*/  FFMA.FTZ R25, R25, R4.reuse, -R28.reuse ;  /* 0x0000000419197223 */ /* 0x180fe2000001081c */
[-CC-:B------:R-:W-:Y:S01]  /*3900*/  FFMA.FTZ R95, R95, R4.reuse, -R28.reuse ;  /* 0x000000045f5f7223 */ /* 0x180fe2000001081c */
[----:B----4-:R-:W-:Y:S01]  /*3910*/  FADD.FTZ R46, R6, R5 ;  /* 0x00000005062e7221 */ /* 0x010fe20000010000 */
[-CC-:B------:R-:W-:Y:S01]  /*3920*/  FFMA.FTZ R97, R97, R4.reuse, -R28.reuse ;  /* 0x0000000461617223 */ /* 0x180fe2000001081c */
[-C--:B------:R-:W-:Y:S01]  /*3930*/  FFMA.FTZ R29, R29, R4.reuse, -R28 ;  /* 0x000000041d1d7223 */ /* 0x080fe2000001081c */
[----:B------:R-:W3:Y:S01]  /*3940*/  MUFU.EX2 R75, R75 ;  /* 0x0000004b004b7308 */ /* 0x000ee20000000800 */
[----:B-1----:R-:W-:Y:S01]  /*3950*/  FADD.FTZ R5, R177, R46 ;  /* 0x0000002eb1057221 */ /* 0x002fe20000010000 */
[-CC-:B------:R-:W-:Y:S01]  /*3960*/  FFMA.FTZ R99, R99, R4.reuse, -R28.reuse ;  /* 0x0000000463637223 */ /* 0x180fe2000001081c */
[-CC-:B------:R-:W-:Y:S01]  /*3970*/  FFMA.FTZ R101, R101, R4.reuse, -R28.reuse ;  /* 0x0000000465657223 */ /* 0x180fe2000001081c */
[-CC-:B------:R-:W-:Y:S01]  /*3980*/  FFMA.FTZ R103, R103, R4.reuse, -R28.reuse ;  /* 0x0000000467677223 */ /* 0x180fe2000001081c */
[----:B-----5:R-:W-:Y:S01]  /*3990*/  FADD.FTZ R46, R8, R5 ;  /* 0x00000005082e7221 */ /* 0x020fe20000010000 */
[-CC-:B------:R-:W-:Y:S01]  /*39a0*/  FFMA.FTZ R105, R105, R4.reuse, -R28.reuse ;  /* 0x0000000469697223 */ /* 0x180fe2000001081c */
[-C--:B------:R-:W-:Y:S01]  /*39b0*/  FFMA.FTZ R65, R65, R4.reuse, -R28 ;  /* 0x0000000441417223 */ /* 0x080fe2000001081c */
[----:B------:R-:W1:Y:S01]  /*39c0*/  MUFU.EX2 R182, R79 ;  /* 0x0000004f00b67308 */ /* 0x000e620000000800 */
[----:B------:R-:W-:Y:S01]  /*39d0*/  FADD.FTZ R5, R179, R46 ;  /* 0x0000002eb3057221 */ /* 0x000fe20000010000 */
[----:B--2---:R-:W-:Y:S01]  /*39e0*/  FADD.FTZ R46, R3, R180 ;  /* 0x000000b4032e7221 */ /* 0x004fe20000010000 */
[-CC-:B------:R-:W-:Y:S01]  /*39f0*/  FFMA.FTZ R49, R49, R4.reuse, -R28.reuse ;  /* 0x0000000431317223 */ /* 0x180fe2000001081c */
[----:B------:R-:W-:Y:S01]  /*3a00*/  F2FP.F16.F32.PACK_AB R183, R6, R183 ;  /* 0x000000b706b7723e */ /* 0x000fe200000000ff */
[----:B------:R-:W-:Y:S01]  /*3a10*/  FADD.FTZ R48, R10, R5 ;  /* 0x000000050a307221 */ /* 0x000fe20000010000 */
        /* <DEDUP_REMOVED lines=12> */
[----:B------:R-:W-:Y:S01]  /*3ae0*/  FFMA.FTZ R28, R85, R4, -R28 ;  /* 0x00000004551c7223 */ /* 0x000fe2000001081c */
[----:B------:R-:W-:-:S02]  /*3af0*/  F2FP.F16.F32.PACK_AB R180, R180, R3 ;  /* 0x00000003b4b4723e */ /* 0x000fc400000000ff */
[----:B------:R-:W-:Y:S02]  /*3b00*/  F2FP.F16.F32.PACK_AB R177, R8, R177 ;  /* 0x000000b108b1723e */ /* 0x000fe400000000ff */
[----:B------:R-:W-:Y:S01]  /*3b10*/  F2FP.F16.F32.PACK_AB R179, R10, R179 ;  /* 0x000000b30ab3723e */ /* 0x000fe200000000ff */
[----:B------:R1:W4:Y:S01]  /*3b20*/  MUFU.EX2 R176, R11 ;  /* 0x0000000b00b07308 */ /* 0x0003220000000800 */
[----:B--2---:R-:W-:Y:S01]  /*3b30*/  FADD.FTZ R5, R83, R46 ;  /* 0x0000002e53057221 */ /* 0x004fe20000010000 */
[----:B------:R-:W-:-:S06]  /*3b40*/  F2FP.F16.F32.PACK_AB R182, R182, R75 ;  /* 0x0000004bb6b6723e */ /* 0x000fcc00000000ff */
[----:B------:R-:W2:Y:S01]  /*3b50*/  MUFU.EX2 R14, R14 ;  /* 0x0000000e000e7308 */ /* 0x000ea20000000800 */
[----:B-1----:R-:W-:Y:S01]  /*3b60*/  FADD.FTZ R11, R173, R48 ;  /* 0x00000030ad0b7221 */ /* 0x002fe20000010000 */
[----:B------:R-:W-:-:S03]  /*3b70*/  F2FP.F16.F32.PACK_AB R173, R12, R173 ;  /* 0x000000ad0cad723e */ /* 0x000fc600000000ff */
[----:B------:R-:W-:-:S03]  /*3b80*/  FADD.FTZ R48, R12, R11 ;  /* 0x0000000b0c307221 */ /* 0x000fc60000010000 */
[----:B------:R-:W1:Y:S01]  /*3b90*/  MUFU.EX2 R87, R87 ;  /* 0x0000005700577308 */ /* 0x000e620000000800 */
[----:B---3--:R-:W-:Y:S01]  /*3ba0*/  FADD.FTZ R11, R175, R48 ;  /* 0x00000030af0b7221 */ /* 0x008fe20000010000 */
[C---:B----4-:R-:W-:Y:S01]  /*3bb0*/  FADD.FTZ R46, R176.reuse, R5 ;  /* 0x00000005b02e7221 */ /* 0x050fe20000010000 */
[----:B------:R-:W-:-:S05]  /*3bc0*/  F2FP.F16.F32.PACK_AB R176, R176, R83 ;  /* 0x00000053b0b0723e */ /* 0x000fca00000000ff */
[----:B------:R-:W3:Y:S01]  /*3bd0*/  MUFU.EX2 R169, R169 ;  /* 0x000000a900a97308 */ /* 0x000ee20000000800 */
[C---:B--2---:R-:W-:Y:S01]  /*3be0*/  FADD.FTZ R48, R14.reuse, R11 ;  /* 0x0000000b0e307221 */ /* 0x044fe20000010000 */
[----:B------:R-:W-:-:S06]  /*3bf0*/  F2FP.F16.F32.PACK_AB R175, R14, R175 ;  /* 0x000000af0eaf723e */ /* 0x000fcc00000000ff */
[----:B------:R2:W4:Y:S01]  /*3c00*/  MUFU.EX2 R178, R89 ;  /* 0x0000005900b27308 */ /* 0x0005220000000800 */
[----:B-1----:R-:W-:-:S07]  /*3c10*/  FADD.FTZ R5, R87, R46 ;  /* 0x0000002e57057221 */ /* 0x002fce0000010000 */
[----:B------:R-:W1:Y:S01]  /*3c20*/  MUFU.EX2 R20, R20 ;  /* 0x0000001400147308 */ /* 0x000e620000000800 */
[----:B---3--:R-:W-:Y:S01]  /*3c30*/  FADD.FTZ R11, R169, R48 ;  /* 0x00000030a90b7221 */ /* 0x008fe20000010000 */
[----:B--2---:R-:W-:-:S06]  /*3c40*/  IMAD.MOV.U32 R89, RZ, RZ, R151 ;  /* 0x000000ffff597224 */ /* 0x004fcc00078e0097 */
[----:B------:R-:W2:Y:S01]  /*3c50*/  MUFU.EX2 R13, R13 ;  /* 0x0000000d000d7308 */ /* 0x000ea20000000800 */
[C---:B----4-:R-:W-:Y:S01]  /*3c60*/  FADD.FTZ R46, R178.reuse, R5 ;  /* 0x00000005b22e7221 */ /* 0x050fe20000010000 */
[----:B------:R-:W-:-:S06]  /*3c70*/  F2FP.F16.F32.PACK_AB R178, R178, R87 ;  /* 0x00000057b2b2723e */ /* 0x000fcc00000000ff */
[----:B------:R-:W3:Y:S01]  /*3c80*/  MUFU.EX2 R171, R171 ;  /* 0x000000ab00ab7308 */ /* 0x000ee20000000800 */
[C---:B-1----:R-:W-:Y:S01]  /*3c90*/  FADD.FTZ R48, R20.reuse, R11 ;  /* 0x0000000b14307221 */ /* 0x042fe20000010000 */
[----:B------:R-:W-:-:S06]  /*3ca0*/  F2FP.F16.F32.PACK_AB R169, R20, R169 ;  /* 0x000000a914a9723e */ /* 0x000fcc00000000ff */
        /* <DEDUP_REMOVED lines=9> */
[----:B------:R-:W-:-:S06]  /*3d40*/  F2FP.F16.F32.PACK_AB R171, R24, R171 ;  /* 0x000000ab18ab723e */ /* 0x000fcc00000000ff */
[----:B------:R2:W4:Y:S01]  /*3d50*/  MUFU.EX2 R174, R93 ;  /* 0x0000005d00ae7308 */ /* 0x0005220000000800 */
[----:B---3--:R-:W-:-:S07]  /*3d60*/  FADD.FTZ R5, R91, R0 ;  /* 0x000000005b057221 */ /* 0x008fce0000010000 */
[----:B------:R-:W3:Y:S01]  /*3d70*/  MUFU.EX2 R21, R21 ;  /* 0x0000001500157308 */ /* 0x000ee20000000800 */
[----:B-1----:R-:W-:Y:S01]  /*3d80*/  FADD.FTZ R11, R153, R46 ;  /* 0x0000002e990b7221 */ /* 0x002fe20000010000 */
[C---:B------:R-:W-:Y:S01]  /*3d90*/  F2FP.F16.F32.PACK_AB R153, R30.reuse, R153 ;  /* 0x000000991e99723e */ /* 0x040fe200000000ff */
[----:B--2---:R-:W-:Y:S02]  /*3da0*/  IMAD.MOV.U32 R93, RZ, RZ, R151 ;  /* 0x000000ffff5d7224 */ /* 0x004fe400078e0097 */
[----:B------:R-:W-:-:S03]  /*3db0*/  FADD.FTZ R46, R30, R11 ;  /* 0x0000000b1e2e7221 */ /* 0x000fc60000010000 */
[----:B------:R-:W1:Y:S01]  /*3dc0*/  MUFU.EX2 R31, R31 ;  /* 0x0000001f001f7308 */ /* 0x000e620000000800 */
[C---:B----4-:R-:W-:Y:S01]  /*3dd0*/  FADD.FTZ R0, R174.reuse, R5 ;  /* 0x00000005ae007221 */ /* 0x050fe20000010000 */
[----:B------:R-:W-:Y:S02]  /*3de0*/  F2FP.F16.F32.PACK_AB R174, R174, R91 ;  /* 0x0000005baeae723e */ /* 0x000fe400000000ff */
[----:B------:R-:W-:-:S04]  /*3df0*/  MOV R91, R151 ;  /* 0x00000097005b7202 */ /* 0x000fc80000000f00 */
        /* <DEDUP_REMOVED lines=9> */
[----:B------:R-:W-:-:S06]  /*3e90*/  F2FP.F16.F32.PACK_AB R155, R32, R31 ;  /* 0x0000001f209b723e */ /* 0x000fcc00000000ff */
[----:B------:R3:W4:Y:S01]  /*3ea0*/  MUFU.EX2 R170, R97 ;  /* 0x0000006100aa7308 */ /* 0x0007220000000800 */
[----:B-1----:R-:W-:-:S07]  /*3eb0*/  FADD.FTZ R5, R95, R0 ;  /* 0x000000005f057221 */ /* 0x002fce0000010000 */
[----:B------:R-:W1:Y:S01]  /*3ec0*/  MUFU.EX2 R36, R43 ;  /* 0x0000002b00247308 */ /* 0x000e620000000800 */
[----:B--2---:R-:W-:Y:S01]  /*3ed0*/  FADD.FTZ R11, R37, R46 ;  /* 0x0000002e250b7221 */ /* 0x004fe20000010000 */
[----:B---3--:R-:W-:-:S06]  /*3ee0*/  IMAD.MOV.U32 R97, RZ, RZ, R151 ;  /* 0x000000ffff617224 */ /* 0x008fcc00078e0097 */
[----:B------:R-:W2:Y:S01]  /*3ef0*/  MUFU.EX2 R29, R29 ;  /* 0x0000001d001d7308 */ /* 0x000ea20000000800 */
[C---:B----4-:R-:W-:Y:S01]  /*3f00*/  FADD.FTZ R0, R170.reuse, R5 ;  /* 0x00000005aa007221 */ /* 0x050fe20000010000 */
[----:B------:R-:W-:Y:S02]  /*3f10*/  F2FP.F16.F32.PACK_AB R170, R170, R95 ;  /* 0x0000005faaaa723e */ /* 0x000fe400000000ff */
[----:B------:R-:W-:-:S04]  /*3f20*/  MOV R95, R151 ;  /* 0x00000097005f7202 */ /* 0x000fc80000000f00 */
[----:B------:R-:W3:Y:S01]  /*3f30*/  MUFU.EX2 R47, R47 ;  /* 0x0000002f002f7308 */ /* 0x000ee20000000800 */
[C---:B-1----:R-:W-:Y:S01]  /*3f40*/  FADD.FTZ R46, R36.reuse, R11 ;  /* 0x0000000b242e7221 */ /* 0x042fe20000010000 */
[----:B------:R-:W-:-:S06]  /*3f50*/  F2FP.F16.F32.PACK_AB R157, R36, R37 ;  /* 0x00000025249d723e */ /* 0x000fcc00000000ff */
[----:B------:R1:W4:Y:S01]  /*3f60*/  MUFU.EX2 R152, R99 ;  /* 0x0000006300987308 */ /* 0x0003220000000800 */
[----:B--2---:R-:W-:-:S07]  /*3f70*/  FADD.FTZ R5, R29, R0 ;  /* 0x000000001d057221 */ /* 0x004fce0000010000 */
[----:B------:R-:W2:Y:S01]  /*3f80*/  MUFU.EX2 R40, R51 ;  /* 0x0000003300287308 */ /* 0x000ea20000000800 */
[----:B---3--:R-:W-:Y:S01]  /*3f90*/  FADD.FTZ R11, R47, R46 ;  /* 0x0000002e2f0b7221 */ /* 0x008fe20000010000 */
[----:B-1----:R-:W-:-:S06]  /*3fa0*/  MOV R99, R151 ;  /* 0x0000009700637202 */ /* 0x002fcc0000000f00 */
[----:B------:R-:W1:Y:S01]  /*3fb0*/  MUFU.EX2 R101, R101 ;  /* 0x0000006500657308 */ /* 0x000e620000000800 */
[C---:B----4-:R-:W-:Y:S01]  /*3fc0*/  FADD.FTZ R0, R152.reuse, R5 ;  /* 0x0000000598007221 */ /* 0x050fe20000010000 */
[----:B------:R-:W-:-:S06]  /*3fd0*/  F2FP.F16.F32.PACK_AB R152, R152, R29 ;  /* 0x0000001d9898723e */ /* 0x000fcc00000000ff */
[----:B------:R-:W3:Y:S01]  /*3fe0*/  MUFU.EX2 R53, R53 ;  /* 0x0000003500357308 */ /* 0x000ee20000000800 */
[C---:B--2---:R-:W-:Y:S01]  /*3ff0*/  FADD.FTZ R6, R40.reuse, R11 ;  /* 0x0000000b28067221 */ /* 0x044fe20000010000 */
[----:B------:R-:W-:-:S06]  /*4000*/  F2FP.F16.F32.PACK_AB R159, R40, R47 ;  /* 0x0000002f289f723e */ /* 0x000fcc00000000ff */
[----:B------:R2:W4:Y:S01]  /*4010*/  MUFU.EX2 R154, R103 ;  /* 0x00000067009a7308 */ /* 0x0005220000000800 */
[----:B-1----:R-:W-:-:S07]  /*4020*/  FADD.FTZ R5, R101, R0 ;  /* 0x0000000065057221 */ /* 0x002fce0000010000 */
[----:B------:R-:W1:Y:S01]  /*4030*/  MUFU.EX2 R34, R55 ;  /* 0x0000003700227308 */ /* 0x000e620000000800 */
[----:B---3--:R-:W-:Y:S01]  /*4040*/  FADD.FTZ R11, R53, R6 ;  /* 0x00000006350b7221 */ /* 0x008fe20000010000 */
[----:B--2---:R-:W-:-:S06]  /*4050*/  MOV R103, R151 ;  /* 0x0000009700677202 */ /* 0x004fcc0000000f00 */
[----:B------:R-:W2:Y:S01]  /*4060*/  MUFU.EX2 R105, R105 ;  /* 0x0000006900697308 */ /* 0x000ea20000000800 */
[C---:B----4-:R-:W-:Y:S01]  /*4070*/  FADD.FTZ R0, R154.reuse, R5 ;  /* 0x000000059a007221 */ /* 0x050fe20000010000 */
[----:B------:R-:W-:Y:S01]  /*4080*/  F2FP.F16.F32.PACK_AB R154, R154, R101 ;  /* 0x000000659a9a723e */ /* 0x000fe200000000ff */
[----:B------:R-:W-:-:S05]  /*4090*/  IMAD.MOV.U32 R101, RZ, RZ, R151 ;  /* 0x000000ffff657224 */ /* 0x000fca00078e0097 */
        /* <DEDUP_REMOVED lines=13> */
[----:B------:R-:W-:-:S06]  /*4170*/  F2FP.F16.F32.PACK_AB R163, R42, R57 ;  /* 0x000000392aa3723e */ /* 0x000fcc00000000ff */
        /* <DEDUP_REMOVED lines=28> */
[----:B--2---:R-:W-:Y:S01]  /*4340*/  FADD.FTZ R3, R33, R6 ;  /* 0x0000000621037221 */ /* 0x004fe20000010000 */
[C---:B---3--:R-:W-:Y:S01]  /*4350*/  FADD.FTZ R0, R38.reuse, R11 ;  /* 0x0000000b26007221 */ /* 0x048fe20000010000 */
[----:B------:R-:W-:Y:S02]  /*4360*/  F2FP.F16.F32.PACK_AB R167, R38, R61 ;  /* 0x0000003d26a7723e */ /* 0x000fe400000000ff */
[C---:B-1----:R-:W-:Y:S01]  /*4370*/  FADD.FTZ R3, R28.reuse, R3 ;  /* 0x000000031c037221 */ /* 0x042fe20000010000 */
[----:B------:R-:W-:Y:S01]  /*4380*/  F2FP.F16.F32.PACK_AB R166, R28, R33 ;  /* 0x000000211ca6723e */ /* 0x000fe200000000ff */
[----:B------:R-:W-:Y:S06]  /*4390*/  @!P2 BRA `(.L_x_1902) ;  /* 0x0000003000d8a947 */ /* 0x000fec0003800000 */
[----:B------:R-:W-:Y:S01]  /*43a0*/  MOV R6, R9 ;  /* 0x0000000900067202 */ /* 0x000fe20000000f00 */
[----:B------:R-:W-:Y:S01]  /*43b0*/  IMAD.MOV.U32 R5, RZ, RZ, R7 ;  /* 0x000000ffff057224 */ /* 0x000fe200078e0007 */
        /* <DEDUP_REMOVED lines=32> */
[----:B------:R-:W-:Y:S01]  /*45c0*/  UMOV UR7, UR36 ;  /* 0x0000002400077c82 */ /* 0x000fe20008000000 */
[----:B------:R-:W-:Y:S01]  /*45d0*/  UMOV UR5, UR37 ;  /* 0x0000002500057c82 */ /* 0x000fe20008000000 */
[----:B------:R-:W-:Y:S01]  /*45e0*/  ULDC UR55, c[0x0][0x2e0] ;  /* 0x0000b80000377ab9 */ /* 0x000fe20000000800 */
[----:B------:R-:W-:Y:S01]  /*45f0*/  ULDC UR54, c[0x0][0x288] ;  /* 0x0000a20000367ab9 */ /* 0x000fe20000000800 */
[----:B------:R-:W-:Y:S01]  /*4600*/  ULDC UR56, c[0x0][0x404] ;  /* 0x0001010000387ab9 */ /* 0x000fe20000000800 */
[----:B------:R-:W-:Y:S01]  /*4610*/  ULDC UR4, c[0x0][0x9d8] ;  /* 0x0002760000047ab9 */ /* 0x000fe20000000800 */
[----:B------:R-:W-:-:S05]  /*4620*/  ULDC.64 UR40, c[0x0][0x3f8] ;  /* 0x0000fe0000287ab9 */ /* 0x000fca0000000a00 */
.L_x_1911:
        /* <DEDUP_REMOVED lines=9> */
.L_x_1904:
[----:B------:R-:W-:Y:S01]  /*46c0*/  ULEA UR10, UR37, UR38, 0x3 ;  /* 0x00000026250a7291 */ /* 0x000fe2000f8e183f */
[----:B------:R-:W-:-:S05]  /*46d0*/  IMAD.U32 R4, RZ, RZ, UR36 ;  /* 0x00000024ff047e24 */ /* 0x000fca000f8e00ff */
[----:B------:R-:W-:-:S04]  /*46e0*/  SHF.L.U32 R4, R4, 0x1f, RZ ;  /* 0x0000001f04047819 */ /* 0x000fc800000006ff */
[----:B------:R1:W2:Y:S01]  /*46f0*/  SYNCS.PHASECHK.TRANS64.TRYWAIT P2, [UR10+0x28830], R4 ;  /* 0x02883004ff0075a7 */ /* 0x0002a2000804014a */
[----:B------:R-:W-:Y:S05]  /*4700*/  @!P0 BRA `(.L_x_1905) ;  /* 0x0000000000048947 */ /* 0x000fea0003800000 */
[----:B------:R-:W-:Y:S01]  /*4710*/  BPT.TRAP 0x1 ;  /* 0x000000040000795c */ /* 0x000fe20000300000 */
.L_x_1905:
[----:B--2---:R-:W-:Y:S05]  /*4720*/  @P2 BRA `(.L_x_1903) ;  /* 0x0000000000082947 */ /* 0x004fea0003800000 */
[----:B------:R-:W2:Y:S02]  /*4730*/  SYNCS.PHASECHK.TRANS64.TRYWAIT P2, [UR10+0x28830], R4 ;  /* 0x02883004ff0075a7 */ /* 0x000ea4000804014a */
[----:B--2---:R-:W-:Y:S05]  /*4740*/  @!P2 BRA `(.L_x_1906) ;  /* 0x000000a00080a947 */ /* 0x004fea0003800000 */
.L_x_1903:
[----:B-12---:R-:W-:Y:S01]  /*4750*/  VIADD R4, R23, 0x8 ;  /* 0x0000000817047836 */ /* 0x006fe20000000000 */
[----:B------:R-:W-:Y:S01]  /*4760*/  ULEA UR34, UR37, UR39, 0xb ;  /* 0x0000002725227291 */ /* 0x000fe2000f8e583f */
[----:B------:R-:W-:Y:S01]  /*4770*/  UMOV UR51, 0x40000040 ;  /* 0x4000004000337882 */ /* 0x000fe20000000000 */
[----:B------:R-:W-:Y:S02]  /*4780*/  UMOV UR11, 0x40000040 ;  /* 0x40000040000b7882 */ /* 0x000fe40000000000 */
[----:B------:R1:W-:Y:S01]  /*4790*/  BAR.SYNC.DEFER_BLOCKING R4, 0x100 ;  /* 0x000400040000751d */ /* 0x0003e20000010000 */
[----:B------:R-:W-:Y:S02]  /*47a0*/  UIADD3 UR10, UR34, 0x2, URZ ;  /* 0x00000002220a7890 */ /* 0x000fe4000fffe03f */
[----:B------:R-:W-:Y:S02]  /*47b0*/  UIADD3 UR14, UR34, 0x4, URZ ;  /* 0x00000004220e7890 */ /* 0x000fe4000fffe03f */
[----:B------:R-:W-:-:S02]  /*47c0*/  UIADD3 UR18, UR34, 0x6, URZ ;  /* 0x0000000622127890 */ /* 0x000fc4000fffe03f */
[----:B------:R-:W-:Y:S01]  /*47d0*/  UMOV UR50, UR34 ;  /* 0x0000002200327c82 */ /* 0x000fe20008000000 */
        /* <DEDUP_REMOVED lines=37> */
.L_x_1908:
[----:B------:R-:W-:Y:S01]  /*4a30*/  ULEA UR10, UR5, UR38, 0x3 ;  /* 0x00000026050a7291 */ /* 0x000fe2000f8e183f */
[----:B------:R-:W-:-:S04]  /*4a40*/  MOV R4, UR7 ;  /* 0x0000000700047c02 */ /* 0x000fc80008000f00 */
[----:B------:R-:W-:-:S04]  /*4a50*/  SHF.L.U32 R4, R4, 0x1f, RZ ;  /* 0x0000001f04047819 */ /* 0x000fc800000006ff */
[----:B------:R1:W2:Y:S01]  /*4a60*/  SYNCS.PHASECHK.TRANS64.TRYWAIT P2, [UR10+0x28850], R4 ;  /* 0x02885004ff0075a7 */ /* 0x0002a2000804014a */
[----:B------:R-:W-:Y:S05]  /*4a70*/  @!P0 BRA `(.L_x_1909) ;  /* 0x0000000000048947 */ /* 0x000fea0003800000 */
[----:B------:R-:W-:Y:S01]  /*4a80*/  BPT.TRAP 0x1 ;  /* 0x000000040000795c */ /* 0x000fe20000300000 */
.L_x_1909:
[----:B--2---:R-:W-:Y:S05]  /*4a90*/  @P2 BRA `(.L_x_1907) ;  /* 0x0000000000082947 */ /* 0x004fea0003800000 */
[----:B------:R-:W2:Y:S02]  /*4aa0*/  SYNCS.PHASECHK.TRANS64.TRYWAIT P2, [UR10+0x28850], R4 ;  /* 0x02885004ff0075a7 */ /* 0x000ea4000804014a */
[----:B--2---:R-:W-:Y:S05]  /*4ab0*/  @!P2 BRA `(.L_x_1910) ;  /* 0x0000009c00bca947 */ /* 0x004fea0003800000 */
.L_x_1907:
[----:B------:R-:W-:Y:S01]  /*4ac0*/  UIADD3 UR7, UR38, 0x400, URZ ;  /* 0x0000040026077890 */ /* 0x000fe2000fffe03f */
[----:B------:R-:W-:Y:S01]  /*4ad0*/  WARPGROUP.ARRIVE ;  /* 0x00000000000079c5 */ /* 0x000fe20000000000 */
[----:B------:R-:W-:Y:S01]  /*4ae0*/  UMOV UR11, 0x40000040 ;  /* 0x40000040000b7882 */ /* 0x000fe20000000000 */
[----:B------:R-:W-:Y:S01]  /*4af0*/  UISETP.NE.U32.AND UP0, UPT, UR40, URZ, UPT ;  /* 0x0000003f2800728c */ /* 0x000fe2000bf05070 */
[----:B------:R-:W-:Y:S01]  /*4b00*/  FMUL.FTZ R11, R31, UR4 ;  /* 0x000000041f0b7c20 */ /* 0x000fe20008410000 */
[----:B------:R-:W-:Y:S01]  /*4b10*/  USHF.R.U32.HI UR7, URZ, 0x4, UR7 ;  /* 0x000000043f077899 */ /* 0x000fe20008011607 */
[----:B-12---:R-:W-:Y:S01]  /*4b20*/  FMUL.FTZ R4, R24, UR4 ;  /* 0x0000000418047c20 */ /* 0x006fe20008410000 */
[----:B------:R-:W-:Y:S01]  /*4b30*/  UISETP.NE.AND.EX UP0, UPT, UR41, URZ, UPT, UP0 ;  /* 0x0000003f2900728c */ /* 0x000fe2000bf05300 */
[----:B------:R-:W-:Y:S01]  /*4b40*/  FMUL.FTZ R7, R25, UR4 ;  /* 0x0000000419077c20 */ /* 0x000fe20008410000 */
[----:B------:R-:W-:Y:S01]  /*4b50*/  ULOP3.LUT UR7, UR7, 0x3fff, URZ, 0xc0, !UPT ;  /* 0x00003fff07077892 */ /* 0x000fe2000f8ec03f */
[----:B------:R-:W-:Y:S01]  /*4b60*/  FMUL.FTZ R25, R28, UR4 ;  /* 0x000000041c197c20 */ /* 0x000fe20008410000 */
[----:B------:R-:W-:Y:S01]  /*4b70*/  FMUL.FTZ R40, R40, UR4 ;  /* 0x0000000428287c20 */ /* 0x000fe20008410000 */
[----:B------:R-:W1:Y:S01]  /*4b80*/  MUFU.TANH R4, R4 ;  /* 0x0000000400047308 */ /* 0x000e620000002400 */
[----:B------:R-:W-:Y:S01]  /*4b90*/  ULOP3.LUT UR7, UR7, 0x4000000, URZ, 0xfc, !UPT ;  /* 0x0400000007077892 */ /* 0x000fe2000f8efc3f */
[----:B------:R-:W-:Y:S01]  /*4ba0*/  FMUL.FTZ R8, R27, UR4 ;  /* 0x000000041b087c20 */ /* 0x000fe20008410000 */
[----:B------:R-:W-:Y:S01]  /*4bb0*/  FMUL.FTZ R27, R29, UR4 ;  /* 0x000000041d1b7c20 */ /* 0x000fe20008410000 */
[----:B------:R-:W-:Y:S01]  /*4bc0*/  FMUL.FTZ R191, R32, UR4 ;  /* 0x0000000420bf7c20 */ /* 0x000fe20008410000 */
[----:B------:R-:W-:Y:S01]  /*4bd0*/  ULEA UR7, UR5, UR7, 0xb ;  /* 0x0000000705077291 */ /* 0x000fe2000f8e583f */
[----:B------:R-:W-:Y:S01]  /*4be0*/  FMUL.FTZ R20, R42, UR4 ;  /* 0x000000042a147c20 */ /* 0x000fe20008410000 */
[----:B------:R-:W-:Y:S01]  /*4bf0*/  FMUL.FTZ R36, R36, UR4 ;  /* 0x0000000424247c20 */ /* 0x000fe20008410000 */
[----:B------:R-:W2:Y:S01]  /*4c00*/  MUFU.TANH R7, R7 ;  /* 0x0000000700077308 */ /* 0x000ea20000002400 */
        /* <DEDUP_REMOVED lines=9> */
[----:B------:R-:W-:Y:S01]  /*4ca0*/  FMUL.FTZ R44, R44, UR4 ;  /* 0x000000042c2c7c20 */ /* 0x000fe20008410000 */
[----:B------:R-:W-:Y:S01]  /*4cb0*/  FMUL.FTZ R48, R48, UR4 ;  /* 0x0000000430307c20 */ /* 0x000fe20008410000 */
[----:B------:R-:W-:Y:S01]  /*4cc0*/  FMUL.FTZ R49, R49, UR4 ;  /* 0x0000000431317c20 */ /* 0x000fe20008410000 */
[----:B------:R-:W-:Y:S01]  /*4cd0*/  FMUL.FTZ R52, R52, UR4 ;  /* 0x0000000434347c20 */ /* 0x000fe20008410000 */
[----:B------:R-:W-:Y:S01]  /*4ce0*/  FMUL.FTZ R53, R53, UR4 ;  /* 0x0000000435357c20 */ /* 0x000fe20008410000 */
[----:B------:R-:W-:Y:S01]  /*4cf0*/  FMUL.FTZ R56, R56, UR4 ;  /* 0x0000000438387c20 */ /* 0x000fe20008410000 */
[----:B------:R-:W4:Y:S01]  /*4d00*/  MUFU.TANH R27, R27 ;  /* 0x0000001b001b7308 */ /* 0x000f220000002400 */
[----:B------:R-:W-:Y:S01]  /*4d10*/  FMUL.FTZ R57, R57, UR4 ;  /* 0x0000000439397c20 */ /* 0x000fe20008410000 */
[----:B------:R-:W-:Y:S01]  /*4d20*/  FMUL.FTZ R60, R60, UR4 ;  /* 0x000000043c3c7c20 */ /* 0x000fe20008410000 */
[----:B------:R-:W-:Y:S01]  /*4d30*/  FMUL.FTZ R65, R65, UR4 ;  /* 0x0000000441417c20 */ /* 0x000fe20008410000 */
[----:B------:R-:W-:Y:S01]  /*4d40*/  FMUL.FTZ R13, R34, UR4 ;  /* 0x00000004220d7c20 */ /* 0x000fe20008410000 */
[----:B------:R-:W-:Y:S01]  /*4d50*/  FMUL.FTZ R34, R55, UR4 ;  /* 0x0000000437227c20 */ /* 0x000fe20008410000 */
[----:B------:R-:W-:Y:S01]  /*4d60*/  FMUL.FTZ R61, R61, UR4 ;  /* 0x000000043d3d7c20 */ /* 0x000fe20008410000 */
[----:B------:R-:W-:Y:S01]  /*4d70*/  FMUL.FTZ R64, R64, UR4 ;  /* 0x0000000440407c20 */ /* 0x000fe20008410000 */
[----:B------:R-:W5:Y:S01]  /*4d80*/  MUFU.TANH R191, R191 ;  /* 0x000000bf00bf7308 */ /* 0x000f620000002400 */
[----:B------:R-:W-:Y:S01]  /*4d90*/  FMUL.FTZ R10, R30, UR4 ;  /* 0x000000041e0a7c20 */ /* 0x000fe20008410000 */
        /* <DEDUP_REMOVED lines=24> */
[----:B------:R-:W-:-:S06]  /*4f20*/  FMUL.FTZ R70, R83, UR4 ;  /* 0x0000000453467c20 */ /* 0x000fcc0008410000 */
[----:B------:R-:W-:Y:S08]  /*4f30*/  MUFU.TANH R48, R48 ;  /* 0x0000003000307308 */ /* 0x000ff00000002400 */
[----:B------:R-:W-:Y:S08]  /*4f40*/  MUFU.TANH R49, R49 ;  /* 0x0000003100317308 */ /* 0x000ff00000002400 */
[----:B------:R-:W-:Y:S08]  /*4f50*/  MUFU.TANH R52, R52 ;  /* 0x0000003400347308 */ /* 0x000ff00000002400 */
[----:B------:R-:W-:Y:S08]  /*4f60*/  MUFU.TANH R53, R53 ;  /* 0x0000003500357308 */ /* 0x000ff00000002400 */
[----:B------:R-:W-:Y:S08]  /*4f70*/  MUFU.TANH R56, R56 ;  /* 0x0000003800387308 */ /* 0x000ff00000002400 */
[----:B------:R-:W-:Y:S08]  /*4f80*/  MUFU.TANH R57, R57 ;  /* 0x0000003900397308 */ /* 0x000ff00000002400 */
[----:B------:R1:W-:Y:S08]  /*4f90*/  MUFU.TANH R55, R60 ;  /* 0x0000003c00377308 */ /* 0x0003f00000002400 */
[----:B------:R2:W-:Y:S01]  /*4fa0*/  MUFU.TANH R51, R64 ;  /* 0x0000004000337308 */ /* 0x0005e20000002400 */
[----:B-1----:R-:W-:-:S07]  /*4fb0*/  FMUL.FTZ R60, R78, UR4 ;  /* 0x000000044e3c7c20 */ /* 0x002fce0008410000 */
[----:B------:R1:W-:Y:S01]  /*4fc0*/  MUFU.TANH R47, R68 ;  /* 0x00000044002f7308 */ /* 0x0003e20000002400 */
[----:B--2---:R-:W-:-:S07]  /*4fd0*/  FMUL.FTZ R64, R82, UR4 ;  /* 0x0000000452407c20 */ /* 0x004fce0008410000 */
[----:B------:R-:W-:Y:S01]  /*4fe0*/  MUFU.TANH R35, R80 ;  /* 0x0000005000237308 */ /* 0x000fe20000002400 */
[----:B-1----:R-:W-:-:S07]  /*4ff0*/  FMUL.FTZ R68, R86, UR4 ;  /* 0x0000000456447c20 */ /* 0x002fce0008410000 */
[----:B------:R-:W-:Y:S08]  /*5000*/  MUFU.TANH R39, R81 ;  /* 0x0000005100277308 */ /* 0x000ff00000002400 */
[----:B------:R-:W-:Y:S01]  /*5010*/  MUFU.TANH R9, R9 ;  /* 0x0000000900097308 */ /* 0x000fe20000002400 */
[----:B------:R-:W-:Y:S02]  /*5020*/  WARPGROUP.DEPBAR.LE gsb0, 0x0 ;  /* 0x00008000000079c5 */ /* 0x000fe40000010000 */
[----:B------:R-:W-:Y:S01]  /*5030*/  WARPGROUP.ARRIVE ;  /* 0x00000000000079c5 */ /* 0x000fe20000000000 */
[----:B------:R-:W-:-:S04]  /*5040*/  FMUL.FTZ R183, R33, UR4 ;  /* 0x0000000421b77c20 */ /* 0x000fc80008410000 */
[----:B------:R1:W-:Y:S01]  /*5050*/  MUFU.TANH R181, R36 ;  /* 0x0000002400b57308 */ /* 0x0003e20000002400 */
[----:B------:R-:W-:Y:S01]  /*5060*/  HGMMA.64x128x16.F32 R88, R176, gdesc[UR8].tnspB, R88, gsb0 ;  /* 0x41e00008b0587df0 */ /* 0x000fe20008000858 */
[----:B------:R-:W-:Y:S01]  /*5070*/  UIADD3 UR10, UR7, 0x100, URZ ;  /* 0x00000100070a7890 */ /* 0x000fe2000fffe03f */
[----:B------:R-:W-:-:S05]  /*5080*/  UMOV UR11, 0x40000040 ;  /* 0x40000040000b7882 */ /* 0x000fca0000000000 */
[----:B------:R-:W2:Y:S01]  /*5090*/  MUFU.TANH R183, R183 ;  /* 0x000000b700b77308 */ /* 0x000ea20000002400 */
[----:B-1----:R-:W-:Y:S01]  /*50a0*/  FMUL.FTZ R36, R58, UR4 ;  /* 0x000000043a247c20 */ /* 0x002fe20008410000 */
[----:B------:R-:W-:-:S06]  /*50b0*/  FMUL.FTZ R58, R71, UR4 ;  /* 0x00000004473a7c20 */ /* 0x000fcc0008410000 */
        /* <DEDUP_REMOVED lines=19> */
[----:B------:R-:W-:-:S04]  /*51f0*/  FMUL.FTZ R179, R37, UR4 ;  /* 0x0000000425b37c20 */ /* 0x000fc80008410000 */
[----:B------:R1:W-:Y:S01]  /*5200*/  MUFU.TANH R177, R40 ;  /* 0x0000002800b17308 */ /* 0x0003e20000002400 */
[----:B------:R-:W-:Y:S01]  /*5210*/  HGMMA.64x128x16.F32 R88, R172, gdesc[UR8].tnspB, R88, gsb0 ;  /* 0x41e00008ac587df0 */ /* 0x000fe20008000858 */
[----:B------:R-:W-:Y:S01]  /*5220*/  UMOV UR10, 0xffffff80 ;  /* 0xffffff80000a7882 */ /* 0x000fe20000000000 */
[----:B------:R-:W-:Y:S02]  /*5230*/  USEL UR11, UR56, 0x1, UP0 ;  /* 0x00000001380b7887 */ /* 0x000fe40008000000 */
[----:B------:R-:W-:-:S03]  /*5240*/  UIMAD UR10, UR6, UR10, 0x1 ;  /* 0x00000001060a74a4 */ /* 0x000fc6000f8e020a */
[----:B------:R-:W2:Y:S01]  /*5250*/  MUFU.TANH R179, R179 ;  /* 0x000000b300b37308 */ /* 0x000ea20000002400 */
[----:B------:R-:W-:Y:S02]  /*5260*/  UISETP.GT.AND UP0, UPT, UR6, UR45, UPT ;  /* 0x0000002d0600728c */ /* 0x000fe4000bf04270 */
[----:B------:R-:W-:Y:S02]  /*5270*/  UIADD3 UR10, UR42, UR10, URZ ;  /* 0x0000000a2a0a7290 */ /* 0x000fe4000fffe03f */
[----:B------:R-:W-:Y:S02]  /*5280*/  UIADD3 UR6, UR6, -0x1, URZ ;  /* 0xffffffff06067890 */ /* 0x000fe4000fffe03f */
[----:B------:R-:W-:Y:S01]  /*5290*/  UIMAD UR10, UR11, UR55, UR10 ;  /* 0x000000370b0a72a4 */ /* 0x000fe2000f8e020a */
[----:B------:R-:W-:Y:S02]  /*52a0*/  MUFU.TANH R37, R85 ;  /* 0x0000005500257308 */ /* 0x000fe40000002400 */
[----:B------:R-:W-:Y:S01]  /*52b0*/  UMOV UR11, 0x40000040 ;  /* 0x40000040000b7882 */ /* 0x000fe20000000000 */
[----:B------:R-:W-:-:S05]  /*52c0*/  UIADD3 UR10, UR10, -UR54, URZ ;  /* 0x800000360a0a7290 */ /* 0x000fca000fffe03f */
[----:B------:R-:W-:Y:S01]  /*52d0*/  MUFU.TANH R38, R38 ;  /* 0x0000002600267308 */ /* 0x000fe20000002400 */
[----:B------:R-:W-:Y:S01]  /*52e0*/  IMAD.U32 R31, RZ, RZ, UR10 ;  /* 0x0000000aff1f7e24 */ /* 0x000fe2000f8e00ff */
[----:B------:R-:W-:-:S03]  /*52f0*/  UIADD3 UR10, UR7, 0x180, URZ ;  /* 0x00000180070a7890 */ /* 0x000fc6000fffe03f */
[----:B------:R-:W-:-:S03]  /*5300*/  IMAD R31, R2, -0x2, R31 ;  /* 0xfffffffe021f7824 */ /* 0x000fc600078e021f */
[----:B------:R-:W-:Y:S01]  /*5310*/  MUFU.TANH R50, R50 ;  /* 0x0000003200327308 */ /* 0x000fe20000002400 */
[----:B-1----:R-:W-:-:S05]  /*5320*/  IMAD.IADD R40, R22, 0x1, R31 ;  /* 0x0000000116287824 */ /* 0x002fca00078e021f */
[C---:B------:R-:W-:Y:S02]  /*5330*/  ISETP.GT.AND P2, PT, R40.reuse, RZ, PT ;  /* 0x000000ff2800720c */ /* 0x040fe40003f44270 */
[----:B------:R-:W-:Y:S01]  /*5340*/  ISETP.GT.AND P3, PT, R40, 0x1, PT ;  /* 0x000000012800780c */ /* 0x000fe20003f64270 */
[----:B------:R-:W-:Y:S01]  /*5350*/  MUFU.TANH R31, R76 ;  /* 0x0000004c001f7308 */ /* 0x000fe20000002400 */
[----:B------:R-:W-:Y:S02]  /*5360*/  FSEL R42, R4, -INF , P2 ;  /* 0xff800000042a7808 */ /* 0x000fe40001000000 */
[----:B------:R-:W-:Y:S02]  /*5370*/  ISETP.GT.AND P2, PT, R40, 0x8, PT ;  /* 0x000000082800780c */ /* 0x000fe40003f44270 */
[----:B------:R-:W-:Y:S02]  /*5380*/  FSEL R43, R7, -INF , P3 ;  /* 0xff800000072b7808 */ /* 0x000fe40001800000 */
[----:B------:R-:W-:Y:S01]  /*5390*/  FMNMX.FTZ R4, R42, R5, !PT ;  /* 0x000000052a047209 */ /* 0x000fe20007810000 */
[----:B------:R-:W-:Y:S01]  /*53a0*/  MUFU.TANH R7, R65 ;  /* 0x0000004100077308 */ /* 0x000fe20000002400 */
[----:B------:R-:W-:-:S02]  /*53b0*/  ISETP.GT.AND P3, PT, R40, 0x9, PT ;  /* 0x000000092800780c */ /* 0x000fc40003f64270 */
[----:B---3--:R-:W-:Y:S01]  /*53c0*/  FSEL R45, R25, -INF , P2 ;  /* 0xff800000192d7808 */ /* 0x008fe20001000000 */
[----:B------:R-:W-:Y:S01]  /*53d0*/  FMUL.FTZ R25, R69, UR4 ;  /* 0x0000000445197c20 */ /* 0x000fe20008410000 */
[----:B------:R-:W-:Y:S02]  /*53e0*/  FMNMX.FTZ R46, R43, R4, !PT ;  /* 0x000000042b2e7209 */ /* 0x000fe40007810000 */
[C---:B------:R-:W-:Y:S01]  /*53f0*/  ISETP.GT.AND P2, PT, R40.reuse, 0x10, PT ;  /* 0x000000102800780c */ /* 0x040fe20003f44270 */
[----:B------:R-:W1:Y:S01]  /*5400*/  MUFU.TANH R4, R61 ;  /* 0x0000003d00047308 */ /* 0x000e620000002400 */
[----:B----4-:R-:W-:Y:S02]  /*5410*/  FSEL R193, R27, -INF , P3 ;  /* 0xff8000001bc17808 */ /* 0x010fe40001800000 */
[----:B------:R-:W-:Y:S02]  /*5420*/  FMNMX.FTZ R46, R45, R46, !PT ;  /* 0x0000002e2d2e7209 */ /* 0x000fe40007810000 */
[----:B------:R-:W-:-:S02]  /*5430*/  ISETP.GT.AND P3, PT, R40, 0x11, PT ;  /* 0x000000112800780c */ /* 0x000fc40003f64270 */
[----:B-----5:R-:W-:Y:S01]  /*5440*/  FSEL R191, R191, -INF , P2 ;  /* 0xff800000bfbf7808 */ /* 0x020fe20001000000 */
[----:B------:R-:W3:Y:S01]  /*5450*/  MUFU.TANH R25, R25 ;  /* 0x0000001900197308 */ /* 0x000ee20000002400 */
[----:B------:R-:W-:Y:S02]  /*5460*/  FMNMX.FTZ R46, R193, R46, !PT ;  /* 0x0000002ec12e7209 */ /* 0x000fe40007810000 */
[C---:B------:R-:W-:Y:S02]  /*5470*/  ISETP.GT.AND P2, PT, R40.reuse, 0x18, PT ;  /* 0x000000182800780c */ /* 0x040fe40003f44270 */
[----:B--2---:R-:W-:Y:S02]  /*5480*/  FSEL R183, R183, -INF , P3 ;  /* 0xff800000b7b77808 */ /* 0x004fe40001800000 */
[----:B------:R-:W-:Y:S01]  /*5490*/  FMNMX.FTZ R46, R191, R46, !PT ;  /* 0x0000002ebf2e7209 */ /* 0x000fe20007810000 */
[----:B------:R-:W-:Y:S01]  /*54a0*/  MUFU.TANH R27, R73 ;  /* 0x00000049001b7308 */ /* 0x000fe20000002400 */
[----:B------:R-:W-:-:S02]  /*54b0*/  ISETP.GT.AND P3, PT, R40, 0x19, PT ;  /* 0x000000192800780c */ /* 0x000fc40003f64270 */
[----:B------:R-:W-:Y:S02]  /*54c0*/  FSEL R181, R181, -INF , P2 ;  /* 0xff800000b5b57808 */ /* 0x000fe40001000000 */
[----:B------:R-:W-:Y:S02]  /*54d0*/  FMNMX.FTZ R46, R183, R46, !PT ;  /* 0x0000002eb72e7209 */ /* 0x000fe40007810000 */
[C---:B------:R-:W-:Y:S01]  /*54e0*/  ISETP.GT.AND P2, PT, R40.reuse, 0x20, PT ;  /* 0x000000202800780c */ /* 0x040fe20003f44270 */
[----:B------:R-:W-:Y:S01]  /*54f0*/  MUFU.TANH R54, R54 ;  /* 0x0000003600367308 */ /* 0x000fe20000002400 */
[----:B------:R-:W-:Y:S02]  /*5500*/  FSEL R179, R179, -INF , P3 ;  /* 0xff800000b3b37808 */ /* 0x000fe40001800000 */
[----:B------:R-:W-:Y:S02]  /*5510*/  FMNMX.FTZ R46, R181, R46, !PT ;  /* 0x0000002eb52e7209 */ /* 0x000fe40007810000 */
[----:B------:R-:W-:-:S02]  /*5520*/  ISETP.GT.AND P3, PT, R40, 0x21, PT ;  /* 0x000000212800780c */ /* 0x000fc40003f64270 */
[----:B------:R-:W-:Y:S01]  /*5530*/  FSEL R177, R177, -INF , P2 ;  /* 0xff800000b1b17808 */ /* 0x000fe20001000000 */
[----:B------:R-:W-:Y:S01]  /*5540*/  MUFU.TANH R58, R58 ;  /* 0x0000003a003a7308 */ /* 0x000fe20000002400 */
[----:B------:R-:W-:Y:S02]  /*5550*/  FMNMX.FTZ R46, R179, R46, !PT ;  /* 0x0000002eb32e7209 */ /* 0x000fe40007810000 */
[----:B------:R-:W-:Y:S02]  /*5560*/  ISETP.GT.AND P2, PT, R40, 0x28, PT ;  /* 0x000000282800780c */ /* 0x000fe40003f44270 */
[----:B------:R-:W-:-:S03]  /*5570*/  FMNMX.FTZ R46, R177, R46, !PT ;  /* 0x0000002eb12e7209 */ /* 0x000fc60007810000 */
[----:B------:R-:W-:Y:S08]  /*5580*/  MUFU.TANH R60, R60 ;  /* 0x0000003c003c7308 */ /* 0x000ff00000002400 */
[----:B------:R-:W-:Y:S08]  /*5590*/  MUFU.TANH R66, R66 ;  /* 0x0000004200427308 */ /* 0x000ff00000002400 */
[----:B------:R-:W-:Y:S08]  /*55a0*/  MUFU.TANH R64, R64 ;  /* 0x0000004000407308 */ /* 0x000ff00000002400 */
[----:B------:R-:W-:Y:S08]  /*55b0*/  MUFU.TANH R70, R70 ;  /* 0x0000004600467308 */ /* 0x000ff00000002400 */
[----:B------:R-:W-:Y:S01]  /*55c0*/  MUFU.TANH R68, R68 ;  /* 0x0000004400447308 */ /* 0x000fe20000002400 */
[----:B------:R-:W-:-:S02]  /*55d0*/  WARPGROUP.DEPBAR.LE gsb0, 0x0 ;  /* 0x00008000000079c5 */ /* 0x000fc40000010000 */
[----:B------:R-:W-:Y:S01]  /*55e0*/  WARPGROUP.ARRIVE ;  /* 0x00000000000079c5 */ /* 0x000fe20000000000 */
[----:B------:R-:W-:Y:S02]  /*55f0*/  FSEL R175, R41, -INF , P3 ;  /* 0xff80000029af7808 */ /* 0x000fe40001800000 */
[----:B------:R-:W-:Y:S02]  /*5600*/  ISETP.GT.AND P3, PT, R40, 0x29, PT ;  /* 0x000000292800780c */ /* 0x000fe40003f64270 */
[----:B------:R-:W-:Y:S01]  /*5610*/  MUFU.TANH R41, R84 ;  /* 0x0000005400297308 */ /* 0x000fe20000002400 */
[----:B------:R-:W-:Y:S01]  /*5620*/  FSEL R173, R44, -INF , P2 ;  /* 0xff8000002cad7808 */ /* 0x000fe20001000000 */
[----:B------:R-:W-:Y:S01]  /*5630*/  HGMMA.64x128x16.F32 R88, R168, gdesc[UR8].tnspB, R88, gsb0 ;  /* 0x41e00008a8587df0 */ /* 0x000fe20008000858 */
[----:B------:R-:W-:Y:S01]  /*5640*/  UIADD3 UR10, UR7, 0x200, URZ ;  /* 0x00000200070a7890 */ /* 0x000fe2000fffe03f */
[----:B------:R-:W-:Y:S01]  /*5650*/  FMNMX.FTZ R46, R175, R46, !PT ;  /* 0x0000002eaf2e7209 */ /* 0x000fe20007810000 */
[----:B------:R-:W-:Y:S01]  /*5660*/  UMOV UR11, 0x40000040 ;  /* 0x40000040000b7882 */ /* 0x000fe20000000000 */
[----:B------:R-:W-:-:S02]  /*5670*/  ISETP.GT.AND P2, PT, R40, 0x30, PT ;  /* 0x000000302800780c */ /* 0x000fc40003f44270 */
[----:B------:R-:W-:Y:S01]  /*5680*/  FMNMX.FTZ R46, R173, R46, !PT ;  /* 0x0000002ead2e7209 */ /* 0x000fe20007810000 */
[----:B------:R-:W-:Y:S02]  /*5690*/  WARPGROUP.DEPBAR.LE gsb0, 0x0 ;  /* 0x00008000000079c5 */ /* 0x000fe40000010000 */
[----:B------:R-:W-:Y:S01]  /*56a0*/  WARPGROUP.ARRIVE ;  /* 0x00000000000079c5 */ /* 0x000fe20000000000 */
[----:B------:R-:W-:Y:S02]  /*56b0*/  FSEL R171, R29, -INF , P3 ;  /* 0xff8000001dab7808 */ /* 0x000fe40001800000 */
[----:B------:R-:W-:Y:S01]  /*56c0*/  ISETP.GT.AND P3, PT, R40, 0x31, PT ;  /* 0x000000312800780c */ /* 0x000fe20003f64270 */
[----:B------:R2:W4:Y:S01]  /*56d0*/  MUFU.TANH R29, R72 ;  /* 0x00000048001d7308 */ /* 0x0005220000002400 */
[----:B------:R-:W-:Y:S01]  /*56e0*/  FSEL R169, R48, -INF , P2 ;  /* 0xff80000030a97808 */ /* 0x000fe20001000000 */
[----:B------:R-:W-:Y:S01]  /*56f0*/  HGMMA.64x128x16.F32 R88, R152, gdesc[UR8].tnspB, R88, gsb0 ;  /* 0x41e0000898587df0 */ /* 0x000fe20008000858 */
[----:B------:R-:W-:Y:S01]  /*5700*/  FMNMX.FTZ R46, R171, R46, !PT ;  /* 0x0000002eab2e7209 */ /* 0x000fe20007810000 */
[----:B------:R-:W-:Y:S01]  /*5710*/  UIADD3 UR10, UR7, 0x280, URZ ;  /* 0x00000280070a7890 */ /* 0x000fe2000fffe03f */
[C---:B------:R-:W-:Y:S01]  /*5720*/  ISETP.GT.AND P2, PT, R40.reuse, 0x38, PT ;  /* 0x000000382800780c */ /* 0x040fe20003f44270 */
[----:B------:R-:W-:Y:S01]  /*5730*/  UMOV UR11, 0x40000040 ;  /* 0x40000040000b7882 */ /* 0x000fe20000000000 */
[----:B------:R-:W-:Y:S01]  /*5740*/  FSEL R69, R49, -INF , P3 ;  /* 0xff80000031457808 */ /* 0x000fe20001800000 */
[----:B------:R-:W-:Y:S01]  /*5750*/  FMUL.FTZ R48, R63, UR4 ;  /* 0x000000043f307c20 */ /* 0x000fe20008410000 */
[----:B------:R-:W-:Y:S01]  /*5760*/  FMNMX.FTZ R46, R169, R46, !PT ;  /* 0x0000002ea92e7209 */ /* 0x000fe20007810000 */
[----:B--2---:R-:W-:Y:S01]  /*5770*/  FMUL.FTZ R72, R87, UR4 ;  /* 0x0000000457487c20 */ /* 0x004fe20008410000 */
[----:B------:R-:W-:-:S02]  /*5780*/  ISETP.GT.AND P3, PT, R40, 0x39, PT ;  /* 0x000000392800780c */ /* 0x000fc40003f64270 */
[----:B------:R-:W-:Y:S01]  /*5790*/  FSEL R65, R52, -INF , P2 ;  /* 0xff80000034417808 */ /* 0x000fe20001000000 */
[----:B------:R-:W-:Y:S01]  /*57a0*/  FMUL.FTZ R52, R67, UR4 ;  /* 0x0000000443347c20 */ /* 0x000fe20008410000 */
[----:B------:R-:W-:Y:S01]  /*57b0*/  FMNMX.FTZ R46, R69, R46, !PT ;  /* 0x0000002e452e7209 */ /* 0x000fe20007810000 */
[----:B------:R-:W-:Y:S01]  /*57c0*/  MUFU.TANH R48, R48 ;  /* 0x0000003000307308 */ /* 0x000fe20000002400 */
[C---:B------:R-:W-:Y:S02]  /*57d0*/  ISETP.GT.AND P2, PT, R40.reuse, 0x40, PT ;  /* 0x000000402800780c */ /* 0x040fe40003f44270 */
[----:B------:R-:W-:Y:S02]  /*57e0*/  FSEL R61, R53, -INF , P3 ;  /* 0xff800000353d7808 */ /* 0x000fe40001800000 */
[----:B------:R-:W-:Y:S02]  /*57f0*/  FMNMX.FTZ R46, R65, R46, !PT ;  /* 0x0000002e412e7209 */ /* 0x000fe40007810000 */
[----:B------:R-:W-:Y:S01]  /*5800*/  ISETP.GT.AND P3, PT, R40, 0x41, PT ;  /* 0x000000412800780c */ /* 0x000fe20003f64270 */
[----:B------:R-:W-:Y:S01]  /*5810*/  MUFU.TANH R52, R52 ;  /* 0x0000003400347308 */ /* 0x000fe20000002400 */
[----:B------:R-:W-:Y:S01]  /*5820*/  FSEL R59, R56, -INF , P2 ;  /* 0xff800000383b7808 */ /* 0x000fe20001000000 */
[----:B------:R-:W-:Y:S01]  /*5830*/  FMUL.FTZ R56, R74, UR4 ;  /* 0x000000044a387c20 */ /* 0x000fe20008410000 */
[----:B------:R-:W-:-:S02]  /*5840*/  FMNMX.FTZ R46, R61, R46, !PT ;  /* 0x0000002e3d2e7209 */ /* 0x000fc40007810000 */
[C---:B------:R-:W-:Y:S02]  /*5850*/  ISETP.GT.AND P2, PT, R40.reuse, 0x48, PT ;  /* 0x000000482800780c */ /* 0x040fe40003f44270 */
[----:B------:R-:W-:Y:S01]  /*5860*/  FSEL R57, R57, -INF , P3 ;  /* 0xff80000039397808 */ /* 0x000fe20001800000 */
[----:B------:R-:W-:Y:S01]  /*5870*/  MUFU.TANH R56, R56 ;  /* 0x0000003800387308 */ /* 0x000fe20000002400 */
[----:B------:R-:W-:Y:S02]  /*5880*/  FMNMX.FTZ R46, R59, R46, !PT ;  /* 0x0000002e3b2e7209 */ /* 0x000fe40007810000 */
[C---:B------:R-:W-:Y:S02]  /*5890*/  ISETP.GT.AND P3, PT, R40.reuse, 0x49, PT ;  /* 0x000000492800780c */ /* 0x040fe40003f64270 */
[----:B------:R-:W-:Y:S02]  /*58a0*/  FSEL R55, R55, -INF , P2 ;  /* 0xff80000037377808 */ /* 0x000fe40001000000 */
[----:B------:R-:W-:Y:S01]  /*58b0*/  FMNMX.FTZ R46, R57, R46, !PT ;  /* 0x0000002e392e7209 */ /* 0x000fe20007810000 */
[----:B------:R-:W-:Y:S01]  /*58c0*/  MUFU.TANH R72, R72 ;  /* 0x0000004800487308 */ /* 0x000fe20000002400 */
[----:B------:R-:W-:-:S02]  /*58d0*/  ISETP.GT.AND P2, PT, R40, 0x50, PT ;  /* 0x000000502800780c */ /* 0x000fc40003f44270 */
[----:B-1----:R-:W-:Y:S02]  /*58e0*/  FSEL R53, R4, -INF , P3 ;  /* 0xff80000004357808 */ /* 0x002fe40001800000 */
[----:B------:R-:W-:Y:S02]  /*58f0*/  FMNMX.FTZ R46, R55, R46, !PT ;  /* 0x0000002e372e7209 */ /* 0x000fe40007810000 */
[C---:B------:R-:W-:Y:S02]  /*5900*/  ISETP.GT.AND P3, PT, R40.reuse, 0x51, PT ;  /* 0x000000512800780c */ /* 0x040fe40003f64270 */
[----:B------:R-:W-:Y:S02]  /*5910*/  FSEL R51, R51, -INF , P2 ;  /* 0xff80000033337808 */ /* 0x000fe40001000000 */
[----:B------:R-:W-:Y:S02]  /*5920*/  FMNMX.FTZ R46, R53, R46, !PT ;  /* 0x0000002e352e7209 */ /* 0x000fe40007810000 */
[----:B------:R-:W-:-:S02]  /*5930*/  ISETP.GT.AND P2, PT, R40, 0x58, PT ;  /* 0x000000582800780c */ /* 0x000fc40003f44270 */
[----:B------:R-:W-:Y:S02]  /*5940*/  FSEL R49, R7, -INF , P3 ;  /* 0xff80000007317808 */ /* 0x000fe40001800000 */
[----:B------:R-:W-:Y:S02]  /*5950*/  FMNMX.FTZ R46, R51, R46, !PT ;  /* 0x0000002e332e7209 */ /* 0x000fe40007810000 */
[C---:B------:R-:W-:Y:S02]  /*5960*/  ISETP.GT.AND P3, PT, R40.reuse, 0x59, PT ;  /* 0x000000592800780c */ /* 0x040fe40003f64270 */
[----:B------:R-:W-:Y:S02]  /*5970*/  FSEL R47, R47, -INF , P2 ;  /* 0xff8000002f2f7808 */ /* 0x000fe40001000000 */
[----:B------:R-:W-:Y:S02]  /*5980*/  FMNMX.FTZ R46, R49, R46, !PT ;  /* 0x0000002e312e7209 */ /* 0x000fe40007810000 */
[----:B------:R-:W-:-:S02]  /*5990*/  ISETP.GT.AND P2, PT, R40, 0x60, PT ;  /* 0x000000602800780c */ /* 0x000fc40003f44270 */
[----:B---3--:R-:W-:Y:S02]  /*59a0*/  FSEL R25, R25, -INF , P3 ;  /* 0xff80000019197808 */ /* 0x008fe40001800000 */
[----:B------:R-:W-:Y:S02]  /*59b0*/  FMNMX.FTZ R46, R47, R46, !PT ;  /* 0x0000002e2f2e7209 */ /* 0x000fe40007810000 */
[C---:B------:R-:W-:Y:S02]  /*59c0*/  ISETP.GT.AND P3, PT, R40.reuse, 0x61, PT ;  /* 0x000000612800780c */ /* 0x040fe40003f64270 */
[----:B----4-:R-:W-:Y:S02]  /*59d0*/  FSEL R29, R29, -INF , P2 ;  /* 0xff8000001d1d7808 */ /* 0x010fe40001000000 */
        /* <DEDUP_REMOVED lines=8> */
[----:B------:R-:W-:Y:S02]  /*5a60*/  FSEL R33, R33, -INF , P3 ;  /* 0xff80000021217808 */ /* 0x000fe40001800000 */
[----:B------:R-:W-:Y:S01]  /*5a70*/  FMNMX.FTZ R4, R31, R46, !PT ;  /* 0x0000002e1f047209 */ /* 0x000fe20007810000 */
[----:B------:R-:W-:Y:S01]  /*5a80*/  FMUL.FTZ R46, R62, UR4 ;  /* 0x000000043e2e7c20 */ /* 0x000fe20008410000 */
[C---:B------:R-:W-:Y:S01]  /*5a90*/  ISETP.GT.AND P3, PT, R40.reuse, 0x71, PT ;  /* 0x000000712800780c */ /* 0x040fe20003f64270 */
[----:B------:R-:W-:Y:S01]  /*5aa0*/  FMUL.FTZ R62, R75, UR4 ;  /* 0x000000044b3e7c20 */ /* 0x000fe20008410000 */
[----:B------:R-:W-:Y:S02]  /*5ab0*/  FSEL R35, R35, -INF , P2 ;  /* 0xff80000023237808 */ /* 0x000fe40001000000 */
[----:B------:R-:W-:Y:S01]  /*5ac0*/  FMNMX.FTZ R4, R33, R4, !PT ;  /* 0x0000000421047209 */ /* 0x000fe20007810000 */
[----:B------:R-:W1:Y:S01]  /*5ad0*/  MUFU.TANH R46, R46 ;  /* 0x0000002e002e7308 */ /* 0x000e620000002400 */
[----:B------:R-:W-:-:S02]  /*5ae0*/  ISETP.GT.AND P2, PT, R40, 0x78, PT ;  /* 0x000000782800780c */ /* 0x000fc40003f44270 */
[----:B------:R-:W-:Y:S02]  /*5af0*/  FSEL R39, R39, -INF , P3 ;  /* 0xff80000027277808 */ /* 0x000fe40001800000 */
[----:B------:R-:W-:Y:S02]  /*5b00*/  FMNMX.FTZ R4, R35, R4, !PT ;  /* 0x0000000423047209 */ /* 0x000fe40007810000 */
[C---:B------:R-:W-:Y:S01]  /*5b10*/  ISETP.GT.AND P3, PT, R40.reuse, 0x79, PT ;  /* 0x000000792800780c */ /* 0x040fe20003f64270 */
[----:B------:R-:W-:Y:S01]  /*5b20*/  VIADD R40, R40, 0x8 ;  /* 0x0000000828287836 */ /* 0x000fe20000000000 */
[----:B------:R-:W-:Y:S01]  /*5b30*/  FSEL R41, R41, -INF , P2 ;  /* 0xff80000029297808 */ /* 0x000fe20001000000 */
[----:B------:R-:W2:Y:S01]  /*5b40*/  MUFU.TANH R62, R62 ;  /* 0x0000003e003e7308 */ /* 0x000ea20000002400 */
[----:B------:R-:W-:Y:S02]  /*5b50*/  FMNMX.FTZ R4, R39, R4, !PT ;  /* 0x0000000427047209 */ /* 0x000fe40007810000 */
[----:B------:R-:W-:-:S02]  /*5b60*/  FSEL R37, R37, -INF , P3 ;  /* 0xff80000025257808 */ /* 0x000fc40001800000 */
[----:B------:R-:W-:Y:S02]  /*5b70*/  FMNMX.FTZ R4, R41, R4, !PT ;  /* 0x0000000429047209 */ /* 0x000fe40007810000 */
[C---:B------:R-:W-:Y:S02]  /*5b80*/  ISETP.GT.AND P4, PT, R40.reuse, RZ, PT ;  /* 0x000000ff2800720c */ /* 0x040fe40003f84270 */
[----:B------:R-:W-:Y:S02]  /*5b90*/  FMNMX.FTZ R4, R37, R4, !PT ;  /* 0x0000000425047209 */ /* 0x000fe40007810000 */
[----:B------:R-:W-:Y:S02]  /*5ba0*/  ISETP.GT.AND P5, PT, R40, 0x1, PT ;  /* 0x000000012800780c */ /* 0x000fe40003fa4270 */
[----:B------:R-:W-:Y:S01]  /*5bb0*/  FSEL R63, R9, -INF , P4 ;  /* 0xff800000093f7808 */ /* 0x000fe20002000000 */
[----:B------:R-:W3:Y:S01]  /*5bc0*/  SHFL.BFLY PT, R7, R4, 0x2, 0x1f ;  /* 0x0c401f0004077f89 */ /* 0x000ee200000e0000 */
[----:B------:R-:W-:-:S02]  /*5bd0*/  FSEL R71, R8, -INF , P5 ;  /* 0xff80000008477808 */ /* 0x000fc40002800000 */
[C---:B------:R-:W-:Y:S02]  /*5be0*/  ISETP.GT.AND P3, PT, R40.reuse, 0x8, PT ;  /* 0x000000082800780c */ /* 0x040fe40003f64270 */
[----:B------:R-:W-:Y:S02]  /*5bf0*/  FMNMX.FTZ R8, R63, R6, !PT ;  /* 0x000000063f087209 */ /* 0x000fe40007810000 */
[----:B------:R-:W-:Y:S02]  /*5c00*/  ISETP.GT.AND P6, PT, R40, 0x9, PT ;  /* 0x000000092800780c */ /* 0x000fe40003fc4270 */
[----:B------:R-:W-:Y:S02]  /*5c10*/  FSEL R67, R10, -INF , P3 ;  /* 0xff8000000a437808 */ /* 0x000fe40001800000 */
[----:B------:R-:W-:Y:S02]  /*5c20*/  FMNMX.FTZ R8, R71, R8, !PT ;  /* 0x0000000847087209 */ /* 0x000fe40007810000 */
[----:B------:R-:W-:-:S02]  /*5c30*/  ISETP.GT.AND P4, PT, R40, 0x10, PT ;  /* 0x000000102800780c */ /* 0x000fc40003f84270 */
[----:B------:R-:W-:Y:S02]  /*5c40*/  FSEL R73, R11, -INF , P6 ;  /* 0xff8000000b497808 */ /* 0x000fe40003000000 */
[----:B------:R-:W-:Y:S02]  /*5c50*/  FMNMX.FTZ R8, R67, R8, !PT ;  /* 0x0000000843087209 */ /* 0x000fe40007810000 */
[----:B------:R-:W-:Y:S01]  /*5c60*/  ISETP.GT.AND P5, PT, R40, 0x11, PT ;  /* 0x000000112800780c */ /* 0x000fe20003fa4270 */
[----:B------:R-:W-:Y:S02]  /*5c70*/  WARPGROUP.DEPBAR.LE gsb0, 0x0 ;  /* 0x00008000000079c5 */ /* 0x000fe40000010000 */
[----:B------:R-:W-:Y:S01]  /*5c80*/  WARPGROUP.ARRIVE ;  /* 0x00000000000079c5 */ /* 0x000fe20000000000 */
[----:B------:R-:W-:Y:S02]  /*5c90*/  FSEL R75, R13, -INF , P4 ;  /* 0xff8000000d4b7808 */ /* 0x000fe40002000000 */
[----:B---3--:R-:W-:-:S02]  /*5ca0*/  FMNMX.FTZ R44, R4, R7, !PT ;  /* 0x00000007042c7209 */ /* 0x008fc40007810000 */
[----:B------:R-:W-:Y:S01]  /*5cb0*/  FMNMX.FTZ R8, R73, R8, !PT ;  /* 0x0000000849087209 */ /* 0x000fe20007810000 */
[----:B------:R-:W-:Y:S01]  /*5cc0*/  HGMMA.64x128x16.F32 R88, R156, gdesc[UR8].tnspB, R88, gsb0 ;  /* 0x41e000089c587df0 */ /* 0x000fe20008000858 */
[----:B------:R-:W-:Y:S01]  /*5cd0*/  UIADD3 UR10, UR7, 0x300, URZ ;  /* 0x00000300070a7890 */ /* 0x000fe2000fffe03f */
[----:B------:R-:W3:Y:S01]  /*5ce0*/  SHFL.BFLY PT, R7, R44, 0x1, 0x1f ;  /* 0x0c201f002c077f89 */ /* 0x000ee200000e0000 */
[----:B------:R-:W4:Y:S01]  /*5cf0*/  LDC R4, c[0x0][0x988] ;  /* 0x00026200ff047b82 */ /* 0x000f220000000800 */
[----:B------:R-:W-:Y:S01]  /*5d00*/  UMOV UR11, 0x40000040 ;  /* 0x40000040000b7882 */ /* 0x000fe20000000000 */
[----:B------:R-:W-:Y:S02]  /*5d10*/  ISETP.GT.AND P3, PT, R40, 0x18, PT ;  /* 0x000000182800780c */ /* 0x000fe40003f64270 */
[----:B------:R-:W-:Y:S02]  /*5d20*/  FSEL R77, R12, -INF , P5 ;  /* 0xff8000000c4d7808 */ /* 0x000fe40002800000 */
[----:B------:R-:W-:-:S02]  /*5d30*/  FMNMX.FTZ R8, R75, R8, !PT ;  /* 0x000000084b087209 */ /* 0x000fc40007810000 */
[----:B------:R-:W-:Y:S02]  /*5d40*/  ISETP.GT.AND P6, PT, R40, 0x19, PT ;  /* 0x000000192800780c */ /* 0x000fe40003fc4270 */
[----:B------:R-:W-:Y:S02]  /*5d50*/  FSEL R79, R14, -INF , P3 ;  /* 0xff8000000e4f7808 */ /* 0x000fe40001800000 */
[----:B------:R-:W-:Y:S02]  /*5d60*/  FMNMX.FTZ R8, R77, R8, !PT ;  /* 0x000000084d087209 */ /* 0x000fe40007810000 */
[----:B------:R-:W-:Y:S02]  /*5d70*/  ISETP.GT.AND P4, PT, R40, 0x20, PT ;  /* 0x000000202800780c */ /* 0x000fe40003f84270 */
[----:B------:R-:W-:Y:S02]  /*5d80*/  FSEL R81, R15, -INF , P6 ;  /* 0xff8000000f517808 */ /* 0x000fe40003000000 */
[----:B------:R-:W-:-:S02]  /*5d90*/  FMNMX.FTZ R8, R79, R8, !PT ;  /* 0x000000084f087209 */ /* 0x000fc40007810000 */
[----:B------:R-:W-:Y:S02]  /*5da0*/  ISETP.GT.AND P5, PT, R40, 0x21, PT ;  /* 0x000000212800780c */ /* 0x000fe40003fa4270 */
[----:B------:R-:W-:Y:S02]  /*5db0*/  FSEL R83, R20, -INF , P4 ;  /* 0xff80000014537808 */ /* 0x000fe40002000000 */
[----:B------:R-:W-:Y:S02]  /*5dc0*/  FMNMX.FTZ R8, R81, R8, !PT ;  /* 0x0000000851087209 */ /* 0x000fe40007810000 */
[----:B---3--:R-:W-:Y:S02]  /*5dd0*/  FMNMX.FTZ R7, R44, R7, !PT ;  /* 0x000000072c077209 */ /* 0x008fe40007810000 */
[----:B------:R-:W-:Y:S02]  /*5de0*/  ISETP.GT.AND P3, PT, R40, 0x28, PT ;  /* 0x000000282800780c */ /* 0x000fe40003f64270 */
[----:B------:R-:W-:Y:S01]  /*5df0*/  FSEL R85, R21, -INF , P5 ;  /* 0xff80000015557808 */ /* 0x000fe20002800000 */
[----:B----4-:R-:W-:Y:S01]  /*5e00*/  FMUL.FTZ R44, R7, R4 ;  /* 0x00000004072c7220 */ /* 0x010fe20000410000 */
[----:B------:R-:W-:-:S02]  /*5e10*/  FMNMX.FTZ R8, R83, R8, !PT ;  /* 0x0000000853087209 */ /* 0x000fc40007810000 */
[----:B------:R-:W-:Y:S02]  /*5e20*/  ISETP.GT.AND P6, PT, R40, 0x29, PT ;  /* 0x000000292800780c */ /* 0x000fe40003fc4270 */
[----:B------:R-:W-:Y:S02]  /*5e30*/  FSEL R87, R24, -INF , P3 ;  /* 0xff80000018577808 */ /* 0x000fe40001800000 */
[----:B------:R-:W-:Y:S02]  /*5e40*/  FMNMX.FTZ R8, R85, R8, !PT ;  /* 0x0000000855087209 */ /* 0x000fe40007810000 */
[----:B------:R-:W-:Y:S02]  /*5e50*/  FSETP.NEU.FTZ.AND P2, PT, R7, -INF , PT ;  /* 0xff8000000700780b */ /* 0x000fe40003f5d000 */
[----:B------:R-:W-:Y:S02]  /*5e60*/  ISETP.GT.AND P4, PT, R40, 0x30, PT ;  /* 0x000000302800780c */ /* 0x000fe40003f84270 */
[----:B------:R-:W-:-:S02]  /*5e70*/  FSEL R153, R26, -INF , P6 ;  /* 0xff8000001a997808 */ /* 0x000fc40003000000 */
[----:B------:R-:W-:Y:S02]  /*5e80*/  FMNMX.FTZ R8, R87, R8, !PT ;  /* 0x0000000857087209 */ /* 0x000fe40007810000 */
[----:B------:R-:W-:Y:S02]  /*5e90*/  FSEL R44, R44, RZ, P2 ;  /* 0x000000ff2c2c7208 */ /* 0x000fe40001000000 */
[----:B------:R-:W-:Y:S02]  /*5ea0*/  ISETP.GT.AND P5, PT, R40, 0x31, PT ;  /* 0x000000312800780c */ /* 0x000fe40003fa4270 */
[----:B------:R-:W-:Y:S01]  /*5eb0*/  FSEL R155, R28, -INF , P4 ;  /* 0xff8000001c9b7808 */ /* 0x000fe20002000000 */
[--C-:B------:R-:W-:Y:S01]  /*5ec0*/  FFMA.FTZ R15, R175, R4, -R44.reuse ;  /* 0x00000004af0f7223 */ /* 0x100fe2000001082c */
[----:B------:R-:W-:Y:S01]  /*5ed0*/  FMNMX.FTZ R8, R153, R8, !PT ;  /* 0x0000000899087209 */ /* 0x000fe20007810000 */
[-CC-:B------:R-:W-:Y:S01]  /*5ee0*/  FFMA.FTZ R172, R177, R4.reuse, -R44.reuse ;  /* 0x00000004b1ac7223 */ /* 0x180fe2000001082c */
[----:B------:R-:W-:Y:S01]  /*5ef0*/  ISETP.GT.AND P3, PT, R40, 0x38, PT ;  /* 0x000000382800780c */ /* 0x000fe20003f64270 */
[-CC-:B------:R-:W-:Y:S01]  /*5f00*/  FFMA.FTZ R174, R173, R4.reuse, -R44.reuse ;  /* 0x00000004adae7223 */ /* 0x180fe2000001082c */
        /* <DEDUP_REMOVED lines=27> */
[----:B------:R-:W-:Y:S01]  /*60c0*/  MUFU.EX2 R182, R182 ;  /* 0x000000b600b67308 */ /* 0x000fe20000000800 */
[----:B------:R-:W-:Y:S01]  /*60d0*/  ISETP.GT.AND P5, PT, R40, 0x49, PT ;  /* 0x000000492800780c */ /* 0x000fe20003fa4270 */
[-CC-:B------:R-:W-:Y:S01]  /*60e0*/  FFMA.FTZ R69, R69, R4.reuse, -R44.reuse ;  /* 0x0000000445457223 */ /* 0x180fe2000001082c */
[----:B-1----:R-:W-:Y:S01]  /*60f0*/  FSEL R181, R46, -INF , P4 ;  /* 0xff8000002eb57808 */ /* 0x002fe20002000000 */
[--C-:B------:R-:W-:Y:S01]  /*6100*/  FFMA.FTZ R61, R61, R4, -R44.reuse ;  /* 0x000000043d3d7223 */ /* 0x100fe2000001082c */
[----:B------:R-:W-:Y:S01]  /*6110*/  FMNMX.FTZ R8, R171, R8, !PT ;  /* 0x00000008ab087209 */ /* 0x000fe20007810000 */
[-CC-:B------:R-:W-:Y:S01]  /*6120*/  FFMA.FTZ R57, R57, R4.reuse, -R44.reuse ;  /* 0x0000000439397223 */ /* 0x180fe2000001082c */
[----:B------:R-:W-:Y:S01]  /*6130*/  ISETP.GT.AND P3, PT, R40, 0x50, PT ;  /* 0x000000502800780c */ /* 0x000fe20003f64270 */
[----:B------:R-:W-:Y:S01]  /*6140*/  MUFU.EX2 R180, R180 ;  /* 0x000000b400b47308 */ /* 0x000fe20000000800 */
[----:B------:R-:W-:Y:S01]  /*6150*/  FSEL R191, R48, -INF , P5 ;  /* 0xff80000030bf7808 */ /* 0x000fe20002800000 */
[--C-:B------:R-:W-:Y:S01]  /*6160*/  FFMA.FTZ R53, R53, R4, -R44.reuse ;  /* 0x0000000435357223 */ /* 0x100fe2000001082c */
[----:B------:R-:W-:Y:S01]  /*6170*/  FMNMX.FTZ R8, R181, R8, !PT ;  /* 0x00000008b5087209 */ /* 0x000fe20007810000 */
[-CC-:B------:R-:W-:Y:S01]  /*6180*/  FFMA.FTZ R49, R49, R4.reuse, -R44.reuse ;  /* 0x0000000431317223 */ /* 0x180fe2000001082c */
[----:B------:R-:W-:Y:S01]  /*6190*/  ISETP.GT.AND P4, PT, R40, 0x51, PT ;  /* 0x000000512800780c */ /* 0x000fe20003f84270 */
[--C-:B------:R-:W-:Y:S01]  /*61a0*/  FFMA.FTZ R25, R25, R4, -R44.reuse ;  /* 0x0000000419197223 */ /* 0x100fe2000001082c */
[----:B------:R-:W-:Y:S01]  /*61b0*/  FSEL R193, R50, -INF , P3 ;  /* 0xff80000032c17808 */ /* 0x000fe20001800000 */
[----:B------:R-:W-:Y:S01]  /*61c0*/  MUFU.EX2 R43, R43 ;  /* 0x0000002b002b7308 */ /* 0x000fe20000000800 */
        /* <DEDUP_REMOVED lines=9> */
[----:B------:R-:W-:Y:S01]  /*6260*/  FFMA.FTZ R37, R37, R4, -R44 ;  /* 0x0000000425257223 */ /* 0x000fe2000001082c */
[----:B------:R-:W-:Y:S01]  /*6270*/  FSEL R169, R54, -INF , P5 ;  /* 0xff80000036a97808 */ /* 0x000fe20002800000 */
[----:B------:R-:W-:Y:S01]  /*6280*/  IMAD.U32 R50, RZ, RZ, UR5 ;  /* 0x00000005ff327e24 */ /* 0x000fe2000f8e00ff */
[----:B------:R-:W-:Y:S01]  /*6290*/  FMNMX.FTZ R8, R183, R8, !PT ;  /* 0x00000008b7087209 */ /* 0x000fe20007810000 */
[----:B------:R-:W-:Y:S01]  /*62a0*/  UMOV UR5, UR37 ;  /* 0x0000002500057c82 */ /* 0x000fe20008000000 */
[----:B------:R-:W-:Y:S01]  /*62b0*/  ISETP.GT.AND P4, PT, R40, 0x60, PT ;  /* 0x000000602800780c */ /* 0x000fe20003f84270 */
[----:B------:R-:W-:Y:S01]  /*62c0*/  MUFU.EX2 R176, R176 ;  /* 0x000000b000b07308 */ /* 0x000fe20000000800 */
[----:B------:R-:W-:-:S02]  /*62d0*/  FSEL R65, R58, -INF , P3 ;  /* 0xff8000003a417808 */ /* 0x000fc40001800000 */
[----:B------:R-:W-:Y:S02]  /*62e0*/  FMNMX.FTZ R8, R169, R8, !PT ;  /* 0x00000008a9087209 */ /* 0x000fe40007810000 */
[----:B------:R-:W-:Y:S02]  /*62f0*/  ISETP.GT.AND P5, PT, R40, 0x61, PT ;  /* 0x000000612800780c */ /* 0x000fe40003fa4270 */
[----:B------:R-:W-:Y:S01]  /*6300*/  FSEL R195, R56, -INF , P4 ;  /* 0xff80000038c37808 */ /* 0x000fe20002000000 */
[----:B------:R-:W-:Y:S01]  /*6310*/  MUFU.EX2 R11, R11 ;  /* 0x0000000b000b7308 */ /* 0x000fe20000000800 */
[----:B------:R-:W-:Y:S02]  /*6320*/  FMNMX.FTZ R8, R65, R8, !PT ;  /* 0x0000000841087209 */ /* 0x000fe40007810000 */
[----:B------:R-:W-:Y:S02]  /*6330*/  ISETP.GT.AND P3, PT, R40, 0x68, PT ;  /* 0x000000682800780c */ /* 0x000fe40003f64270 */
[----:B--2---:R-:W-:-:S02]  /*6340*/  FSEL R197, R62, -INF , P5 ;  /* 0xff8000003ec57808 */ /* 0x004fc40002800000 */
[----:B------:R-:W-:Y:S01]  /*6350*/  FMNMX.FTZ R8, R195, R8, !PT ;  /* 0x00000008c3087209 */ /* 0x000fe20007810000 */
[----:B------:R-:W-:Y:S01]  /*6360*/  MUFU.EX2 R178, R178 ;  /* 0x000000b200b27308 */ /* 0x000fe20000000800 */
[----:B------:R-:W-:Y:S02]  /*6370*/  ISETP.GT.AND P4, PT, R40, 0x69, PT ;  /* 0x000000692800780c */ /* 0x000fe40003f84270 */
[----:B------:R-:W-:Y:S02]  /*6380*/  FSEL R199, R60, -INF , P3 ;  /* 0xff8000003cc77808 */ /* 0x000fe40001800000 */
[----:B------:R-:W-:Y:S01]  /*6390*/  FMNMX.FTZ R8, R197, R8, !PT ;  /* 0x00000008c5087209 */ /* 0x000fe20007810000 */
[----:B------:R-:W-:Y:S02]  /*63a0*/  WARPGROUP.DEPBAR.LE gsb0, 0x0 ;  /* 0x00008000000079c5 */ /* 0x000fe40000010000 */
[----:B------:R-:W-:Y:S01]  /*63b0*/  WARPGROUP.ARRIVE ;  /* 0x00000000000079c5 */ /* 0x000fe20000000000 */
[----:B------:R-:W-:Y:S01]  /*63c0*/  ISETP.GT.AND P5, PT, R40, 0x70, PT ;  /* 0x000000702800780c */ /* 0x000fe20003fa4270 */
[----:B------:R-:W-:Y:S01]  /*63d0*/  MUFU.EX2 R13, R13 ;  /* 0x0000000d000d7308 */ /* 0x000fe20000000800 */
[----:B------:R-:W-:Y:S01]  /*63e0*/  FSEL R59, R66, -INF , P4 ;  /* 0xff800000423b7808 */ /* 0x000fe20002000000 */
[--C-:B------:R-:W-:Y:S01]  /*63f0*/  FFMA.FTZ R156, R51, R4, -R44.reuse ;  /* 0x00000004339c7223 */ /* 0x100fe2000001082c */
[----:B------:R-:W-:Y:S01]  /*6400*/  FMNMX.FTZ R8, R199, R8, !PT ;  /* 0x00000008c7087209 */ /* 0x000fe20007810000 */
[----:B------:R-:W-:Y:S01]  /*6410*/  HGMMA.64x128x16.F32 R88, R160, gdesc[UR8].tnspB, R88, gsb0 ;  /* 0x41e00008a0587df0 */ /* 0x000fe20008000858 */
[----:B------:R-:W-:Y:S01]  /*6420*/  ISETP.GT.AND P3, PT, R40, 0x71, PT ;  /* 0x000000712800780c */ /* 0x000fe20003f64270 */
[----:B------:R-:W-:Y:S01]  /*6430*/  UIADD3 UR10, UR7, 0x380, URZ ;  /* 0x00000380070a7890 */ /* 0x000fe2000fffe03f */
[----:B------:R-:W-:Y:S01]  /*6440*/  FSEL R201, R64, -INF , P5 ;  /* 0xff80000040c97808 */ /* 0x000fe20002800000 */
[----:B------:R-:W-:Y:S01]  /*6450*/  UMOV UR11, 0x40000040 ;  /* 0x40000040000b7882 */ /* 0x000fe20000000000 */
[----:B------:R-:W-:Y:S01]  /*6460*/  FMNMX.FTZ R8, R59, R8, !PT ;  /* 0x000000083b087209 */ /* 0x000fe20007810000 */
[----:B------:R-:W-:Y:S01]  /*6470*/  MUFU.EX2 R172, R172 ;  /* 0x000000ac00ac7308 */ /* 0x000fe20000000800 */
[----:B------:R-:W-:Y:S01]  /*6480*/  ISETP.GT.AND P4, PT, R40, 0x78, PT ;  /* 0x000000782800780c */ /* 0x000fe20003f84270 */
[----:B------:R-:W-:Y:S01]  /*6490*/  FFMA.FTZ R158, R47, R4, -R44 ;  /* 0x000000042f9e7223 */ /* 0x000fe2000001082c */
[----:B------:R-:W-:Y:S01]  /*64a0*/  FSEL R203, R70, -INF , P3 ;  /* 0xff80000046cb7808 */ /* 0x000fe20001800000 */
[----:B------:R-:W-:Y:S01]  /*64b0*/  UMOV UR7, UR36 ;  /* 0x0000002400077c82 */ /* 0x000fe20008000000 */
[----:B------:R-:W-:-:S02]  /*64c0*/  FMNMX.FTZ R8, R201, R8, !PT ;  /* 0x00000008c9087209 */ /* 0x000fc40007810000 */
[----:B------:R-:W-:Y:S01]  /*64d0*/  ISETP.GT.AND P5, PT, R40, 0x79, PT ;  /* 0x000000792800780c */ /* 0x000fe20003fa4270 */
[----:B------:R-:W-:Y:S01]  /*64e0*/  MUFU.EX2 R15, R15 ;  /* 0x0000000f000f7308 */ /* 0x000fe20000000800 */
[----:B------:R-:W-:Y:S02]  /*64f0*/  FSEL R205, R68, -INF , P4 ;  /* 0xff80000044cd7808 */ /* 0x000fe40002000000 */
[----:B------:R-:W-:Y:S02]  /*6500*/  FMNMX.FTZ R8, R203, R8, !PT ;  /* 0x00000008cb087209 */ /* 0x000fe40007810000 */
[----:B------:R-:W-:Y:S02]  /*6510*/  FSEL R55, R72, -INF , P5 ;  /* 0xff80000048377808 */ /* 0x000fe40002800000 */
[----:B------:R-:W-:Y:S01]  /*6520*/  FMNMX.FTZ R8, R205, R8, !PT ;  /* 0x00000008cd087209 */ /* 0x000fe20007810000 */
[----:B------:R-:W-:Y:S01]  /*6530*/  MUFU.EX2 R174, R174 ;  /* 0x000000ae00ae7308 */ /* 0x000fe20000000800 */
[----:B------:R-:W-:-:S02]  /*6540*/  FSEL R20, R7, RZ, P2 ;  /* 0x000000ff07147208 */ /* 0x000fc40001000000 */
[----:B------:R-:W-:Y:S01]  /*6550*/  FMNMX.FTZ R9, R55, R8, !PT ;  /* 0x0000000837097209 */ /* 0x000fe20007810000 */
[-CC-:B------:R-:W-:Y:S01]  /*6560*/  FFMA.FTZ R8, R29, R4.reuse, -R44.reuse ;  /* 0x000000041d087223 */ /* 0x180fe2000001082c */
[-C--:B------:R-:W-:Y:S01]  /*6570*/  FFMA.FTZ R29, R33, R4.reuse, -R44 ;  /* 0x00000004211d7223 */ /* 0x080fe2000001082c */
[----:B------:R-:W-:Y:S01]  /*6580*/  FADD.FTZ R33, -R20, R5 ;  /* 0x0000000514217221 */ /* 0x000fe20000010100 */
[----:B------:R-:W-:Y:S01]  /*6590*/  MOV R46, UR37 ;  /* 0x00000025002e7c02 */ /* 0x000fe20008000f00 */
[----:B------:R-:W1:Y:S01]  /*65a0*/  SHFL.BFLY PT, R10, R9, 0x2, 0x1f ;  /* 0x0c401f00090a7f89 */ /* 0x000e6200000e0000 */
[----:B------:R-:W-:Y:S01]  /*65b0*/  MUFU.EX2 R21, R21 ;  /* 0x0000001500157308 */ /* 0x000fe20000000800 */
[----:B------:R-:W-:Y:S01]  /*65c0*/  FMUL.FTZ R33, R33, R4 ;  /* 0x0000000421217220 */ /* 0x000fe20000410000 */
[----:B------:R-:W-:Y:S02]  /*65d0*/  @!P1 LEA R46, R46, UR38, 0x3 ;  /* 0x000000262e2e9c11 */ /* 0x000fe4000f8e18ff */
[----:B------:R-:W-:-:S03]  /*65e0*/  @!P1 LEA R50, R50, UR38, 0x3 ;  /* 0x0000002632329c11 */ /* 0x000fc6000f8e18ff */
[----:B------:R-:W-:Y:S01]  /*65f0*/  @!P1 VIADD R46, R46, 0x28840 ;  /* 0x000288402e2e9836 */ /* 0x000fe20000000000 */
[----:B------:R-:W2:Y:S01]  /*6600*/  MUFU.EX2 R33, R33 ;  /* 0x0000002100217308 */ /* 0x000ea20000000800 */
[----:B------:R-:W-:-:S03]  /*6610*/  @!P1 VIADD R50, R50, 0x28860 ;  /* 0x0002886032329836 */ /* 0x000fc60000000000 */
[----:B------:R-:W-:Y:S02]  /*6620*/  @!P1 PRMT R46, RZ, 0x654, R46 ;  /* 0x00000654ff2e9816 */ /* 0x000fe4000000002e */
[----:B------:R-:W-:Y:S02]  /*6630*/  @!P1 PRMT R50, RZ, 0x654, R50 ;  /* 0x00000654ff329816 */ /* 0x000fe40000000032 */
[----:B------:R-:W3:Y:S01]  /*6640*/  MUFU.EX2 R168, R168 ;  /* 0x000000a800a87308 */ /* 0x000ee20000000800 */
[----:B-1----:R-:W-:Y:S01]  /*6650*/  FMNMX.FTZ R14, R9, R10, !PT ;  /* 0x0000000a090e7209 */ /* 0x002fe20007810000 */
[-C--:B------:R-:W-:Y:S01]  /*6660*/  FFMA.FTZ R10, R31, R4.reuse, -R44 ;  /* 0x000000041f0a7223 */ /* 0x080fe2000001082c */
[----:B--2---:R-:W-:Y:S01]  /*6670*/  FFMA.FTZ R40, R33, R3, R180 ;  /* 0x0000000321287223 */ /* 0x004fe200000100b4 */
[----:B------:R-:W-:-:S04]  /*6680*/  FFMA.FTZ R31, R39, R4, -R44 ;  /* 0x00000004271f7223 */ /* 0x000fc8000001082c */
[----:B------:R1:W-:Y:S01]  /*6690*/  MUFU.EX2 R5, R37 ;  /* 0x0000002500057308 */ /* 0x0003e20000000800 */
[----:B------:R-:W2:Y:S01]  /*66a0*/  SHFL.BFLY PT, R9, R14, 0x1, 0x1f ;  /* 0x0c201f000e097f89 */ /* 0x000ea200000e0000 */
[C---:B------:R-:W-:Y:S01]  /*66b0*/  FADD.FTZ R3, R43.reuse, R40 ;  /* 0x000000282b037221 */ /* 0x040fe20000010000 */
[----:B------:R-:W-:-:S03]  /*66c0*/  F2FP.F16.F32.PACK_AB R180, R43, R180 ;  /* 0x000000b42bb4723e */ /* 0x000fc600000000ff */
[----:B------:R-:W-:Y:S01]  /*66d0*/  FADD.FTZ R42, R182, R3 ;  /* 0x00000003b62a7221 */ /* 0x000fe20000010000 */
[C---:B------:R-:W-:Y:S01]  /*66e0*/  F2FP.F16.F32.PACK_AB R182, R45.reuse, R182 ;  /* 0x000000b62db6723e */ /* 0x040fe200000000ff */
[----:B------:R-:W4:Y:S02]  /*66f0*/  MUFU.EX2 R69, R69 ;  /* 0x0000004500457308 */ /* 0x000f240000000800 */
[----:B------:R-:W-:-:S04]  /*6700*/  FADD.FTZ R3, R45, R42 ;  /* 0x0000002a2d037221 */ /* 0x000fc80000010000 */
[----:B------:R-:W-:Y:S01]  /*6710*/  FADD.FTZ R42, R176, R3 ;  /* 0x00000003b02a7221 */ /* 0x000fe20000010000 */
[C---:B------:R-:W-:Y:S01]  /*6720*/  F2FP.F16.F32.PACK_AB R176, R11.reuse, R176 ;  /* 0x000000b00bb0723e */ /* 0x040fe200000000ff */
[----:B------:R-:W-:Y:S02]  /*6730*/  MUFU.EX2 R170, R170 ;  /* 0x000000aa00aa7308 */ /* 0x000fe40000000800 */
[----:B------:R-:W-:-:S04]  /*6740*/  FADD.FTZ R3, R11, R42 ;  /* 0x0000002a0b037221 */ /* 0x000fc80000010000 */
[----:B------:R-:W-:Y:S01]  /*6750*/  FADD.FTZ R44, R178, R3 ;  /* 0x00000003b22c7221 */ /* 0x000fe20000010000 */
[----:B------:R-:W-:Y:S01]  /*6760*/  F2FP.F16.F32.PACK_AB R178, R13, R178 ;  /* 0x000000b20db2723e */ /* 0x000fe200000000ff */
[----:B------:R-:W-:Y:S01]  /*6770*/  MUFU.EX2 R61, R61 ;  /* 0x0000003d003d7308 */ /* 0x000fe20000000800 */
[----:B--2---:R-:W-:-:S04]  /*6780*/  FMNMX.FTZ R9, R14, R9, !PT ;  /* 0x000000090e097209 */ /* 0x004fc80007810000 */
[C---:B------:R-:W-:Y:S01]  /*6790*/  FSETP.NEU.FTZ.AND P2, PT, R9.reuse, -INF , PT ;  /* 0xff8000000900780b */ /* 0x040fe20003f5d000 */
[C---:B------:R-:W-:Y:S02]  /*67a0*/  FMUL.FTZ R32, R9.reuse, R4 ;  /* 0x0000000409207220 */ /* 0x040fe40000410000 */
[----:B------:R-:W-:Y:S01]  /*67b0*/  MUFU.EX2 R152, R152 ;  /* 0x0000009800987308 */ /* 0x000fe20000000800 */
[----:B------:R-:W-:Y:S02]  /*67c0*/  FSEL R3, R9, RZ, P2 ;  /* 0x000000ff09037208 */ /* 0x000fe40001000000 */
[----:B------:R-:W-:Y:S02]  /*67d0*/  FSEL R32, R32, RZ, P2 ;  /* 0x000000ff20207208 */ /* 0x000fe40001000000 */
[----:B------:R-:W-:-:S03]  /*67e0*/  PLOP3.LUT P2, PT, PT, PT, UP0, 0x80, 0x0 ;  /* 0x000000000000781c */ /* 0x000fc60003f4f008 */
[-C--:B------:R-:W-:Y:S01]  /*67f0*/  FFMA.FTZ R20, R71, R4.reuse, -R32 ;  /* 0x0000000447147223 */ /* 0x080fe20000010820 */
[----:B------:R-:W-:Y:S01]  /*6800*/  FADD.FTZ R71, R13, R44 ;  /* 0x0000002c0d477221 */ /* 0x000fe20000010000 */
[-CC-:B-1----:R-:W-:Y:S01]  /*6810*/  FFMA.FTZ R37, R73, R4.reuse, -R32.reuse ;  /* 0x0000000449257223 */ /* 0x182fe20000010820 */
[-CC-:B------:R-:W-:Y:S01]  /*6820*/  FFMA.FTZ R35, R63, R4.reuse, -R32.reuse ;  /* 0x000000043f237223 */ /* 0x180fe20000010820 */
[-C--:B------:R-:W-:Y:S01]  /*6830*/  FFMA.FTZ R24, R67, R4.reuse, -R32 ;  /* 0x0000000443187223 */ /* 0x080fe20000010820 */
[----:B------:R-:W-:Y:S01]  /*6840*/  FADD.FTZ R44, R172, R71 ;  /* 0x00000047ac2c7221 */ /* 0x000fe20000010000 */
[----:B------:R-:W-:Y:S01]  /*6850*/  FADD.FTZ R71, -R3, R6 ;  /* 0x0000000603477221 */ /* 0x000fe20000010100 */
[----:B------:R-:W-:Y:S01]  /*6860*/  IADD3 R3, -R23, 0xb, RZ ;  /* 0x0000000b17037810 */ /* 0x000fe20007ffe1ff */
[----:B------:R-:W-:Y:S01]  /*6870*/  MUFU.EX2 R20, R20 ;  /* 0x0000001400147308 */ /* 0x000fe20000000800 */
[----:B------:R-:W-:Y:S01]  /*6880*/  FADD.FTZ R73, R15, R44 ;  /* 0x0000002c0f497221 */ /* 0x000fe20000010000 */
[-C--:B------:R-:W-:Y:S01]  /*6890*/  FMUL.FTZ R6, R71, R4.reuse ;  /* 0x0000000447067220 */ /* 0x080fe20000410000 */
        /* <DEDUP_REMOVED lines=10> */
[----:B---3--:R-:W-:Y:S01]  /*6940*/  FADD.FTZ R48, R168, R71 ;  /* 0x00000047a8307221 */ /* 0x008fe20000010000 */
        /* <DEDUP_REMOVED lines=21> */
[----:B------:R-:W-:Y:S01]  /*6aa0*/  FFMA.FTZ R205, R205, R4, -R32 ;  /* 0x00000004cdcd7223 */ /* 0x000fe20000010820 */
[----:B------:R-:W-:-:S02]  /*6ab0*/  WARPGROUP.DEPBAR.LE gsb0, 0x0 ;  /* 0x00008000000079c5 */ /* 0x000fc40000010000 */
[----:B------:R-:W-:Y:S01]  /*6ac0*/  WARPGROUP.ARRIVE ;  /* 0x00000000000079c5 */ /* 0x000fe20000000000 */
[----:B------:R-:W-:Y:S01]  /*6ad0*/  F2FP.F16.F32.PACK_AB R172, R15, R172 ;  /* 0x000000ac0fac723e */ /* 0x000fe200000000ff */
[----:B------:R-:W-:Y:S01]  /*6ae0*/  MUFU.EX2 R154, R154 ;  /* 0x0000009a009a7308 */ /* 0x000fe20000000800 */
[----:B------:R-:W-:Y:S02]  /*6af0*/  F2FP.F16.F32.PACK_AB R174, R21, R174 ;  /* 0x000000ae15ae723e */ /* 0x000fe400000000ff */
[----:B----4-:R-:W-:Y:S01]  /*6b00*/  F2FP.F16.F32.PACK_AB R168, R69, R168 ;  /* 0x000000a845a8723e */ /* 0x010fe200000000ff */
[----:B------:R-:W-:Y:S01]  /*6b10*/  HGMMA.64x128x16.F32 R88, R164, gdesc[UR8].tnspB, R88, gsb0 ;  /* 0x41e00008a4587df0 */ /* 0x000fe20008000858 */
[----:B-1----:R-:W-:-:S03]  /*6b20*/  F2FP.F16.F32.PACK_AB R181, R20, R35 ;  /* 0x0000002314b5723e */ /* 0x002fc600000000ff */
[----:B------:R-:W1:Y:S08]  /*6b30*/  MUFU.EX2 R37, R37 ;  /* 0x0000002500257308 */ /* 0x000e700000000800 */
[----:B------:R-:W-:Y:S08]  /*6b40*/  MUFU.EX2 R53, R53 ;  /* 0x0000003500357308 */ /* 0x000ff00000000800 */
[----:B------:R-:W-:Y:S01]  /*6b50*/  MUFU.EX2 R26, R26 ;  /* 0x0000001a001a7308 */ /* 0x000fe20000000800 */
[----:B-1----:R-:W-:-:S07]  /*6b60*/  F2FP.F16.F32.PACK_AB R183, R37, R24 ;  /* 0x0000001825b7723e */ /* 0x002fce00000000ff */
[----:B------:R-:W-:Y:S08]  /*6b70*/  MUFU.EX2 R156, R156 ;  /* 0x0000009c009c7308 */ /* 0x000ff00000000800 */
[----:B------:R-:W1:Y:S08]  /*6b80*/  MUFU.EX2 R39, R39 ;  /* 0x0000002700277308 */ /* 0x000e700000000800 */
[----:B------:R2:W-:Y:S08]  /*6b90*/  MUFU.EX2 R14, R41 ;  /* 0x00000029000e7308 */ /* 0x0005f00000000800 */
[----:B------:R-:W-:Y:S01]  /*6ba0*/  MUFU.EX2 R49, R49 ;  /* 0x0000003100317308 */ /* 0x000fe20000000800 */
[-CC-:B--2---:R-:W-:Y:S01]  /*6bb0*/  FFMA.FTZ R41, R81, R4.reuse, -R32.reuse ;  /* 0x0000000451297223 */ /* 0x184fe20000010820 */
[----:B------:R-:W-:Y:S01]  /*6bc0*/  FFMA.FTZ R32, R55, R4, -R32 ;  /* 0x0000000437207223 */ /* 0x000fe20000010820 */
[----:B-1----:R-:W-:-:S05]  /*6bd0*/  F2FP.F16.F32.PACK_AB R177, R39, R26 ;  /* 0x0000001a27b1723e */ /* 0x002fca00000000ff */
[----:B------:R-:W-:Y:S08]  /*6be0*/  MUFU.EX2 R28, R28 ;  /* 0x0000001c001c7308 */ /* 0x000ff00000000800 */
[----:B------:R-:W-:Y:S08]  /*6bf0*/  MUFU.EX2 R158, R158 ;  /* 0x0000009e009e7308 */ /* 0x000ff00000000800 */
[----:B------:R-:W1:Y:S08]  /*6c00*/  MUFU.EX2 R41, R41 ;  /* 0x0000002900297308 */ /* 0x000e700000000800 */
[----:B------:R-:W-:Y:S08]  /*6c10*/  MUFU.EX2 R25, R25 ;  /* 0x0000001900197308 */ /* 0x000ff00000000800 */
[----:B------:R-:W-:Y:S01]  /*6c20*/  MUFU.EX2 R30, R30 ;  /* 0x0000001e001e7308 */ /* 0x000fe20000000800 */
[----:B-1----:R-:W-:-:S07]  /*6c30*/  F2FP.F16.F32.PACK_AB R179, R41, R28 ;  /* 0x0000001c29b3723e */ /* 0x002fce00000000ff */
[----:B------:R-:W-:Y:S08]  /*6c40*/  MUFU.EX2 R8, R8 ;  /* 0x0000000800087308 */ /* 0x000ff00000000800 */
[----:B------:R-:W1:Y:S08]  /*6c50*/  MUFU.EX2 R47, R47 ;  /* 0x0000002f002f7308 */ /* 0x000e700000000800 */
[----:B------:R-:W2:Y:S08]  /*6c60*/  MUFU.EX2 R27, R27 ;  /* 0x0000001b001b7308 */ /* 0x000eb00000000800 */
[----:B------:R-:W-:Y:S01]  /*6c70*/  MUFU.EX2 R34, R34 ;  /* 0x0000002200227308 */ /* 0x000fe20000000800 */
[----:B-1----:R-:W-:-:S07]  /*6c80*/  F2FP.F16.F32.PACK_AB R173, R47, R30 ;  /* 0x0000001e2fad723e */ /* 0x002fce00000000ff */
[----:B------:R-:W1:Y:S01]  /*6c90*/  MUFU.EX2 R10, R10 ;  /* 0x0000000a000a7308 */ /* 0x000e620000000800 */
[----:B--2---:R-:W-:-:S07]  /*6ca0*/  F2FP.F16.F32.PACK_AB R160, R27, R8 ;  /* 0x000000081ba0723e */ /* 0x004fce00000000ff */
[----:B------:R-:W-:Y:S01]  /*6cb0*/  MUFU.EX2 R51, R51 ;  /* 0x0000003300337308 */ /* 0x000fe20000000800 */
[----:B------:R-:W-:Y:S02]  /*6cc0*/  WARPGROUP.DEPBAR.LE gsb0, 0x0 ;  /* 0x00008000000079c5 */ /* 0x000fe40000010000 */
[----:B------:R2:W-:Y:S06]  /*6cd0*/  BAR.ARV R3, 0x100 ;  /* 0x000400030000751d */ /* 0x0005ec0000002000 */
[----:B------:R3:W-:Y:S01]  /*6ce0*/  @!P1 SYNCS.ARRIVE.TRANS64.RED.A1T0 RZ, [R46+URZ], RZ ;  /* 0x000000ff2eff99a7 */ /* 0x0007e2000810043f */
[----:B------:R-:W4:Y:S01]  /*6cf0*/  MUFU.EX2 R29, R29 ;  /* 0x0000001d001d7308 */ /* 0x000f220000000800 */
[----:B--2---:R-:W-:Y:S01]  /*6d00*/  FADD.FTZ R3, R69, R48 ;  /* 0x0000003045037221 */ /* 0x004fe20000010000 */
[----:B------:R-:W-:Y:S01]  /*6d10*/  F2FP.F16.F32.PACK_AB R166, R5, R14 ;  /* 0x0000000e05a6723e */ /* 0x000fe200000000ff */
[-C--:B------:R-:W-:Y:S01]  /*6d20*/  FMUL.FTZ R90, R90, R6.reuse ;  /* 0x000000065a5a7220 */ /* 0x080fe20000410000 */
[-C--:B------:R-:W-:Y:S01]  /*6d30*/  FMUL.FTZ R91, R91, R6.reuse ;  /* 0x000000065b5b7220 */ /* 0x080fe20000410000 */
[----:B------:R-:W-:Y:S01]  /*6d40*/  FADD.FTZ R48, R170, R3 ;  /* 0x00000003aa307221 */ /* 0x000fe20000010000 */
[-C--:B------:R-:W-:Y:S01]  /*6d50*/  FMUL.FTZ R94, R94, R6.reuse ;  /* 0x000000065e5e7220 */ /* 0x080fe20000410000 */
[----:B------:R2:W-:Y:S01]  /*6d60*/  @!P1 SYNCS.ARRIVE.TRANS64.RED.A1T0 RZ, [R50+URZ], RZ ;  /* 0x000000ff32ff99a7 */ /* 0x0005e2000810043f */
[----:B------:R-:W-:Y:S01]  /*6d70*/  MUFU.EX2 R36, R36 ;  /* 0x0000002400247308 */ /* 0x000fe20000000800 */
[----:B------:R-:W-:Y:S01]  /*6d80*/  FADD.FTZ R3, R61, R48 ;  /* 0x000000303d037221 */ /* 0x000fe20000010000 */
[-C--:B------:R-:W-:Y:S01]  /*6d90*/  FMUL.FTZ R95, R95, R6.reuse ;  /* 0x000000065f5f7220 */ /* 0x080fe20000410000 */
[-C--:B------:R-:W-:Y:S01]  /*6da0*/  FMUL.FTZ R98, R98, R6.reuse ;  /* 0x0000000662627220 */ /* 0x080fe20000410000 */
[----:B------:R-:W-:Y:S01]  /*6db0*/  FMUL.FTZ R99, R99, R6 ;  /* 0x0000000663637220 */ /* 0x000fe20000410000 */
[----:B---3--:R-:W-:Y:S01]  /*6dc0*/  FADD.FTZ R46, R152, R3 ;  /* 0x00000003982e7221 */ /* 0x008fe20000010000 */
[----:B------:R-:W-:Y:S01]  /*6dd0*/  FFMA.FTZ R3, R6, R0, R35 ;  /* 0x0000000006037223 */ /* 0x000fe20000010023 */
[-C--:B------:R-:W-:Y:S01]  /*6de0*/  FMUL.FTZ R102, R102, R6.reuse ;  /* 0x0000000666667220 */ /* 0x080fe20000410000 */
[----:B------:R-:W3:Y:S01]  /*6df0*/  MUFU.EX2 R12, R12 ;  /* 0x0000000c000c7308 */ /* 0x000ee20000000800 */
        /* <DEDUP_REMOVED lines=15> */
[----:B------:R-:W5:Y:S01]  /*6ef0*/  MUFU.EX2 R31, R31 ;  /* 0x0000001f001f7308 */ /* 0x000f620000000800 */
        /* <DEDUP_REMOVED lines=20> */
[----:B-1----:R-:W-:Y:S01]  /*7040*/  FADD.FTZ R46, R10, R11 ;  /* 0x0000000b0a2e7221 */ /* 0x002fe20000010000 */
[----:B------:R-:W-:Y:S01]  /*7050*/  FADD.FTZ R0, R34, R3 ;  /* 0x0000000322007221 */ /* 0x000fe20000010000 */
[-C--:B------:R-:W-:Y:S01]  /*7060*/  FMUL.FTZ R131, R131, R6.reuse ;  /* 0x0000000683837220 */ /* 0x080fe20000410000 */
[----:B------:R-:W1:Y:S01]  /*7070*/  MUFU.EX2 R153, R153 ;  /* 0x0000009900997308 */ /* 0x000e620000000800 */
[----:B----4-:R-:W-:Y:S01]  /*7080*/  FADD.FTZ R11, R29, R46 ;  /* 0x0000002e1d0b7221 */ /* 0x010fe20000010000 */
[----:B------:R-:W-:Y:S01]  /*7090*/  FADD.FTZ R3, R51, R0 ;  /* 0x0000000033037221 */ /* 0x000fe20000010000 */
[-C--:B------:R-:W-:Y:S01]  /*70a0*/  FMUL.FTZ R134, R134, R6.reuse ;  /* 0x0000000686867220 */ /* 0x080fe20000410000 */
[-C--:B------:R-:W-:Y:S01]  /*70b0*/  FMUL.FTZ R135, R135, R6.reuse ;  /* 0x0000000687877220 */ /* 0x080fe20000410000 */
[----:B---3--:R-:W-:Y:S01]  /*70c0*/  FADD.FTZ R46, R12, R11 ;  /* 0x0000000b0c2e7221 */ /* 0x008fe20000010000 */
[----:B------:R-:W-:Y:S01]  /*70d0*/  FADD.FTZ R0, R36, R3 ;  /* 0x0000000324007221 */ /* 0x000fe20000010000 */
[-C--:B------:R-:W-:Y:S01]  /*70e0*/  FMUL.FTZ R138, R138, R6.reuse ;  /* 0x000000068a8a7220 */ /* 0x080fe20000410000 */
[----:B------:R-:W3:Y:S01]  /*70f0*/  MUFU.EX2 R40, R40 ;  /* 0x0000002800287308 */ /* 0x000ee20000000800 */
[----:B-----5:R-:W-:Y:S01]  /*7100*/  FADD.FTZ R11, R31, R46 ;  /* 0x0000002e1f0b7221 */ /* 0x020fe20000010000 */
[----:B------:R-:W-:Y:S01]  /*7110*/  FADD.FTZ R3, R63, R0 ;  /* 0x000000003f037221 */ /* 0x000fe20000010000 */
[-C--:B------:R-:W-:Y:S01]  /*7120*/  FMUL.FTZ R139, R139, R6.reuse ;  /* 0x000000068b8b7220 */ /* 0x080fe20000410000 */
[-C--:B------:R-:W-:Y:S01]  /*7130*/  FMUL.FTZ R142, R142, R6.reuse ;  /* 0x000000068e8e7220 */ /* 0x080fe20000410000 */
[----:B------:R-:W-:Y:S01]  /*7140*/  FADD.FTZ R8, R14, R11 ;  /* 0x0000000b0e087221 */ /* 0x000fe20000010000 */
[----:B--2---:R-:W-:Y:S01]  /*7150*/  FADD.FTZ R0, R38, R3 ;  /* 0x0000000326007221 */ /* 0x004fe20000010000 */
[-C--:B------:R-:W-:Y:S01]  /*7160*/  FMUL.FTZ R143, R143, R6.reuse ;  /* 0x000000068f8f7220 */ /* 0x080fe20000410000 */
[----:B------:R-:W2:Y:S01]  /*7170*/  MUFU.EX2 R155, R155 ;  /* 0x0000009b009b7308 */ /* 0x000ea20000000800 */
[----:B------:R-:W-:Y:S01]  /*7180*/  FADD.FTZ R3, R5, R8 ;  /* 0x0000000805037221 */ /* 0x000fe20000010000 */
[----:B------:R-:W-:Y:S01]  /*7190*/  FADD.FTZ R0, R67, R0 ;  /* 0x0000000043007221 */ /* 0x000fe20000010000 */
[-C--:B------:R-:W-:Y:S01]  /*71a0*/  FMUL.FTZ R146, R146, R6.reuse ;  /* 0x0000000692927220 */ /* 0x080fe20000410000 */
[-C--:B------:R-:W-:Y:S01]  /*71b0*/  FMUL.FTZ R147, R147, R6.reuse ;  /* 0x0000000693937220 */ /* 0x080fe20000410000 */
[-C--:B------:R-:W-:Y:S01]  /*71c0*/  FMUL.FTZ R150, R150, R6.reuse ;  /* 0x0000000696967220 */ /* 0x080fe20000410000 */
[----:B-1----:R-:W-:Y:S01]  /*71d0*/  FADD.FTZ R5, R153, R0 ;  /* 0x0000000099057221 */ /* 0x002fe20000010000 */
[----:B------:R-:W-:Y:S01]  /*71e0*/  FMUL.FTZ R151, R151, R6 ;  /* 0x0000000697977220 */ /* 0x000fe20000410000 */
[----:B------:R-:W1:Y:S01]  /*71f0*/  MUFU.EX2 R42, R42 ;  /* 0x0000002a002a7308 */ /* 0x000e620000000800 */
[----:B------:R-:W-:Y:S01]  /*7200*/  F2FP.F16.F32.PACK_AB R170, R61, R170 ;  /* 0x000000aa3daa723e */ /* 0x000fe200000000ff */
[----:B---3--:R-:W-:Y:S01]  /*7210*/  FADD.FTZ R0, R40, R5 ;  /* 0x0000000528007221 */ /* 0x008fe20000010000 */
[----:B------:R-:W-:Y:S01]  /*7220*/  F2FP.F16.F32.PACK_AB R152, R57, R152 ;  /* 0x000000983998723e */ /* 0x000fe200000000ff */
[-C--:B------:R-:W-:Y:S01]  /*7230*/  FMUL.FTZ R88, R88, R33.reuse ;  /* 0x0000002158587220 */ /* 0x080fe20000410000 */
[----:B------:R-:W-:Y:S01]  /*7240*/  F2FP.F16.F32.PACK_AB R154, R53, R154 ;  /* 0x0000009a359a723e */ /* 0x000fe200000000ff */
[-C--:B------:R-:W-:Y:S01]  /*7250*/  FMUL.FTZ R89, R89, R33.reuse ;  /* 0x0000002159597220 */ /* 0x080fe20000410000 */
[----:B------:R-:W-:Y:S01]  /*7260*/  F2FP.F16.F32.PACK_AB R156, R49, R156 ;  /* 0x0000009c319c723e */ /* 0x000fe200000000ff */
[----:B------:R-:W3:Y:S01]  /*7270*/  MUFU.EX2 R157, R157 ;  /* 0x0000009d009d7308 */ /* 0x000ee20000000800 */
        /* <DEDUP_REMOVED lines=44> */
[----:B------:R-:W-:Y:S01]  /*7540*/  F2FP.F16.F32.PACK_AB R175, R51, R34 ;  /* 0x0000002233af723e */ /* 0x000fe200000000ff */
[----:B------:R-:W-:Y:S01]  /*7550*/  IMAD.MOV.U32 R6, RZ, RZ, R9 ;  /* 0x000000ffff067224 */ /* 0x000fe200078e0009 */
[----:B------:R-:W-:Y:S01]  /*7560*/  F2FP.F16.F32.PACK_AB R169, R63, R36 ;  /* 0x000000243fa9723e */ /* 0x000fe200000000ff */
[----:B------:R-:W3:Y:S01]  /*7570*/  MUFU.EX2 R163, R199 ;  /* 0x000000c700a37308 */ /* 0x000ee20000000800 */
[----:B--2---:R-:W-:Y:S01]  /*7580*/  FADD.FTZ R0, R161, R0 ;  /* 0x00000000a1007221 */ /* 0x004fe20000010000 */
[----:B------:R-:W-:-:S02]  /*7590*/  F2FP.F16.F32.PACK_AB R171, R67, R38 ;  /* 0x0000002643ab723e */ /* 0x000fc400000000ff */
[----:B------:R-:W-:Y:S02]  /*75a0*/  F2FP.F16.F32.PACK_AB R153, R40, R153 ;  /* 0x000000992899723e */ /* 0x000fe400000000ff */
[----:B------:R-:W-:Y:S02]  /*75b0*/  F2FP.F16.F32.PACK_AB R155, R42, R155 ;  /* 0x0000009b2a9b723e */ /* 0x000fe400000000ff */
[----:B------:R-:W2:Y:S01]  /*75c0*/  MUFU.EX2 R59, R59 ;  /* 0x0000003b003b7308 */ /* 0x000ea20000000800 */
[----:B-1----:R-:W-:Y:S01]  /*75d0*/  FADD.FTZ R0, R197, R0 ;  /* 0x00000000c5007221 */ /* 0x002fe20000010000 */
[----:B------:R-:W-:Y:S02]  /*75e0*/  F2FP.F16.F32.PACK_AB R157, R44, R157 ;  /* 0x0000009d2c9d723e */ /* 0x000fe400000000ff */
[----:B------:R-:W-:Y:S02]  /*75f0*/  F2FP.F16.F32.PACK_AB R159, R65, R159 ;  /* 0x0000009f419f723e */ /* 0x000fe400000000ff */
[----:B------:R-:W-:-:S02]  /*7600*/  F2FP.F16.F32.PACK_AB R161, R197, R161 ;  /* 0x000000a1c5a1723e */ /* 0x000fc400000000ff */
[----:B------:R-:W1:Y:S01]  /*7610*/  MUFU.EX2 R165, R201 ;  /* 0x000000c900a57308 */ /* 0x000e620000000800 */
[----:B---3--:R-:W-:Y:S01]  /*7620*/  FADD.FTZ R0, R163, R0 ;  /* 0x00000000a3007221 */ /* 0x008fe20000010000 */
[----:B------:R-:W-:-:S06]  /*7630*/  MOV R5, R7 ;  /* 0x0000000700057202 */ /* 0x000fcc0000000f00 */
[----:B------:R-:W3:Y:S01]  /*7640*/  MUFU.EX2 R203, R203 ;  /* 0x000000cb00cb7308 */ /* 0x000ee20000000800 */
[C---:B--2---:R-:W-:Y:S01]  /*7650*/  FADD.FTZ R0, R59.reuse, R0 ;  /* 0x000000003b007221 */ /* 0x044fe20000010000 */
[----:B------:R-:W-:-:S06]  /*7660*/  F2FP.F16.F32.PACK_AB R163, R59, R163 ;  /* 0x000000a33ba3723e */ /* 0x000fcc00000000ff */
[----:B------:R-:W2:Y:S01]  /*7670*/  MUFU.EX2 R167, R205 ;  /* 0x000000cd00a77308 */ /* 0x000ea20000000800 */
[----:B-1----:R-:W-:-:S07]  /*7680*/  FADD.FTZ R0, R165, R0 ;  /* 0x00000000a5007221 */ /* 0x002fce0000010000 */
[----:B------:R-:W1:Y:S01]  /*7690*/  MUFU.EX2 R32, R32 ;  /* 0x0000002000207308 */ /* 0x000e620000000800 */
[C---:B---3--:R-:W-:Y:S01]  /*76a0*/  FADD.FTZ R0, R203.reuse, R0 ;  /* 0x00000000cb007221 */ /* 0x048fe20000010000 */
[----:B------:R-:W-:-:S03]  /*76b0*/  F2FP.F16.F32.PACK_AB R165, R203, R165 ;  /* 0x000000a5cba5723e */ /* 0x000fc600000000ff */
[----:B--2---:R-:W-:-:S04]  /*76c0*/  FADD.FTZ R0, R167, R0 ;  /* 0x00000000a7007221 */ /* 0x004fc80000010000 */
[C---:B-1----:R-:W-:Y:S01]  /*76d0*/  FADD.FTZ R0, R32.reuse, R0 ;  /* 0x0000000020007221 */ /* 0x042fe20000010000 */
[----:B------:R-:W-:Y:S01]  /*76e0*/  F2FP.F16.F32.PACK_AB R167, R32, R167 ;  /* 0x000000a720a7723e */ /* 0x000fe200000000ff */
[----:B------:R-:W-:Y:S06]  /*76f0*/  @P2 BRA `(.L_x_1911) ;  /* 0xffffffcc00cc2947 */ /* 0x000fec000383ffff */
.L_x_1902:
[----:B------:R-:W-:-:S13]  /*7700*/  ISETP.LE.AND P2, PT, RZ, UR6, PT ;  /* 0x00000006ff007c0c */ /* 0x000fda000bf43270 */
[----:B------:R-:W-:Y:S05]  /*7710*/  @!P2 BRA `(.L_x_1912) ;  /* 0x000000280000a947 */ /* 0x000fea0003800000 */
[----:B------:R-:W-:Y:S01]  /*7720*/  IMAD.MOV.U32 R6, RZ, RZ, R9 ;  /* 0x000000ffff067224 */ /* 0x000fe200078e0009 */
[----:B------:R-:W-:Y:S01]  /*7730*/  UMOV UR4, UR36 ;  /* 0x0000002400047c82 */ /* 0x000fe20008000000 */
[----:B------:R-:W-:Y:S01]  /*7740*/  IMAD.MOV.U32 R8, RZ, RZ, R7 ;  /* 0x000000ffff087224 */ /* 0x000fe200078e0007 */
[----:B------:R-:W-:Y:S01]  /*7750*/  UMOV UR5, UR37 ;  /* 0x0000002500057c82 */ /* 0x000fe20008000000 */
[----:B------:R-:W-:-:S05]  /*7760*/  ULDC UR7, c[0x0][0x9d8] ;  /* 0x0002760000077ab9 */ /* 0x000fca0000000800 */
.L_x_1921:
        /* <DEDUP_REMOVED lines=9> */
.L_x_1914:
[----:B------:R-:W-:Y:S01]  /*7800*/  ULEA UR10, UR37, UR38, 0x3 ;  /* 0x00000026250a7291 */ /* 0x000fe2000f8e183f */
[----:B------:R-:W-:-:S04]  /*7810*/  MOV R4, UR36 ;  /* 0x0000002400047c02 */ /* 0x000fc80008000f00 */
[----:B------:R-:W-:-:S04]  /*7820*/  SHF.L.U32 R4, R4, 0x1f, RZ ;  /* 0x0000001f04047819 */ /* 0x000fc800000006ff */
[----:B------:R1:W2:Y:S01]  /*7830*/  SYNCS.PHASECHK.TRANS64.TRYWAIT P2, [UR10+0x28830], R4 ;  /* 0x02883004ff0075a7 */ /* 0x0002a2000804014a */
[----:B------:R-:W-:Y:S05]  /*7840*/  @!P0 BRA `(.L_x_1915) ;  /* 0x0000000000048947 */ /* 0x000fea0003800000 */
[----:B------:R-:W-:Y:S01]  /*7850*/  BPT.TRAP 0x1 ;  /* 0x000000040000795c */ /* 0x000fe20000300000 */
.L_x_1915:
[----:B--2---:R-:W-:Y:S05]  /*7860*/  @P2 BRA `(.L_x_1913) ;  /* 0x0000000000082947 */ /* 0x004fea0003800000 */
[----:B------:R-:W2:Y:S02]  /*7870*/  SYNCS.PHASECHK.TRANS64.TRYWAIT P2, [UR10+0x28830], R4 ;  /* 0x02883004ff0075a7 */ /* 0x000ea4000804014a */
[----:B--2---:R-:W-:Y:S05]  /*7880*/  @!P2 BRA `(.L_x_1916) ;  /* 0x000000700060a947 */ /* 0x004fea0003800000 */
.L_x_1913:
        /* <DEDUP_REMOVED lines=46> */
.L_x_1918:
[----:B------:R-:W-:Y:S01]  /*7b70*/  ULEA UR10, UR5, UR38, 0x3 ;  /* 0x00000026050a7291 */ /* 0x000fe2000f8e183f */
[----:B------:R-:W-:-:S05]  /*7b80*/  IMAD.U32 R4, RZ, RZ, UR4 ;  /* 0x00000004ff047e24 */ /* 0x000fca000f8e00ff */
[----:B------:R-:W-:-:S04]  /*7b90*/  SHF.L.U32 R4, R4, 0x1f, RZ ;  /* 0x0000001f04047819 */ /* 0x000fc800000006ff */
[----:B------:R1:W2:Y:S01]  /*7ba0*/  SYNCS.PHASECHK.TRANS64.TRYWAIT P2, [UR10+0x28850], R4 ;  /* 0x02885004ff0075a7 */ /* 0x0002a2000804014a */
[----:B------:R-:W-:Y:S05]  /*7bb0*/  @!P0 BRA `(.L_x_1919) ;  /* 0x0000000000048947 */ /* 0x000fea0003800000 */
[----:B------:R-:W-:Y:S01]  /*7bc0*/  BPT.TRAP 0x1 ;  /* 0x000000040000795c */ /* 0x000fe20000300000 */
.L_x_1919:
[----:B--2---:R-:W-:Y:S05]  /*7bd0*/  @P2 BRA `(.L_x_1917) ;  /* 0x0000000000082947 */ /* 0x004fea0003800000 */
[----:B------:R-:W2:Y:S02]  /*7be0*/  SYNCS.PHASECHK.TRANS64.TRYWAIT P2, [UR10+0x28850], R4 ;  /* 0x02885004ff0075a7 */ /* 0x000ea4000804014a */
[----:B--2---:R-:W-:Y:S05]  /*7bf0*/  @!P2 BRA `(.L_x_1920) ;  /* 0x0000006c009ca947 */ /* 0x004fea0003800000 */
.L_x_1917:
        /* <DEDUP_REMOVED lines=77> */
[----:B------:R-:W-:-:S06]  /*80d0*/  ISETP.LT.AND P2, PT, RZ, UR6, PT ;  /* 0x00000006ff007c0c */ /* 0x000fcc000bf41270 */
[----:B------:R-:W-:Y:S08]  /*80e0*/  MUFU.TANH R201, R201 ;  /* 0x000000c900c97308 */ /* 0x000ff00000002400 */
[----:B------:R-:W-:Y:S08]  /*80f0*/  MUFU.TANH R203, R203 ;  /* 0x000000cb00cb7308 */ /* 0x000ff00000002400 */
        /* <DEDUP_REMOVED lines=11> */
[----:B-1----:R-:W-:Y:S01]  /*81b0*/  FMNMX.FTZ R12, R21, R12, !PT ;  /* 0x0000000c150c7209 */ /* 0x002fe20007810000 */
[----:B------:R-:W-:-:S02]  /*81c0*/  WARPGROUP.DEPBAR.LE gsb0, 0x0 ;  /* 0x00008000000079c5 */ /* 0x000fc40000010000 */
[----:B------:R-:W-:Y:S01]  /*81d0*/  WARPGROUP.ARRIVE ;  /* 0x00000000000079c5 */ /* 0x000fe20000000000 */
[----:B------:R-:W-:Y:S01]  /*81e0*/  FMUL.FTZ R181, R32, UR7 ;  /* 0x0000000720b57c20 */ /* 0x000fe20008410000 */
[----:B------:R-:W-:Y:S02]  /*81f0*/  FMUL.FTZ R183, R33, UR7 ;  /* 0x0000000721b77c20 */ /* 0x000fe40008410000 */
[----:B------:R-:W1:Y:S01]  /*8200*/  MUFU.TANH R29, R29 ;  /* 0x0000001d001d7308 */ /* 0x000e620000002400 */
[----:B------:R-:W-:Y:S01]  /*8210*/  FMUL.FTZ R33, R38, UR7 ;  /* 0x0000000726217c20 */ /* 0x000fe20008410000 */
[----:B------:R-:W-:Y:S01]  /*8220*/  HGMMA.64x128x16.F32 R88, R176, gdesc[UR8].tnspB, R88, gsb0 ;  /* 0x41e00008b0587df0 */ /* 0x000fe20008000858 */
[----:B------:R-:W-:Y:S01]  /*8230*/  UIADD3 UR10, UR4, 0x100, URZ ;  /* 0x00000100040a7890 */ /* 0x000fe2000fffe03f */
[----:B------:R-:W-:-:S04]  /*8240*/  UMOV UR11, 0x40000040 ;  /* 0x40000040000b7882 */ /* 0x000fc80000000000 */
[----:B------:R-:W3:Y:S01]  /*8250*/  MUFU.TANH R181, R181 ;  /* 0x000000b500b57308 */ /* 0x000ee20000002400 */
[----:B--2---:R-:W-:-:S07]  /*8260*/  FMNMX.FTZ R12, R27, R12, !PT ;  /* 0x0000000c1b0c7209 */ /* 0x004fce0007810000 */
[----:B------:R-:W2:Y:S01]  /*8270*/  MUFU.TANH R183, R183 ;  /* 0x000000b700b77308 */ /* 0x000ea20000002400 */
[----:B-1----:R-:W-:-:S07]  /*8280*/  FMNMX.FTZ R12, R29, R12, !PT ;  /* 0x0000000c1d0c7209 */ /* 0x002fce0007810000 */
[----:B------:R-:W1:Y:S01]  /*8290*/  MUFU.TANH R31, R31 ;  /* 0x0000001f001f7308 */ /* 0x000e620000002400 */
[----:B---3--:R-:W-:-:S07]  /*82a0*/  FMNMX.FTZ R4, R181, R4, !PT ;  /* 0x00000004b5047209 */ /* 0x008fce0007810000 */
[----:B------:R-:W-:Y:S01]  /*82b0*/  MUFU.TANH R215, R215 ;  /* 0x000000d700d77308 */ /* 0x000fe20000002400 */
[----:B--2---:R-:W-:-:S04]  /*82c0*/  FMNMX.FTZ R4, R183, R4, !PT ;  /* 0x00000004b7047209 */ /* 0x004fc80007810000 */
[----:B------:R-:W-:-:S03]  /*82d0*/  FMNMX.FTZ R4, R191, R4, !PT ;  /* 0x00000004bf047209 */ /* 0x000fc60007810000 */
[----:B------:R-:W2:Y:S01]  /*82e0*/  MUFU.TANH R33, R33 ;  /* 0x0000002100217308 */ /* 0x000ea20000002400 */
[----:B------:R-:W-:Y:S02]  /*82f0*/  FMNMX.FTZ R4, R193, R4, !PT ;  /* 0x00000004c1047209 */ /* 0x000fe40007810000 */
[----:B-1----:R-:W-:Y:S02]  /*8300*/  FMNMX.FTZ R12, R31, R12, !PT ;  /* 0x0000000c1f0c7209 */ /* 0x002fe40007810000 */
[----:B------:R-:W-:-:S03]  /*8310*/  FMNMX.FTZ R4, R195, R4, !PT ;  /* 0x00000004c3047209 */ /* 0x000fc60007810000 */
[----:B------:R-:W-:Y:S01]  /*8320*/  MUFU.TANH R69, R69 ;  /* 0x0000004500457308 */ /* 0x000fe20000002400 */
[----:B------:R-:W-:-:S04]  /*8330*/  FMNMX.FTZ R4, R197, R4, !PT ;  /* 0x00000004c5047209 */ /* 0x000fc80007810000 */
[----:B------:R-:W-:-:S03]  /*8340*/  FMNMX.FTZ R4, R199, R4, !PT ;  /* 0x00000004c7047209 */ /* 0x000fc60007810000 */
        /* <DEDUP_REMOVED lines=16> */
[----:B-1----:R-:W-:-:S07]  /*8450*/  FMNMX.FTZ R12, R43, R12, !PT ;  /* 0x0000000c2b0c7209 */ /* 0x002fce0007810000 */
[----:B------:R-:W-:Y:S01]  /*8460*/  MUFU.TANH R47, R47 ;  /* 0x0000002f002f7308 */ /* 0x000fe20000002400 */
[----:B------:R-:W-:Y:S02]  /*8470*/  WARPGROUP.DEPBAR.LE gsb0, 0x0 ;  /* 0x00008000000079c5 */ /* 0x000fe40000010000 */
[----:B------:R-:W-:Y:S01]  /*8480*/  WARPGROUP.ARRIVE ;  /* 0x00000000000079c5 */ /* 0x000fe20000000000 */
[----:B------:R-:W-:Y:S01]  /*8490*/  FMUL.FTZ R177, R45, UR7 ;  /* 0x000000072db17c20 */ /* 0x000fe20008410000 */
[----:B------:R-:W-:Y:S01]  /*84a0*/  FMUL.FTZ R179, R48, UR7 ;  /* 0x0000000730b37c20 */ /* 0x000fe20008410000 */
[----:B------:R-:W-:Y:S02]  /*84b0*/  FMUL.FTZ R45, R50, UR7 ;  /* 0x00000007322d7c20 */ /* 0x000fe40008410000 */
[----:B------:R-:W-:Y:S01]  /*84c0*/  MUFU.TANH R225, R225 ;  /* 0x000000e100e17308 */ /* 0x000fe20000002400 */
[----:B------:R-:W-:Y:S01]  /*84d0*/  HGMMA.64x128x16.F32 R88, R172, gdesc[UR8].tnspB, R88, gsb0 ;  /* 0x41e00008ac587df0 */ /* 0x000fe20008000858 */
[----:B------:R-:W-:Y:S01]  /*84e0*/  UIADD3 UR10, UR4, 0x180, URZ ;  /* 0x00000180040a7890 */ /* 0x000fe2000fffe03f */
[----:B------:R-:W-:-:S05]  /*84f0*/  UMOV UR11, 0x40000040 ;  /* 0x40000040000b7882 */ /* 0x000fca0000000000 */
[----:B------:R-:W1:Y:S08]  /*8500*/  MUFU.TANH R177, R177 ;  /* 0x000000b100b17308 */ /* 0x000e700000002400 */
[----:B------:R-:W2:Y:S08]  /*8510*/  MUFU.TANH R179, R179 ;  /* 0x000000b300b37308 */ /* 0x000eb00000002400 */
[----:B------:R-:W3:Y:S01]  /*8520*/  MUFU.TANH R45, R45 ;  /* 0x0000002d002d7308 */ /* 0x000ee20000002400 */
[----:B-1----:R-:W-:-:S07]  /*8530*/  FMNMX.FTZ R4, R177, R4, !PT ;  /* 0x00000004b1047209 */ /* 0x002fce0007810000 */
[----:B------:R-:W1:Y:S01]  /*8540*/  MUFU.TANH R49, R49 ;  /* 0x0000003100317308 */ /* 0x000e620000002400 */
[----:B--2---:R-:W-:-:S04]  /*8550*/  FMNMX.FTZ R4, R179, R4, !PT ;  /* 0x00000004b3047209 */ /* 0x004fc80007810000 */
[----:B------:R-:W-:-:S03]  /*8560*/  FMNMX.FTZ R4, R201, R4, !PT ;  /* 0x00000004c9047209 */ /* 0x000fc60007810000 */
[----:B------:R-:W-:Y:S01]  /*8570*/  MUFU.TANH R85, R85 ;  /* 0x0000005500557308 */ /* 0x000fe20000002400 */
[----:B------:R-:W-:Y:S02]  /*8580*/  FMNMX.FTZ R4, R203, R4, !PT ;  /* 0x00000004cb047209 */ /* 0x000fe40007810000 */
[----:B---3--:R-:W-:Y:S02]  /*8590*/  FMNMX.FTZ R12, R45, R12, !PT ;  /* 0x0000000c2d0c7209 */ /* 0x008fe40007810000 */
[----:B------:R-:W-:Y:S02]  /*85a0*/  FMNMX.FTZ R4, R205, R4, !PT ;  /* 0x00000004cd047209 */ /* 0x000fe40007810000 */
[----:B------:R-:W-:Y:S01]  /*85b0*/  FMNMX.FTZ R12, R47, R12, !PT ;  /* 0x0000000c2f0c7209 */ /* 0x000fe20007810000 */
[----:B------:R-:W2:Y:S01]  /*85c0*/  MUFU.TANH R51, R51 ;  /* 0x0000003300337308 */ /* 0x000ea20000002400 */
[----:B------:R-:W-:Y:S02]  /*85d0*/  FMNMX.FTZ R4, R207, R4, !PT ;  /* 0x00000004cf047209 */ /* 0x000fe40007810000 */
[----:B-1----:R-:W-:-:S02]  /*85e0*/  FMNMX.FTZ R12, R49, R12, !PT ;  /* 0x0000000c310c7209 */ /* 0x002fc40007810000 */
[----:B------:R-:W-:-:S03]  /*85f0*/  FMNMX.FTZ R4, R209, R4, !PT ;  /* 0x00000004d1047209 */ /* 0x000fc60007810000 */
[----:B------:R-:W1:Y:S01]  /*8600*/  MUFU.TANH R53, R53 ;  /* 0x0000003500357308 */ /* 0x000e620000002400 */
[----:B------:R-:W-:-:S04]  /*8610*/  FMNMX.FTZ R4, R211, R4, !PT ;  /* 0x00000004d3047209 */ /* 0x000fc80007810000 */
[----:B------:R-:W-:-:S03]  /*8620*/  FMNMX.FTZ R4, R213, R4, !PT ;  /* 0x00000004d5047209 */ /* 0x000fc60007810000 */
[----:B------:R-:W3:Y:S01]  /*8630*/  MUFU.TANH R55, R55 ;  /* 0x0000003700377308 */ /* 0x000ee20000002400 */
[----:B--2---:R-:W-:-:S07]  /*8640*/  FMNMX.FTZ R12, R51, R12, !PT ;  /* 0x0000000c330c7209 */ /* 0x004fce0007810000 */
[----:B------:R-:W2:Y:S01]  /*8650*/  MUFU.TANH R57, R57 ;  /* 0x0000003900397308 */ /* 0x000ea20000002400 */
[----:B-1----:R-:W-:-:S07]  /*8660*/  FMNMX.FTZ R12, R53, R12, !PT ;  /* 0x0000000c350c7209 */ /* 0x002fce0007810000 */
[----:B------:R-:W1:Y:S01]  /*8670*/  MUFU.TANH R59, R59 ;  /* 0x0000003b003b7308 */ /* 0x000e620000002400 */
[----:B---3--:R-:W-:-:S07]  /*8680*/  FMNMX.FTZ R12, R55, R12, !PT ;  /* 0x0000000c370c7209 */ /* 0x008fce0007810000 */
[----:B------:R-:W3:Y:S01]  /*8690*/  MUFU.TANH R61, R61 ;  /* 0x0000003d003d7308 */ /* 0x000ee20000002400 */
[----:B--2---:R-:W-:-:S07]  /*86a0*/  FMNMX.FTZ R12, R57, R12, !PT ;  /* 0x0000000c390c7209 */ /* 0x004fce0007810000 */
[----:B------:R-:W2:Y:S01]  /*86b0*/  MUFU.TANH R63, R63 ;  /* 0x0000003f003f7308 */ /* 0x000ea20000002400 */
[----:B-1----:R-:W-:-:S07]  /*86c0*/  FMNMX.FTZ R12, R59, R12, !PT ;  /* 0x0000000c3b0c7209 */ /* 0x002fce0007810000 */
[----:B------:R-:W-:Y:S01]  /*86d0*/  MUFU.TANH R67, R67 ;  /* 0x0000004300437308 */ /* 0x000fe20000002400 */
[----:B---3--:R-:W-:-:S07]  /*86e0*/  FMNMX.FTZ R12, R61, R12, !PT ;  /* 0x0000000c3d0c7209 */ /* 0x008fce0007810000 */
[----:B------:R-:W-:Y:S01]  /*86f0*/  MUFU.TANH R71, R71 ;  /* 0x0000004700477308 */ /* 0x000fe20000002400 */
[----:B--2---:R-:W-:-:S07]  /*8700*/  FMNMX.FTZ R12, R63, R12, !PT ;  /* 0x0000000c3f0c7209 */ /* 0x004fce0007810000 */
        /* <DEDUP_REMOVED lines=16> */
[----:B------:R-:W-:Y:S01]  /*8810*/  MUFU.TANH R87, R87 ;  /* 0x0000005700577308 */ /* 0x000fe20000002400 */
[----:B--2---:R-:W-:-:S04]  /*8820*/  FMNMX.FTZ R4, R175, R4, !PT ;  /* 0x00000004af047209 */ /* 0x004fc80007810000 */
[----:B------:R-:W-:-:S04]  /*8830*/  FMNMX.FTZ R4, R215, R4, !PT ;  /* 0x00000004d7047209 */ /* 0x000fc80007810000 */
[----:B------:R-:W-:Y:S02]  /*8840*/  FMNMX.FTZ R4, R69, R4, !PT ;  /* 0x0000000445047209 */ /* 0x000fe40007810000 */
[----:B---3--:R-:W-:Y:S02]  /*8850*/  FMNMX.FTZ R12, R65, R12, !PT ;  /* 0x0000000c410c7209 */ /* 0x008fe40007810000 */
        /* <DEDUP_REMOVED lines=10> */
[----:B------:R-:W-:-:S04]  /*8900*/  FMNMX.FTZ R4, R223, R4, !PT ;  /* 0x00000004df047209 */ /* 0x000fc80007810000 */
[----:B------:R-:W-:-:S04]  /*8910*/  FMNMX.FTZ R4, R225, R4, !PT ;  /* 0x00000004e1047209 */ /* 0x000fc80007810000 */
[----:B------:R-:W-:-:S05]  /*8920*/  FMNMX.FTZ R4, R85, R4, !PT ;  /* 0x0000000455047209 */ /* 0x000fca0007810000 */
[----:B------:R-:W1:Y:S02]  /*8930*/  SHFL.BFLY PT, R7, R4, 0x2, 0x1f ;  /* 0x0c401f0004077f89 */ /* 0x000e6400000e0000 */
[----:B-1----:R-:W-:Y:S02]  /*8940*/  FMNMX.FTZ R7, R4, R7, !PT ;  /* 0x0000000704077209 */ /* 0x002fe40007810000 */
[----:B------:R-:W1:Y:S03]  /*8950*/  LDC R4, c[0x0][0x988] ;  /* 0x00026200ff047b82 */ /* 0x000e660000000800 */
[----:B------:R-:W2:Y:S02]  /*8960*/  SHFL.BFLY PT, R10, R7, 0x1, 0x1f ;  /* 0x0c201f00070a7f89 */ /* 0x000ea400000e0000 */
[----:B--2---:R-:W-:-:S05]  /*8970*/  FMNMX.FTZ R7, R7, R10, !PT ;  /* 0x0000000a07077209 */ /* 0x004fca0007810000 */
[C---:B-1----:R-:W-:Y:S01]  /*8980*/  FMUL.FTZ R10, R7.reuse, R4 ;  /* 0x00000004070a7220 */ /* 0x042fe20000410000 */
[----:B------:R-:W-:-:S03]  /*8990*/  FADD.FTZ R227, -R7, R8 ;  /* 0x0000000807e37221 */ /* 0x000fc60000010100 */
[-CC-:B------:R-:W-:Y:S01]  /*89a0*/  FFMA.FTZ R180, R9, R4.reuse, -R10.reuse ;  /* 0x0000000409b47223 */ /* 0x180fe2000001080a */
[-CC-:B------:R-:W-:Y:S01]  /*89b0*/  FFMA.FTZ R182, R15, R4.reuse, -R10.reuse ;  /* 0x000000040fb67223 */ /* 0x180fe2000001080a */
[-CC-:B------:R-:W-:Y:S01]  /*89c0*/  FFMA.FTZ R15, R25, R4.reuse, -R10.reuse ;  /* 0x00000004190f7223 */ /* 0x180fe2000001080a */
[-CC-:B------:R-:W-:Y:S01]  /*89d0*/  FFMA.FTZ R25, R183, R4.reuse, -R10.reuse ;  /* 0x00000004b7197223 */ /* 0x180fe2000001080a */
[----:B------:R-:W-:Y:S02]  /*89e0*/  WARPGROUP.DEPBAR.LE gsb0, 0x0 ;  /* 0x00008000000079c5 */ /* 0x000fe40000010000 */
[----:B------:R-:W-:Y:S01]  /*89f0*/  WARPGROUP.ARRIVE ;  /* 0x00000000000079c5 */ /* 0x000fe20000000000 */
[----:B------:R-:W-:Y:S01]  /*8a00*/  FMUL.FTZ R169, R82, UR7 ;  /* 0x0000000752a97c20 */ /* 0x000fe20008410000 */
[----:B------:R-:W-:Y:S01]  /*8a10*/  FMUL.FTZ R171, R86, UR7 ;  /* 0x0000000756ab7c20 */ /* 0x000fe20008410000 */
[-CC-:B------:R-:W-:Y:S01]  /*8a20*/  FFMA.FTZ R178, R191, R4.reuse, -R10.reuse ;  /* 0x00000004bfb27223 */ /* 0x180fe2000001080a */
[-CC-:B------:R-:W-:Y:S01]  /*8a30*/  FFMA.FTZ R172, R195, R4.reuse, -R10.reuse ;  /* 0x00000004c3ac7223 */ /* 0x180fe2000001080a */
[-CC-:B------:R-:W-:Y:S01]  /*8a40*/  FFMA.FTZ R174, R199, R4.reuse, -R10.reuse ;  /* 0x00000004c7ae7223 */ /* 0x180fe2000001080a */
[----:B------:R-:W-:Y:S01]  /*8a50*/  HGMMA.64x128x16.F32 R88, R152, gdesc[UR8].tnspB, R88, gsb0 ;  /* 0x41e0000898587df0 */ /* 0x000fe20008000858 */
[----:B------:R-:W-:Y:S01]  /*8a60*/  UIADD3 UR10, UR4, 0x280, URZ ;  /* 0x00000280040a7890 */ /* 0x000fe2000fffe03f */
[----:B------:R-:W1:Y:S01]  /*8a70*/  MUFU.TANH R169, R169 ;  /* 0x000000a900a97308 */ /* 0x000e620000002400 */
[----:B------:R-:W-:Y:S01]  /*8a80*/  UMOV UR11, 0x40000040 ;  /* 0x40000040000b7882 */ /* 0x000fe20000000000 */
[-C--:B------:R-:W-:Y:S01]  /*8a90*/  FMUL.FTZ R8, R227, R4.reuse ;  /* 0x00000004e3087220 */ /* 0x080fe20000410000 */
[-CC-:B------:R-:W-:Y:S01]  /*8aa0*/  FFMA.FTZ R5, R5, R4.reuse, -R10.reuse ;  /* 0x0000000405057223 */ /* 0x180fe2000001080a */
[-CC-:B------:R-:W-:Y:S01]  /*8ab0*/  FFMA.FTZ R176, R181, R4.reuse, -R10.reuse ;  /* 0x00000004b5b07223 */ /* 0x180fe2000001080a */
[-CC-:B------:R-:W-:Y:S01]  /*8ac0*/  FFMA.FTZ R191, R177, R4.reuse, -R10.reuse ;  /* 0x00000004b1bf7223 */ /* 0x180fe2000001080a */
        /* <DEDUP_REMOVED lines=8> */
[-CC-:B------:R-:W-:Y:S01]  /*8b50*/  FFMA.FTZ R199, R223, R4.reuse, -R10.reuse ;  /* 0x00000004dfc77223 */ /* 0x180fe2000001080a */
[-CC-:B------:R-:W-:Y:S01]  /*8b60*/  FFMA.FTZ R225, R225, R4.reuse, -R10.reuse ;  /* 0x00000004e1e17223 */ /* 0x180fe2000001080a */
[----:B------:R-:W-:Y:S01]  /*8b70*/  FFMA.FTZ R85, R85, R4, -R10 ;  /* 0x0000000455557223 */ /* 0x000fe2000001080a */
[----:B-1----:R-:W-:Y:S01]  /*8b80*/  FMNMX.FTZ R12, R169, R12, !PT ;  /* 0x0000000ca90c7209 */ /* 0x002fe20007810000 */
[----:B------:R-:W-:Y:S03]  /*8b90*/  MUFU.EX2 R8, R8 ;  /* 0x0000000800087308 */ /* 0x000fe60000000800 */
[----:B------:R-:W-:-:S04]  /*8ba0*/  FMNMX.FTZ R12, R83, R12, !PT ;  /* 0x0000000c530c7209 */ /* 0x000fc80007810000 */
[----:B--2---:R-:W-:Y:S01]  /*8bb0*/  FMNMX.FTZ R12, R171, R12, !PT ;  /* 0x0000000cab0c7209 */ /* 0x004fe20007810000 */
[----:B------:R-:W1:Y:S03]  /*8bc0*/  MUFU.EX2 R5, R5 ;  /* 0x0000000500057308 */ /* 0x000e660000000800 */
[----:B------:R-:W-:Y:S01]  /*8bd0*/  FMNMX.FTZ R9, R87, R12, !PT ;  /* 0x0000000c57097209 */ /* 0x000fe20007810000 */
[----:B------:R-:W-:-:S04]  /*8be0*/  FFMA.FTZ R12, R217, R4, -R10 ;  /* 0x00000004d90c7223 */ /* 0x000fc8000001080a */
[----:B------:R-:W2:Y:S01]  /*8bf0*/  SHFL.BFLY PT, R14, R9, 0x2, 0x1f ;  /* 0x0c401f00090e7f89 */ /* 0x000ea200000e0000 */
[----:B------:R-:W3:Y:S08]  /*8c00*/  MUFU.EX2 R180, R180 ;  /* 0x000000b400b47308 */ /* 0x000ef00000000800 */
[----:B------:R-:W4:Y:S01]  /*8c10*/  MUFU.EX2 R182, R182 ;  /* 0x000000b600b67308 */ /* 0x000f220000000800 */
[----:B-1----:R-:W-:-:S07]  /*8c20*/  FFMA.FTZ R3, R8, R3, R5 ;  /* 0x0000000308037223 */ /* 0x002fce0000010005 */
[----:B------:R-:W1:Y:S01]  /*8c30*/  MUFU.EX2 R15, R15 ;  /* 0x0000000f000f7308 */ /* 0x000e620000000800 */
[C---:B---3--:R-:W-:Y:S01]  /*8c40*/  FADD.FTZ R3, R180.reuse, R3 ;  /* 0x00000003b4037221 */ /* 0x048fe20000010000 */
[----:B------:R-:W-:Y:S02]  /*8c50*/  F2FP.F16.F32.PACK_AB R180, R180, R5 ;  /* 0x00000005b4b4723e */ /* 0x000fe400000000ff */
[----:B--2---:R-:W-:Y:S01]  /*8c60*/  FMNMX.FTZ R24, R9, R14, !PT ;  /* 0x0000000e09187209 */ /* 0x004fe20007810000 */
[----:B------:R-:W-:-:S03]  /*8c70*/  FFMA.FTZ R14, R219, R4, -R10 ;  /* 0x00000004db0e7223 */ /* 0x000fc6000001080a */
[----:B------:R-:W-:Y:S01]  /*8c80*/  MUFU.EX2 R176, R176 ;  /* 0x000000b000b07308 */ /* 0x000fe20000000800 */
[----:B----4-:R-:W-:Y:S01]  /*8c90*/  FADD.FTZ R44, R182, R3 ;  /* 0x00000003b62c7221 */ /* 0x010fe20000010000 */
[----:B------:R-:W2:Y:S06]  /*8ca0*/  SHFL.BFLY PT, R9, R24, 0x1, 0x1f ;  /* 0x0c201f0018097f89 */ /* 0x000eac00000e0000 */
[----:B------:R-:W-:Y:S01]  /*8cb0*/  MUFU.EX2 R25, R25 ;  /* 0x0000001900197308 */ /* 0x000fe20000000800 */
[----:B-1----:R-:W-:-:S07]  /*8cc0*/  F2FP.F16.F32.PACK_AB R182, R15, R182 ;  /* 0x000000b60fb6723e */ /* 0x002fce00000000ff */
[----:B------:R-:W-:Y:S08]  /*8cd0*/  MUFU.EX2 R178, R178 ;  /* 0x000000b200b27308 */ /* 0x000ff00000000800 */
[----:B------:R-:W-:Y:S01]  /*8ce0*/  MUFU.EX2 R172, R172 ;  /* 0x000000ac00ac7308 */ /* 0x000fe20000000800 */
[----:B--2---:R-:W-:-:S05]  /*8cf0*/  FMNMX.FTZ R9, R24, R9, !PT ;  /* 0x0000000918097209 */ /* 0x004fca0007810000 */
[-C--:B------:R-:W-:Y:S02]  /*8d00*/  FMUL.FTZ R40, R9, R4.reuse ;  /* 0x0000000409287220 */ /* 0x080fe40000410000 */
[----:B------:R-:W-:Y:S02]  /*8d10*/  MUFU.EX2 R174, R174 ;  /* 0x000000ae00ae7308 */ /* 0x000fe40000000800 */
[-CC-:B------:R-:W-:Y:S01]  /*8d20*/  FFMA.FTZ R183, R21, R4.reuse, -R40.reuse ;  /* 0x0000000415b77223 */ /* 0x180fe20000010828 */
[----:B------:R-:W-:Y:S02]  /*8d30*/  IMAD.U32 R21, RZ, RZ, UR37 ;  /* 0x00000025ff157e24 */ /* 0x000fe4000f8e00ff */
[-CC-:B------:R-:W-:Y:S01]  /*8d40*/  FFMA.FTZ R181, R13, R4.reuse, -R40.reuse ;  /* 0x000000040db57223 */ /* 0x180fe20000010828 */
[-CC-:B------:R-:W-:Y:S01]  /*8d50*/  FFMA.FTZ R177, R29, R4.reuse, -R40.reuse ;  /* 0x000000041db17223 */ /* 0x180fe20000010828 */
[-CC-:B------:R-:W-:Y:S01]  /*8d60*/  FFMA.FTZ R32, R27, R4.reuse, -R40.reuse ;  /* 0x000000041b207223 */ /* 0x180fe20000010828 */
[----:B------:R-:W-:Y:S01]  /*8d70*/  IADD3 R27, -R23, 0xb, RZ ;  /* 0x0000000b171b7810 */ /* 0x000fe20007ffe1ff */
[----:B------:R-:W-:Y:S01]  /*8d80*/  MUFU.EX2 R183, R183 ;  /* 0x000000b700b77308 */ /* 0x000fe20000000800 */
[----:B------:R-:W-:Y:S01]  /*8d90*/  @!P1 LEA R21, R21, UR38, 0x3 ;  /* 0x0000002615159c11 */ /* 0x000fe2000f8e18ff */
[-CC-:B------:R-:W-:Y:S01]  /*8da0*/  FFMA.FTZ R34, R31, R4.reuse, -R40.reuse ;  /* 0x000000041f227223 */ /* 0x180fe20000010828 */
[-CC-:B------:R-:W-:Y:S01]  /*8db0*/  FFMA.FTZ R179, R33, R4.reuse, -R40.reuse ;  /* 0x0000000421b37223 */ /* 0x180fe20000010828 */
[-CC-:B------:R-:W-:Y:S01]  /*8dc0*/  FFMA.FTZ R38, R35, R4.reuse, -R40.reuse ;  /* 0x0000000423267223 */ /* 0x180fe20000010828 */
[----:B------:R-:W-:Y:S01]  /*8dd0*/  @!P1 IADD3 R29, R21, 0x28840, RZ ;  /* 0x00028840151d9810 */ /* 0x000fe20007ffe0ff */
        /* <DEDUP_REMOVED lines=20> */
[----:B------:R-:W-:-:S06]  /*8f20*/  FFMA.FTZ R83, R83, R4, -R40 ;  /* 0x0000000453537223 */ /* 0x000fcc0000010828 */
[----:B------:R-:W-:Y:S01]  /*8f30*/  MUFU.EX2 R34, R34 ;  /* 0x0000002200227308 */ /* 0x000fe20000000800 */
[----:B------:R-:W-:Y:S02]  /*8f40*/  WARPGROUP.DEPBAR.LE gsb0, 0x0 ;  /* 0x00008000000079c5 */ /* 0x000fe40000010000 */
[----:B------:R-:W-:Y:S01]  /*8f50*/  WARPGROUP.ARRIVE ;  /* 0x00000000000079c5 */ /* 0x000fe20000000000 */
[-CC-:B------:R-:W-:Y:S01]  /*8f60*/  FFMA.FTZ R153, R193, R4.reuse, -R10.reuse ;  /* 0x00000004c1997223 */ /* 0x180fe2000001080a */
[-CC-:B------:R-:W-:Y:S01]  /*8f70*/  FFMA.FTZ R155, R197, R4.reuse, -R10.reuse ;  /* 0x00000004c59b7223 */ /* 0x180fe2000001080a */
[-CC-:B------:R-:W-:Y:S01]  /*8f80*/  FFMA.FTZ R193, R201, R4.reuse, -R10.reuse ;  /* 0x00000004c9c17223 */ /* 0x180fe2000001080a */
[-CC-:B------:R-:W-:Y:S01]  /*8f90*/  FFMA.FTZ R152, R207, R4.reuse, -R10.reuse ;  /* 0x00000004cf987223 */ /* 0x180fe2000001080a */
[-CC-:B------:R-:W-:Y:S01]  /*8fa0*/  FFMA.FTZ R154, R211, R4.reuse, -R10.reuse ;  /* 0x00000004d39a7223 */ /* 0x180fe2000001080a */
[----:B------:R-:W-:Y:S01]  /*8fb0*/  HGMMA.64x128x16.F32 R88, R156, gdesc[UR8].tnspB, R88, gsb0 ;  /* 0x41e000089c587df0 */ /* 0x000fe20008000858 */
[----:B------:R-:W-:Y:S01]  /*8fc0*/  UIADD3 UR10, UR4, 0x300, URZ ;  /* 0x00000300040a7890 */ /* 0x000fe2000fffe03f */
[-C--:B------:R-:W-:Y:S01]  /*8fd0*/  FFMA.FTZ R197, R175, R4.reuse, -R10 ;  /* 0x00000004afc57223 */ /* 0x080fe2000001080a */
[----:B------:R-:W-:Y:S01]  /*8fe0*/  UMOV UR11, 0x40000040 ;  /* 0x40000040000b7882 */ /* 0x000fe20000000000 */
[----:B------:R-:W-:Y:S01]  /*8ff0*/  MUFU.EX2 R179, R179 ;  /* 0x000000b300b37308 */ /* 0x000fe20000000800 */
[----:B------:R-:W-:-:S07]  /*9000*/  FFMA.FTZ R175, R41, R4, -R40 ;  /* 0x0000000429af7223 */ /* 0x000fce0000010828 */
        /* <DEDUP_REMOVED lines=21> */
[-CC-:B------:R-:W-:Y:S01]  /*9160*/  FFMA.FTZ R156, R173, R4.reuse, -R10.reuse ;  /* 0x00000004ad9c7223 */ /* 0x180fe2000001080a */
[-C--:B------:R-:W-:Y:S01]  /*9170*/  FFMA.FTZ R158, R215, R4.reuse, -R10 ;  /* 0x00000004d79e7223 */ /* 0x080fe2000001080a */
[-CC-:B------:R-:W-:Y:S01]  /*9180*/  FFMA.FTZ R10, R11, R4.reuse, -R40.reuse ;  /* 0x000000040b0a7223 */ /* 0x180fe20000010828 */
[----:B------:R-:W-:Y:S01]  /*9190*/  HGMMA.64x128x16.F32 R88, R160, gdesc[UR8].tnspB, R88, gsb0 ;  /* 0x41e00008a0587df0 */ /* 0x000fe20008000858 */
[----:B------:R-:W-:Y:S01]  /*91a0*/  UIADD3 UR10, UR4, 0x380, URZ ;  /* 0x00000380040a7890 */ /* 0x000fe2000fffe03f */
[-CC-:B------:R-:W-:Y:S01]  /*91b0*/  FFMA.FTZ R173, R37, R4.reuse, -R40.reuse ;  /* 0x0000000425ad7223 */ /* 0x180fe20000010828 */
[----:B------:R-:W-:Y:S01]  /*91c0*/  UMOV UR11, 0x40000040 ;  /* 0x40000040000b7882 */ /* 0x000fe20000000000 */
[----:B------:R-:W-:Y:S01]  /*91d0*/  FFMA.FTZ R11, R45, R4, -R40 ;  /* 0x000000042d0b7223 */ /* 0x000fe20000010828 */
[----:B------:R-:W-:Y:S01]  /*91e0*/  MUFU.EX2 R10, R10 ;  /* 0x0000000a000a7308 */ /* 0x000fe20000000800 */
[----:B------:R-:W-:-:S07]  /*91f0*/  UMOV UR4, UR36 ;  /* 0x0000002400047c82 */ /* 0x000fce0008000000 */
        /* <DEDUP_REMOVED lines=16> */
[----:B------:R-:W-:Y:S01]  /*9300*/  MUFU.EX2 R14, R14 ;  /* 0x0000000e000e7308 */ /* 0x000fe20000000800 */
[----:B------:R-:W-:-:S02]  /*9310*/  WARPGROUP.DEPBAR.LE gsb0, 0x0 ;  /* 0x00008000000079c5 */ /* 0x000fc40000010000 */
[----:B------:R-:W-:Y:S01]  /*9320*/  WARPGROUP.ARRIVE ;  /* 0x00000000000079c5 */ /* 0x000fe20000000000 */
[----:B------:R-:W-:Y:S01]  /*9330*/  FADD.FTZ R161, -R9, R6 ;  /* 0x0000000609a17221 */ /* 0x000fe20000010100 */
[----:B------:R-:W-:Y:S01]  /*9340*/  FFMA.FTZ R6, R49, R4, -R40 ;  /* 0x0000000431067223 */ /* 0x000fe20000010828 */
[----:B-1----:R-:W-:Y:S02]  /*9350*/  F2FP.F16.F32.PACK_AB R160, R73, R12 ;  /* 0x0000000c49a0723e */ /* 0x002fe400000000ff */
[----:B------:R-:W-:Y:S01]  /*9360*/  FMUL.FTZ R161, R161, R4 ;  /* 0x00000004a1a17220 */ /* 0x000fe20000410000 */
[----:B------:R-:W-:Y:S01]  /*9370*/  HGMMA.64x128x16.F32 R88, R164, gdesc[UR8].tnspB, R88, gsb0 ;  /* 0x41e00008a4587df0 */ /* 0x000fe20008000858 */
[----:B------:R-:W1:Y:S08]  /*9380*/  MUFU.EX2 R77, R77 ;  /* 0x0000004d004d7308 */ /* 0x000e700000000800 */
[----:B------:R-:W2:Y:S08]  /*9390*/  MUFU.EX2 R201, R161 ;  /* 0x000000a100c97308 */ /* 0x000eb00000000800 */
[----:B------:R-:W-:Y:S01]  /*93a0*/  MUFU.EX2 R6, R6 ;  /* 0x0000000600067308 */ /* 0x000fe20000000800 */
[----:B-1----:R-:W-:-:S07]  /*93b0*/  F2FP.F16.F32.PACK_AB R162, R77, R14 ;  /* 0x0000000e4da2723e */ /* 0x002fce00000000ff */
[----:B------:R-:W-:Y:S01]  /*93c0*/  MUFU.EX2 R79, R79 ;  /* 0x0000004f004f7308 */ /* 0x000fe20000000800 */
[----:B--2---:R-:W-:-:S04]  /*93d0*/  FFMA.FTZ R42, R201, R0, R10 ;  /* 0x00000000c92a7223 */ /* 0x004fc8000001000a */
[C---:B------:R-:W-:Y:S01]  /*93e0*/  FADD.FTZ R42, R181.reuse, R42 ;  /* 0x0000002ab52a7221 */ /* 0x040fe20000010000 */
[----:B------:R-:W-:Y:S02]  /*93f0*/  F2FP.F16.F32.PACK_AB R181, R181, R10 ;  /* 0x0000000ab5b5723e */ /* 0x000fe400000000ff */
[----:B------:R-:W1:Y:S01]  /*9400*/  MUFU.EX2 R0, R57 ;  /* 0x0000003900007308 */ /* 0x000e620000000800 */
[----:B------:R-:W-:Y:S01]  /*9410*/  FADD.FTZ R3, R183, R42 ;  /* 0x0000002ab7037221 */ /* 0x000fe20000010000 */
[----:B------:R-:W-:-:S03]  /*9420*/  F2FP.F16.F32.PACK_AB R183, R32, R183 ;  /* 0x000000b720b7723e */ /* 0x000fc600000000ff */
[----:B------:R-:W-:-:S03]  /*9430*/  FADD.FTZ R42, R32, R3 ;  /* 0x00000003202a7221 */ /* 0x000fc60000010000 */
[----:B------:R-:W-:Y:S01]  /*9440*/  MUFU.EX2 R20, R20 ;  /* 0x0000001400147308 */ /* 0x000fe20000000800 */
        /* <DEDUP_REMOVED lines=10> */
[----:B------:R-:W-:Y:S01]  /*94f0*/  FADD.FTZ R42, R30, R3 ;  /* 0x000000031e2a7221 */ /* 0x000fe20000010000 */
[----:B------:R-:W-:Y:S01]  /*9500*/  FFMA.FTZ R3, R169, R4, -R40 ;  /* 0x00000004a9037223 */ /* 0x000fe20000010828 */
[----:B------:R-:W-:Y:S01]  /*9510*/  F2FP.F16.F32.PACK_AB R169, R28, R11 ;  /* 0x0000000b1ca9723e */ /* 0x000fe200000000ff */
[----:B------:R-:W-:Y:S08]  /*9520*/  MUFU.EX2 R24, R225 ;  /* 0x000000e100187308 */ /* 0x000ff00000000800 */
[----:B------:R-:W-:Y:S01]  /*9530*/  MUFU.EX2 R85, R85 ;  /* 0x0000005500557308 */ /* 0x000fe20000000800 */
[----:B------:R-:W-:-:S02]  /*9540*/  WARPGROUP.DEPBAR.LE gsb0, 0x0 ;  /* 0x00008000000079c5 */ /* 0x000fc40000010000 */
[----:B------:R2:W-:Y:S06]  /*9550*/  BAR.ARV R27, 0x100 ;  /* 0x0004001b0000751d */ /* 0x0005ec0000002000 */
        /* <DEDUP_REMOVED lines=8> */
[----:B---3--:R-:W-:Y:S01]  /*95e0*/  IMAD.U32 R29, RZ, RZ, UR5 ;  /* 0x00000005ff1d7e24 */ /* 0x008fe2000f8e00ff */
[----:B------:R-:W-:Y:S01]  /*95f0*/  UIADD3 UR5, UR6, -0x1, URZ ;  /* 0xffffffff06057890 */ /* 0x000fe2000fffe03f */
[-C--:B------:R-:W-:Y:S01]  /*9600*/  FMUL.FTZ R101, R101, R8.reuse ;  /* 0x0000000865657220 */ /* 0x080fe20000410000 */
[-C--:B------:R-:W-:Y:S01]  /*9610*/  FMUL.FTZ R104, R104, R8.reuse ;  /* 0x0000000868687220 */ /* 0x080fe20000410000 */
[-C--:B------:R-:W-:Y:S01]  /*9620*/  FMUL.FTZ R105, R105, R8.reuse ;  /* 0x0000000869697220 */ /* 0x080fe20000410000 */
[----:B------:R-:W-:Y:S01]  /*9630*/  @!P1 LEA R29, R29, UR38, 0x3 ;  /* 0x000000261d1d9c11 */ /* 0x000fe2000f8e18ff */
[-C--:B------:R-:W-:Y:S01]  /*9640*/  FMUL.FTZ R108, R108, R8.reuse ;  /* 0x000000086c6c7220 */ /* 0x080fe20000410000 */
[----:B------:R-:W-:Y:S01]  /*9650*/  FMUL.FTZ R109, R109, R8 ;  /* 0x000000086d6d7220 */ /* 0x000fe20000410000 */
[----:B------:R-:W-:Y:S01]  /*9660*/  UMOV UR6, UR5 ;  /* 0x0000000500067c82 */ /* 0x000fe20008000000 */
[----:B------:R-:W-:Y:S01]  /*9670*/  UMOV UR5, UR37 ;  /* 0x0000002500057c82 */ /* 0x000fe20008000000 */
[----:B--2---:R-:W-:-:S02]  /*9680*/  @!P1 VIADD R27, R29, 0x28860 ;  /* 0x000288601d1b9836 */ /* 0x004fc40000000000 */
[-C--:B------:R-:W-:Y:S01]  /*9690*/  FMUL.FTZ R112, R112, R8.reuse ;  /* 0x0000000870707220 */ /* 0x080fe20000410000 */
[-C--:B------:R-:W-:Y:S01]  /*96a0*/  FMUL.FTZ R113, R113, R8.reuse ;  /* 0x0000000871717220 */ /* 0x080fe20000410000 */
[-C--:B------:R-:W-:Y:S01]  /*96b0*/  FMUL.FTZ R116, R116, R8.reuse ;  /* 0x0000000874747220 */ /* 0x080fe20000410000 */
[-C--:B------:R-:W-:Y:S01]  /*96c0*/  FMUL.FTZ R117, R117, R8.reuse ;  /* 0x0000000875757220 */ /* 0x080fe20000410000 */
[----:B------:R-:W-:Y:S01]  /*96d0*/  @!P1 PRMT R29, RZ, 0x654, R27 ;  /* 0x00000654ff1d9816 */ /* 0x000fe2000000001b */
[----:B------:R-:W-:Y:S01]  /*96e0*/  FADD.FTZ R27, R15, R44 ;  /* 0x0000002c0f1b7221 */ /* 0x000fe20000010000 */
[-C--:B------:R-:W-:Y:S01]  /*96f0*/  FMUL.FTZ R120, R120, R8.reuse ;  /* 0x0000000878787220 */ /* 0x080fe20000410000 */
[-C--:B------:R-:W-:Y:S01]  /*9700*/  FMUL.FTZ R121, R121, R8.reuse ;  /* 0x0000000879797220 */ /* 0x080fe20000410000 */
[----:B------:R2:W-:Y:S01]  /*9710*/  @!P1 SYNCS.ARRIVE.TRANS64.RED.A1T0 RZ, [R29+URZ], RZ ;  /* 0x000000ff1dff99a7 */ /* 0x0005e2000810043f */
[----:B------:R-:W-:Y:S01]  /*9720*/  FADD.FTZ R44, R176, R27 ;  /* 0x0000001bb02c7221 */ /* 0x000fe20000010000 */
[-C--:B------:R-:W-:Y:S01]  /*9730*/  FMUL.FTZ R124, R124, R8.reuse ;  /* 0x000000087c7c7220 */ /* 0x080fe20000410000 */
[-C--:B------:R-:W-:Y:S01]  /*9740*/  FMUL.FTZ R125, R125, R8.reuse ;  /* 0x000000087d7d7220 */ /* 0x080fe20000410000 */
[-C--:B------:R-:W-:Y:S01]  /*9750*/  FMUL.FTZ R128, R128, R8.reuse ;  /* 0x0000000880807220 */ /* 0x080fe20000410000 */
[----:B------:R-:W-:Y:S01]  /*9760*/  FADD.FTZ R27, R25, R44 ;  /* 0x0000002c191b7221 */ /* 0x000fe20000010000 */
[-C--:B------:R-:W-:Y:S01]  /*9770*/  FMUL.FTZ R129, R129, R8.reuse ;  /* 0x0000000881817220 */ /* 0x080fe20000410000 */
[-C--:B------:R-:W-:Y:S01]  /*9780*/  FMUL.FTZ R132, R132, R8.reuse ;  /* 0x0000000884847220 */ /* 0x080fe20000410000 */
[----:B--2---:R-:W-:Y:S01]  /*9790*/  FADD.FTZ R29, R175, R42 ;  /* 0x0000002aaf1d7221 */ /* 0x004fe20000010000 */
[----:B------:R-:W-:Y:S01]  /*97a0*/  FADD.FTZ R44, R178, R27 ;  /* 0x0000001bb22c7221 */ /* 0x000fe20000010000 */
[C---:B------:R-:W-:Y:S01]  /*97b0*/  F2FP.F16.F32.PACK_AB R175, R26.reuse, R175 ;  /* 0x000000af1aaf723e */ /* 0x040fe200000000ff */
[----:B------:R-:W-:Y:S01]  /*97c0*/  FMUL.FTZ R133, R133, R8 ;  /* 0x0000000885857220 */ /* 0x000fe20000410000 */
[----:B------:R-:W-:Y:S01]  /*97d0*/  FADD.FTZ R42, R26, R29 ;  /* 0x0000001d1a2a7221 */ /* 0x000fe20000010000 */
[C---:B------:R-:W-:Y:S01]  /*97e0*/  FADD.FTZ R27, R153.reuse, R44 ;  /* 0x0000002c991b7221 */ /* 0x040fe20000010000 */
[----:B------:R-:W-:Y:S01]  /*97f0*/  MUFU.EX2 R26, R3 ;  /* 0x00000003001a7308 */ /* 0x000fe20000000800 */
[----:B------:R-:W-:Y:S01]  /*9800*/  F2FP.F16.F32.PACK_AB R178, R153, R178 ;  /* 0x000000b299b2723e */ /* 0x000fe200000000ff */
        /* <DEDUP_REMOVED lines=10> */
[----:B------:R-:W-:Y:S01]  /*98b0*/  FFMA.FTZ R27, R171, R4, -R40 ;  /* 0x00000004ab1b7223 */ /* 0x000fe20000010828 */
[C---:B------:R-:W-:Y:S01]  /*98c0*/  F2FP.F16.F32.PACK_AB R171, R13.reuse, R6 ;  /* 0x000000060dab723e */ /* 0x040fe200000000ff */
[----:B------:R-:W-:Y:S01]  /*98d0*/  FADD.FTZ R10, R13, R10 ;  /* 0x0000000a0d0a7221 */ /* 0x000fe20000010000 */
[----:B------:R-:W-:Y:S01]  /*98e0*/  FADD.FTZ R31, R191, R44 ;  /* 0x0000002cbf1f7221 */ /* 0x000fe20000010000 */
[----:B------:R-:W-:Y:S01]  /*98f0*/  FFMA.FTZ R40, R87, R4, -R40 ;  /* 0x0000000457287223 */ /* 0x000fe20000010828 */
[-C--:B------:R-:W-:Y:S01]  /*9900*/  FMUL.FTZ R140, R140, R8.reuse ;  /* 0x000000088c8c7220 */ /* 0x080fe20000410000 */
[-C--:B------:R-:W-:Y:S01]  /*9910*/  FMUL.FTZ R141, R141, R8.reuse ;  /* 0x000000088d8d7220 */ /* 0x080fe20000410000 */
[----:B------:R-:W-:Y:S01]  /*9920*/  FADD.FTZ R44, R168, R31 ;  /* 0x0000001fa82c7221 */ /* 0x000fe20000010000 */
[-C--:B------:R-:W-:Y:S01]  /*9930*/  FMUL.FTZ R144, R144, R8.reuse ;  /* 0x0000000890907220 */ /* 0x080fe20000410000 */
[-C--:B------:R-:W-:Y:S01]  /*9940*/  FMUL.FTZ R145, R145, R8.reuse ;  /* 0x0000000891917220 */ /* 0x080fe20000410000 */
[----:B------:R-:W-:Y:S01]  /*9950*/  MUFU.EX2 R40, R40 ;  /* 0x0000002800287308 */ /* 0x000fe20000000800 */
[----:B------:R-:W-:Y:S01]  /*9960*/  FADD.FTZ R15, R193, R44 ;  /* 0x0000002cc10f7221 */ /* 0x000fe20000010000 */
[-C--:B------:R-:W-:Y:S01]  /*9970*/  FMUL.FTZ R148, R148, R8.reuse ;  /* 0x0000000894947220 */ /* 0x080fe20000410000 */
[----:B------:R-:W-:Y:S01]  /*9980*/  FMUL.FTZ R149, R149, R8 ;  /* 0x0000000895957220 */ /* 0x000fe20000410000 */
[----:B------:R-:W-:Y:S01]  /*9990*/  F2FP.F16.F32.PACK_AB R176, R25, R176 ;  /* 0x000000b019b0723e */ /* 0x000fe200000000ff */
[----:B------:R-:W-:Y:S01]  /*99a0*/  FADD.FTZ R42, R170, R15 ;  /* 0x0000000faa2a7221 */ /* 0x000fe20000010000 */
[C---:B------:R-:W-:Y:S01]  /*99b0*/  F2FP.F16.F32.PACK_AB R170, R157.reuse, R170 ;  /* 0x000000aa9daa723e */ /* 0x040fe200000000ff */
[-C--:B------:R-:W-:Y:S01]  /*99c0*/  FMUL.FTZ R90, R90, R201.reuse ;  /* 0x000000c95a5a7220 */ /* 0x080fe20000410000 */
[----:B------:R-:W1:Y:S01]  /*99d0*/  MUFU.EX2 R44, R71 ;  /* 0x00000047002c7308 */ /* 0x000e620000000800 */
[----:B------:R-:W-:Y:S01]  /*99e0*/  FADD.FTZ R5, R157, R42 ;  /* 0x0000002a9d057221 */ /* 0x000fe20000010000 */
[----:B------:R-:W-:Y:S01]  /*99f0*/  F2FP.F16.F32.PACK_AB R174, R191, R174 ;  /* 0x000000aebfae723e */ /* 0x000fe200000000ff */
[-C--:B------:R-:W-:Y:S01]  /*9a00*/  FMUL.FTZ R91, R91, R201.reuse ;  /* 0x000000c95b5b7220 */ /* 0x080fe20000410000 */
[----:B------:R-:W-:Y:S01]  /*9a10*/  F2FP.F16.F32.PACK_AB R168, R193, R168 ;  /* 0x000000a8c1a8723e */ /* 0x000fe200000000ff */
[----:B------:R-:W-:Y:S01]  /*9a20*/  FADD.FTZ R32, R152, R5 ;  /* 0x0000000598207221 */ /* 0x000fe20000010000 */
[----:B------:R-:W-:Y:S01]  /*9a30*/  FADD.FTZ R5, R21, R10 ;  /* 0x0000000a15057221 */ /* 0x000fe20000010000 */
[C---:B------:R-:W-:Y:S01]  /*9a40*/  F2FP.F16.F32.PACK_AB R152, R159.reuse, R152 ;  /* 0x000000989f98723e */ /* 0x040fe200000000ff */
[----:B------:R-:W-:Y:S01]  /*9a50*/  FMUL.FTZ R94, R94, R201 ;  /* 0x000000c95e5e7220 */ /* 0x000fe20000410000 */
[----:B------:R-:W-:Y:S01]  /*9a60*/  FADD.FTZ R15, R159, R32 ;  /* 0x000000209f0f7221 */ /* 0x000fe20000010000 */
[C---:B------:R-:W-:Y:S01]  /*9a70*/  FADD.FTZ R5, R36.reuse, R5 ;  /* 0x0000000524057221 */ /* 0x040fe20000010000 */
[----:B------:R-:W2:Y:S01]  /*9a80*/  MUFU.EX2 R32, R81 ;  /* 0x0000005100207308 */ /* 0x000ea20000000800 */
[----:B------:R-:W-:Y:S01]  /*9a90*/  F2FP.F16.F32.PACK_AB R153, R36, R21 ;  /* 0x000000152499723e */ /* 0x000fe200000000ff */
        /* <DEDUP_REMOVED lines=22> */
[----:B-1----:R-:W-:Y:S01]  /*9c00*/  F2FP.F16.F32.PACK_AB R161, R75, R44 ;  /* 0x0000002c4ba1723e */ /* 0x002fe200000000ff */
[-C--:B------:R-:W-:Y:S01]  /*9c10*/  FMUL.FTZ R106, R106, R201.reuse ;  /* 0x000000c96a6a7220 */ /* 0x080fe20000410000 */
[----:B------:R-:W-:Y:S01]  /*9c20*/  FADD.FTZ R6, R12, R11 ;  /* 0x0000000b0c067221 */ /* 0x000fe20000010000 */
[----:B------:R-:W-:Y:S01]  /*9c30*/  FADD.FTZ R5, R44, R5 ;  /* 0x000000052c057221 */ /* 0x000fe20000010000 */
[----:B--2---:R-:W-:Y:S01]  /*9c40*/  F2FP.F16.F32.PACK_AB R163, R79, R32 ;  /* 0x000000204fa3723e */ /* 0x004fe200000000ff */
[-C--:B------:R-:W-:Y:S01]  /*9c50*/  FMUL.FTZ R107, R107, R201.reuse ;  /* 0x000000c96b6b7220 */ /* 0x080fe20000410000 */
        /* <DEDUP_REMOVED lines=19> */
[----:B-1----:R-:W-:Y:S01]  /*9d90*/  F2FP.F16.F32.PACK_AB R167, R40, R6 ;  /* 0x0000000628a7723e */ /* 0x002fe200000000ff */
        /* <DEDUP_REMOVED lines=23> */
[----:B------:R-:W-:Y:S06]  /*9f10*/  @P2 BRA `(.L_x_1921) ;  /* 0xffffffd800142947 */ /* 0x000fec000383ffff */
.L_x_1912:
[----:B------:R-:W-:Y:S06]  /*9f20*/  BAR.ARV 0x8, 0x120 ;  /* 0x0204800000007b1d */ /* 0x000fec0000002000 */
[----:B------:R-:W-:Y:S05]  /*9f30*/  @!P0 BRA `(.L_x_1922) ;  /* 0x0000000000048947 */ /* 0x000fea0003800000 */
[----:B------:R-:W-:Y:S01]  /*9f40*/  BPT.TRAP 0x1 ;  /* 0x000000040000795c */ /* 0x000fe20000300000 */
.L_x_1922:
[----:B------:R-:W-:Y:S01]  /*9f50*/  ULEA UR5, UR37, UR38, 0x3 ;  /* 0x0000002625057291 */ /* 0x000fe2000f8e183f */
[----:B------:R-:W-:-:S05]  /*9f60*/  IMAD.U32 R5, RZ, RZ, UR36 ;  /* 0x00000024ff057e24 */ /* 0x000fca000f8e00ff */
[----:B------:R-:W-:-:S04]  /*9f70*/  SHF.L.U32 R5, R5, 0x1f, RZ ;  /* 0x0000001f05057819 */ /* 0x000fc800000006ff */
[----:B------:R1:W2:Y:S01]  /*9f80*/  SYNCS.PHASECHK.TRANS64.TRYWAIT P2, [UR5+0x28850], R5 ;  /* 0x02885005ff0075a7 */ /* 0x0002a20008040145 */
[----:B------:R-:W-:Y:S05]  /*9f90*/  @!P0 BRA `(.L_x_1923) ;  /* 0x0000000000048947 */ /* 0x000fea0003800000 */
[----:B------:R-:W-:Y:S01]  /*9fa0*/  BPT.TRAP 0x1 ;  /* 0x000000040000795c */ /* 0x000fe20000300000 */
.L_x_1923:
[----:B--2---:R-:W-:Y:S05]  /*9fb0*/  @P2 BRA `(.L_x_1924) ;  /* 0x0000000000082947 */ /* 0x004fea0003800000 */
[----:B------:R-:W2:Y:S02]  /*9fc0*/  SYNCS.PHASECHK.TRANS64.TRYWAIT P0, [UR5+0x28850], R5 ;  /* 0x02885005ff0075a7 */ /* 0x000ea40008000145 */
[----:B--2---:R-:W-:Y:S05]  /*9fd0*/  @!P0 BRA `(.L_x_1925) ;  /* 0x0000004800bc8947 */ /* 0x004fea0003800000 */
.L_x_1924:
[----:B------:R-:W-:Y:S01]  /*9fe0*/  UIADD3 UR38, UR38, 0x400, URZ ;  /* 0x0000040026267890 */ /* 0x000fe2000fffe03f */
[----:B------:R-:W-:Y:S01]  /*9ff0*/  WARPGROUP.ARRIVE ;  /* 0x00000000000079c5 */ /* 0x000fe20000000000 */
[----:B------:R-:W-:Y:S01]  /*a000*/  UMOV UR7, 0x40000040 ;  /* 0x4000004000077882 */ /* 0x000fe20000000000 */
[----:B--2---:R-:W2:Y:S01]  /*a010*/  SHFL.BFLY PT, R6, R3, 0x2, 0x1f ;  /* 0x0c401f0003067f89 */ /* 0x004ea200000e0000 */
[----:B------:R-:W-:Y:S01]  /*a020*/  USHF.R.U32.HI UR38, URZ, 0x4, UR38 ;  /* 0x000000043f267899 */ /* 0x000fe20008011626 */
[----:B------:R-:W-:Y:S01]  /*a030*/  IMAD.MOV.U32 R29, RZ, RZ, RZ ;  /* 0x000000ffff1d7224 */ /* 0x000fe200078e00ff */
[----:B------:R-:W-:Y:S01]  /*a040*/  UIADD3 UR57, UR57, 0x1, URZ ;  /* 0x0000000139397890 */ /* 0x000fe2000fffe03f */
[----:B-1----:R-:W1:Y:S01]  /*a050*/  SHFL.BFLY PT, R5, R0, 0x2, 0x1f ;  /* 0x0c401f0000057f89 */ /* 0x002e6200000e0000 */
[----:B------:R-:W-:Y:S01]  /*a060*/  ULOP3.LUT UR38, UR38, 0x3fff, URZ, 0xc0, !UPT ;  /* 0x00003fff26267892 */ /* 0x000fe2000f8ec03f */
[----:B------:R-:W-:-:S03]  /*a070*/  IMAD.MOV.U32 R14, RZ, RZ, RZ ;  /* 0x000000ffff0e7224 */ /* 0x000fc600078e00ff */
        /* <DEDUP_REMOVED lines=9> */
[----:B------:R-:W-:Y:S01]  /*a110*/  MOV R3, 0xff800000 ;  /* 0xff80000000037802 */ /* 0x000fe20000000f00 */
[----:B-1----:R-:W-:Y:S01]  /*a120*/  FADD.FTZ R8, R5, R0 ;  /* 0x0000000005087221 */ /* 0x002fe20000010000 */
[----:B------:R-:W-:Y:S01]  /*a130*/  IMAD.MOV.U32 R0, RZ, RZ, -0x800000 ;  /* 0xff800000ff007424 */ /* 0x000fe200078e00ff */
[----:B------:R-:W1:Y:S01]  /*a140*/  SHFL.BFLY PT, R5, R6, 0x1, 0x1f ;  /* 0x0c201f0006057f89 */ /* 0x000e6200000e0000 */
[----:B------:R-:W-:-:S03]  /*a150*/  USEL UR37, UR37, URZ, UP0 ;  /* 0x0000003f25257287 */ /* 0x000fc60008000000 */
[----:B------:R-:W2:Y:S01]  /*a160*/  SHFL.BFLY PT, R11, R8, 0x1, 0x1f ;  /* 0x0c201f00080b7f89 */ /* 0x000ea200000e0000 */
[----:B-1----:R-:W-:Y:S01]  /*a170*/  FADD.FTZ R12, R6, R5 ;  /* 0x00000005060c7221 */ /* 0x002fe20000010000 */
[----:B--2---:R-:W-:-:S04]  /*a180*/  FADD.FTZ R11, R8, R11 ;  /* 0x0000000b080b7221 */ /* 0x004fc80000010000 */
[----:B------:R-:W-:Y:S01]  /*a190*/  FSETP.NE.FTZ.AND P0, PT, R12, RZ, PT ;  /* 0x000000ff0c00720b */ /* 0x000fe20003f15000 */
[----:B------:R-:W-:Y:S01]  /*a1a0*/  IMAD.U32 R8, RZ, RZ, UR5 ;  /* 0x00000005ff087e24 */ /* 0x000fe2000f8e00ff */
[----:B------:R-:W-:-:S11]  /*a1b0*/  FSETP.NE.FTZ.AND P2, PT, R11, RZ, PT ;  /* 0x000000ff0b00720b */ /* 0x000fd60003f55000 */
[C---:B------:R-:W-:Y:S01]  /*a1c0*/  @P0 FMUL.FTZ R6, R4.reuse, 0.69314718246459960938 ;  /* 0x3f31721804060820 */ /* 0x040fe20000410000 */
[----:B------:R-:W1:Y:S01]  /*a1d0*/  @P0 MUFU.LG2 R5, R12 ;  /* 0x0000000c00050308 */ /* 0x000e620000000c00 */
[----:B------:R-:W-:Y:S01]  /*a1e0*/  @P2 FMUL.FTZ R13, R4, 0.69314718246459960938 ;  /* 0x3f317218040d2820 */ /* 0x000fe20000410000 */
[----:B------:R-:W-:-:S06]  /*a1f0*/  @!P1 VIADD R4, R8, 0x28860 ;  /* 0x0002886008049836 */ /* 0x000fcc0000000000 */
[----:B------:R-:W2:Y:S01]  /*a200*/  @P2 MUFU.LG2 R10, R11 ;  /* 0x0000000b000a2308 */ /* 0x000ea20000000c00 */
[----:B------:R-:W-:-:S07]  /*a210*/  @!P1 PRMT R4, RZ, 0x654, R4 ;  /* 0x00000654ff049816 */ /* 0x000fce0000000004 */
[----:B------:R-:W3:Y:S01]  /*a220*/  @P0 MUFU.RCP R29, R12 ;  /* 0x0000000c001d0308 */ /* 0x000ee20000001000 */
[----:B-1----:R-:W-:-:S04]  /*a230*/  @P0 FMUL.FTZ R5, R5, 0.69314718246459960938 ;  /* 0x3f31721805050820 */ /* 0x002fc80000410000 */
[----:B------:R-:W-:Y:S01]  /*a240*/  @P0 FFMA.FTZ R3, R6, R7, R5 ;  /* 0x0000000706030223 */ /* 0x000fe20000010005 */
[----:B------:R-:W-:Y:S02]  /*a250*/  PLOP3.LUT P0, PT, PT, PT, PT, 0x8, 0x0 ;  /* 0x000000000000781c */ /* 0x000fe40003f0e170 */
[----:B------:R1:W4:Y:S01]  /*a260*/  @P2 MUFU.RCP R14, R11 ;  /* 0x0000000b000e2308 */ /* 0x0003220000001000 */
        /* <DEDUP_REMOVED lines=72> */
[-C--:B----4-:R-:W-:Y:S01]  /*a6f0*/  FMUL.FTZ R13, R90, R14.reuse ;  /* 0x0000000e5a0d7220 */ /* 0x090fe20000410000 */
        /* <DEDUP_REMOVED lines=31> */
.L_x_1895:
        /* <DEDUP_REMOVED lines=8> */
[----:B------:R-:W-:Y:S01]  /*a970*/  IADD3 R87, R22, UR42, RZ ;  /* 0x0000002a16577c10 */ /* 0x000fe2000fffe0ff */
[----:B------:R-:W-:Y:S01]  /*a980*/  ULDC UR10, c[0x0][0xa88] ;  /* 0x0002a200000a7ab9 */ /* 0x000fe20000000800 */
[C---:B------:R-:W-:Y:S01]  /*a990*/  IADD3 R27, P2, R16.reuse, 0x20, RZ ;  /* 0x00000020101b7810 */ /* 0x040fe20007f5e0ff */
[----:B------:R-:W1:Y:S01]  /*a9a0*/  LDC.64 R88, c[0x0][0xb78] ;  /* 0x0002de00ff587b82 */ /* 0x000e620000000a00 */
[C---:B------:R-:W-:Y:S01]  /*a9b0*/  IADD3 R21, P5, R16.reuse, 0x60, RZ ;  /* 0x0000006010157810 */ /* 0x040fe20007fbe0ff */
[----:B------:R-:W-:Y:S01]  /*a9c0*/  VIADD R4, R87, 0x8 ;  /* 0x0000000857047836 */ /* 0x000fe20000000000 */
[C---:B------:R-:W-:Y:S01]  /*a9d0*/  LOP3.LUT R5, R16.reuse, 0x380, RZ, 0xc0, !PT ;  /* 0x0000038010057812 */ /* 0x040fe200078ec0ff */
[----:B------:R-:W-:Y:S01]  /*a9e0*/  USHF.R.S32.HI UR5, URZ, 0x1f, UR43 ;  /* 0x0000001f3f057899 */ /* 0x000fe2000801142b */
[----:B------:R-:W-:Y:S01]  /*a9f0*/  IADD3 R81, P4, R16, 0x4000, RZ ;  /* 0x0000400010517810 */ /* 0x000fe20007f9e0ff */
[----:B------:R-:W-:Y:S01]  /*aa00*/  ULDC.64 UR8, c[0x0][0xb70] ;  /* 0x0002dc0000087ab9 */ /* 0x000fe20000000a00 */
[----:B------:R-:W-:Y:S01]  /*aa10*/  LOP3.LUT R26, R27, 0x380, RZ, 0xc0, !PT ;  /* 0x000003801b1a7812 */ /* 0x000fe200078ec0ff */
[----:B------:R-:W-:Y:S01]  /*aa20*/  UIMAD UR5, UR5, UR8, URZ ;  /* 0x00000008050572a4 */ /* 0x000fe2000f8e023f */
[----:B------:R-:W-:Y:S01]  /*aa30*/  LOP3.LUT P0, RZ, R186, 0x3, RZ, 0xc0, !PT ;  /* 0x00000003baff7812 */ /* 0x000fe2000780c0ff */
[----:B------:R-:W-:Y:S01]  /*aa40*/  UIMAD.WIDE.U32 UR6, UR43, UR8, URZ ;  /* 0x000000082b0672a5 */ /* 0x000fe2000f8e003f */
[----:B------:R-:W-:Y:S01]  /*aa50*/  LOP3.LUT R20, R21, 0x380, RZ, 0xc0, !PT ;  /* 0x0000038015147812 */ /* 0x000fe200078ec0ff */
[----:B------:R-:W-:Y:S01]  /*aa60*/  UIMAD UR5, UR43, UR9, UR5 ;  /* 0x000000092b0572a4 */ /* 0x000fe2000f8e0205 */
[----:B------:R-:W-:Y:S01]  /*aa70*/  SHF.R.U64 R5, R5, 0x3, RZ ;  /* 0x0000000305057819 */ /* 0x000fe200000012ff */
[----:B------:R-:W-:Y:S01]  /*aa80*/  USHF.R.S32.HI UR8, URZ, 0x1f, UR44 ;  /* 0x0000001f3f087899 */ /* 0x000fe2000801142c */
[----:B------:R-:W-:Y:S01]  /*aa90*/  IADD3 R25, P6, R16, 0x40, RZ ;  /* 0x0000004010197810 */ /* 0x000fe20007fde0ff */
[----:B------:R-:W-:Y:S01]  /*aaa0*/  UIADD3 UR5, UR7, UR5, URZ ;  /* 0x0000000507057290 */ /* 0x000fe2000fffe03f */
[----:B------:R-:W-:-:S02]  /*aab0*/  LOP3.LUT R14, R81, 0x380, RZ, 0xc0, !PT ;  /* 0x00000380510e7812 */ /* 0x000fc400078ec0ff */
[----:B------:R-:W-:Y:S02]  /*aac0*/  SHF.R.U64 R26, R26, 0x3, RZ ;  /* 0x000000031a1a7819 */ /* 0x000fe400000012ff */
[----:B------:R-:W-:Y:S02]  /*aad0*/  ISETP.GE.OR P1, PT, R4, UR10, P0 ;  /* 0x0000000a04007c0c */ /* 0x000fe40008726670 */
[----:B------:R-:W-:Y:S02]  /*aae0*/  SHF.R.U64 R20, R20, 0x3, RZ ;  /* 0x0000000314147819 */ /* 0x000fe400000012ff */
[----:B------:R-:W-:Y:S01]  /*aaf0*/  LOP3.LUT R4, R5, R16, RZ, 0x3c, !PT ;  /* 0x0000001005047212 */ /* 0x000fe200078e3cff */
[----:B------:R-:W-:Y:S01]  /*ab00*/  IMAD.MOV.U32 R5, RZ, RZ, R17 ;  /* 0x000000ffff057224 */ /* 0x000fe200078e0011 */
[----:B------:R-:W-:Y:S02]  /*ab10*/  LOP3.LUT R24, R25, 0x380, RZ, 0xc0, !PT ;  /* 0x0000038019187812 */ /* 0x000fe400078ec0ff */
[----:B------:R-:W-:-:S02]  /*ab20*/  SHF.R.U64 R14, R14, 0x3, RZ ;  /* 0x000000030e0e7819 */ /* 0x000fc400000012ff */
[----:B------:R-:W-:Y:S01]  /*ab30*/  LOP3.LUT R26, R26, R27, RZ, 0x3c, !PT ;  /* 0x0000001b1a1a7212 */ /* 0x000fe200078e3cff */
[----:B------:R-:W-:Y:S01]  /*ab40*/  IMAD.X R27, RZ, RZ, R17, P2 ;  /* 0x000000ffff1b7224 */ /* 0x000fe200010e0611 */
[----:B------:R-:W-:Y:S02]  /*ab50*/  LOP3.LUT R20, R20, R21, RZ, 0x3c, !PT ;  /* 0x0000001514147212 */ /* 0x000fe400078e3cff */
[----:B------:R-:W-:Y:S02]  /*ab60*/  IADD3 R21, P2, R16, 0x4040, RZ ;  /* 0x0000404010157810 */ /* 0x000fe40007f5e0ff */
[----:B------:R-:W-:Y:S02]  /*ab70*/  SHF.R.U64 R24, R24, 0x3, RZ ;  /* 0x0000000318187819 */ /* 0x000fe400000012ff */
[----:B------:R-:W-:Y:S02]  /*ab80*/  LOP3.LUT R14, R14, R81, RZ, 0x3c, !PT ;  /* 0x000000510e0e7212 */ /* 0x000fe400078e3cff */
[----:B------:R-:W-:-:S02]  /*ab90*/  MOV R81, R4 ;  /* 0x0000000400517202 */ /* 0x000fc40000000f00 */
[----:B------:R-:W-:Y:S02]  /*aba0*/  F2FP.F16.F32.PACK_AB R5, R10, R13 ;  /* 0x0000000d0a05723e */ /* 0x000fe400000000ff */
[----:B------:R-:W-:Y:S02]  /*abb0*/  LOP3.LUT R10, R21, 0x380, RZ, 0xc0, !PT ;  /* 0x00000380150a7812 */ /* 0x000fe400078ec0ff */
[----:B------:R-:W-:Y:S02]  /*abc0*/  LOP3.LUT R24, R24, R25, RZ, 0x3c, !PT ;  /* 0x0000001918187212 */ /* 0x000fe400078e3cff */
[----:B------:R-:W-:Y:S02]  /*abd0*/  IADD3.X R25, RZ, R17, RZ, P6, !PT ;  /* 0x00000011ff197210 */ /* 0x000fe400037fe4ff */
[----:B------:R-:W-:Y:S02]  /*abe0*/  IADD3 R84, P6, R16, 0x4060, RZ ;  /* 0x0000406010547810 */ /* 0x000fe40007fde0ff */
[----:B------:R-:W-:-:S02]  /*abf0*/  SHF.R.U64 R10, R10, 0x3, RZ ;  /* 0x000000030a0a7819 */ /* 0x000fc400000012ff */
[----:B------:R-:W-:Y:S02]  /*ac00*/  LOP3.LUT R13, R84, 0x380, RZ, 0xc0, !PT ;  /* 0x00000380540d7812 */ /* 0x000fe400078ec0ff */
[----:B------:R-:W-:Y:S01]  /*ac10*/  LOP3.LUT R10, R10, R21, RZ, 0x3c, !PT ;  /* 0x000000150a0a7212 */ /* 0x000fe200078e3cff */
[--C-:B------:R-:W-:Y:S01]  /*ac20*/  IMAD.X R21, RZ, RZ, R17.reuse, P5 ;  /* 0x000000ffff157224 */ /* 0x100fe200028e0611 */
[----:B------:R-:W-:Y:S02]  /*ac30*/  F2FP.F16.F32.PACK_AB R4, R12, R15 ;  /* 0x0000000f0c04723e */ /* 0x000fe400000000ff */
[----:B------:R-:W-:Y:S02]  /*ac40*/  IADD3 R15, P3, R16, 0x4020, RZ ;  /* 0x00004020100f7810 */ /* 0x000fe40007f7e0ff */
[----:B------:R-:W-:Y:S02]  /*ac50*/  F2FP.F16.F32.PACK_AB R6, R6, R11 ;  /* 0x0000000b0606723e */ /* 0x000fe400000000ff */
[----:B------:R-:W-:Y:S01]  /*ac60*/  SHF.R.U64 R11, R13, 0x3, RZ ;  /* 0x000000030d0b7819 */ /* 0x000fe200000012ff */
[----:B------:R-:W-:Y:S01]  /*ac70*/  IMAD.X R13, RZ, RZ, R17, P3 ;  /* 0x000000ffff0d7224 */ /* 0x000fe200018e0611 */
[----:B------:R-:W-:-:S02]  /*ac80*/  LOP3.LUT R12, R15, 0x380, RZ, 0xc0, !PT ;  /* 0x000003800f0c7812 */ /* 0x000fc400078ec0ff */
[----:B------:R-:W-:Y:S01]  /*ac90*/  F2FP.F16.F32.PACK_AB R7, R7, R8 ;  /* 0x000000080707723e */ /* 0x000fe200000000ff */
[----:B------:R-:W-:Y:S01]  /*aca0*/  BAR.SYNC.DEFER_BLOCKING 0x1, 0x100 ;  /* 0x0044000000007b1d */ /* 0x000fe20000010000 */
[----:B------:R-:W-:Y:S01]  /*acb0*/  MOV R85, R20 ;  /* 0x0000001400557202 */ /* 0x000fe20000000f00 */
[----:B------:R-:W-:Y:S01]  /*acc0*/  IMAD.U32 R21, RZ, RZ, UR7 ;  /* 0x00000007ff157e24 */ /* 0x000fe2000f8e00ff */
[----:B------:R-:W-:Y:S01]  /*acd0*/  LOP3.LUT R8, R11, R84, RZ, 0x3c, !PT ;  /* 0x000000540b087212 */ /* 0x000fe200078e3cff */
[----:B------:R-:W-:Y:S01]  /*ace0*/  IMAD.U32 R20, RZ, RZ, UR6 ;  /* 0x00000006ff147e24 */ /* 0x000fe2000f8e00ff */
[----:B------:R-:W-:Y:S01]  /*acf0*/  IADD3.X R11, RZ, R17, RZ, P2, !PT ;  /* 0x00000011ff0b7210 */ /* 0x000fe200017fe4ff */
[----:B------:R-:W-:Y:S01]  /*ad00*/  ULDC.64 UR6, c[0x0][0xb40] ;  /* 0x0002d00000067ab9 */ /* 0x000fe20000000a00 */
[----:B------:R-:W-:Y:S02]  /*ad10*/  MOV R21, UR5 ;  /* 0x0000000500157c02 */ /* 0x000fe40008000f00 */
[----:B------:R-:W-:-:S02]  /*ad20*/  SHF.R.U64 R12, R12, 0x3, RZ ;  /* 0x000000030c0c7819 */ /* 0x000fc400000012ff */
[----:B------:R-:W-:Y:S01]  /*ad30*/  MOV R26, R26 ;  /* 0x0000001a001a7202 */ /* 0x000fe20000000f00 */
[----:B-1----:R-:W-:Y:S01]  /*ad40*/  IMAD.WIDE.U32 R20, R88, UR44, R20 ;  /* 0x0000002c58147c25 */ /* 0x002fe2000f8e0014 */
[----:B------:R-:W-:Y:S02]  /*ad50*/  LOP3.LUT R12, R12, R15, RZ, 0x3c, !PT ;  /* 0x0000000f0c0c7212 */ /* 0x000fe400078e3cff */
[----:B------:R-:W-:Y:S01]  /*ad60*/  MOV R86, R24 ;  /* 0x0000001800567202 */ /* 0x000fe20000000f00 */
[----:B------:R-:W-:Y:S01]  /*ad70*/  IMAD.X R15, RZ, RZ, R17, P4 ;  /* 0x000000ffff0f7224 */ /* 0x000fe200020e0611 */
[----:B------:R-:W-:Y:S02]  /*ad80*/  SHF.R.S32.HI R25, RZ, 0x1f, R87 ;  /* 0x0000001fff197819 */ /* 0x000fe40000011457 */
[----:B------:R-:W-:Y:S02]  /*ad90*/  IADD3 R20, P2, R87, R20, RZ ;  /* 0x0000001457147210 */ /* 0x000fe40007f5e0ff */
[----:B------:R-:W-:-:S02]  /*ada0*/  MOV R84, R14 ;  /* 0x0000000e00547202 */ /* 0x000fc40000000f00 */
[----:B------:R-:W-:Y:S01]  /*adb0*/  MOV R83, R12 ;  /* 0x0000000c00537202 */ /* 0x000fe20000000f00 */
[----:B------:R1:W-:Y:S01]  /*adc0*/  STSM.16.M88.4 [R81], R4 ;  /* 0x0000000451007844 */ /* 0x0003e20000000200 */
        /* <DEDUP_REMOVED lines=8> */
[----:B-1----:R-:W-:Y:S01]  /*ae50*/  MOV R81, R10 ;  /* 0x0000000a00517202 */ /* 0x002fe20000000f00 */
[----:B------:R-:W-:Y:S01]  /*ae60*/  IMAD R10, R88, UR8, RZ ;  /* 0x00000008580a7c24 */ /* 0x000fe2000f8e02ff */
[----:B------:R-:W-:Y:S01]  /*ae70*/  F2FP.F16.F32.PACK_AB R6, R9, R78 ;  /* 0x0000004e0906723e */ /* 0x000fe200000000ff */
[----:B------:R-:W-:Y:S01]  /*ae80*/  IMAD.X R9, RZ, RZ, R17, P6 ;  /* 0x000000ffff097224 */ /* 0x000fe200030e0611 */
[----:B------:R-:W-:Y:S01]  /*ae90*/  F2FP.F16.F32.PACK_AB R4, R79, R82 ;  /* 0x000000524f04723e */ /* 0x000fe200000000ff */
[----:B------:R-:W-:Y:S01]  /*aea0*/  IMAD R24, R89, UR44, R10 ;  /* 0x0000002c59187c24 */ /* 0x000fe2000f8e020a */
[----:B------:R-:W-:-:S02]  /*aeb0*/  F2FP.F16.F32.PACK_AB R5, R77, R80 ;  /* 0x000000504d05723e */ /* 0x000fc400000000ff */
[----:B------:R-:W-:Y:S02]  /*aec0*/  F2FP.F16.F32.PACK_AB R7, R75, R76 ;  /* 0x0000004c4b07723e */ /* 0x000fe400000000ff */
[----:B------:R-:W-:Y:S02]  /*aed0*/  MOV R75, R8 ;  /* 0x00000008004b7202 */ /* 0x000fe40000000f00 */
[----:B------:R-:W-:Y:S01]  /*aee0*/  F2FP.F16.F32.PACK_AB R8, R73, R74 ;  /* 0x0000004a4908723e */ /* 0x000fe200000000ff */
[----:B------:R1:W-:Y:S01]  /*aef0*/  STSM.16.M88.4 [R26], R4 ;  /* 0x000000041a007844 */ /* 0x0003e20000000200 */
[----:B------:R-:W-:Y:S02]  /*af00*/  F2FP.F16.F32.PACK_AB R9, R71, R72 ;  /* 0x000000484709723e */ /* 0x000fe400000000ff */
[----:B------:R-:W-:Y:S02]  /*af10*/  F2FP.F16.F32.PACK_AB R10, R69, R70 ;  /* 0x00000046450a723e */ /* 0x000fe400000000ff */
[----:B------:R-:W-:-:S02]  /*af20*/  F2FP.F16.F32.PACK_AB R11, R67, R68 ;  /* 0x00000044430b723e */ /* 0x000fc400000000ff */
[----:B------:R-:W-:Y:S02]  /*af30*/  IADD3.X R21, R25, R21, R24, P2, !PT ;  /* 0x0000001519157210 */ /* 0x000fe400017fe418 */
[----:B------:R-:W-:Y:S01]  /*af40*/  F2FP.F16.F32.PACK_AB R24, R49, R50 ;  /* 0x000000323118723e */ /* 0x000fe200000000ff */
[----:B------:R-:W-:Y:S01]  /*af50*/  STSM.16.M88.4 [R86], R8 ;  /* 0x0000000856007844 */ /* 0x000fe20000000200 */
[----:B------:R-:W-:Y:S02]  /*af60*/  F2FP.F16.F32.PACK_AB R25, R47, R48 ;  /* 0x000000302f19723e */ /* 0x000fe400000000ff */
[----:B------:R-:W-:Y:S01]  /*af70*/  F2FP.F16.F32.PACK_AB R47, R35, R36 ;  /* 0x00000024232f723e */ /* 0x000fe200000000ff */
[----:B------:R-:W-:Y:S01]  /*af80*/  STSM.16.M88.4 [R85], R12 ;  /* 0x0000000c55007844 */ /* 0x000fe20000000200 */
[----:B------:R-:W-:Y:S02]  /*af90*/  F2FP.F16.F32.PACK_AB R150, R29, R30 ;  /* 0x0000001e1d96723e */ /* 0x000fe400000000ff */
[----:B-1----:R-:W-:-:S02]  /*afa0*/  F2FP.F16.F32.PACK_AB R4, R57, R58 ;  /* 0x0000003a3904723e */ /* 0x002fc400000000ff */
        /* <DEDUP_REMOVED lines=8> */
[----:B------:R-:W-:Y:S01]  /*b030*/  STSM.16.M88.4 [R83], R24 ;  /* 0x0000001853007844 */ /* 0x000fe20000000200 */
[----:B------:R-:W-:-:S03]  /*b040*/  ISETP.GE.OR P0, PT, R87, UR10, P0 ;  /* 0x0000000a57007c0c */ /* 0x000fc60008706670 */
        /* <DEDUP_REMOVED lines=10> */
[----:B------:R-:W1:Y:S03]  /*b0f0*/  SHFL.IDX PT, R6, R188, RZ, 0x1f ;  /* 0x00001fffbc067589 */ /* 0x000e6600000e0000 */
[----:B------:R-:W-:-:S05]  /*b100*/  LEA.HI.X R5, R20, UR7, R21, 0x2, P2 ;  /* 0x0000000714057c11 */ /* 0x000fca00090f1415 */
        /* <DEDUP_REMOVED lines=24> */
.L_x_1929:
[----:B------:R-:W-:Y:S05]  /*b290*/  BSYNC B0 ;  /* 0x0000000000007941 */ /* 0x000fea0003800000 */
.L_x_1928:
[----:B------:R-:W-:Y:S05]  /*b2a0*/  BRA `(.L_x_1927) ;  /* 0x00000008001c7947 */ /* 0x000fea0003800000 */
.L_x_1926:
        /* <DEDUP_REMOVED lines=28> */
[----:B------:R-:W-:Y:S02]  /*b470*/  LEA.HI.X R7, R4, UR9, R3, 0x2, P0 ;  /* 0x0000000904077c11 */ /* 0x000fe400080f1403 */
[----:B------:R-:W-:-:S05]  /*b480*/  MOV R3, 0xff800000 ;  /* 0xff80000000037802 */ /* 0x000fca0000000f00 */
[----:B------:R4:W-:Y:S02]  /*b490*/  STG.E desc[UR52][R6.64], R3 ;  /* 0x0000000306007986 */ /* 0x0009e4000c101934 */
.L_x_1931:
[----:B------:R-:W-:Y:S05]  /*b4a0*/  BSYNC B0 ;  /* 0x0000000000007941 */ /* 0x000fea0003800000 */
.L_x_1930:
[----:B------:R-:W-:Y:S01]  /*b4b0*/  ULDC UR5, c[0x0][0xa88] ;  /* 0x0002a20000057ab9 */ /* 0x000fe20000000800 */
[C---:B--2---:R-:W-:Y:S01]  /*b4c0*/  IMAD R0, R8.reuse, UR6, RZ ;  /* 0x0000000608007c24 */ /* 0x044fe2000f8e02ff */
[----:B------:R-:W-:Y:S01]  /*b4d0*/  UIADD3 UR42, -UR42, UR5, URZ ;  /* 0x000000052a2a7290 */ /* 0x000fe2000fffe13f */
[----:B------:R-:W-:Y:S01]  /*b4e0*/  IMAD.WIDE.U32 R4, R8, UR43, R18 ;  /* 0x0000002b08047c25 */ /* 0x000fe2000f8e0012 */
[----:B------:R-:W-:Y:S01]  /*b4f0*/  ULOP3.LUT UR47, URZ, UR47, URZ, 0x33, !UPT ;  /* 0x0000002f3f2f7292 */ /* 0x000fe2000f8e333f */
[----:B------:R-:W-:Y:S01]  /*b500*/  SHF.R.S32.HI R185, RZ, 0x1f, R184 ;  /* 0x0000001fffb97819 */ /* 0x000fe200000114b8 */
[----:B------:R-:W-:Y:S01]  /*b510*/  BSSY B0, `(.L_x_1932) ;  /* 0x0000021000007945 */ /* 0x000fe20003800000 */
[----:B----4-:R-:W-:Y:S01]  /*b520*/  IMAD R3, R9, UR43, R0 ;  /* 0x0000002b09037c24 */ /* 0x010fe2000f8e0200 */
[C---:B------:R-:W-:Y:S01]  /*b530*/  ISETP.GE.AND P2, PT, R184.reuse, UR42, PT ;  /* 0x0000002ab8007c0c */ /* 0x040fe2000bf46270 */
[C---:B------:R-:W-:Y:S02]  /*b540*/  VIADD R0, R184.reuse, 0x40 ;  /* 0x00000040b8007836 */ /* 0x040fe40000000000 */
[----:B------:R-:W-:Y:S01]  /*b550*/  VIADD R6, R184, 0x20 ;  /* 0x00000020b8067836 */ /* 0x000fe20000000000 */
[----:B------:R-:W-:Y:S01]  /*b560*/  IADD3 R5, R5, R3, RZ ;  /* 0x0000000305057210 */ /* 0x000fe20007ffe0ff */
[----:B-1----:R-:W-:Y:S01]  /*b570*/  VIADD R7, R14, UR47 ;  /* 0x0000002f0e077c36 */ /* 0x002fe20008000000 */
[----:B------:R-:W-:Y:S01]  /*b580*/  ISETP.GE.AND P0, PT, R0, UR42, PT ;  /* 0x0000002a00007c0c */ /* 0x000fe2000bf06270 */
[----:B---3--:R-:W-:Y:S01]  /*b590*/  IMAD R0, R10, UR7, RZ ;  /* 0x000000070a007c24 */ /* 0x008fe2000f8e02ff */
[----:B------:R-:W-:Y:S01]  /*b5a0*/  ISETP.GE.AND P4, PT, R6, UR42, PT ;  /* 0x0000002a06007c0c */ /* 0x000fe2000bf86270 */
[----:B------:R-:W-:-:S02]  /*b5b0*/  VIADD R6, R184, 0x60 ;  /* 0x00000060b8067836 */ /* 0x000fc40000000000 */
[----:B------:R-:W-:Y:S02]  /*b5c0*/  IMAD R3, R11, UR44, R0 ;  /* 0x0000002c0b037c24 */ /* 0x000fe4000f8e0200 */
[----:B------:R-:W-:Y:S01]  /*b5d0*/  IMAD.WIDE.U32 R8, R10, UR44, R4 ;  /* 0x0000002c0a087c25 */ /* 0x000fe2000f8e0004 */
[----:B------:R-:W-:-:S03]  /*b5e0*/  ISETP.GE.AND P1, PT, R6, UR42, PT ;  /* 0x0000002a06007c0c */ /* 0x000fc6000bf26270 */
[----:B------:R-:W-:-:S04]  /*b5f0*/  IMAD.WIDE R6, R7, 0x80, R184 ;  /* 0x0000008007067825 */ /* 0x000fc800078e02b8 */
[----:B------:R-:W-:Y:S01]  /*b600*/  IMAD.IADD R11, R9, 0x1, R3 ;  /* 0x00000001090b7824 */ /* 0x000fe200078e0203 */
[----:B------:R-:W-:Y:S06]  /*b610*/  @P2 BRA `(.L_x_1933) ;  /* 0x0000000000402947 */ /* 0x000fec0003800000 */
[----:B------:R-:W-:Y:S01]  /*b620*/  ULDC.64 UR6, c[0x0][0xad8] ;  /* 0x0002b60000067ab9 */ /* 0x000fe20000000a00 */
[----:B------:R-:W-:Y:S01]  /*b630*/  MOV R4, R8 ;  /* 0x0000000800047202 */ /* 0x000fe20000000f00 */
[----:B------:R-:W-:Y:S01]  /*b640*/  IMAD R3, R7, UR6, RZ ;  /* 0x0000000607037c24 */ /* 0x000fe2000f8e02ff */
[----:B------:R-:W-:Y:S01]  /*b650*/  ULDC UR5, c[0x0][0xa8c] ;  /* 0x0002a30000057ab9 */ /* 0x000fe20000000800 */
[C---:B------:R-:W-:Y:S01]  /*b660*/  VIADD R0, R18.reuse, 0x40 ;  /* 0x0000004012007836 */ /* 0x040fe20000000000 */
[----:B------:R-:W-:Y:S01]  /*b670*/  ISETP.GE.AND P2, PT, R18, UR5, PT ;  /* 0x0000000512007c0c */ /* 0x000fe2000bf46270 */
[----:B------:R-:W-:Y:S02]  /*b680*/  IMAD.MOV.U32 R5, RZ, RZ, R11 ;  /* 0x000000ffff057224 */ /* 0x000fe400078e000b */
[----:B------:R-:W-:Y:S01]  /*b690*/  IMAD R3, R6, UR7, R3 ;  /* 0x0000000706037c24 */ /* 0x000fe2000f8e0203 */
        /* <DEDUP_REMOVED lines=8> */
.L_x_1933:
[----:B------:R-:W-:Y:S05]  /*b720*/  BSYNC B0 ;  /* 0x0000000000007941 */ /* 0x000fea0003800000 */
.L_x_1932:
[----:B------:R-:W-:Y:S04]  /*b730*/  BSSY B0, `(.L_x_1934) ;  /* 0x0000014000007945 */ /* 0x000fe80003800000 */
[----:B------:R-:W-:Y:S05]  /*b740*/  @P4 BRA `(.L_x_1935) ;  /* 0x0000000000484947 */ /* 0x000fea0003800000 */
[----:B------:R-:W-:Y:S01]  /*b750*/  IADD3 R3, P2, R6, 0x20, RZ ;  /* 0x0000002006037810 */ /* 0x000fe20007f5e0ff */
[----:B------:R-:W-:Y:S01]  /*b760*/  ULDC.64 UR6, c[0x0][0xad8] ;  /* 0x0002b60000067ab9 */ /* 0x000fe20000000a00 */
[----:B------:R-:W-:Y:S01]  /*b770*/  IMAD.MOV.U32 R4, RZ, RZ, R8 ;  /* 0x000000ffff047224 */ /* 0x000fe200078e0008 */
[C---:B------:R-:W-:Y:S01]  /*b780*/  IADD3 R10, R18.reuse, 0x40, RZ ;  /* 0x00000040120a7810 */ /* 0x040fe20007ffe0ff */
        /* <DEDUP_REMOVED lines=9> */
[----:B-1----:R-:W-:Y:S01]  /*b820*/  LEA R12, P2, R4, UR6, 0x1 ;  /* 0x00000006040c7c11 */ /* 0x002fe2000f8408ff */
[----:B------:R-:W-:-:S05]  /*b830*/  IMAD.IADD R3, R5, 0x1, R3 ;  /* 0x0000000105037824 */ /* 0x000fca00078e0203 */
[----:B------:R-:W-:-:S05]  /*b840*/  LEA.HI.X R13, R4, UR7, R3, 0x1, P2 ;  /* 0x00000007040d7c11 */ /* 0x000fca00090f0c03 */
[----:B------:R2:W-:Y:S04]  /*b850*/  @!P3 STG.E.128 desc[UR52][R12.64], RZ ;  /* 0x000000ff0c00b986 */ /* 0x0005e8000c101d34 */
[----:B------:R2:W-:Y:S02]  /*b860*/  @!P4 STG.E.128 desc[UR52][R12.64+0x80], RZ ;  /* 0x000080ff0c00c986 */ /* 0x0005e4000c101d34 */
.L_x_1935:
[----:B------:R-:W-:Y:S05]  /*b870*/  BSYNC B0 ;  /* 0x0000000000007941 */ /* 0x000fea0003800000 */
.L_x_1934:
        /* <DEDUP_REMOVED lines=8> */
[C---:B------:R-:W-:Y:S01]  /*b900*/  ISETP.GE.AND P2, PT, R18.reuse, UR5, PT ;  /* 0x0000000512007c0c */ /* 0x040fe2000bf46270 */
[----:B------:R-:W-:Y:S02]  /*b910*/  VIADD R10, R18, 0x40 ;  /* 0x00000040120a7836 */ /* 0x000fe40000000000 */
[----:B------:R-:W-:Y:S02]  /*b920*/  IMAD R0, R0, UR6, RZ ;  /* 0x0000000600007c24 */ /* 0x000fe4000f8e02ff */
[----:B------:R-:W-:Y:S01]  /*b930*/  IMAD.WIDE.U32 R4, R3, UR6, R4 ;  /* 0x0000000603047c25 */ /* 0x000fe2000f8e0004 */
[----:B------:R-:W-:-:S03]  /*b940*/  ISETP.GE.AND P3, PT, R10, UR5, PT ;  /* 0x000000050a007c0c */ /* 0x000fc6000bf66270 */
[----:B------:R-:W-:Y:S01]  /*b950*/  IMAD R3, R3, UR7, R0 ;  /* 0x0000000703037c24 */ /* 0x000fe2000f8e0200 */
[----:B------:R-:W-:Y:S02]  /*b960*/  ULDC.64 UR6, c[0x0][0xa80] ;  /* 0x0002a00000067ab9 */ /* 0x000fe40000000a00 */
[----:B-12---:R-:W-:Y:S02]  /*b970*/  LEA R12, P0, R4, UR6, 0x1 ;  /* 0x00000006040c7c11 */ /* 0x006fe4000f8008ff */
[----:B------:R-:W-:-:S04]  /*b980*/  IADD3 R3, R5, R3, RZ ;  /* 0x0000000305037210 */ /* 0x000fc80007ffe0ff */
[----:B------:R-:W-:-:S05]  /*b990*/  LEA.HI.X R13, R4, UR7, R3, 0x1, P0 ;  /* 0x00000007040d7c11 */ /* 0x000fca00080f0c03 */
[----:B------:R3:W-:Y:S04]  /*b9a0*/  @!P2 STG.E.128 desc[UR52][R12.64], RZ ;  /* 0x000000ff0c00a986 */ /* 0x0007e8000c101d34 */
[----:B------:R3:W-:Y:S02]  /*b9b0*/  @!P3 STG.E.128 desc[UR52][R12.64+0x80], RZ ;  /* 0x000080ff0c00b986 */ /* 0x0007e4000c101d34 */
.L_x_1937:
[----:B------:R-:W-:Y:S05]  /*b9c0*/  BSYNC B0 ;  /* 0x0000000000007941 */ /* 0x000fea0003800000 */
.L_x_1936:
        /* <DEDUP_REMOVED lines=20> */
.L_x_1938:
[----:B------:R-:W-:Y:S05]  /*bb10*/  BSYNC B0 ;  /* 0x0000000000007941 */ /* 0x000fea0003800000 */
.L_x_1927:
[----:B------:R-:W5:Y:S02]  /*bb20*/  LDC R0, c[0x0][0xda8] ;  /* 0x00036a00ff007b82 */ /* 0x000f640000000800 */
[----:B-----5:R-:W-:-:S13]  /*bb30*/  ISETP.LE.AND P0, PT, R0, UR4, PT ;  /* 0x0000000400007c0c */ /* 0x020fda000bf03270 */
[----:B------:R-:W-:Y:S05]  /*bb40*/  @!P0 BRA `(.L_x_1939) ;  /* 0xffffff50009c8947 */ /* 0x000fea000383ffff */
[----:B------:R-:W-:Y:S05]  /*bb50*/  EXIT ;  /* 0x000000000000794d */ /* 0x000fea0003800000 */
.L_x_1891:
        /* <DEDUP_REMOVED lines=8> */
[----:B------:R-:W-:Y:S02]  /*bbe0*/  IMAD.MOV.U32 R17, RZ, RZ, 0x1 ;  /* 0x00000001ff117424 */ /* 0x000fe400078e00ff */
[----:B------:R-:W-:-:S04]  /*bbf0*/  IMAD.MOV.U32 R16, RZ, RZ, RZ ;  /* 0x000000ffff107224 */ /* 0x000fc800078e00ff */
[----:B------:R-:W1:Y:S02]  /*bc00*/  LDC R0, c[0x0][0xda8] ;  /* 0x00036a00ff007b82 */ /* 0x000e640000000800 */
[----:B-1----:R-:W-:-:S13]  /*bc10*/  ISETP.LE.AND P0, PT, R0, UR4, PT ;  /* 0x0000000400007c0c */ /* 0x002fda000bf03270 */
[----:B------:R-:W-:Y:S05]  /*bc20*/  @P0 BRA `(.L_x_1940) ;  /* 0x00000028004c0947 */ /* 0x000fea0003800000 */
[----:B------:R-:W1:Y:S01]  /*bc30*/  S2R R2, SR_TID.X ;  /* 0x0000000000027919 */ /* 0x000e620000002100 */
[----:B------:R-:W-:Y:S01]  /*bc40*/  MOV R18, UR4 ;  /* 0x0000000400127c02 */ /* 0x000fe20008000f00 */
[----:B------:R-:W-:Y:S01]  /*bc50*/  IMAD.MOV.U32 R16, RZ, RZ, RZ ;  /* 0x000000ffff107224 */ /* 0x000fe200078e00ff */
[----:B------:R-:W-:Y:S01]  /*bc60*/  ULDC UR48, c[0x0][0xc] ;  /* 0x0000030000307ab9 */ /* 0x000fe20000000800 */
[----:B------:R-:W-:Y:S01]  /*bc70*/  IMAD.MOV.U32 R17, RZ, RZ, 0x1 ;  /* 0x00000001ff117424 */ /* 0x000fe200078e00ff */
[----:B------:R-:W-:Y:S01]  /*bc80*/  ULDC.64 UR44, c[0x0][0x198] ;  /* 0x00006600002c7ab9 */ /* 0x000fe20000000a00 */
[----:B------:R-:W-:Y:S01]  /*bc90*/  UMOV UR47, URZ ;  /* 0x0000003f002f7c82 */ /* 0x000fe20008000000 */
[----:B-1----:R-:W-:-:S07]  /*bca0*/  LOP3.LUT R19, R2, 0x1f, RZ, 0xc0, !PT ;  /* 0x0000001f02137812 */ /* 0x002fce00078ec0ff */
.L_x_1988:
        /* <DEDUP_REMOVED lines=21> */
.L_x_1941:
[----:B------:R-:W-:Y:S01]  /*be00*/  ULDC UR9, c[0x0][0xdc4] ;  /* 0x0003710000097ab9 */ /* 0x000fe20000000800 */
[----:B------:R-:W-:Y:S01]  /*be10*/  UMOV UR7, UR8 ;  /* 0x0000000800077c82 */ /* 0x000fe20008000000 */
[----:B------:R-:W-:-:S11]  /*be20*/  UISETP.NE.AND UP0, UPT, UR9, 0x1, UPT ;  /* 0x000000010900788c */ /* 0x000fd6000bf05270 */
[----:B------:R-:W-:Y:S02]  /*be30*/  @UP0 ULDC.64 UR10, c[0x0][0xdc8] ;  /* 0x00037200000a0ab9 */ /* 0x000fe40000000a00 */
[----:B------:R-:W-:-:S04]  /*be40*/  UIMAD.WIDE.U32 UR4, UR8, UR10, URZ ;  /* 0x0000000a080472a5 */ /* 0x000fc8000f8e003f */
[----:B------:R-:W-:-:S04]  /*be50*/  @UP0 USHF.R.U32.HI UR7, URZ, UR11, UR5 ;  /* 0x0000000b3f070299 */ /* 0x000fc80008011605 */
[----:B------:R-:W-:-:S12]  /*be60*/  UIMAD UR4, UR7, UR9, URZ ;  /* 0x00000009070472a4 */ /* 0x000fd8000f8e023f */
.L_x_1942:
[----:B------:R-:W-:Y:S01]  /*be70*/  ULOP3.LUT UR5, URZ, UR7, URZ, 0x33, !UPT ;  /* 0x000000073f057292 */ /* 0x000fe2000f8e333f */
[----:B------:R-:W-:Y:S01]  /*be80*/  BSSY B6, `(.L_x_1943) ;  /* 0x000025e000067945 */ /* 0x000fe20003800000 */
[----:B------:R-:W-:Y:S01]  /*be90*/  ULDC.64 UR10, c[0x0][0x3f8] ;  /* 0x0000fe00000a7ab9 */ /* 0x000fe20000000a00 */
[----:B------:R-:W-:Y:S01]  /*bea0*/  ULDC UR7, c[0x0][0xdac] ;  /* 0x00036b0000077ab9 */ /* 0x000fe20000000800 */
[----:B------:R-:W-:Y:S02]  /*beb0*/  UISETP.NE.U32.AND UP0, UPT, UR10, URZ, UPT ;  /* 0x0000003f0a00728c */ /* 0x000fe4000bf05070 */
[----:B------:R-:W-:Y:S02]  /*bec0*/  UIADD3 UR5, UR5, UR7, URZ ;  /* 0x0000000705057290 */ /* 0x000fe4000fffe03f */
[----:B------:R-:W-:Y:S02]  /*bed0*/  UISETP.NE.AND.EX UP0, UPT, UR11, URZ, UPT, UP0 ;  /* 0x0000003f0b00728c */ /* 0x000fe4000bf05300 */
[----:B------:R-:W-:Y:S01]  /*bee0*/  USHF.L.U32 UR41, UR5, 0x7, URZ ;  /* 0x0000000705297899 */ /* 0x000fe2000800063f */
[----:B------:R-:W-:Y:S01]  /*bef0*/  ULDC UR7, c[0x0][0x404] ;  /* 0x0001010000077ab9 */ /* 0x000fe20000000800 */
[----:B------:R-:W-:Y:S01]  /*bf00*/  ULDC UR10, c[0x0][0x288] ;  /* 0x0000a200000a7ab9 */ /* 0x000fe20000000800 */
[----:B------:R-:W-:-:S02]  /*bf10*/  USEL UR7, UR7, 0x1, UP0 ;  /* 0x0000000107077887 */ /* 0x000fc40008000000 */
[----:B------:R-:W-:Y:S01]  /*bf20*/  UIADD3 UR5, UR41, 0xff, -UR10 ;  /* 0x000000ff29057890 */ /* 0x000fe2000fffe80a */
[----:B------:R-:W-:Y:S02]  /*bf30*/  ULDC UR9, c[0x0][0xdb8] ;  /* 0x00036e0000097ab9 */ /* 0x000fe40000000800 */
[----:B------:R-:W-:Y:S01]  /*bf40*/  ULDC UR10, c[0x0][0x2e0] ;  /* 0x0000b800000a7ab9 */ /* 0x000fe20000000800 */
[----:B------:R-:W-:Y:S02]  /*bf50*/  UISETP.NE.AND UP1, UPT, UR9, 0x1, UPT ;  /* 0x000000010900788c */ /* 0x000fe4000bf25270 */
[----:B------:R-:W-:Y:S02]  /*bf60*/  UIMAD UR11, UR7, UR10, 0x7f ;  /* 0x0000007f070b74a4 */ /* 0x000fe4000f8e020a */
[----:B------:R-:W-:Y:S02]  /*bf70*/  UIMAD UR5, UR7, UR10, UR5 ;  /* 0x0000000a070572a4 */ /* 0x000fe4000f8e0205 */
[----:B------:R-:W-:-:S02]  /*bf80*/  USHF.R.S32.HI UR10, URZ, 0x1f, UR11 ;  /* 0x0000001f3f0a7899 */ /* 0x000fc4000801140b */
[----:B------:R-:W-:Y:S02]  /*bf90*/  USHF.R.S32.HI UR7, URZ, 0x1f, UR5 ;  /* 0x0000001f3f077899 */ /* 0x000fe40008011405 */
[----:B------:R-:W-:Y:S02]  /*bfa0*/  ULEA.HI UR10, UR10, UR11, URZ, 0x7 ;  /* 0x0000000b0a0a7291 */ /* 0x000fe4000f8f383f */
[----:B------:R-:W-:Y:S02]  /*bfb0*/  ULEA.HI UR7, UR7, UR5, URZ, 0x7 ;  /* 0x0000000507077291 */ /* 0x000fe4000f8f383f */
[----:B------:R-:W-:Y:S02]  /*bfc0*/  USHF.R.S32.HI UR10, URZ, 0x7, UR10 ;  /* 0x000000073f0a7899 */ /* 0x000fe4000801140a */
[----:B------:R-:W-:Y:S02]  /*bfd0*/  USHF.R.S32.HI UR7, URZ, 0x7, UR7 ;  /* 0x000000073f077899 */ /* 0x000fe40008011407 */
[----:B------:R-:W-:-:S02]  /*bfe0*/  UIADD3 UR4, UR8, -UR4, URZ ;  /* 0x8000000408047290 */ /* 0x000fc4000fffe03f */
[----:B------:R-:W-:Y:S01]  /*bff0*/  UISETP.LT.AND UP0, UPT, UR10, UR7, UPT ;  /* 0x000000070a00728c */ /* 0x000fe2000bf01270 */
[----:B------:R-:W-:-:S03]  /*c000*/  ULDC UR8, c[0x0][0xdc4] ;  /* 0x0003710000087ab9 */ /* 0x000fc60000000800 */
[----:B------:R-:W-:Y:S02]  /*c010*/  USEL UR39, UR10, UR7, UP0 ;  /* 0x000000070a277287 */ /* 0x000fe40008000000 */
[----:B------:R-:W-:-:S03]  /*c020*/  UIMAD UR6, UR6, UR8, UR4 ;  /* 0x00000008060672a4 */ /* 0x000fc6000f8e0204 */
[----:B------:R-:W-:Y:S01]  /*c030*/  @UP1 ULDC UR4, c[0x0][0xdbc] ;  /* 0x00036f0000041ab9 */ /* 0x000fe20000000800 */
[----:B------:R-:W-:Y:S01]  /*c040*/  ISETP.LT.AND P0, PT, RZ, UR39, PT ;  /* 0x00000027ff007c0c */ /* 0x000fe2000bf01270 */
[----:B------:R-:W-:Y:S01]  /*c050*/  UIMAD.WIDE.U32 UR4, UR6, UR4, URZ ;  /* 0x00000004060472a5 */ /* 0x000fe2000f8e003f */
[----:B------:R-:W-:Y:S01]  /*c060*/  @UP1 ULDC UR8, c[0x0][0xdc0] ;  /* 0x0003700000081ab9 */ /* 0x000fe20000000800 */
[----:B------:R-:W-:Y:S02]  /*c070*/  UMOV UR43, UR6 ;  /* 0x00000006002b7c82 */ /* 0x000fe40008000000 */
[----:B------:R-:W-:-:S04]  /*c080*/  @UP1 USHF.R.U32.HI UR43, URZ, UR8, UR5 ;  /* 0x000000083f2b1299 */ /* 0x000fc80008011605 */
[----:B------:R-:W-:-:S04]  /*c090*/  UIADD3 UR42, -UR43, URZ, URZ ;  /* 0x0000003f2b2a7290 */ /* 0x000fc8000fffe13f */
[----:B------:R-:W-:Y:S01]  /*c0a0*/  UIMAD UR42, UR9, UR42, UR6 ;  /* 0x0000002a092a72a4 */ /* 0x000fe2000f8e0206 */
[----:B------:R-:W-:Y:S11]  /*c0b0*/  @P0 BRA `(.L_x_1944) ;  /* 0x0000000000400947 */ /* 0x000ff60003800000 */
[----:B------:R-:W-:Y:S01]  /*c0c0*/  ISETP.NE.AND P0, PT, R19, RZ, PT ;  /* 0x000000ff1300720c */ /* 0x000fe20003f05270 */
[----:B------:R-:W-:-:S12]  /*c0d0*/  IMAD.MOV.U32 R13, RZ, RZ, R18 ;  /* 0x000000ffff0d7224 */ /* 0x000fd800078e0012 */
        /* <DEDUP_REMOVED lines=14> */
.L_x_1944:
        /* <DEDUP_REMOVED lines=11> */
[----:B------:R-:W-:Y:S01]  /*c270*/  MOV R4, UR6 ;  /* 0x0000000600047c02 */ /* 0x000fe20008000f00 */
[----:B------:R-:W-:Y:S01]  /*c280*/  IMAD.U32 R5, RZ, RZ, UR7 ;  /* 0x00000007ff057e24 */ /* 0x000fe2000f8e00ff */
        /* <DEDUP_REMOVED lines=10> */
.L_x_1946:
        /* <DEDUP_REMOVED lines=19> */
[----:B--2---:R-:W-:Y:S05]  /*c460*/  CALL.ABS.NOINC R2 ;  /* 0x0000000002007343 */ /* 0x004fea0003c00000 */
.L_x_1948:
        /* <DEDUP_REMOVED lines=8> */
[----:B------:R-:W-:Y:S01]  /*c4f0*/  MOV R8, 0x70 ;  /* 0x0000007000087802 */ /* 0x000fe20000000f00 */
[----:B------:R-:W-:Y:S02]  /*c500*/  IMAD.U32 R7, RZ, RZ, UR9 ;  /* 0x00000009ff077e24 */ /* 0x000fe4000f8e00ff */
[----:B------:R-:W-:-:S02]  /*c510*/  IMAD.U32 R10, RZ, RZ, UR4 ;  /* 0x00000004ff0a7e24 */ /* 0x000fc4000f8e00ff */
[----:B------:R-:W-:Y:S02]  /*c520*/  IMAD.U32 R11, RZ, RZ, UR5 ;  /* 0x00000005ff0b7e24 */ /* 0x000fe4000f8e00ff */
[----:B------:R-:W-:Y:S02]  /*c530*/  IMAD.MOV.U32 R12, RZ, RZ, 0x1 ;  /* 0x00000001ff0c7424 */ /* 0x000fe400078e00ff */
[----:B------:R-:W-:-:S07]  /*c540*/  IMAD.MOV.U32 R13, RZ, RZ, RZ ;  /* 0x000000ffff0d7224 */ /* 0x000fce00078e00ff */
[----:B------:R-:W-:-:S07]  /*c550*/  LEPC R20, `(.L_x_1947) ;  /* 0x000000001014794e */ /* 0x000fce0000000000 */
[----:B-1----:R-:W-:Y:S05]  /*c560*/  CALL.ABS.NOINC R2 ;  /* 0x0000000002007343 */ /* 0x002fea0003c00000 */
.L_x_1947:
[----:B------:R-:W-:Y:S01]  /*c570*/  ULDC.64 UR4, c[0x0][0x9f8] ;  /* 0x00027e0000047ab9 */ /* 0x000fe20000000a00 */
[----:B------:R-:W-:Y:S01]  /*c580*/  IMAD.U32 R5, RZ, RZ, UR43 ;  /* 0x0000002bff057e24 */ /* 0x000fe2000f8e00ff */
[----:B------:R-:W-:Y:S01]  /*c590*/  ISETP.NE.U32.AND P0, PT, RZ, UR4, PT ;  /* 0x00000004ff007c0c */ /* 0x000fe2000bf05070 */
[----:B------:R-:W1:Y:S01]  /*c5a0*/  LDC R4, c[0x0][0x428] ;  /* 0x00010a00ff047b82 */ /* 0x000e620000000800 */
[----:B------:R-:W-:Y:S02]  /*c5b0*/  MOV R0, UR43 ;  /* 0x0000002b00007c02 */ /* 0x000fe40008000f00 */
[----:B------:R-:W-:-:S13]  /*c5c0*/  ISETP.NE.AND.EX P0, PT, RZ, UR5, PT, P0 ;  /* 0x00000005ff007c0c */ /* 0x000fda000bf05300 */
[----:B------:R-:W2:Y:S02]  /*c5d0*/  @P0 LDC.64 R2, c[0x0][0x9f8] ;  /* 0x00027e00ff020b82 */ /* 0x000ea40000000a00 */
[----:B--2---:R-:W-:-:S05]  /*c5e0*/  @P0 IMAD.WIDE R2, R5, 0x4, R2 ;  /* 0x0000000405020825 */ /* 0x004fca00078e0202 */
[----:B------:R2:W3:Y:S01]  /*c5f0*/  @P0 LDG.E R0, desc[UR52][R2.64] ;  /* 0x0000003402000981 */ /* 0x0004e2000c1e1900 */
[----:B-1----:R-:W-:Y:S01]  /*c600*/  ISETP.NE.AND P0, PT, R4, 0x1, PT ;  /* 0x000000010400780c */ /* 0x002fe20003f05270 */
[----:B------:R-:W-:Y:S01]  /*c610*/  IMAD.U32 R4, RZ, RZ, UR42 ;  /* 0x0000002aff047e24 */ /* 0x000fe2000f8e00ff */
[----:B------:R-:W-:Y:S01]  /*c620*/  ISETP.NE.AND P1, PT, R19, RZ, PT ;  /* 0x000000ff1300720c */ /* 0x000fe20003f25270 */
[----:B------:R-:W-:Y:S01]  /*c630*/  UMOV UR40, URZ ;  /* 0x0000003f00287c82 */ /* 0x000fe20008000000 */
[----:B------:R-:W-:Y:S01]  /*c640*/  UMOV UR8, 0x40 ;  /* 0x0000004000087882 */ /* 0x000fe20000000000 */
[----:B------:R-:W-:Y:S01]  /*c650*/  UMOV UR9, UR41 ;  /* 0x0000002900097c82 */ /* 0x000fe20008000000 */
[----:B------:R-:W-:Y:S01]  /*c660*/  UMOV UR10, UR42 ;  /* 0x0000002a000a7c82 */ /* 0x000fe20008000000 */
[----:B------:R-:W-:Y:S01]  /*c670*/  UMOV UR11, UR43 ;  /* 0x0000002b000b7c82 */ /* 0x000fe20008000000 */
[----:B------:R-:W-:Y:S01]  /*c680*/  UMOV UR6, 0xffffffff ;  /* 0xffffffff00067882 */ /* 0x000fe20000000000 */
[----:B--2---:R-:W1:Y:S06]  /*c690*/  LDC.64 R2, c[0x0][0x3f8] ;  /* 0x0000fe00ff027b82 */ /* 0x004e6c0000000a00 */
[----:B------:R-:W-:-:S02]  /*c6a0*/  VOTEU.ALL UP1, P1 ;  /* 0x00000000003f7886 */ /* 0x000fc40000820000 */
[----:B------:R-:W2:Y:S03]  /*c6b0*/  @P0 LDC R5, c[0x0][0x42c] ;  /* 0x00010b00ff050b82 */ /* 0x000ea60000000800 */
[----:B------:R-:W-:-:S04]  /*c6c0*/  @!UP1 UIADD3 UR4, UP0, UR44, 0x270, URZ ;  /* 0x000002702c049890 */ /* 0x000fc8000ff1e03f */
[----:B------:R-:W-:Y:S01]  /*c6d0*/  @!UP1 UIADD3.X UR5, URZ, UR45, URZ, UP0, !UPT ;  /* 0x0000002d3f059290 */ /* 0x000fe200087fe43f */
[----:B------:R-:W4:Y:S08]  /*c6e0*/  @P0 LDC R6, c[0x0][0x430] ;  /* 0x00010c00ff060b82 */ /* 0x000f300000000800 */
[----:B------:R1:W-:Y:S01]  /*c6f0*/  @!UP1 UTMAPF.L2.4D [UR40], [UR4] ;  /* 0x00000028040095b8 */ /* 0x0003e20008018000 */
[----:B--2---:R-:W-:Y:S01]  /*c700*/  @P0 IMAD.HI.U32 R5, R5, UR42, RZ ;  /* 0x0000002a05050c27 */ /* 0x004fe2000f8e00ff */
[----:B------:R2:W-:Y:S04]  /*c710*/  @!UP1 UTMAPF.L2.4D [UR8], [UR4] ;  /* 0x00000008040095b8 */ /* 0x0005e80008018000 */
[----:B----4-:R-:W-:Y:S01]  /*c720*/  @P0 SHF.R.U32.HI R4, RZ, R6, R5 ;  /* 0x00000006ff040219 */ /* 0x010fe20000011605 */
[----:B------:R-:W-:Y:S01]  /*c730*/  IMAD.U32 R5, RZ, RZ, UR39 ;  /* 0x00000027ff057e24 */ /* 0x000fe2000f8e00ff */
[----:B-1----:R-:W-:-:S03]  /*c740*/  ISETP.NE.U32.AND P0, PT, R2, RZ, PT ;  /* 0x000000ff0200720c */ /* 0x002fc60003f05070 */
[----:B------:R-:W-:Y:S01]  /*c750*/  VIADD R5, R5, 0xffffffff ;  /* 0xffffffff05057836 */ /* 0x000fe20000000000 */
[----:B------:R-:W-:-:S04]  /*c760*/  ISETP.NE.AND.EX P0, PT, R3, RZ, PT, P0 ;  /* 0x000000ff0300720c */ /* 0x000fc80003f05300 */
[----:B---3--:R-:W-:Y:S01]  /*c770*/  SEL R6, R0, RZ, !P0 ;  /* 0x000000ff00067207 */ /* 0x008fe20004000000 */
[----:B--2---:R-:W-:Y:S08]  /*c780*/  BRA.DIV UR6, `(.L_x_1949) ;  /* 0x0000002206e87947 */ /* 0x004ff0000b800000 */
.L_x_2000:
[----:B------:R-:W-:Y:S01]  /*c790*/  UMOV UR4, 0xffffffff ;  /* 0xffffffff00047882 */ /* 0x000fe20000000000 */
[----:B------:R-:W-:Y:S02]  /*c7a0*/  SHF.R.S32.HI R12, RZ, 0x1f, R0 ;  /* 0x0000001fff0c7819 */ /* 0x000fe40000011400 */
[----:B------:R-:W-:Y:S05]  /*c7b0*/  BRA.DIV UR4, `(.L_x_1950) ;  /* 0x0000002604087947 */ /* 0x000fea000b800000 */
[----:B------:R-:W-:-:S13]  /*c7c0*/  ELECT P6, URZ, PT ;  /* 0x00000000003f782f */ /* 0x000fda00038c0000 */
.L_x_2003:
[----:B------:R-:W-:Y:S05]  /*c7d0*/  @!P6 BRA `(.L_x_1951) ;  /* 0x0000000000d8e947 */ /* 0x000fea0003800000 */
[----:B------:R-:W-:Y:S01]  /*c7e0*/  MOV R6, R0 ;  /* 0x0000000000067202 */ /* 0x000fe20000000f00 */
        /* <DEDUP_REMOVED lines=17> */
[----:B------:R-:W-:-:S05]  /*c900*/  IADD3 R7, -R11, RZ, RZ ;  /* 0x000000ff0b077210 */ /* 0x000fca0007ffe1ff */
[----:B------:R-:W-:-:S07]  /*c910*/  IMAD R5, R10, R7, R5 ;  /* 0x000000070a057224 */ /* 0x000fce00078e0205 */
.L_x_1952:
[----:B------:R-:W2:Y:S01]  /*c920*/  S2R R7, SR_TID.X ;  /* 0x0000000000077919 */ /* 0x000ea20000002100 */
[----:B-1----:R-:W-:Y:S02]  /*c930*/  LEA R8, R16, UR38, 0x3 ;  /* 0x0000002610087c11 */ /* 0x002fe4000f8e18ff */
[----:B--2---:R-:W-:Y:S02]  /*c940*/  LOP3.LUT R9, R7, 0x7f, RZ, 0xc0, !PT ;  /* 0x0000007f07097812 */ /* 0x004fe400078ec0ff */
[----:B------:R-:W-:Y:S02]  /*c950*/  SHF.L.U32 R7, R17, 0x1f, RZ ;  /* 0x0000001f11077819 */ /* 0x000fe400000006ff */
[----:B------:R-:W-:Y:S02]  /*c960*/  ISETP.NE.AND P3, PT, R9, RZ, PT ;  /* 0x000000ff0900720c */ /* 0x000fe40003f65270 */
[----:B------:R-:W1:Y:S02]  /*c970*/  SYNCS.PHASECHK.TRANS64.TRYWAIT P2, [R8+URZ+0x28840], R7 ;  /* 0x02884007080075a7 */ /* 0x000e64000804017f */
[----:B-1----:R-:W-:Y:S09]  /*c980*/  @!P2 BRA `(.L_x_1953) ;  /* 0x0000002000b4a947 */ /* 0x002ff20003800000 */
.L_x_2004:
[----:B------:R-:W-:Y:S05]  /*c990*/  @P3 BRA `(.L_x_1954) ;  /* 0x0000000000143947 */ /* 0x000fea0003800000 */
[----:B------:R-:W-:Y:S01]  /*c9a0*/  ISETP.NE.AND P2, PT, R19, RZ, PT ;  /* 0x000000ff1300720c */ /* 0x000fe20003f45270 */
[----:B-1----:R-:W-:-:S04]  /*c9b0*/  IMAD.MOV.U32 R7, RZ, RZ, 0x8000 ;  /* 0x00008000ff077424 */ /* 0x002fc800078e00ff */
[----:B------:R2:W-:Y:S08]  /*c9c0*/  SYNCS.ARRIVE.TRANS64 RZ, [R8+URZ+0x28830], R7 ;  /* 0x0288300708ff79a7 */ /* 0x0005f0000800003f */
[----:B------:R-:W-:Y:S05]  /*c9d0*/  @!P2 BRA `(.L_x_1954) ;  /* 0x000000000004a947 */ /* 0x000fea0003800000 */
[----:B------:R-:W-:Y:S01]  /*c9e0*/  BPT.TRAP 0x1 ;  /* 0x000000040000795c */ /* 0x000fe20000300000 */
.L_x_1954:
        /* <DEDUP_REMOVED lines=17> */
[----:B---3--:R-:W-:Y:S01]  /*cb00*/  UMOV UR8, UR14 ;  /* 0x0000000e00087c82 */ /* 0x008fe20008000000 */
[----:B------:R-:W-:Y:S02]  /*cb10*/  UMOV UR10, UR15 ;  /* 0x0000000f000a7c82 */ /* 0x000fe40008000000 */
[----:B------:R3:W-:Y:S02]  /*cb20*/  UTMALDG.4D [UR8], [UR4], desc[UR6] ;  /* 0x00000608040075b4 */ /* 0x0007e40008019000 */
[----:B---3--:R-:W-:Y:S01]  /*cb30*/  NOP ;  /* 0x0000000000007918 */ /* 0x008fe20000000000 */
.L_x_1951:
        /* <DEDUP_REMOVED lines=9> */
[----:B-12---:R-:W-:Y:S01]  /*cbd0*/  @P2 IMAD.MOV.U32 R7, RZ, RZ, 0x8000 ;  /* 0x00008000ff072424 */ /* 0x006fe200078e00ff */
        /* <DEDUP_REMOVED lines=21> */
.L_x_2005:
[----:B------:R-:W-:-:S06]  /*cd30*/  UISETP.GE.AND UP0, UPT, UR39, 0x2, UPT ;  /* 0x000000022700788c */ /* 0x000fcc000bf06270 */
[----:B------:R-:W-:-:S13]  /*cd40*/  PLOP3.LUT P2, PT, PT, PT, UP0, 0x80, 0x0 ;  /* 0x000000000000781c */ /* 0x000fda0003f4f008 */
[----:B------:R-:W-:Y:S05]  /*cd50*/  @!P2 BRA `(.L_x_1956) ;  /* 0x0000001000d8a947 */ /* 0x000fea0003800000 */
[----:B------:R-:W-:Y:S02]  /*cd60*/  ULOP3.LUT UR4, UR39, 0x1, URZ, 0xc0, !UPT ;  /* 0x0000000127047892 */ /* 0x000fe4000f8ec03f */
[----:B------:R-:W-:Y:S02]  /*cd70*/  UIADD3 UR46, UR39, -0x2, URZ ;  /* 0xfffffffe272e7890 */ /* 0x000fe4000fffe03f */
[----:B------:R-:W-:Y:S01]  /*cd80*/  UISETP.NE.U32.AND UP0, UPT, UR4, 0x1, UPT ;  /* 0x000000010400788c */ /* 0x000fe2000bf05070 */
[----:B------:R-:W-:-:S03]  /*cd90*/  ULDC.64 UR36, c[0x0][0x408] ;  /* 0x0001020000247ab9 */ /* 0x000fc60000000a00 */
[----:B-1----:R-:W-:Y:S02]  /*cda0*/  MOV R7, UR46 ;  /* 0x0000002e00077c02 */ /* 0x002fe40008000f00 */
[----:B------:R-:W-:-:S13]  /*cdb0*/  PLOP3.LUT P2, PT, PT, PT, UP0, 0x80, 0x0 ;  /* 0x000000000000781c */ /* 0x000fda0003f4f008 */
[----:B------:R-:W-:Y:S05]  /*cdc0*/  @!P2 BRA `(.L_x_1957) ;  /* 0x0000000400a0a947 */ /* 0x000fea0003800000 */
[----:B------:R-:W-:Y:S01]  /*cdd0*/  VIADD R10, R16, 0x1 ;  /* 0x00000001100a7836 */ /* 0x000fe20000000000 */
[----:B------:R-:W-:Y:S04]  /*cde0*/  BSSY B0, `(.L_x_1958) ;  /* 0x0000062000007945 */ /* 0x000fe80003800000 */
[----:B------:R-:W-:-:S04]  /*cdf0*/  ISETP.NE.AND P2, PT, R10, 0x2, PT ;  /* 0x000000020a00780c */ /* 0x000fc80003f45270 */
[----:B------:R-:W-:Y:S02]  /*ce00*/  SEL R8, RZ, 0x1, P2 ;  /* 0x00000001ff087807 */ /* 0x000fe40001000000 */
[----:B------:R-:W-:Y:S02]  /*ce10*/  SEL R10, R10, RZ, P2 ;  /* 0x000000ff0a0a7207 */ /* 0x000fe40001000000 */
[----:B------:R-:W-:Y:S01]  /*ce20*/  LOP3.LUT R7, R17, R8, RZ, 0x3c, !PT ;  /* 0x0000000811077212 */ /* 0x000fe200078e3cff */
[----:B------:R-:W-:Y:S06]  /*ce30*/  @!P6 BRA `(.L_x_1959) ;  /* 0x000000040070e947 */ /* 0x000fec0003800000 */
[----:B------:R-:W-:Y:S02]  /*ce40*/  IMAD.MOV.U32 R8, RZ, RZ, R6 ;  /* 0x000000ffff087224 */ /* 0x000fe400078e0006 */
[----:B------:R-:W-:Y:S01]  /*ce50*/  IMAD.U32 R9, RZ, RZ, UR46 ;  /* 0x0000002eff097e24 */ /* 0x000fe2000f8e00ff */
[----:B------:R-:W-:Y:S06]  /*ce60*/  @!P0 BRA `(.L_x_1960) ;  /* 0x0000000000508947 */ /* 0x000fec0003800000 */
[----:B------:R-:W-:Y:S01]  /*ce70*/  ULDC UR7, c[0x0][0x41c] ;  /* 0x0001070000077ab9 */ /* 0x000fe20000000800 */
[----:B------:R-:W-:Y:S01]  /*ce80*/  UMOV UR6, UR46 ;  /* 0x0000002e00067c82 */ /* 0x000fe20008000000 */
[----:B------:R-:W-:-:S11]  /*ce90*/  UISETP.NE.AND UP0, UPT, UR7, 0x1, UPT ;  /* 0x000000010700788c */ /* 0x000fd6000bf05270 */
[----:B------:R-:W-:Y:S02]  /*cea0*/  @UP0 ULDC.64 UR8, c[0x0][0x420] ;  /* 0x0001080000080ab9 */ /* 0x000fe40000000a00 */
[----:B------:R-:W-:-:S04]  /*ceb0*/  UIMAD.WIDE.U32 UR4, UR46, UR8, URZ ;  /* 0x000000082e0472a5 */ /* 0x000fc8000f8e003f */
[----:B------:R-:W-:-:S03]  /*cec0*/  @UP0 USHF.R.U32.HI UR6, URZ, UR9, UR5 ;  /* 0x000000093f060299 */ /* 0x000fc60008011605 */
[----:B------:R-:W-:Y:S01]  /*ced0*/  ULDC.64 UR8, c[0x0][0x408] ;  /* 0x0001020000087ab9 */ /* 0x000fe20000000a00 */
[----:B------:R-:W-:Y:S01]  /*cee0*/  USHF.R.S32.HI UR4, URZ, 0x1f, UR6 ;  /* 0x0000001f3f047899 */ /* 0x000fe20008011406 */
[----:B------:R-:W-:Y:S01]  /*cef0*/  IMAD R11, R12, UR8, RZ ;  /* 0x000000080c0b7c24 */ /* 0x000fe2000f8e02ff */
[----:B------:R-:W-:-:S03]  /*cf00*/  MOV R8, UR6 ;  /* 0x0000000600087c02 */ /* 0x000fc60008000f00 */
[C---:B------:R-:W-:Y:S02]  /*cf10*/  IMAD R11, R0.reuse, UR9, R11 ;  /* 0x00000009000b7c24 */ /* 0x040fe4000f8e020b */
[----:B------:R-:W-:Y:S02]  /*cf20*/  IMAD.U32 R9, RZ, RZ, UR4 ;  /* 0x00000004ff097e24 */ /* 0x000fe4000f8e00ff */
[----:B------:R-:W-:-:S04]  /*cf30*/  IMAD.WIDE.U32 R8, R0, UR8, R8 ;  /* 0x0000000800087c25 */ /* 0x000fc8000f8e0008 */
[----:B------:R-:W-:Y:S01]  /*cf40*/  IMAD.IADD R9, R11, 0x1, R9 ;  /* 0x000000010b097824 */ /* 0x000fe200078e0209 */
[----:B------:R-:W-:-:S04]  /*cf50*/  LEA R2, P2, R8, R2, 0x2 ;  /* 0x0000000208027211 */ /* 0x000fc800078410ff */
[----:B------:R-:W-:-:S05]  /*cf60*/  LEA.HI.X R3, R8, R3, R9, 0x2, P2 ;  /* 0x0000000308037211 */ /* 0x000fca00010f1409 */
[----:B------:R1:W5:Y:S01]  /*cf70*/  LDG.E R8, desc[UR52][R2.64] ;  /* 0x0000003402087981 */ /* 0x000362000c1e1900 */
[----:B------:R-:W-:-:S04]  /*cf80*/  UIADD3 UR4, -UR6, URZ, URZ ;  /* 0x0000003f06047290 */ /* 0x000fc8000fffe13f */
[----:B------:R-:W-:-:S06]  /*cf90*/  UIMAD UR4, UR7, UR4, UR46 ;  /* 0x00000004070472a4 */ /* 0x000fcc000f8e022e */
[----:B-1----:R-:W-:-:S07]  /*cfa0*/  IMAD.U32 R9, RZ, RZ, UR4 ;  /* 0x00000004ff097e24 */ /* 0x002fce000f8e00ff */
.L_x_1960:
[----:B------:R-:W1:Y:S01]  /*cfb0*/  S2R R2, SR_TID.X ;  /* 0x0000000000027919 */ /* 0x000e620000002100 */
[----:B------:R-:W-:Y:S02]  /*cfc0*/  LEA R3, R10, UR38, 0x3 ;  /* 0x000000260a037c11 */ /* 0x000fe4000f8e18ff */
[----:B-1----:R-:W-:Y:S02]  /*cfd0*/  LOP3.LUT R11, R2, 0x7f, RZ, 0xc0, !PT ;  /* 0x0000007f020b7812 */ /* 0x002fe400078ec0ff */
[----:B------:R-:W-:Y:S02]  /*cfe0*/  SHF.L.U32 R2, R7, 0x1f, RZ ;  /* 0x0000001f07027819 */ /* 0x000fe400000006ff */
[----:B------:R-:W-:Y:S02]  /*cff0*/  ISETP.NE.AND P2, PT, R11, RZ, PT ;  /* 0x000000ff0b00720c */ /* 0x000fe40003f45270 */
[----:B------:R-:W1:Y:S02]  /*d000*/  SYNCS.PHASECHK.TRANS64.TRYWAIT P3, [R3+URZ+0x28840], R2 ;  /* 0x02884002030075a7 */ /* 0x000e64000806017f */
[----:B-1----:R-:W-:Y:S09]  /*d010*/  @!P3 BRA `(.L_x_1961) ;  /* 0x0000001c003cb947 */ /* 0x002ff20003800000 */
.L_x_2006:
[----:B------:R-:W-:Y:S05]  /*d020*/  @P2 BRA `(.L_x_1962) ;  /* 0x0000000000142947 */ /* 0x000fea0003800000 */
[----:B------:R-:W-:Y:S02]  /*d030*/  ISETP.NE.AND P3, PT, R19, RZ, PT ;  /* 0x000000ff1300720c */ /* 0x000fe40003f65270 */
[----:B-1----:R-:W-:-:S04]  /*d040*/  MOV R2, 0x8000 ;  /* 0x0000800000027802 */ /* 0x002fc80000000f00 */
[----:B------:R2:W-:Y:S07]  /*d050*/  SYNCS.ARRIVE.TRANS64 RZ, [R3+URZ+0x28830], R2 ;  /* 0x0288300203ff79a7 */ /* 0x0005ee000800003f */
[----:B------:R-:W-:Y:S05]  /*d060*/  @!P3 BRA `(.L_x_1962) ;  /* 0x000000000004b947 */ /* 0x000fea0003800000 */
[----:B------:R-:W-:Y:S01]  /*d070*/  BPT.TRAP 0x1 ;  /* 0x000000040000795c */ /* 0x000fe20000300000 */
.L_x_1962:
        /* <DEDUP_REMOVED lines=12> */
[----:B-12---:R-:W-:Y:S01]  /*d140*/  SHF.L.U32 R3, R17, 0x1f, RZ ;  /* 0x0000001f11037819 */ /* 0x006fe200000006ff */
        /* <DEDUP_REMOVED lines=13> */
.L_x_2007:
[----:B------:R-:W-:Y:S05]  /*d220*/  @P2 BRA `(.L_x_1964) ;  /* 0x0000000000182947 */ /* 0x000fea0003800000 */
[----:B------:R-:W-:Y:S01]  /*d230*/  ISETP.NE.AND P2, PT, R19, RZ, PT ;  /* 0x000000ff1300720c */ /* 0x000fe20003f45270 */
[----:B-1----:R-:W-:Y:S01]  /*d240*/  IMAD.MOV.U32 R3, RZ, RZ, 0x8000 ;  /* 0x00008000ff037424 */ /* 0x002fe200078e00ff */
[----:B------:R-:W-:-:S04]  /*d250*/  LEA R2, R16, UR38, 0x3 ;  /* 0x0000002610027c11 */ /* 0x000fc8000f8e18ff */
[----:B------:R2:W-:Y:S07]  /*d260*/  SYNCS.ARRIVE.TRANS64 RZ, [R2+URZ+0x28850], R3 ;  /* 0x0288500302ff79a7 */ /* 0x0005ee000800003f */
[----:B------:R-:W-:Y:S05]  /*d270*/  @!P2 BRA `(.L_x_1964) ;  /* 0x000000000004a947 */ /* 0x000fea0003800000 */
[----:B------:R-:W-:Y:S01]  /*d280*/  BPT.TRAP 0x1 ;  /* 0x000000040000795c */ /* 0x000fe20000300000 */
.L_x_1964:
        /* <DEDUP_REMOVED lines=23> */
.L_x_1959:
[----:B------:R-:W-:Y:S05]  /*d400*/  BSYNC B0 ;  /* 0x0000000000007941 */ /* 0x000fea0003800000 */
.L_x_1958:
[----:B------:R-:W-:Y:S01]  /*d410*/  UIADD3 UR4, UR39, -0x3, URZ ;  /* 0xfffffffd27047890 */ /* 0x000fe2000fffe03f */
[----:B------:R-:W-:Y:S01]  /*d420*/  IMAD.MOV.U32 R17, RZ, RZ, R7 ;  /* 0x000000ffff117224 */ /* 0x000fe200078e0007 */
[----:B------:R-:W-:-:S04]  /*d430*/  MOV R16, R10 ;  /* 0x0000000a00107202 */ /* 0x000fc80000000f00 */
[----:B------:R-:W-:-:S07]  /*d440*/  IMAD.U32 R7, RZ, RZ, UR4 ;  /* 0x00000004ff077e24 */ /* 0x000fce000f8e00ff */
.L_x_1957:
[----:B------:R-:W-:Y:S01]  /*d450*/  ISETP.NE.AND P2, PT, RZ, UR46, PT ;  /* 0x0000002eff007c0c */ /* 0x000fe2000bf45270 */
[----:B------:R-:W-:-:S12]  /*d460*/  BSSY B0, `(.L_x_1956) ;  /* 0x00000c5000007945 */ /* 0x000fd80003800000 */
[----:B------:R-:W-:Y:S05]  /*d470*/  @!P2 BRA `(.L_x_1965) ;  /* 0x0000000c000ca947 */ /* 0x000fea0003800000 */
[----:B------:R-:W-:-:S07]  /*d480*/  IMAD.MOV.U32 R8, RZ, RZ, R6 ;  /* 0x000000ffff087224 */ /* 0x000fce00078e0006 */
.L_x_1980:
[----:B------:R-:W-:Y:S01]  /*d490*/  IADD3 R10, R16, 0x1, RZ ;  /* 0x00000001100a7810 */ /* 0x000fe20007ffe0ff */
[----:B------:R-:W-:Y:S05]  /*d4a0*/  YIELD ;  /* 0x0000000000007946 */ /* 0x000fea0003800000 */
[----:B------:R-:W-:Y:S01]  /*d4b0*/  ISETP.NE.AND P2, PT, R10, 0x2, PT ;  /* 0x000000020a00780c */ /* 0x000fe20003f45270 */
[----:B------:R-:W-:Y:S03]  /*d4c0*/  BSSY B1, `(.L_x_1966) ;  /* 0x000005c000017945 */ /* 0x000fe60003800000 */
[----:B-12---:R-:W-:-:S02]  /*d4d0*/  SEL R2, RZ, 0x1, P2 ;  /* 0x00000001ff027807 */ /* 0x006fc40001000000 */
        /* <DEDUP_REMOVED lines=17> */
[----:B------:R-:W-:-:S05]  /*d5f0*/  IMAD.WIDE.U32 R2, R0, UR36, R2 ;  /* 0x0000002400027c25 */ /* 0x000fca000f8e0002 */
[----:B------:R-:W-:Y:S02]  /*d600*/  IADD3 R14, R14, R3, RZ ;  /* 0x000000030e0e7210 */ /* 0x000fe40007ffe0ff */
[----:B-1----:R-:W-:-:S04]  /*d610*/  LEA R8, P2, R2, R8, 0x2 ;  /* 0x0000000802087211 */ /* 0x002fc800078410ff */
[----:B------:R-:W-:-:S05]  /*d620*/  LEA.HI.X R9, R2, R9, R14, 0x2, P2 ;  /* 0x0000000902097211 */ /* 0x000fca00010f140e */
[----:B------:R1:W5:Y:S04]  /*d630*/  LDG.E R8, desc[UR52][R8.64] ;  /* 0x0000003408087981 */ /* 0x000368000c1e1900 */
.L_x_1968:
[----:B------:R-:W1:Y:S01]  /*d640*/  S2R R2, SR_TID.X ;  /* 0x0000000000027919 */ /* 0x000e620000002100 */
[----:B------:R-:W-:Y:S02]  /*d650*/  LEA R3, R10, UR38, 0x3 ;  /* 0x000000260a037c11 */ /* 0x000fe4000f8e18ff */
[----:B-1----:R-:W-:Y:S02]  /*d660*/  LOP3.LUT R9, R2, 0x7f, RZ, 0xc0, !PT ;  /* 0x0000007f02097812 */ /* 0x002fe400078ec0ff */
[----:B------:R-:W-:Y:S02]  /*d670*/  SHF.L.U32 R2, R11, 0x1f, RZ ;  /* 0x0000001f0b027819 */ /* 0x000fe400000006ff */
[----:B------:R-:W-:Y:S02]  /*d680*/  ISETP.NE.AND P2, PT, R9, RZ, PT ;  /* 0x000000ff0900720c */ /* 0x000fe40003f45270 */
[----:B------:R-:W1:Y:S02]  /*d690*/  SYNCS.PHASECHK.TRANS64.TRYWAIT P3, [R3+URZ+0x28840], R2 ;  /* 0x02884002030075a7 */ /* 0x000e64000806017f */
[----:B-1----:R-:W-:Y:S09]  /*d6a0*/  @!P3 BRA `(.L_x_1969) ;  /* 0x0000001400c0b947 */ /* 0x002ff20003800000 */
.L_x_2008:
[----:B------:R-:W-:Y:S05]  /*d6b0*/  @P2 BRA `(.L_x_1970) ;  /* 0x0000000000142947 */ /* 0x000fea0003800000 */
[----:B------:R-:W-:Y:S01]  /*d6c0*/  ISETP.NE.AND P3, PT, R19, RZ, PT ;  /* 0x000000ff1300720c */ /* 0x000fe20003f65270 */
[----:B-1----:R-:W-:-:S04]  /*d6d0*/  IMAD.MOV.U32 R2, RZ, RZ, 0x8000 ;  /* 0x00008000ff027424 */ /* 0x002fc800078e00ff */
[----:B------:R2:W-:Y:S08]  /*d6e0*/  SYNCS.ARRIVE.TRANS64 RZ, [R3+URZ+0x28830], R2 ;  /* 0x0288300203ff79a7 */ /* 0x0005f0000800003f */
[----:B------:R-:W-:Y:S05]  /*d6f0*/  @!P3 BRA `(.L_x_1970) ;  /* 0x000000000004b947 */ /* 0x000fea0003800000 */
[----:B------:R-:W-:Y:S01]  /*d700*/  BPT.TRAP 0x1 ;  /* 0x000000040000795c */ /* 0x000fe20000300000 */
.L_x_1970:
        /* <DEDUP_REMOVED lines=14> */
[----:B-12---:R-:W-:Y:S01]  /*d7f0*/  LEA R2, R16, UR17, 0x3 ;  /* 0x0000001110027c11 */ /* 0x006fe2000f8e18ff */
        /* <DEDUP_REMOVED lines=11> */
.L_x_2009:
[----:B------:R-:W-:Y:S05]  /*d8b0*/  @P2 BRA `(.L_x_1972) ;  /* 0x0000000000142947 */ /* 0x000fea0003800000 */
[----:B------:R-:W-:Y:S01]  /*d8c0*/  ISETP.NE.AND P2, PT, R19, RZ, PT ;  /* 0x000000ff1300720c */ /* 0x000fe20003f45270 */
[----:B------:R-:W-:-:S04]  /*d8d0*/  IMAD.MOV.U32 R3, RZ, RZ, 0x8000 ;  /* 0x00008000ff037424 */ /* 0x000fc800078e00ff */
[----:B------:R2:W-:Y:S08]  /*d8e0*/  SYNCS.ARRIVE.TRANS64 RZ, [R2+URZ+0x50], R3 ;  /* 0x0000500302ff79a7 */ /* 0x0005f0000800003f */
[----:B------:R-:W-:Y:S05]  /*d8f0*/  @!P2 BRA `(.L_x_1972) ;  /* 0x000000000004a947 */ /* 0x000fea0003800000 */
[----:B------:R-:W-:Y:S01]  /*d900*/  BPT.TRAP 0x1 ;  /* 0x000000040000795c */ /* 0x000fe20000300000 */
.L_x_1972:
        /* <DEDUP_REMOVED lines=10> */
[----:B------:R-:W-:Y:S01]  /*d9b0*/  IMAD.MOV.U32 R5, RZ, RZ, R13 ;  /* 0x000000ffff057224 */ /* 0x000fe200078e000d */
[----:B------:R-:W-:-:S02]  /*d9c0*/  MOV R6, R8 ;  /* 0x0000000800067202 */ /* 0x000fc40000000f00 */
[----:B------:R-:W-:Y:S02]  /*d9d0*/  ULEA UR6, UR6, UR38, 0xf ;  /* 0x0000002606067291 */ /* 0x000fe4000f8e783f */
[----:B------:R-:W-:Y:S02]  /*d9e0*/  USHF.L.U32 UR11, UR11, 0x7, URZ ;  /* 0x000000070b0b7899 */ /* 0x000fe4000800063f */
[----:B------:R-:W-:Y:S02]  /*d9f0*/  UIADD3 UR9, UR9, 0x50, URZ ;  /* 0x0000005009097890 */ /* 0x000fe4000fffe03f */
        /* <DEDUP_REMOVED lines=8> */
.L_x_1967:
[----:B------:R-:W-:Y:S05]  /*da80*/  BSYNC B1 ;  /* 0x0000000000017941 */ /* 0x000fea0003800000 */
.L_x_1966:
[----:B------:R-:W-:Y:S01]  /*da90*/  VIADD R16, R10, 0x1 ;  /* 0x000000010a107836 */ /* 0x000fe20000000000 */
[----:B------:R-:W-:Y:S04]  /*daa0*/  BSSY B1, `(.L_x_1973) ;  /* 0x000005d000017945 */ /* 0x000fe80003800000 */
[----:B------:R-:W-:-:S04]  /*dab0*/  ISETP.NE.AND P2, PT, R16, 0x2, PT ;  /* 0x000000021000780c */ /* 0x000fc80003f45270 */
[----:B-12---:R-:W-:Y:S02]  /*dac0*/  SEL R2, RZ, 0x1, P2 ;  /* 0x00000001ff027807 */ /* 0x006fe40001000000 */
[----:B------:R-:W-:Y:S02]  /*dad0*/  SEL R16, R16, RZ, P2 ;  /* 0x000000ff10107207 */ /* 0x000fe40001000000 */
[----:B------:R-:W-:Y:S01]  /*dae0*/  LOP3.LUT R17, R11, R2, RZ, 0x3c, !PT ;  /* 0x000000020b117212 */ /* 0x000fe200078e3cff */
[----:B------:R-:W-:Y:S06]  /*daf0*/  @!P6 BRA `(.L_x_1974) ;  /* 0x00000004005ce947 */ /* 0x000fec0003800000 */
[----:B------:R-:W-:Y:S01]  /*db00*/  VIADD R13, R7, 0xffffffff ;  /* 0xffffffff070d7836 */ /* 0x000fe20000000000 */
        /* <DEDUP_REMOVED lines=18> */
.L_x_1975:
[----:B------:R-:W1:Y:S01]  /*dc30*/  S2R R2, SR_TID.X ;  /* 0x0000000000027919 */ /* 0x000e620000002100 */
[----:B------:R-:W-:Y:S02]  /*dc40*/  SHF.L.U32 R3, R17, 0x1f, RZ ;  /* 0x0000001f11037819 */ /* 0x000fe400000006ff */
[----:B-1----:R-:W-:Y:S02]  /*dc50*/  LOP3.LUT R9, R2, 0x7f, RZ, 0xc0, !PT ;  /* 0x0000007f02097812 */ /* 0x002fe400078ec0ff */
[----:B------:R-:W-:Y:S02]  /*dc60*/  LEA R2, R16, UR38, 0x3 ;  /* 0x0000002610027c11 */ /* 0x000fe4000f8e18ff */
[----:B------:R-:W-:Y:S02]  /*dc70*/  ISETP.NE.AND P2, PT, R9, RZ, PT ;  /* 0x000000ff0900720c */ /* 0x000fe40003f45270 */
[----:B------:R-:W1:Y:S02]  /*dc80*/  SYNCS.PHASECHK.TRANS64.TRYWAIT P3, [R2+URZ+0x28840], R3 ;  /* 0x02884003020075a7 */ /* 0x000e64000806017f */
[----:B-1----:R-:W-:Y:S09]  /*dc90*/  @!P3 BRA `(.L_x_1976) ;  /* 0x00000010006cb947 */ /* 0x002ff20003800000 */
.L_x_2010:
[----:B------:R-:W-:Y:S05]  /*dca0*/  @P2 BRA `(.L_x_1977) ;  /* 0x0000000000142947 */ /* 0x000fea0003800000 */
[----:B------:R-:W-:Y:S01]  /*dcb0*/  ISETP.NE.AND P3, PT, R19, RZ, PT ;  /* 0x000000ff1300720c */ /* 0x000fe20003f65270 */
[----:B-1----:R-:W-:-:S04]  /*dcc0*/  IMAD.MOV.U32 R3, RZ, RZ, 0x8000 ;  /* 0x00008000ff037424 */ /* 0x002fc800078e00ff */
[----:B------:R2:W-:Y:S08]  /*dcd0*/  SYNCS.ARRIVE.TRANS64 RZ, [R2+URZ+0x28830], R3 ;  /* 0x0288300302ff79a7 */ /* 0x0005f0000800003f */
[----:B------:R-:W-:Y:S05]  /*dce0*/  @!P3 BRA `(.L_x_1977) ;  /* 0x000000000004b947 */ /* 0x000fea0003800000 */
[----:B------:R-:W-:Y:S01]  /*dcf0*/  BPT.TRAP 0x1 ;  /* 0x000000040000795c */ /* 0x000fe20000300000 */
.L_x_1977:
        /* <DEDUP_REMOVED lines=12> */
[----:B-12---:R-:W-:Y:S01]  /*ddc0*/  LEA R2, R10, UR17, 0x3 ;  /* 0x000000110a027c11 */ /* 0x006fe2000f8e18ff */
        /* <DEDUP_REMOVED lines=13> */
.L_x_2011:
[----:B------:R-:W-:Y:S05]  /*dea0*/  @P2 BRA `(.L_x_1979) ;  /* 0x0000000000142947 */ /* 0x000fea0003800000 */
[----:B------:R-:W-:Y:S01]  /*deb0*/  ISETP.NE.AND P2, PT, R19, RZ, PT ;  /* 0x000000ff1300720c */ /* 0x000fe20003f45270 */
[----:B------:R-:W-:-:S04]  /*dec0*/  IMAD.MOV.U32 R3, RZ, RZ, 0x8000 ;  /* 0x00008000ff037424 */ /* 0x000fc800078e00ff */
[----:B------:R2:W-:Y:S08]  /*ded0*/  SYNCS.ARRIVE.TRANS64 RZ, [R2+URZ+0x50], R3 ;  /* 0x0000500302ff79a7 */ /* 0x0005f0000800003f */
[----:B------:R-:W-:Y:S05]  /*dee0*/  @!P2 BRA `(.L_x_1979) ;  /* 0x000000000004a947 */ /* 0x000fea0003800000 */
[----:B------:R-:W-:Y:S01]  /*def0*/  BPT.TRAP 0x1 ;  /* 0x000000040000795c */ /* 0x000fe20000300000 */
.L_x_1979:
        /* <DEDUP_REMOVED lines=11> */
[----:B------:R-:W-:Y:S01]  /*dfb0*/  MOV R5, R13 ;  /* 0x0000000d00057202 */ /* 0x000fe20000000f00 */
[----:B------:R-:W-:Y:S01]  /*dfc0*/  IMAD.MOV.U32 R6, RZ, RZ, R8 ;  /* 0x000000ffff067224 */ /* 0x000fe200078e0008 */
[----:B------:R-:W-:-:S02]  /*dfd0*/  ULEA UR14, UR14, UR38, 0xf ;  /* 0x000000260e0e7291 */ /* 0x000fc4000f8e783f */
        /* <DEDUP_REMOVED lines=9> */
.L_x_1974:
[----:B------:R-:W-:Y:S05]  /*e070*/  BSYNC B1 ;  /* 0x0000000000017941 */ /* 0x000fea0003800000 */
.L_x_1973:
[C---:B------:R-:W-:Y:S01]  /*e080*/  ISETP.GT.AND P2, PT, R7.reuse, 0x1, PT ;  /* 0x000000010700780c */ /* 0x040fe20003f44270 */
[----:B------:R-:W-:-:S12]  /*e090*/  VIADD R7, R7, 0xfffffffe ;  /* 0xfffffffe07077836 */ /* 0x000fd80000000000 */
[----:B------:R-:W-:Y:S05]  /*e0a0*/  @P2 BRA `(.L_x_1980) ;  /* 0xfffffff000f82947 */ /* 0x000fea000383ffff */
.L_x_1965:
[----:B------:R-:W-:Y:S05]  /*e0b0*/  BSYNC B0 ;  /* 0x0000000000007941 */ /* 0x000fea0003800000 */
.L_x_1956:
[----:B------:R-:W-:Y:S04]  /*e0c0*/  BSSY B0, `(.L_x_1981) ;  /* 0x000000e000007945 */ /* 0x000fe80003800000 */
[----:B------:R-:W-:Y:S05]  /*e0d0*/  @P1 BRA `(.L_x_1982) ;  /* 0x0000000000301947 */ /* 0x000fea0003800000 */
[----:B-1----:R-:W1:Y:S01]  /*e0e0*/  S2R R7, SR_LANEID ;  /* 0x0000000000077919 */ /* 0x002e620000000000 */
[----:B------:R-:W-:Y:S01]  /*e0f0*/  VOTEU.ANY UR4, UPT, PT ;  /* 0x0000000000047886 */ /* 0x000fe200038e0100 */
[----:B--2---:R-:W2:Y:S01]  /*e100*/  LDC.64 R2, c[0x0][0xdf0] ;  /* 0x00037c00ff027b82 */ /* 0x004ea20000000a00 */
        /* <DEDUP_REMOVED lines=9> */
.L_x_1982:
[----:B------:R-:W-:Y:S05]  /*e1a0*/  BSYNC B0 ;  /* 0x0000000000007941 */ /* 0x000fea0003800000 */
.L_x_1981:
[----:B------:R-:W-:Y:S04]  /*e1b0*/  BSSY B0, `(.L_x_1983) ;  /* 0x0000024000007945 */ /* 0x000fe80003800000 */
[----:B------:R-:W-:Y:S05]  /*e1c0*/  @!P6 BRA `(.L_x_1984) ;  /* 0x000000000088e947 */ /* 0x000fea0003800000 */
[----:B------:R-:W3:Y:S01]  /*e1d0*/  S2R R0, SR_TID.X ;  /* 0x0000000000007919 */ /* 0x000ee20000002100 */
[----:B-12---:R-:W-:Y:S02]  /*e1e0*/  LEA R3, R16, UR38, 0x3 ;  /* 0x0000002610037c11 */ /* 0x006fe4000f8e18ff */
[----:B---3--:R-:W-:Y:S02]  /*e1f0*/  LOP3.LUT R2, R0, 0x7f, RZ, 0xc0, !PT ;  /* 0x0000007f00027812 */ /* 0x008fe400078ec0ff */
[----:B------:R-:W-:Y:S02]  /*e200*/  SHF.L.U32 R0, R17, 0x1f, RZ ;  /* 0x0000001f11007819 */ /* 0x000fe400000006ff */
[----:B------:R-:W-:Y:S02]  /*e210*/  ISETP.NE.AND P1, PT, R2, RZ, PT ;  /* 0x000000ff0200720c */ /* 0x000fe40003f25270 */
[----:B------:R-:W1:Y:S02]  /*e220*/  SYNCS.PHASECHK.TRANS64.TRYWAIT P0, [R3+URZ+0x28860], R0 ;  /* 0x02886000030075a7 */ /* 0x000e64000800017f */
[----:B-1----:R-:W-:Y:S09]  /*e230*/  @!P0 BRA `(.L_x_1985) ;  /* 0x0000000c002c8947 */ /* 0x002ff20003800000 */
.L_x_2012:
[----:B------:R-:W-:Y:S05]  /*e240*/  @P1 BRA `(.L_x_1986) ;  /* 0x0000000000141947 */ /* 0x000fea0003800000 */
[----:B------:R-:W-:Y:S01]  /*e250*/  ISETP.NE.AND P0, PT, R19, RZ, PT ;  /* 0x000000ff1300720c */ /* 0x000fe20003f05270 */
[----:B-1----:R-:W-:-:S04]  /*e260*/  IMAD.MOV.U32 R0, RZ, RZ, 0x8000 ;  /* 0x00008000ff007424 */ /* 0x002fc800078e00ff */
[----:B------:R2:W-:Y:S08]  /*e270*/  SYNCS.ARRIVE.TRANS64 RZ, [R3+URZ+0x28850], R0 ;  /* 0x0288500003ff79a7 */ /* 0x0005f0000800003f */
[----:B------:R-:W-:Y:S05]  /*e280*/  @!P0 BRA `(.L_x_1986) ;  /* 0x0000000000048947 */ /* 0x000fea0003800000 */
[----:B------:R-:W-:Y:S01]  /*e290*/  BPT.TRAP 0x1 ;  /* 0x000000040000795c */ /* 0x000fe20000300000 */
.L_x_1986:
        /* <DEDUP_REMOVED lines=21> */
.L_x_1984:
[----:B------:R-:W-:Y:S05]  /*e3f0*/  BSYNC B0 ;  /* 0x0000000000007941 */ /* 0x000fea0003800000 */
.L_x_1983:
[----:B------:R-:W-:Y:S01]  /*e400*/  IADD3 R16, R16, 0x1, RZ ;  /* 0x0000000110107810 */ /* 0x000fe20007ffe0ff */
[----:B------:R-:W-:-:S03]  /*e410*/  IMAD.MOV.U32 R13, RZ, RZ, R18 ;  /* 0x000000ffff0d7224 */ /* 0x000fc600078e0012 */
[----:B------:R-:W-:-:S04]  /*e420*/  ISETP.NE.AND P0, PT, R16, 0x2, PT ;  /* 0x000000021000780c */ /* 0x000fc80003f05270 */
[----:B-12---:R-:W-:Y:S02]  /*e430*/  SEL R0, RZ, 0x1, P0 ;  /* 0x00000001ff007807 */ /* 0x006fe40000000000 */
[----:B------:R-:W-:Y:S02]  /*e440*/  SEL R16, R16, RZ, P0 ;  /* 0x000000ff10107207 */ /* 0x000fe40000000000 */
[----:B------:R-:W-:-:S07]  /*e450*/  LOP3.LUT R17, R17, R0, RZ, 0x3c, !PT ;  /* 0x0000000011117212 */ /* 0x000fce00078e3cff */
.L_x_1945:
[----:B------:R-:W-:Y:S05]  /*e460*/  BSYNC B6 ;  /* 0x0000000000067941 */ /* 0x000fea0003800000 */
.L_x_1943:
[----:B------:R-:W-:-:S03]  /*e470*/  UMOV UR4, 0xffffffff ;  /* 0xffffffff00047882 */ /* 0x000fc60000000000 */
[----:B------:R-:W-:Y:S05]  /*e480*/  BRA.DIV UR4, `(.L_x_1987) ;  /* 0x0000000a04ac7947 */ /* 0x000fea000b800000 */
[----:B------:R1:W2:Y:S02]  /*e490*/  SHFL.IDX PT, R14, R13, RZ, 0x1f ;  /* 0x00001fff0d0e7589 */ /* 0x0002a400000e0000 */
.L_x_2015:
[----:B------:R-:W-:Y:S01]  /*e4a0*/  ISETP.NE.AND P0, PT, R19, RZ, PT ;  /* 0x000000ff1300720c */ /* 0x000fe20003f05270 */
[----:B------:R-:W-:Y:S05]  /*e4b0*/  WARPSYNC.ALL ;  /* 0x0000000000007948 */ /* 0x000fea0003800000 */
[----:B------:R-:W-:Y:S01]  /*e4c0*/  BAR.SYNC.DEFER_BLOCKING 0x4, 0x120 ;  /* 0x0104800000007b1d */ /* 0x000fe20000010000 */
[----:B--2---:R-:W-:-:S05]  /*e4d0*/  IMAD.MOV.U32 R18, RZ, RZ, R14 ;  /* 0x000000ffff127224 */ /* 0x004fca00078e000e */
[----:B------:R-:W-:Y:S01]  /*e4e0*/  ULDC UR4, c[0x0][0xda8] ;  /* 0x00036a0000047ab9 */ /* 0x000fe20000000800 */
[----:B------:R-:W-:Y:S01]  /*e4f0*/  @!P0 MOV R0, 0x400 ;  /* 0x0000040000008802 */ /* 0x000fe20000000f00 */
[----:B------:R-:W2:Y:S03]  /*e500*/  @!P0 S2R R3, SR_CgaCtaId ;  /* 0x0000000000038919 */ /* 0x000ea60000008800 */
[----:B--2---:R-:W-:-:S05]  /*e510*/  @!P0 LEA R0, R3, R0, 0x18 ;  /* 0x0000000003008211 */ /* 0x004fca00078ec0ff */
[----:B------:R2:W-:Y:S01]  /*e520*/  @!P0 STS [R0+0x288d0], R13 ;  /* 0x0288d00d00008388 */ /* 0x0005e20000000800 */
[----:B------:R-:W-:Y:S06]  /*e530*/  BAR.ARV 0x5, 0x120 ;  /* 0x0144800000007b1d */ /* 0x000fec0000002000 */
[----:B------:R-:W-:-:S13]  /*e540*/  ISETP.GE.AND P0, PT, R18, UR4, PT ;  /* 0x0000000412007c0c */ /* 0x000fda000bf06270 */
[----:B--2---:R-:W-:Y:S05]  /*e550*/  @!P0 BRA `(.L_x_1988) ;  /* 0xffffffd400d48947 */ /* 0x004fea000383ffff */
.L_x_1940:
        /* <DEDUP_REMOVED lines=11> */
.L_x_2016:
        /* <DEDUP_REMOVED lines=10> */
[----:B------:R-:W-:-:S04]  /*e6b0*/  MOV R0, UR4 ;  /* 0x0000000400007c02 */ /* 0x000fc80008000f00 */
[----:B------:R-:W-:-:S13]  /*e6c0*/  ISETP.NE.AND P2, PT, R0, 0x3, PT ;  /* 0x000000030000780c */ /* 0x000fda0003f45270 */
[----:B------:R-:W-:Y:S05]  /*e6d0*/  @!P2 BRA `(.L_x_1992) ;  /* 0x000000000004a947 */ /* 0x000fea0003800000 */
[----:B------:R-:W-:Y:S01]  /*e6e0*/  BPT.TRAP 0x1 ;  /* 0x000000040000795c */ /* 0x000fe20000300000 */
.L_x_1992:
        /* <DEDUP_REMOVED lines=9> */
[----:B------:R-:W-:Y:S02]  /*e780*/  SHF.L.U32 R0, R17, 0x1f, RZ ;  /* 0x0000001f11007819 */ /* 0x000fe400000006ff */
[----:B------:R-:W-:Y:S01]  /*e790*/  LEA R3, R2, R3, 0x3 ;  /* 0x0000000302037211 */ /* 0x000fe200078e18ff */
[----:B--2---:R-:W-:Y:S06]  /*e7a0*/  @!P0 BRA `(.L_x_1993) ;  /* 0x00000008001c8947 */ /* 0x004fec0003800000 */
.L_x_2017:
[----:B------:R-:W3:Y:S02]  /*e7b0*/  SYNCS.PHASECHK.TRANS64.TRYWAIT P0, [R3+URZ], R0 ;  /* 0x00000000030075a7 */ /* 0x000ee4000800017f */
[----:B---3--:R-:W-:Y:S05]  /*e7c0*/  @!P0 BRA `(.L_x_1994) ;  /* 0x0000000800288947 */ /* 0x008fea0003800000 */
.L_x_2018:
[----:B------:R-:W-:Y:S05]  /*e7d0*/  @!P2 BRA `(.L_x_1995) ;  /* 0x000000000004a947 */ /* 0x000fea0003800000 */
[----:B------:R-:W-:Y:S01]  /*e7e0*/  BPT.TRAP 0x1 ;  /* 0x000000040000795c */ /* 0x000fe20000300000 */
.L_x_1995:
[----:B---3--:R-:W-:-:S04]  /*e7f0*/  VIADD R3, R7, 0x28860 ;  /* 0x0002886007037836 */ /* 0x008fc80000000000 */
[----:B--2---:R-:W-:-:S04]  /*e800*/  IMAD R5, R16, 0x8, R3 ;  /* 0x0000000810057824 */ /* 0x004fc800078e0203 */
[----:B------:R-:W2:Y:S02]  /*e810*/  SYNCS.PHASECHK.TRANS64.TRYWAIT P0, [R5+URZ], R4 ;  /* 0x00000004050075a7 */ /* 0x000ea4000800017f */
[----:B--2---:R-:W-:Y:S05]  /*e820*/  @!P0 BRA `(.L_x_1996) ;  /* 0x0000000800248947 */ /* 0x004fea0003800000 */
.L_x_2019:
[----:B------:R-:W-:-:S07]  /*e830*/  IMAD R3, R2, 0x8, R3 ;  /* 0x0000000802037824 */ /* 0x000fce00078e0203 */
.L_x_1997:
[----:B---3--:R3:W4:Y:S02]  /*e840*/  SYNCS.PHASECHK.TRANS64.TRYWAIT P0, [R3+URZ], R0 ;  /* 0x00000000030075a7 */ /* 0x008724000800017f */
[----:B----4-:R-:W-:Y:S05]  /*e850*/  @!P0 NANOSLEEP.SYNCS 0x989680 ;  /* 0x009896800000895d */ /* 0x010fea0003900000 */
[----:B------:R-:W4:Y:S02]  /*e860*/  @!P0 SYNCS.PHASECHK.TRANS64 P0, [R3+URZ], R0 ;  /* 0x00000000030085a7 */ /* 0x000f24000800007f */
[----:B----4-:R-:W-:Y:S05]  /*e870*/  @!P0 BRA `(.L_x_1997) ;  /* 0xfffffffc00f08947 */ /* 0x010fea000383ffff */
.L_x_1991:
[----:B------:R-:W-:Y:S05]  /*e880*/  BSYNC B0 ;  /* 0x0000000000007941 */ /* 0x000fea0003800000 */
.L_x_1990:
[----:B------:R-:W-:Y:S05]  /*e890*/  EXIT ;  /* 0x000000000000794d */ /* 0x000fea0003800000 */
.L_x_1897:
[----:B-1----:R-:W-:-:S04]  /*e8a0*/  MOV R3, UR38 ;  /* 0x0000002600037c02 */ /* 0x002fc80008000f00 */
[----:B------:R1:W2:Y:S03]  /*e8b0*/  SYNCS.PHASECHK.TRANS64.TRYWAIT P1, [R3+URZ+0x28800], R0 ;  /* 0x02880000030075a7 */ /* 0x0002a6000802017f */
[----:B--2---:R-:W-:Y:S05]  /*e8c0*/  @!P1 NANOSLEEP.SYNCS 0x989680 ;  /* 0x009896800000995d */ /* 0x004fea0003900000 */
[----:B------:R-:W2:Y:S02]  /*e8d0*/  @!P1 SYNCS.PHASECHK.TRANS64 P1, [R3+URZ+0x28800], R0 ;  /* 0x02880000030095a7 */ /* 0x000ea4000802007f */
[----:B--2---:R-:W-:Y:S05]  /*e8e0*/  @!P1 BRA `(.L_x_1897) ;  /* 0xfffffffc00ec9947 */ /* 0x004fea000383ffff */
[----:B------:R-:W-:Y:S05]  /*e8f0*/  BRA `(.L_x_1998) ;  /* 0xffffff2c00587947 */ /* 0x000fea000383ffff */
.L_x_1901:
[----:B--2---:R2:W3:Y:S02]  /*e900*/  SYNCS.PHASECHK.TRANS64.TRYWAIT P2, [R0+URZ+0x28830], R3 ;  /* 0x02883003000075a7 */ /* 0x0044e4000804017f */
[----:B---3--:R-:W-:Y:S05]  /*e910*/  @!P2 NANOSLEEP.SYNCS 0x989680 ;  /* 0x009896800000a95d */ /* 0x008fea0003900000 */
[----:B------:R-:W3:Y:S02]  /*e920*/  @!P2 SYNCS.PHASECHK.TRANS64 P2, [R0+URZ+0x28830], R3 ;  /* 0x028830030000a5a7 */ /* 0x000ee4000804007f */
[----:B---3--:R-:W-:Y:S05]  /*e930*/  @!P2 BRA `(.L_x_1901) ;  /* 0xfffffffc00f0a947 */ /* 0x008fea000383ffff */
[----:B------:R-:W-:Y:S05]  /*e940*/  BRA `(.L_x_1900) ;  /* 0xffffff2c00807947 */ /* 0x000fea000383ffff */
.L_x_1906:
[----:B--2---:R-:W-:-:S04]  /*e950*/  IMAD.U32 R7, RZ, RZ, UR10 ;  /* 0x0000000aff077e24 */ /* 0x004fc8000f8e00ff */
[----:B------:R2:W3:Y:S03]  /*e960*/  SYNCS.PHASECHK.TRANS64.TRYWAIT P2, [R7+URZ+0x28830], R4 ;  /* 0x02883004070075a7 */ /* 0x0004e6000804017f */
[----:B---3--:R-:W-:Y:S05]  /*e970*/  @!P2 NANOSLEEP.SYNCS 0x989680 ;  /* 0x009896800000a95d */ /* 0x008fea0003900000 */
[----:B------:R-:W3:Y:S02]  /*e980*/  @!P2 SYNCS.PHASECHK.TRANS64 P2, [R7+URZ+0x28830], R4 ;  /* 0x028830040700a5a7 */ /* 0x000ee4000804007f */
[----:B---3--:R-:W-:Y:S05]  /*e990*/  @!P2 BRA `(.L_x_1906) ;  /* 0xfffffffc00eca947 */ /* 0x008fea000383ffff */
[----:B------:R-:W-:Y:S05]  /*e9a0*/  BRA `(.L_x_1903) ;  /* 0xffffff5c00687947 */ /* 0x000fea000383ffff */
.L_x_1910:
[----:B--2---:R-:W-:-:S04]  /*e9b0*/  IMAD.U32 R7, RZ, RZ, UR10 ;  /* 0x0000000aff077e24 */ /* 0x004fc8000f8e00ff */
[----:B------:R2:W3:Y:S03]  /*e9c0*/  SYNCS.PHASECHK.TRANS64.TRYWAIT P2, [R7+URZ+0x28850], R4 ;  /* 0x02885004070075a7 */ /* 0x0004e6000804017f */
[----:B---3--:R-:W-:Y:S05]  /*e9d0*/  @!P2 NANOSLEEP.SYNCS 0x989680 ;  /* 0x009896800000a95d */ /* 0x008fea0003900000 */
[----:B------:R-:W3:Y:S02]  /*e9e0*/  @!P2 SYNCS.PHASECHK.TRANS64 P2, [R7+URZ+0x28850], R4 ;  /* 0x028850040700a5a7 */ /* 0x000ee4000804007f */
[----:B---3--:R-:W-:Y:S05]  /*e9f0*/  @!P2 BRA `(.L_x_1910) ;  /* 0xfffffffc00eca947 */ /* 0x008fea000383ffff */
[----:B------:R-:W-:Y:S05]  /*ea00*/  BRA `(.L_x_1907) ;  /* 0xffffff60002c7947 */ /* 0x000fea000383ffff */
.L_x_1916:
[----:B--2---:R-:W-:-:S04]  /*ea10*/  IMAD.U32 R5, RZ, RZ, UR10 ;  /* 0x0000000aff057e24 */ /* 0x004fc8000f8e00ff */
[----:B------:R2:W3:Y:S03]  /*ea20*/  SYNCS.PHASECHK.TRANS64.TRYWAIT P2, [R5+URZ+0x28830], R4 ;  /* 0x02883004050075a7 */ /* 0x0004e6000804017f */
[----:B---3--:R-:W-:Y:S05]  /*ea30*/  @!P2 NANOSLEEP.SYNCS 0x989680 ;  /* 0x009896800000a95d */ /* 0x008fea0003900000 */
[----:B------:R-:W3:Y:S02]  /*ea40*/  @!P2 SYNCS.PHASECHK.TRANS64 P2, [R5+URZ+0x28830], R4 ;  /* 0x028830040500a5a7 */ /* 0x000ee4000804007f */
[----:B---3--:R-:W-:Y:S05]  /*ea50*/  @!P2 BRA `(.L_x_1916) ;  /* 0xfffffffc00eca947 */ /* 0x008fea000383ffff */
[----:B------:R-:W-:Y:S05]  /*ea60*/  BRA `(.L_x_1913) ;  /* 0xffffff8c00887947 */ /* 0x000fea000383ffff */
.L_x_1920:
[----:B--2---:R-:W-:-:S04]  /*ea70*/  MOV R5, UR10 ;  /* 0x0000000a00057c02 */ /* 0x004fc80008000f00 */
[----:B------:R2:W3:Y:S03]  /*ea80*/  SYNCS.PHASECHK.TRANS64.TRYWAIT P2, [R5+URZ+0x28850], R4 ;  /* 0x02885004050075a7 */ /* 0x0004e6000804017f */
[----:B---3--:R-:W-:Y:S05]  /*ea90*/  @!P2 NANOSLEEP.SYNCS 0x989680 ;  /* 0x009896800000a95d */ /* 0x008fea0003900000 */
[----:B------:R-:W3:Y:S02]  /*eaa0*/  @!P2 SYNCS.PHASECHK.TRANS64 P2, [R5+URZ+0x28850], R4 ;  /* 0x028850040500a5a7 */ /* 0x000ee4000804007f */
[----:B---3--:R-:W-:Y:S05]  /*eab0*/  @!P2 BRA `(.L_x_1920) ;  /* 0xfffffffc00eca947 */ /* 0x008fea000383ffff */
[----:B------:R-:W-:Y:S05]  /*eac0*/  BRA `(.L_x_1917) ;  /* 0xffffff90004c7947 */ /* 0x000fea000383ffff */
.L_x_1925:
[----:B--2---:R-:W-:-:S04]  /*ead0*/  IMAD.U32 R6, RZ, RZ, UR5 ;  /* 0x00000005ff067e24 */ /* 0x004fc8000f8e00ff */
[----:B------:R2:W3:Y:S03]  /*eae0*/  SYNCS.PHASECHK.TRANS64.TRYWAIT P0, [R6+URZ+0x28850], R5 ;  /* 0x02885005060075a7 */ /* 0x0004e6000800017f */
[----:B---3--:R-:W-:Y:S05]  /*eaf0*/  @!P0 NANOSLEEP.SYNCS 0x989680 ;  /* 0x009896800000895d */ /* 0x008fea0003900000 */
[----:B------:R-:W3:Y:S02]  /*eb00*/  @!P0 SYNCS.PHASECHK.TRANS64 P0, [R6+URZ+0x28850], R5 ;  /* 0x02885005060085a7 */ /* 0x000ee4000800007f */
[----:B---3--:R-:W-:Y:S05]  /*eb10*/  @!P0 BRA `(.L_x_1925) ;  /* 0xfffffffc00ec8947 */ /* 0x008fea000383ffff */
[----:B------:R-:W-:Y:S05]  /*eb20*/  BRA `(.L_x_1924) ;  /* 0xffffffb4002c7947 */ /* 0x000fea000383ffff */
.L_x_1949:
[----:B------:R-:W1:Y:S01]  /*eb30*/  S2R R7, SR_TID.X ;  /* 0x0000000000077919 */ /* 0x000e620000002100 */
        /* <DEDUP_REMOVED lines=9> */
.L_x_1999:
[----:B------:R-:W-:Y:S05]  /*ebd0*/  BRA `(.L_x_2000) ;  /* 0xffffffd800ec7947 */ /* 0x000fea000383ffff */
.L_x_1950:
[----:B------:R-:W-:Y:S01]  /*ebe0*/  BSSY B0, `(.L_x_2001) ;  /* 0x0000006000007945 */ /* 0x000fe20003800000 */
[----:B------:R-:W-:-:S07]  /*ebf0*/  IMAD.MOV.U32 R15, RZ, RZ, -0x1 ;  /* 0xffffffffff0f7424 */ /* 0x000fce00078e00ff */
[----:B------:R-:W-:Y:S05]  /*ec00*/  WARPSYNC.COLLECTIVE R15, `(.L_x_2002) ;  /* 0x000000000f0c7348 */ /* 0x000fea0003c00000 */
[----:B------:R-:W-:Y:S02]  /*ec10*/  ELECT P6, UR62, PT ;  /* 0x00000000003e782f */ /* 0x000fe400038c0000 */
[----:B------:R-:W-:Y:S01]  /*ec20*/  MOV R14, UR62 ;  /* 0x0000003e000e7c02 */ /* 0x000fe20008000f00 */
[----:B------:R-:W-:Y:S10]  /*ec30*/  ENDCOLLECTIVE ;  /* 0x000000000000791b */ /* 0x000ff40003800000 */
.L_x_2002:
[----:B------:R-:W-:Y:S05]  /*ec40*/  BSYNC B0 ;  /* 0x0000000000007941 */ /* 0x000fea0003800000 */
.L_x_2001:
[----:B------:R-:W-:Y:S05]  /*ec50*/  BRA `(.L_x_2003) ;  /* 0xffffffd800dc7947 */ /* 0x000fea000383ffff */
.L_x_1953:
[----:B-1----:R1:W2:Y:S02]  /*ec60*/  SYNCS.PHASECHK.TRANS64.TRYWAIT P2, [R8+URZ+0x28840], R7 ;  /* 0x02884007080075a7 */ /* 0x0022a4000804017f */
[----:B--2---:R-:W-:Y:S05]  /*ec70*/  @!P2 NANOSLEEP.SYNCS 0x989680 ;  /* 0x009896800000a95d */ /* 0x004fea0003900000 */
[----:B------:R-:W2:Y:S02]  /*ec80*/  @!P2 SYNCS.PHASECHK.TRANS64 P2, [R8+URZ+0x28840], R7 ;  /* 0x028840070800a5a7 */ /* 0x000ea4000804007f */
[----:B--2---:R-:W-:Y:S05]  /*ec90*/  @!P2 BRA `(.L_x_1953) ;  /* 0xfffffffc00f0a947 */ /* 0x004fea000383ffff */
[----:B------:R-:W-:Y:S05]  /*eca0*/  BRA `(.L_x_2004) ;  /* 0xffffffdc00387947 */ /* 0x000fea000383ffff */
.L_x_1955:
[----:B-1----:R-:W-:-:S04]  /*ecb0*/  IMAD.U32 R8, RZ, RZ, UR38 ;  /* 0x00000026ff087e24 */ /* 0x002fc8000f8e00ff */
[----:B------:R1:W2:Y:S03]  /*ecc0*/  SYNCS.PHASECHK.TRANS64.TRYWAIT P2, [R8+URZ+0x28820], R7 ;  /* 0x02882007080075a7 */ /* 0x0002a6000804017f */
[----:B--2---:R-:W-:Y:S05]  /*ecd0*/  @!P2 NANOSLEEP.SYNCS 0x989680 ;  /* 0x009896800000a95d */ /* 0x004fea0003900000 */
[----:B------:R-:W2:Y:S02]  /*ece0*/  @!P2 SYNCS.PHASECHK.TRANS64 P2, [R8+URZ+0x28820], R7 ;  /* 0x028820070800a5a7 */ /* 0x000ea4000804007f */
[----:B--2---:R-:W-:Y:S05]  /*ecf0*/  @!P2 BRA `(.L_x_1955) ;  /* 0xfffffffc00eca947 */ /* 0x004fea000383ffff */
[----:B------:R-:W-:Y:S05]  /*ed00*/  BRA `(.L_x_2005) ;  /* 0xffffffe000087947 */ /* 0x000fea000383ffff */
.L_x_1961:
[----:B-1----:R1:W2:Y:S02]  /*ed10*/  SYNCS.PHASECHK.TRANS64.TRYWAIT P3, [R3+URZ+0x28840], R2 ;  /* 0x02884002030075a7 */ /* 0x0022a4000806017f */
[----:B--2---:R-:W-:Y:S05]  /*ed20*/  @!P3 NANOSLEEP.SYNCS 0x989680 ;  /* 0x009896800000b95d */ /* 0x004fea0003900000 */
[----:B------:R-:W2:Y:S02]  /*ed30*/  @!P3 SYNCS.PHASECHK.TRANS64 P3, [R3+URZ+0x28840], R2 ;  /* 0x028840020300b5a7 */ /* 0x000ea4000806007f */
[----:B--2---:R-:W-:Y:S05]  /*ed40*/  @!P3 BRA `(.L_x_1961) ;  /* 0xfffffffc00f0b947 */ /* 0x004fea000383ffff */
[----:B------:R-:W-:Y:S05]  /*ed50*/  BRA `(.L_x_2006) ;  /* 0xffffffe000b07947 */ /* 0x000fea000383ffff */
.L_x_1963:
[----:B-1----:R1:W2:Y:S02]  /*ed60*/  SYNCS.PHASECHK.TRANS64.TRYWAIT P3, [R2+URZ+0x60], R3 ;  /* 0x00006003020075a7 */ /* 0x0022a4000806017f */
[----:B--2---:R-:W-:Y:S05]  /*ed70*/  @!P3 NANOSLEEP.SYNCS 0x989680 ;  /* 0x009896800000b95d */ /* 0x004fea0003900000 */
[----:B------:R-:W2:Y:S02]  /*ed80*/  @!P3 SYNCS.PHASECHK.TRANS64 P3, [R2+URZ+0x60], R3 ;  /* 0x000060030200b5a7 */ /* 0x000ea4000806007f */
[----:B--2---:R-:W-:Y:S05]  /*ed90*/  @!P3 BRA `(.L_x_1963) ;  /* 0xfffffffc00f0b947 */ /* 0x004fea000383ffff */
[----:B------:R-:W-:Y:S05]  /*eda0*/  BRA `(.L_x_2007) ;  /* 0xffffffe4001c7947 */ /* 0x000fea000383ffff */
.L_x_1969:
[----:B-1----:R1:W2:Y:S02]  /*edb0*/  SYNCS.PHASECHK.TRANS64.TRYWAIT P3, [R3+URZ+0x28840], R2 ;  /* 0x02884002030075a7 */ /* 0x0022a4000806017f */
[----:B--2---:R-:W-:Y:S05]  /*edc0*/  @!P3 NANOSLEEP.SYNCS 0x989680 ;  /* 0x009896800000b95d */ /* 0x004fea0003900000 */
[----:B------:R-:W2:Y:S02]  /*edd0*/  @!P3 SYNCS.PHASECHK.TRANS64 P3, [R3+URZ+0x28840], R2 ;  /* 0x028840020300b5a7 */ /* 0x000ea4000806007f */
[----:B--2---:R-:W-:Y:S05]  /*ede0*/  @!P3 BRA `(.L_x_1969) ;  /* 0xfffffffc00f0b947 */ /* 0x004fea000383ffff */
[----:B------:R-:W-:Y:S05]  /*edf0*/  BRA `(.L_x_2008) ;  /* 0xffffffe8002c7947 */ /* 0x000fea000383ffff */
.L_x_1971:
[----:B-1----:R1:W2:Y:S02]  /*ee00*/  SYNCS.PHASECHK.TRANS64.TRYWAIT P3, [R2+URZ+0x60], R17 ;  /* 0x00006011020075a7 */ /* 0x0022a4000806017f */
[----:B--2---:R-:W-:Y:S05]  /*ee10*/  @!P3 NANOSLEEP.SYNCS 0x989680 ;  /* 0x009896800000b95d */ /* 0x004fea0003900000 */
[----:B------:R-:W2:Y:S02]  /*ee20*/  @!P3 SYNCS.PHASECHK.TRANS64 P3, [R2+URZ+0x60], R17 ;  /* 0x000060110200b5a7 */ /* 0x000ea4000806007f */
[----:B--2---:R-:W-:Y:S05]  /*ee30*/  @!P3 BRA `(.L_x_1971) ;  /* 0xfffffffc00f0b947 */ /* 0x004fea000383ffff */
[----:B------:R-:W-:Y:S05]  /*ee40*/  BRA `(.L_x_2009) ;  /* 0xffffffe800987947 */ /* 0x000fea000383ffff */
.L_x_1976:
[----:B-1----:R1:W2:Y:S02]  /*ee50*/  SYNCS.PHASECHK.TRANS64.TRYWAIT P3, [R2+URZ+0x28840], R3 ;  /* 0x02884003020075a7 */ /* 0x0022a4000806017f */
[----:B--2---:R-:W-:Y:S05]  /*ee60*/  @!P3 NANOSLEEP.SYNCS 0x989680 ;  /* 0x009896800000b95d */ /* 0x004fea0003900000 */
[----:B------:R-:W2:Y:S02]  /*ee70*/  @!P3 SYNCS.PHASECHK.TRANS64 P3, [R2+URZ+0x28840], R3 ;  /* 0x028840030200b5a7 */ /* 0x000ea4000806007f */
[----:B--2---:R-:W-:Y:S05]  /*ee80*/  @!P3 BRA `(.L_x_1976) ;  /* 0xfffffffc00f0b947 */ /* 0x004fea000383ffff */
[----:B------:R-:W-:Y:S05]  /*ee90*/  BRA `(.L_x_2010) ;  /* 0xffffffec00807947 */ /* 0x000fea000383ffff */
.L_x_1978:
[----:B-1----:R1:W2:Y:S02]  /*eea0*/  SYNCS.PHASECHK.TRANS64.TRYWAIT P3, [R2+URZ+0x60], R11 ;  /* 0x0000600b020075a7 */ /* 0x0022a4000806017f */
[----:B--2---:R-:W-:Y:S05]  /*eeb0*/  @!P3 NANOSLEEP.SYNCS 0x989680 ;  /* 0x009896800000b95d */ /* 0x004fea0003900000 */
[----:B------:R-:W2:Y:S02]  /*eec0*/  @!P3 SYNCS.PHASECHK.TRANS64 P3, [R2+URZ+0x60], R11 ;  /* 0x0000600b0200b5a7 */ /* 0x000ea4000806007f */
[----:B--2---:R-:W-:Y:S05]  /*eed0*/  @!P3 BRA `(.L_x_1978) ;  /* 0xfffffffc00f0b947 */ /* 0x004fea000383ffff */
[----:B------:R-:W-:Y:S05]  /*eee0*/  BRA `(.L_x_2011) ;  /* 0xffffffec00ec7947 */ /* 0x000fea000383ffff */
.L_x_1985:
[----:B-1----:R1:W2:Y:S02]  /*eef0*/  SYNCS.PHASECHK.TRANS64.TRYWAIT P0, [R3+URZ+0x28860], R0 ;  /* 0x02886000030075a7 */ /* 0x0022a4000800017f */
[----:B--2---:R-:W-:Y:S05]  /*ef00*/  @!P0 NANOSLEEP.SYNCS 0x989680 ;  /* 0x009896800000895d */ /* 0x004fea0003900000 */
[----:B------:R-:W2:Y:S02]  /*ef10*/  @!P0 SYNCS.PHASECHK.TRANS64 P0, [R3+URZ+0x28860], R0 ;  /* 0x02886000030085a7 */ /* 0x000ea4000800007f */
[----:B--2---:R-:W-:Y:S05]  /*ef20*/  @!P0 BRA `(.L_x_1985) ;  /* 0xfffffffc00f08947 */ /* 0x004fea000383ffff */
[----:B------:R-:W-:Y:S05]  /*ef30*/  BRA `(.L_x_2012) ;  /* 0xfffffff000c07947 */ /* 0x000fea000383ffff */
.L_x_1987:
[----:B------:R-:W-:Y:S01]  /*ef40*/  BSSY B0, `(.L_x_2013) ;  /* 0x0000007000007945 */ /* 0x000fe20003800000 */
[----:B------:R-:W-:Y:S01]  /*ef50*/  MOV R12, RZ ;  /* 0x000000ff000c7202 */ /* 0x000fe20000000f00 */
[----:B------:R-:W-:Y:S02]  /*ef60*/  IMAD.MOV.U32 R11, RZ, RZ, 0x1f ;  /* 0x0000001fff0b7424 */ /* 0x000fe400078e00ff */
[----:B------:R-:W-:-:S07]  /*ef70*/  IMAD.MOV.U32 R15, RZ, RZ, -0x1 ;  /* 0xffffffffff0f7424 */ /* 0x000fce00078e00ff */
[----:B------:R-:W-:Y:S05]  /*ef80*/  WARPSYNC.COLLECTIVE R15, `(.L_x_2014) ;  /* 0x000000000f087348 */ /* 0x000fea0003c00000 */
[----:B------:R1:W2:Y:S02]  /*ef90*/  SHFL.IDX P6, R14, R13, R12, R11 ;  /* 0x0000000c0d0e7389 */ /* 0x0002a400000c000b */
[----:B-12---:R-:W-:Y:S01]  /*efa0*/  ENDCOLLECTIVE ;  /* 0x000000000000791b */ /* 0x006fe20003800000 */
.L_x_2014:
[----:B------:R-:W-:Y:S05]  /*efb0*/  BSYNC B0 ;  /* 0x0000000000007941 */ /* 0x000fea0003800000 */
.L_x_2013:
[----:B------:R-:W-:Y:S05]  /*efc0*/  BRA `(.L_x_2015) ;  /* 0xfffffff400347947 */ /* 0x000fea000383ffff */
.L_x_1989:
[----:B--2---:R2:W3:Y:S02]  /*efd0*/  SYNCS.PHASECHK.TRANS64.TRYWAIT P0, [R7+URZ+0x28820], R0 ;  /* 0x02882000070075a7 */ /* 0x0044e4000800017f */
[----:B---3--:R-:W-:Y:S05]  /*efe0*/  @!P0 NANOSLEEP.SYNCS 0x989680 ;  /* 0x009896800000895d */ /* 0x008fea0003900000 */
[----:B------:R-:W3:Y:S02]  /*eff0*/  @!P0 SYNCS.PHASECHK.TRANS64 P0, [R7+URZ+0x28820], R0 ;  /* 0x02882000070085a7 */ /* 0x000ee4000800007f */
[----:B---3--:R-:W-:Y:S05]  /*f000*/  @!P0 BRA `(.L_x_1989) ;  /* 0xfffffffc00f08947 */ /* 0x008fea000383ffff */
[----:B------:R-:W-:Y:S05]  /*f010*/  BRA `(.L_x_2016) ;  /* 0xfffffff4007c7947 */ /* 0x000fea000383ffff */
.L_x_1993:
[----:B--2---:R2:W3:Y:S02]  /*f020*/  SYNCS.PHASECHK.TRANS64.TRYWAIT P0, [R5+URZ], R4 ;  /* 0x00000004050075a7 */ /* 0x0044e4000800017f */
[----:B---3--:R-:W-:Y:S05]  /*f030*/  @!P0 NANOSLEEP.SYNCS 0x989680 ;  /* 0x009896800000895d */ /* 0x008fea0003900000 */
[----:B------:R-:W3:Y:S02]  /*f040*/  @!P0 SYNCS.PHASECHK.TRANS64 P0, [R5+URZ], R4 ;  /* 0x00000004050085a7 */ /* 0x000ee4000800007f */
[----:B---3--:R-:W-:Y:S05]  /*f050*/  @!P0 BRA `(.L_x_1993) ;  /* 0xfffffffc00f08947 */ /* 0x008fea000383ffff */
[----:B------:R-:W-:Y:S05]  /*f060*/  BRA `(.L_x_2017) ;  /* 0xfffffff400d07947 */ /* 0x000fea000383ffff */
.L_x_1994:
[----:B---3--:R3:W4:Y:S02]  /*f070*/  SYNCS.PHASECHK.TRANS64.TRYWAIT P0, [R3+URZ], R0 ;  /* 0x00000000030075a7 */ /* 0x008724000800017f */
[----:B----4-:R-:W-:Y:S05]  /*f080*/  @!P0 NANOSLEEP.SYNCS 0x989680 ;  /* 0x009896800000895d */ /* 0x010fea0003900000 */
[----:B------:R-:W4:Y:S02]  /*f090*/  @!P0 SYNCS.PHASECHK.TRANS64 P0, [R3+URZ], R0 ;  /* 0x00000000030085a7 */ /* 0x000f24000800007f */
[----:B----4-:R-:W-:Y:S05]  /*f0a0*/  @!P0 BRA `(.L_x_1994) ;  /* 0xfffffffc00f08947 */ /* 0x010fea000383ffff */
[----:B------:R-:W-:Y:S05]  /*f0b0*/  BRA `(.L_x_2018) ;  /* 0xfffffff400c47947 */ /* 0x000fea000383ffff */
.L_x_1996:
[----:B--2---:R2:W3:Y:S02]  /*f0c0*/  SYNCS.PHASECHK.TRANS64.TRYWAIT P0, [R5+URZ], R4 ;  /* 0x00000004050075a7 */ /* 0x0044e4000800017f */
[----:B---3--:R-:W-:Y:S05]  /*f0d0*/  @!P0 NANOSLEEP.SYNCS 0x989680 ;  /* 0x009896800000895d */ /* 0x008fea0003900000 */
[----:B------:R-:W3:Y:S02]  /*f0e0*/  @!P0 SYNCS.PHASECHK.TRANS64 P0, [R5+URZ], R4 ;  /* 0x00000004050085a7 */ /* 0x000ee4000800007f */
[----:B---3--:R-:W-:Y:S05]  /*f0f0*/  @!P0 BRA `(.L_x_1996) ;  /* 0xfffffffc00f08947 */ /* 0x008fea000383ffff */
[----:B------:R-:W-:Y:S05]  /*f100*/  BRA `(.L_x_2019) ;  /* 0xfffffff400c87947 */ /* 0x000fea000383ffff */
.L_x_2020:
        /* <DEDUP_REMOVED lines=15> */
.L_x_2733:


//--------------------- .text._ZN7cutlass13device_kernelIN5flash11enable_sm90INS1_16FlashAttnFwdSm90INS1_25CollectiveMainloopFwdSm90ILi2EN4cute5tupleIJNS5_1CILi1EEES8_S8_EEENS6_IJNS7_ILi128EEESA_SA_EEELi128ENS_6half_tEfNS_4arch4Sm90ELb1ELb0ELb1ELb1ELb0ELb0ELb0ELb1ELb1ELb0ELb0ELb0EEENS1_21CollectiveEpilogueFwdISB_S9_SC_SE_Li256ELb1ELb0ELb0ELb0EEENS1_36VarlenDynamicPersistentTileSchedulerILi128ELi128ELi256ELi32ELb0ELb0ELb1ELb1ELb1ELb1EEEEEEEEEvNT_6ParamsE --------------------------
	.section	.text._ZN7cutlass13device_kernelIN5flash11enable_sm90INS1_16FlashAttnFwdSm90INS1_25CollectiveMainloopFwdSm90ILi2EN4cute5tupleIJNS5_1CILi1EEES8_S8_EEENS6_IJNS7_ILi128EEESA_SA_EEELi128ENS_6half_tEfNS_4arch4Sm90ELb1ELb0ELb1ELb1ELb0ELb0ELb0ELb1ELb1ELb0ELb0ELb0EEENS1_21CollectiveEpilogueFwdISB_S9_SC_SE_Li256ELb1ELb0ELb0ELb0EEENS1_36VarlenDynamicPersistentTileSchedulerILi128ELi128ELi256ELi32ELb0ELb0ELb1ELb1ELb1ELb1EEEEEEEEEvNT_6ParamsE,"ax",@progbits
	.align	128
.text._ZN7cutlass13device_kernelIN5flash11enable_sm90INS1_16FlashAttnFwdSm90INS1_25CollectiveMainloopFwdSm90ILi2EN4cute5tupleIJNS5_1CILi1EEES8_S8_EEENS6_IJNS7_ILi128EEESA_SA_EEELi128ENS_6half_tEfNS_4arch4Sm90ELb1ELb0ELb1ELb1ELb0ELb0ELb0ELb1ELb1ELb0ELb0ELb0EEENS1_21CollectiveEpilogueFwdISB_S9_SC_SE_Li256ELb1ELb0ELb0ELb0EEENS1_36VarlenDynamicPersistentTileSchedulerILi128ELi128ELi256ELi32ELb0ELb0ELb1ELb1ELb1ELb1EEEEEEEEEvNT_6ParamsE:
        .type           _ZN7cutlass13device_kernelIN5flash11enable_sm90INS1_16FlashAttnFwdSm90INS1_25CollectiveMainloopFwdSm90ILi2EN4cute5tupleIJNS5_1CILi1EEES8_S8_EEENS6_IJNS7_ILi128EEESA_SA_EEELi128ENS_6half_tEfNS_4arch4Sm90ELb1ELb0ELb1ELb1ELb0ELb0ELb0ELb1ELb1ELb0ELb0ELb0EEENS1_21CollectiveEpilogueFwdISB_S9_SC_SE_Li256ELb1ELb0ELb0ELb0EEENS1_36VarlenDynamicPersistentTileSchedulerILi128ELi128ELi256ELi32ELb0ELb0ELb1ELb1ELb1ELb1EEEEEEEEEvNT_6ParamsE,@function
        .size           _ZN7cutlass13device_kernelIN5flash11enable_sm90INS1_16FlashAttnFwdSm90INS1_25CollectiveMainloopFwdSm90ILi2EN4cute5tupleIJNS5_1CILi1EEES8_S8_EEENS6_IJNS7_ILi128EEESA_SA_EEELi128ENS_6half_tEfNS_4arch4Sm90ELb1ELb0ELb1ELb1ELb0ELb0ELb0ELb1ELb1ELb0ELb0ELb0EEENS1_21CollectiveEpilogueFwdISB_S9_SC_SE_Li256ELb1ELb0ELb0ELb0EEENS1_36VarlenDynamicPersistentTileSchedulerILi128ELi128ELi256ELi32ELb0ELb0ELb1ELb1ELb1ELb1EEEEEEEEEvNT_6ParamsE,(.L_x_2734 - _ZN7cutlass13device_kernelIN5flash11enable_sm90INS1_16FlashAttnFwdSm90INS1_25CollectiveMainloopFwdSm90ILi2EN4cute5tupleIJNS5_1CILi1EEES8_S8_EEENS6_IJNS7_ILi128EEESA_SA_EEELi128ENS_6half_tEfNS_4arch4Sm90ELb1ELb0ELb1ELb1ELb0ELb0ELb0ELb1ELb1ELb0ELb0ELb0EEENS1_21CollectiveEpilogueFwdISB_S9_SC_SE_Li256ELb1ELb0ELb0ELb0EEENS1_36VarlenDynamicPersistentTileSchedulerILi128ELi128ELi256ELi32ELb0ELb0ELb1ELb1ELb1ELb1EEEEEEEEEvNT_6ParamsE)
        .other          _ZN7cutlass13device_kernelIN5flash11enable_sm90INS1_16FlashAttnFwdSm90INS1_25CollectiveMainloopFwdSm90ILi2EN4cute5tupleIJNS5_1CILi1EEES8_S8_EEENS6_IJNS7_ILi128EEESA_SA_EEELi128ENS_6half_tEfNS_4arch4Sm90ELb1ELb0ELb1ELb1ELb0ELb0ELb0ELb1ELb1ELb0ELb0ELb0EEENS1_21CollectiveEpilogueFwdISB_S9_SC_SE_Li256ELb1ELb0ELb0ELb0EEENS1_36VarlenDynamicPersistentTileSchedulerILi128ELi128ELi256ELi32ELb0ELb0ELb1ELb1ELb1ELb1EEEEEEEEEvNT_6ParamsE,@"STO_CUDA_ENTRY STV_DEFAULT"
_ZN7cutlass13device_kernelIN5flash11enable_sm90INS1_16FlashAttnFwdSm90INS1_25CollectiveMainloopFwdSm90ILi2EN4cute5tupleIJNS5_1CILi1EEES8_S8_EEENS6_IJNS7_ILi128EEESA_SA_EEELi128ENS_6half_tEfNS_4arch4Sm90ELb1ELb0ELb1ELb1ELb0ELb0ELb0ELb1ELb1ELb0ELb0ELb0EEENS1_21CollectiveEpilogueFwdISB_S9_SC_SE_Li256ELb1ELb0ELb0ELb0EEENS1_36VarlenDynamicPersistentTileSchedulerILi128ELi128ELi256ELi32ELb0ELb0ELb1ELb1ELb1ELb1EEEEEEEEEvNT_6ParamsE:
        /* <DEDUP_REMOVED lines=21> */
.L_x_2022:
[----:B------:R-:W-:Y:S05]  /*0150*/  BSYNC B0 ;  /* 0x0000000000007941 */ /* 0x000fea0003800000 */
.L_x_2021:
        /* <DEDUP_REMOVED lines=41> */
.L_x_2023:
        /* <DEDUP_REMOVED lines=22> */
.L_x_2024:
        /* <DEDUP_REMOVED lines=18> */
.L_x_2025:
        /* <DEDUP_REMOVED lines=22> */
.L_x_2026:
        /* <DEDUP_REMOVED lines=22> */
.L_x_2027:
[----:B------:R-:W-:Y:S01]  /*0930*/  PLOP3.LUT P0, PT, PT, PT, UP0, 0x80, 0x0 ;  /* 0x000000000000781c */ /* 0x000fe20003f0f008 */
[----:B------:R-:W-:Y:S01]  /*0940*/  UMOV UR36, 0x1 ;  /* 0x0000000100247882 */ /* 0x000fe20000000000 */
[----:B------:R-:W-:Y:S01]  /*0950*/  NOP ;  /* 0x0000000000007918 */ /* 0x000fe20000000000 */
[----:B------:R-:W-:Y:S01]  /*0960*/  USEL UR36, UR36, 0x2, !UP0 ;  /* 0x0000000224247887 */ /* 0x000fe2000c000000 */
[----:B------:R-:W-:Y:S01]  /*0970*/  ULDC.64 UR48, c[0x0][0x208] ;  /* 0x0000820000307ab9 */ /* 0x000fe20000000a00 */
[----:B012-4-:R-:W-:Y:S08]  /*0980*/  BAR.SYNC.DEFER_BLOCKING 0x0 ;  /* 0x0000000000007b1d */ /* 0x017ff00000010000 */
[----:B------:R-:W-:Y:S05]  /*0990*/  @!P0 BRA `(.L_x_2028) ;  /* 0x000000c0000c8947 */ /* 0x000fea0003800000 */
.L_x_2029:
        /* <DEDUP_REMOVED lines=28> */
[C---:B------:R-:W-:Y:S02]  /*0b60*/  LOP3.LUT R23, R5.reuse, 0xffffff80, RZ, 0xc0, !PT ;  /* 0xffffff8005177812 */ /* 0x040fe400078ec0ff */
[----:B------:R-:W-:Y:S01]  /*0b70*/  SHF.R.S32.HI R184, RZ, 0x7, R5 ;  /* 0x00000007ffb87819 */ /* 0x000fe20000011405 */
[----:B------:R-:W-:Y:S02]  /*0b80*/  IMAD.SHL.U32 R2, R2, 0x20, RZ ;  /* 0x0000002002027824 */ /* 0x000fe400078e00ff */
[----:B------:R-:W-:Y:S01]  /*0b90*/  IMAD.IADD R23, R186, 0x1, -R23 ;  /* 0x00000001ba177824 */ /* 0x000fe200078e0a17 */
[----:B------:R-:W-:Y:S02]  /*0ba0*/  LEA.HI R5, R5, R184, RZ, 0x1 ;  /* 0x000000b805057211 */ /* 0x000fe400078f08ff */
[----:B------:R-:W-:Y:S02]  /*0bb0*/  LOP3.LUT R2, R2, 0xfffffc00, RZ, 0xc0, !PT ;  /* 0xfffffc0002027812 */ /* 0x000fe400078ec0ff */
[----:B------:R-:W-:-:S02]  /*0bc0*/  SHF.R.S32.HI R4, RZ, 0x1f, R23 ;  /* 0x0000001fff047819 */ /* 0x000fc40000011417 */
[----:B------:R-:W-:Y:S02]  /*0bd0*/  LOP3.LUT R5, R5, 0x3fffffe, RZ, 0xc0, !PT ;  /* 0x03fffffe05057812 */ /* 0x000fe400078ec0ff */
[CC--:B------:R-:W-:Y:S02]  /*0be0*/  LEA.HI R6, R4.reuse, R23.reuse, RZ, 0x2 ;  /* 0x0000001704067211 */ /* 0x0c0fe400078f10ff */
[----:B------:R-:W-:Y:S01]  /*0bf0*/  LEA.HI R4, R4, R23, RZ, 0x5 ;  /* 0x0000001704047211 */ /* 0x000fe200078f28ff */
[----:B------:R-:W-:Y:S01]  /*0c00*/  IMAD.IADD R19, R184, 0x1, -R5 ;  /* 0x00000001b8137824 */ /* 0x000fe200078e0a05 */
[--C-:B------:R-:W-:Y:S02]  /*0c10*/  SHF.R.S32.HI R7, RZ, 0x2, R6.reuse ;  /* 0x00000002ff077819 */ /* 0x100fe40000011406 */
[----:B------:R-:W-:Y:S02]  /*0c20*/  SHF.R.S32.HI R0, RZ, 0x1f, R6 ;  /* 0x0000001fff007819 */ /* 0x000fe40000011406 */
[----:B------:R-:W-:-:S02]  /*0c30*/  SHF.R.S32.HI R4, RZ, 0x5, R4 ;  /* 0x00000005ff047819 */ /* 0x000fc40000011404 */
[----:B------:R-:W-:Y:S02]  /*0c40*/  LEA.HI R0, R0, R7, RZ, 0x3 ;  /* 0x0000000700007211 */ /* 0x000fe400078f18ff */
[----:B------:R-:W-:Y:S02]  /*0c50*/  LOP3.LUT R18, R6, 0x7ffffffc, RZ, 0xc0, !PT ;  /* 0x7ffffffc06127812 */ /* 0x000fe400078ec0ff */
[----:B------:R-:W-:Y:S02]  /*0c60*/  LOP3.LUT R8, R0, 0xfffffff8, RZ, 0xc0, !PT ;  /* 0xfffffff800087812 */ /* 0x000fe400078ec0ff */
[-C--:B------:R-:W-:Y:S01]  /*0c70*/  LEA.HI R0, R3, R186.reuse, RZ, 0x4 ;  /* 0x000000ba03007211 */ /* 0x080fe200078f20ff */
[----:B------:R-:W-:Y:S01]  /*0c80*/  IMAD.IADD R18, R23, 0x1, -R18 ;  /* 0x0000000117127824 */ /* 0x000fe200078e0a12 */
[----:B------:R-:W-:Y:S01]  /*0c90*/  LEA.HI R3, R3, R186, RZ, 0x3 ;  /* 0x000000ba03037211 */ /* 0x000fe200078f18ff */
[----:B------:R-:W-:Y:S01]  /*0ca0*/  IMAD.IADD R11, R7, 0x1, -R8 ;  /* 0x00000001070b7824 */ /* 0x000fe200078e0a08 */
[----:B------:R-:W-:-:S02]  /*0cb0*/  SHF.R.S32.HI R9, RZ, 0x4, R0 ;  /* 0x00000004ff097819 */ /* 0x000fc40000011400 */
[----:B------:R-:W-:Y:S01]  /*0cc0*/  LOP3.LUT R7, R0, 0x3fffff0, RZ, 0xc0, !PT ;  /* 0x03fffff000077812 */ /* 0x000fe200078ec0ff */
[----:B------:R-:W-:Y:S01]  /*0cd0*/  IMAD R4, R4, 0x10, R11 ;  /* 0x0000001004047824 */ /* 0x000fe200078e020b */
[----:B------:R-:W-:Y:S02]  /*0ce0*/  LEA.HI R0, R0, R9, RZ, 0x1 ;  /* 0x0000000900007211 */ /* 0x000fe400078f08ff */
[----:B------:R-:W-:Y:S01]  /*0cf0*/  LOP3.LUT R5, R3, 0x1ffffff8, RZ, 0xc0, !PT ;  /* 0x1ffffff803057812 */ /* 0x000fe200078ec0ff */
[----:B------:R-:W-:Y:S01]  /*0d00*/  IMAD.IADD R7, R186, 0x1, -R7 ;  /* 0x00000001ba077824 */ /* 0x000fe200078e0a07 */
[----:B------:R-:W-:Y:S01]  /*0d10*/  LOP3.LUT R0, R0, 0x1ffffffe, RZ, 0xc0, !PT ;  /* 0x1ffffffe00007812 */ /* 0x000fe200078ec0ff */
[----:B------:R-:W-:Y:S01]  /*0d20*/  IMAD R19, R19, 0x40, R4 ;  /* 0x0000004013137824 */ /* 0x000fe200078e0204 */
[----:B------:R-:W-:Y:S01]  /*0d30*/  SHF.R.S32.HI R16, RZ, 0x3, R3 ;  /* 0x00000003ff107819 */ /* 0x000fe20000011403 */
[----:B------:R-:W-:Y:S02]  /*0d40*/  IMAD R7, R7, 0x40, R2 ;  /* 0x0000004007077824 */ /* 0x000fe400078e0202 */
[----:B------:R-:W-:-:S02]  /*0d50*/  IMAD.IADD R0, R9, 0x1, -R0 ;  /* 0x0000000109007824 */ /* 0x000fc400078e0a00 */
[----:B------:R-:W-:-:S03]  /*0d60*/  IMAD.IADD R2, R186, 0x1, -R5 ;  /* 0x00000001ba027824 */ /* 0x000fc600078e0a05 */
[----:B------:R-:W-:Y:S01]  /*0d70*/  LEA R185, R0, R7, 0x3 ;  /* 0x0000000700b97211 */ /* 0x000fe200078e18ff */
[----:B------:R-:W-:-:S07]  /*0d80*/  IMAD.SHL.U32 R2, R2, 0x8, RZ ;  /* 0x0000000802027824 */ /* 0x000fce00078e00ff */
.L_x_2083:
[----:B0---45:R-:W0:Y:S01]  /*0d90*/  LDC.64 R4, c[0x0][0xc60] ;  /* 0x00031800ff047b82 */ /* 0x031e220000000a00 */
[----:B------:R-:W-:Y:S01]  /*0da0*/  ULDC.64 UR6, c[0x0][0xa28] ;  /* 0x00028a0000067ab9 */ /* 0x000fe20000000a00 */
[----:B------:R-:W-:Y:S01]  /*0db0*/  ULDC.64 UR8, c[0x0][0xa18] ;  /* 0x0002860000087ab9 */ /* 0x000fe20000000a00 */
[----:B------:R-:W-:Y:S01]  /*0dc0*/  ULDC UR4, c[0x0][0x404] ;  /* 0x0001010000047ab9 */ /* 0x000fe20000000800 */
[----:B0-----:R-:W-:-:S06]  /*0dd0*/  IMAD.WIDE R4, R47, 0x4, R4 ;  /* 0x000000042f047825 */ /* 0x001fcc00078e0204 */
[----:B--2---:R-:W2:Y:S01]  /*0de0*/  LDG.E R4, desc[UR48][R4.64] ;  /* 0x0000003004047981 */ /* 0x004ea2000c1e1900 */
[----:B------:R-:W-:Y:S02]  /*0df0*/  UISETP.NE.U32.AND UP0, UPT, UR6, URZ, UPT ;  /* 0x0000003f0600728c */ /* 0x000fe4000bf05070 */
[----:B------:R-:W-:Y:S02]  /*0e00*/  UISETP.NE.U32.AND UP1, UPT, UR8, URZ, UPT ;  /* 0x0000003f0800728c */ /* 0x000fe4000bf25070 */
[----:B------:R-:W-:Y:S02]  /*0e10*/  UISETP.NE.AND.EX UP0, UPT, UR7, URZ, UPT, UP0 ;  /* 0x0000003f0700728c */ /* 0x000fe4000bf05300 */
[----:B------:R-:W-:-:S04]  /*0e20*/  UISETP.NE.AND.EX UP1, UPT, UR9, URZ, UPT, UP1 ;  /* 0x0000003f0900728c */ /* 0x000fc8000bf25310 */
[----:B------:R-:W-:Y:S02]  /*0e30*/  PLOP3.LUT P0, PT, PT, PT, UP0, 0x80, 0x0 ;  /* 0x000000000000781c */ /* 0x000fe40003f0f008 */
[----:B------:R-:W-:Y:S02]  /*0e40*/  PLOP3.LUT P2, PT, PT, PT, UP1, 0x80, 0x0 ;  /* 0x000000000000781c */ /* 0x000fe40003f4f018 */
[----:B--2---:R-:W-:-:S13]  /*0e50*/  R2UR UR37, R4 ;  /* 0x00000000042572ca */ /* 0x004fda00000e0000 */
[----:B------:R-:W-:Y:S02]  /*0e60*/  USHF.R.S32.HI UR38, URZ, 0x1f, UR37 ;  /* 0x0000001f3f267899 */ /* 0x000fe40008011425 */
[----:B------:R-:W-:-:S04]  /*0e70*/  @UP0 ULEA UR6, UP2, UR37, UR6, 0x2 ;  /* 0x0000000625060291 */ /* 0x000fc8000f84103f */
[----:B------:R-:W-:Y:S02]  /*0e80*/  @UP0 ULEA.HI.X UR7, UR37, UR7, UR38, 0x2, UP2 ;  /* 0x0000000725070291 */ /* 0x000fe400090f1426 */
[----:B------:R-:W-:Y:S01]  /*0e90*/  @UP1 ULEA UR8, UP0, UR37, UR8, 0x2 ;  /* 0x0000000825081291 */ /* 0x000fe2000f80103f */
[----:B------:R-:W-:-:S03]  /*0ea0*/  IMAD.U32 R4, RZ, RZ, UR6 ;  /* 0x00000006ff047e24 */ /* 0x000fc6000f8e00ff */
[----:B------:R-:W-:Y:S01]  /*0eb0*/  @UP1 ULEA.HI.X UR9, UR37, UR9, UR38, 0x2, UP0 ;  /* 0x0000000925091291 */ /* 0x000fe200080f1426 */
[----:B------:R-:W-:Y:S01]  /*0ec0*/  IMAD.U32 R5, RZ, RZ, UR7 ;  /* 0x00000007ff057e24 */ /* 0x000fe2000f8e00ff */
[----:B------:R-:W-:Y:S01]  /*0ed0*/  ULDC.64 UR6, c[0x0][0x3f8] ;  /* 0x0000fe0000067ab9 */ /* 0x000fe20000000a00 */
[----:B---3--:R-:W-:-:S03]  /*0ee0*/  IMAD.U32 R6, RZ, RZ, UR8 ;  /* 0x00000008ff067e24 */ /* 0x008fc6000f8e00ff */
[----:B------:R-:W-:Y:S01]  /*0ef0*/  IMAD.U32 R7, RZ, RZ, UR9 ;  /* 0x00000009ff077e24 */ /* 0x000fe2000f8e00ff */
[----:B------:R-:W2:Y:S01]  /*0f00*/  @P0 LDG.E R4, desc[UR48][R4.64] ;  /* 0x0000003004040981 */ /* 0x000ea2000c1e1900 */
[----:B------:R-:W-:Y:S01]  /*0f10*/  UISETP.NE.U32.AND UP0, UPT, UR6, URZ, UPT ;  /* 0x0000003f0600728c */ /* 0x000fe2000bf05070 */
[----:B------:R-:W-:Y:S02]  /*0f20*/  ULDC.64 UR8, c[0x0][0xa20] ;  /* 0x0002880000087ab9 */ /* 0x000fe40000000a00 */
[----:B------:R-:W3:Y:S01]  /*0f30*/  @P2 LDG.E R6, desc[UR48][R6.64] ;  /* 0x0000003006062981 */ /* 0x000ee2000c1e1900 */
[----:B------:R-:W-:Y:S01]  /*0f40*/  UISETP.NE.AND.EX UP0, UPT, UR7, URZ, UPT, UP0 ;  /* 0x0000003f0700728c */ /* 0x000fe2000bf05300 */
[----:B------:R-:W-:Y:S01]  /*0f50*/  ISETP.NE.U32.AND P1, PT, RZ, UR8, PT ;  /* 0x00000008ff007c0c */ /* 0x000fe2000bf25070 */
[----:B------:R-:W-:Y:S01]  /*0f60*/  ULDC UR6, c[0x0][0x2e0] ;  /* 0x0000b80000067ab9 */ /* 0x000fe20000000800 */
[----:B------:R-:W-:Y:S01]  /*0f70*/  UMOV UR47, URZ ;  /* 0x0000003f002f7c82 */ /* 0x000fe20008000000 */
[----:B------:R-:W-:Y:S01]  /*0f80*/  USEL UR4, UR4, 0x1, UP0 ;  /* 0x0000000104047887 */ /* 0x000fe20008000000 */
[----:B------:R-:W-:Y:S01]  /*0f90*/  ISETP.NE.AND.EX P1, PT, RZ, UR9, PT, P1 ;  /* 0x00000009ff007c0c */ /* 0x000fe2000bf25310 */
[----:B------:R-:W-:Y:S01]  /*0fa0*/  ULDC UR51, c[0x0][0x288] ;  /* 0x0000a20000337ab9 */ /* 0x000fe20000000800 */
[----:B------:R-:W-:Y:S01]  /*0fb0*/  UMOV UR39, UR5 ;  /* 0x0000000500277c82 */ /* 0x000fe20008000000 */
[----:B------:R-:W-:Y:S01]  /*0fc0*/  UIMAD UR6, UR4, UR6, URZ ;  /* 0x00000006040672a4 */ /* 0x000fe2000f8e023f */
[----:B--2---:R-:W-:-:S02]  /*0fd0*/  @P0 R2UR UR47, R4 ;  /* 0x00000000042f02ca */ /* 0x004fc400000e0000 */
[----:B---3--:R-:W-:Y:S01]  /*0fe0*/  @P2 R2UR UR51, R6 ;  /* 0x00000000063322ca */ /* 0x008fe200000e0000 */
[----:B-1----:R-:W-:-:S14]  /*0ff0*/  @P2 BRA `(.L_x_2030) ;  /* 0x0000000000342947 */ /* 0x002fdc0003800000 */
        /* <DEDUP_REMOVED lines=9> */
[----:B------:R-:W3:Y:S01]  /*1090*/  LDG.E R0, desc[UR48][R4.64+0x4] ;  /* 0x0000043004007981 */ /* 0x000ee2000c1e1900 */
[----:B--2---:R-:W-:Y:S02]  /*10a0*/  R2UR UR51, R3 ;  /* 0x00000000033372ca */ /* 0x004fe400000e0000 */
[----:B---3--:R-:W-:-:S13]  /*10b0*/  R2UR UR4, R0 ;  /* 0x00000000000472ca */ /* 0x008fda00000e0000 */
[----:B------:R-:W-:-:S12]  /*10c0*/  UIADD3 UR51, -UR51, UR4, URZ ;  /* 0x0000000433337290 */ /* 0x000fd8000fffe13f */
.L_x_2030:
[----:B------:R-:W-:Y:S01]  /*10d0*/  UMOV UR40, UR52 ;  /* 0x0000003400287c82 */ /* 0x000fe20008000000 */
[----:B------:R-:W-:Y:S05]  /*10e0*/  @!P1 BRA `(.L_x_2031) ;  /* 0x00000000001c9947 */ /* 0x000fea0003800000 */
[----:B------:R-:W-:-:S04]  /*10f0*/  ULEA UR4, UP0, UR37, UR8, 0x2 ;  /* 0x0000000825047291 */ /* 0x000fc8000f80103f */
[----:B------:R-:W-:Y:S02]  /*1100*/  ULEA.HI.X UR5, UR37, UR9, UR38, 0x2, UP0 ;  /* 0x0000000925057291 */ /* 0x000fe400080f1426 */
[----:B------:R-:W-:-:S04]  /*1110*/  MOV R4, UR4 ;  /* 0x0000000400047c02 */ /* 0x000fc80008000f00 */
[----:B------:R-:W-:-:S05]  /*1120*/  IMAD.U32 R5, RZ, RZ, UR5 ;  /* 0x00000005ff057e24 */ /* 0x000fca000f8e00ff */
[----:B------:R-:W2:Y:S02]  /*1130*/  LDG.E R4, desc[UR48][R4.64] ;  /* 0x0000003004047981 */ /* 0x000ea4000c1e1900 */
[----:B--2---:R-:W-:Y:S01]  /*1140*/  R2UR UR6, R4 ;  /* 0x00000000040672ca */ /* 0x004fe200000e0000 */
[----:B------:R-:W-:-:S14]  /*1150*/  BRA `(.L_x_2032) ;  /* 0x0000000000347947 */ /* 0x000fdc0003800000 */
.L_x_2031:
        /* <DEDUP_REMOVED lines=13> */
.L_x_2032:
[----:B------:R-:W-:Y:S01]  /*1230*/  UIADD3 UR47, -UR47, UR6, URZ ;  /* 0x000000062f2f7290 */ /* 0x000fe2000fffe13f */
[----:B------:R-:W-:Y:S01]  /*1240*/  PLOP3.LUT P0, PT, PT, PT, PT, 0x80, 0x0 ;  /* 0x000000000000781c */ /* 0x000fe20003f0f070 */
[----:B------:R-:W-:Y:S01]  /*1250*/  ULEA UR5, UR52, 0xff, 0x7 ;  /* 0x000000ff34057891 */ /* 0x000fe2000f8e383f */
[----:B------:R-:W-:Y:S01]  /*1260*/  IMAD.MOV.U32 R0, RZ, RZ, RZ ;  /* 0x000000ffff007224 */ /* 0x000fe200078e00ff */
[----:B------:R-:W-:Y:S01]  /*1270*/  UIADD3 UR4, UR47, 0x7f, URZ ;  /* 0x0000007f2f047890 */ /* 0x000fe2000fffe03f */
[----:B------:R-:W-:Y:S01]  /*1280*/  IMAD.MOV.U32 R3, RZ, RZ, RZ ;  /* 0x000000ffff037224 */ /* 0x000fe200078e00ff */
[----:B------:R-:W-:Y:S01]  /*1290*/  UIADD3 UR6, UR47, UR5, -UR51 ;  /* 0x000000052f067290 */ /* 0x000fe2000fffe833 */
[----:B------:R-:W-:Y:S01]  /*12a0*/  IMAD.MOV.U32 R151, RZ, RZ, RZ ;  /* 0x000000ffff977224 */ /* 0x000fe200078e00ff */
[----:B------:R-:W-:Y:S01]  /*12b0*/  USHF.R.S32.HI UR5, URZ, 0x1f, UR4 ;  /* 0x0000001f3f057899 */ /* 0x000fe20008011404 */
[----:B------:R-:W-:Y:S01]  /*12c0*/  CS2R R32, SRZ ;  /* 0x0000000000207805 */ /* 0x000fe2000001ff00 */
[----:B------:R-:W-:Y:S01]  /*12d0*/  USHF.R.S32.HI UR7, URZ, 0x1f, UR6 ;  /* 0x0000001f3f077899 */ /* 0x000fe20008011406 */
[----:B------:R-:W-:Y:S01]  /*12e0*/  IMAD.MOV.U32 R21, RZ, RZ, RZ ;  /* 0x000000ffff157224 */ /* 0x000fe200078e00ff */
[----:B------:R-:W-:Y:S01]  /*12f0*/  ULEA.HI UR5, UR5, UR4, URZ, 0x7 ;  /* 0x0000000405057291 */ /* 0x000fe2000f8f383f */
[----:B------:R-:W-:Y:S01]  /*1300*/  CS2R R34, SRZ ;  /* 0x0000000000227805 */ /* 0x000fe2000001ff00 */
[----:B------:R-:W-:Y:S01]  /*1310*/  ULEA.HI UR7, UR7, UR6, URZ, 0x7 ;  /* 0x0000000607077291 */ /* 0x000fe2000f8f383f */
[----:B------:R-:W-:Y:S01]  /*1320*/  CS2R R36, SRZ ;  /* 0x0000000000247805 */ /* 0x000fe2000001ff00 */
[----:B------:R-:W-:Y:S01]  /*1330*/  USHF.R.S32.HI UR5, URZ, 0x7, UR5 ;  /* 0x000000073f057899 */ /* 0x000fe20008011405 */
        /* <DEDUP_REMOVED lines=17> */
[----:B------:R-:W-:-:S02]  /*1450*/  CS2R R68, SRZ ;  /* 0x0000000000447805 */ /* 0x000fc4000001ff00 */
[----:B------:R-:W-:Y:S02]  /*1460*/  CS2R R70, SRZ ;  /* 0x0000000000467805 */ /* 0x000fe4000001ff00 */
[----:B------:R-:W-:Y:S02]  /*1470*/  PLOP3.LUT P1, PT, PT, PT, UP0, 0x80, 0x0 ;  /* 0x000000000000781c */ /* 0x000fe40003f2f008 */
        /* <DEDUP_REMOVED lines=47> */
.L_x_2034:
[----:B------:R-:W-:Y:S01]  /*1770*/  ULEA.HI UR4, UR45, UR45, URZ, 0x1 ;  /* 0x0000002d2d047291 */ /* 0x000fe2000f8f083f */
[----:B------:R-:W-:-:S03]  /*1780*/  MOV R3, UR46 ;  /* 0x0000002e00037c02 */ /* 0x000fc60008000f00 */
[----:B------:R-:W-:Y:S01]  /*1790*/  ULOP3.LUT UR4, UR4, 0xfffffffe, URZ, 0xc0, !UPT ;  /* 0xfffffffe04047892 */ /* 0x000fe2000f8ec03f */
[----:B------:R-:W-:-:S03]  /*17a0*/  ISETP.NE.AND P0, PT, R3, 0x3, PT ;  /* 0x000000030300780c */ /* 0x000fc60003f05270 */
[----:B------:R-:W-:-:S06]  /*17b0*/  UIADD3 UR4, UR45, -UR4, URZ ;  /* 0x800000042d047290 */ /* 0x000fcc000fffe03f */
[----:B------:R-:W-:-:S05]  /*17c0*/  IMAD.U32 R0, RZ, RZ, UR4 ;  /* 0x00000004ff007e24 */ /* 0x000fca000f8e00ff */
[----:B------:R-:W-:-:S04]  /*17d0*/  SHF.L.U32 R0, R0, 0x1f, RZ ;  /* 0x0000001f00007819 */ /* 0x000fc800000006ff */
[----:B------:R-:W0:Y:S02]  /*17e0*/  SYNCS.PHASECHK.TRANS64.TRYWAIT P1, [UR41+0x28800], R0 ;  /* 0x02880000ff0075a7 */ /* 0x000e240008020169 */
[----:B0-----:R-:W-:Y:S05]  /*17f0*/  @!P1 BRA `(.L_x_2035) ;  /* 0x0000010000249947 */ /* 0x001fea0003800000 */
.L_x_2170:
[----:B------:R-:W-:Y:S05]  /*1800*/  @!P0 BRA `(.L_x_2036) ;  /* 0x0000000000048947 */ /* 0x000fea0003800000 */
[----:B------:R-:W-:Y:S01]  /*1810*/  BPT.TRAP 0x1 ;  /* 0x000000040000795c */ /* 0x000fe20000300000 */
.L_x_2036:
[----:B0-----:R-:W-:Y:S02]  /*1820*/  IMAD.U32 R0, RZ, RZ, UR43 ;  /* 0x0000002bff007e24 */ /* 0x001fe4000f8e00ff */
[----:B------:R-:W-:-:S03]  /*1830*/  IMAD.U32 R3, RZ, RZ, UR44 ;  /* 0x0000002cff037e24 */ /* 0x000fc6000f8e00ff */
[----:B------:R-:W-:Y:S02]  /*1840*/  LEA R0, R0, UR41, 0x3 ;  /* 0x0000002900007c11 */ /* 0x000fe4000f8e18ff */
[----:B------:R-:W-:-:S04]  /*1850*/  SHF.L.U32 R3, R3, 0x1f, RZ ;  /* 0x0000001f03037819 */ /* 0x000fc800000006ff */
[----:B------:R0:W1:Y:S01]  /*1860*/  SYNCS.PHASECHK.TRANS64.TRYWAIT P2, [R0+URZ+0x28830], R3 ;  /* 0x02883003000075a7 */ /* 0x000062000804017f */
[----:B------:R-:W-:Y:S05]  /*1870*/  @!P0 BRA `(.L_x_2037) ;  /* 0x0000000000048947 */ /* 0x000fea0003800000 */
[----:B------:R-:W-:Y:S01]  /*1880*/  BPT.TRAP 0x1 ;  /* 0x000000040000795c */ /* 0x000fe20000300000 */
.L_x_2037:
[----:B------:R-:W2:Y:S01]  /*1890*/  S2R R4, SR_TID.X ;  /* 0x0000000000047919 */ /* 0x000ea20000002100 */
[----:B------:R-:W-:Y:S01]  /*18a0*/  IMAD.MOV.U32 R151, RZ, RZ, RZ ;  /* 0x000000ffff977224 */ /* 0x000fe200078e00ff */
[----:B--2---:R-:W-:Y:S01]  /*18b0*/  LOP3.LUT P1, RZ, R4, 0x7f, RZ, 0xc0, !PT ;  /* 0x0000007f04ff7812 */ /* 0x004fe2000782c0ff */
[----:B-1----:R-:W-:-:S12]  /*18c0*/  @P2 BRA `(.L_x_2038) ;  /* 0x0000000000082947 */ /* 0x002fd80003800000 */
[----:B------:R-:W1:Y:S02]  /*18d0*/  SYNCS.PHASECHK.TRANS64.TRYWAIT P2, [R0+URZ+0x28830], R3 ;  /* 0x02883003000075a7 */ /* 0x000e64000804017f */
[----:B-1----:R-:W-:Y:S05]  /*18e0*/  @!P2 BRA `(.L_x_2039) ;  /* 0x000001000000a947 */ /* 0x002fea0003800000 */
.L_x_2038:
[----:B------:R-:W-:Y:S05]  /*18f0*/  WARPSYNC.ALL ;  /* 0x0000000000007948 */ /* 0x000fea0003800000 */
[----:B------:R-:W-:Y:S01]  /*1900*/  UIADD3 UR4, UR41, 0x18400, URZ ;  /* 0x0001840029047890 */ /* 0x000fe2000fffe03f */
[----:B------:R-:W-:Y:S01]  /*1910*/  WARPGROUP.ARRIVE ;  /* 0x00000000000079c5 */ /* 0x000fe20000000000 */
[----:B------:R-:W-:Y:S01]  /*1920*/  ULOP3.LUT UR32, UR53, 0x10000, URZ, 0xfc, !UPT ;  /* 0x0001000035207892 */ /* 0x000fe2000f8efc3f */
[----:B01----:R-:W-:Y:S01]  /*1930*/  @!P1 VIADD R0, R0, 0x28840 ;  /* 0x0002884000009836 */ /* 0x003fe20000000000 */
[----:B------:R-:W-:Y:S01]  /*1940*/  USHF.R.U32.HI UR4, URZ, 0x4, UR4 ;  /* 0x000000043f047899 */ /* 0x000fe20008011604 */
[--C-:B------:R-:W-:Y:S01]  /*1950*/  IMAD.MOV.U32 R150, RZ, RZ, R151.reuse ;  /* 0x000000ffff967224 */ /* 0x100fe200078e0097 */
[----:B------:R-:W-:Y:S01]  /*1960*/  UMOV UR33, 0x40000040 ;  /* 0x4000004000217882 */ /* 0x000fe20000000000 */
[----:B------:R-:W-:Y:S01]  /*1970*/  UMOV UR35, 0x40000040 ;  /* 0x4000004000237882 */ /* 0x000fe20000000000 */
[----:B------:R-:W-:Y:S01]  /*1980*/  ULOP3.LUT UR4, UR4, 0x3fff, URZ, 0xc0, !UPT ;  /* 0x00003fff04047892 */ /* 0x000fe2000f8ec03f */
[----:B------:R-:W-:Y:S01]  /*1990*/  @!P1 PRMT R0, RZ, 0x654, R0 ;  /* 0x00000654ff009816 */ /* 0x000fe20000000000 */
[----:B------:R-:W-:Y:S01]  /*19a0*/  UMOV UR5, 0x40000040 ;  /* 0x4000004000057882 */ /* 0x000fe20000000000 */
[----:B------:R-:W-:Y:S01]  /*19b0*/  UMOV UR7, 0x40000040 ;  /* 0x4000004000077882 */ /* 0x000fe20000000000 */
[----:B------:R-:W-:Y:S01]  /*19c0*/  ULOP3.LUT UR50, UR4, 0x10000, URZ, 0xfc, !UPT ;  /* 0x0001000004327892 */ /* 0x000fe2000f8efc3f */
[-C--:B------:R-:W-:Y:S01]  /*19d0*/  MOV R149, R151.reuse ;  /* 0x0000009700957202 */ /* 0x080fe20000000f00 */
[----:B------:R-:W-:Y:S01]  /*19e0*/  UIADD3 UR4, UR32, 0x2, URZ ;  /* 0x0000000220047890 */ /* 0x000fe2000fffe03f */
[--C-:B------:R-:W-:Y:S01]  /*19f0*/  IMAD.MOV.U32 R148, RZ, RZ, R151.reuse ;  /* 0x000000ffff947224 */ /* 0x100fe200078e0097 */
[----:B------:R-:W-:Y:S01]  /*1a00*/  ULEA UR34, UR43, UR50, 0xb ;  /* 0x000000322b227291 */ /* 0x000fe2000f8e583f */
[--C-:B------:R-:W-:Y:S01]  /*1a10*/  IMAD.MOV.U32 R147, RZ, RZ, R151.reuse ;  /* 0x000000ffff937224 */ /* 0x100fe200078e0097 */
        /* <DEDUP_REMOVED lines=24> */
[-C--:B------:R-:W-:Y:S01]  /*1ba0*/  MOV R138, R151.reuse ;  /* 0x00000097008a7202 */ /* 0x080fe20000000f00 */
        /* <DEDUP_REMOVED lines=14> */
[--C-:B------:R-:W-:Y:S01]  /*1c90*/  IMAD.MOV.U32 R133, RZ, RZ, R151.reuse ;  /* 0x000000ffff857224 */ /* 0x100fe200078e0097 */
[-C--:B------:R-:W-:Y:S01]  /*1ca0*/  MOV R127, R151.reuse ;  /* 0x00000097007f7202 */ /* 0x080fe20000000f00 */
[--C-:B------:R-:W-:Y:S01]  /*1cb0*/  IMAD.MOV.U32 R132, RZ, RZ, R151.reuse ;  /* 0x000000ffff847224 */ /* 0x100fe200078e0097 */
        /* <DEDUP_REMOVED lines=29> */
[----:B------:R-:W-:Y:S01]  /*1e90*/  IMAD.MOV.U32 R88, RZ, RZ, R151 ;  /* 0x000000ffff587224 */ /* 0x000fe200078e0097 */
[----:B------:R-:W-:Y:S02]  /*1ea0*/  WARPGROUP.DEPBAR.LE gsb0, 0x0 ;  /* 0x00008000000079c5 */ /* 0x000fe40000010000 */
[----:B------:R-:W-:-:S06]  /*1eb0*/  WARPGROUP.ARRIVE ;  /* 0x00000000000079c5 */ /* 0x000fcc0000000000 */
[----:B------:R-:W-:Y:S01]  /*1ec0*/  HGMMA.64x128x16.F32 R24, gdesc[UR4], R24, gsb0 ;  /* 0x01e00000041879f0 */ /* 0x000fe20008000818 */
[----:B------:R-:W-:Y:S02]  /*1ed0*/  UMOV UR6, 0xffffff80 ;  /* 0xffffff8000067882 */ /* 0x000fe40000000000 */
[----:B------:R-:W-:Y:S02]  /*1ee0*/  UIMAD UR6, UR56, UR6, 0x80 ;  /* 0x00000080380674a4 */ /* 0x000fe4000f8e0206 */
[----:B------:R-:W-:Y:S02]  /*1ef0*/  UIADD3 UR56, UR56, -0x2, URZ ;  /* 0xfffffffe38387890 */ /* 0x000fe4000fffe03f */
[----:B------:R-:W-:-:S04]  /*1f00*/  UIADD3 UR6, UR47, UR6, URZ ;  /* 0x000000062f067290 */ /* 0x000fc8000fffe03f */
[----:B------:R-:W-:Y:S02]  /*1f10*/  UIADD3 UR7, -UR51, 0x1, UR6 ;  /* 0x0000000133077890 */ /* 0x000fe4000fffe106 */
[----:B------:R-:W-:Y:S01]  /*1f20*/  IMAD.U32 R9, RZ, RZ, UR6 ;  /* 0x00000006ff097e24 */ /* 0x000fe2000f8e00ff */
[----:B------:R-:W-:-:S03]  /*1f30*/  ULDC UR6, c[0x0][0x988] ;  /* 0x0002620000067ab9 */ /* 0x000fc60000000800 */
[----:B------:R-:W-:-:S04]  /*1f40*/  IMAD.U32 R89, RZ, RZ, UR7 ;  /* 0x00000007ff597e24 */ /* 0x000fc8000f8e00ff */
[----:B------:R-:W-:Y:S01]  /*1f50*/  IMAD R89, R18, -0x2, R89 ;  /* 0xfffffffe12597824 */ /* 0x000fe200078e0259 */
        /* <DEDUP_REMOVED lines=23> */
[----:B------:R-:W-:Y:S02]  /*20d0*/  IMAD.U32 R40, RZ, RZ, UR52 ;  /* 0x00000034ff287e24 */ /* 0x000fe4000f8e00ff */
[----:B------:R-:W-:Y:S01]  /*20e0*/  FMUL.FTZ R30, R30, UR10 ;  /* 0x0000000a1e1e7c20 */ /* 0x000fe20008410000 */
[----:B------:R-:W-:Y:S01]  /*20f0*/  FMUL.FTZ R10, R36, UR10 ;  /* 0x0000000a240a7c20 */ /* 0x000fe20008410000 */
[----:B------:R-:W0:Y:S01]  /*2100*/  MUFU.TANH R26, R26 ;  /* 0x0000001a001a7308 */ /* 0x000e220000002400 */
[----:B------:R-:W-:-:S02]  /*2110*/  IMAD R40, R40, 0x80, R19 ;  /* 0x0000008028287824 */ /* 0x000fc400078e0213 */
[----:B------:R-:W-:Y:S01]  /*2120*/  FMUL.FTZ R31, R31, UR10 ;  /* 0x0000000a1f1f7c20 */ /* 0x000fe20008410000 */
[----:B------:R-:W-:Y:S02]  /*2130*/  IMAD R36, R18, -0x2, R9 ;  /* 0xfffffffe12247824 */ /* 0x000fe400078e0209 */
[----:B------:R-:W-:Y:S01]  /*2140*/  FMUL.FTZ R34, R34, UR10 ;  /* 0x0000000a22227c20 */ /* 0x000fe20008410000 */
[----:B------:R-:W-:Y:S01]  /*2150*/  FMUL.FTZ R35, R35, UR10 ;  /* 0x0000000a23237c20 */ /* 0x000fe20008410000 */
[----:B------:R-:W-:Y:S01]  /*2160*/  IADD3 R9, R89, 0x8, R40 ;  /* 0x0000000859097810 */ /* 0x000fe20007ffe028 */
[----:B------:R-:W-:Y:S01]  /*2170*/  FMUL.FTZ R38, R38, UR10 ;  /* 0x0000000a26267c20 */ /* 0x000fe20008410000 */
[----:B------:R-:W1:Y:S01]  /*2180*/  MUFU.TANH R27, R27 ;  /* 0x0000001b001b7308 */ /* 0x000e620000002400 */
[----:B------:R-:W-:Y:S01]  /*2190*/  FMUL.FTZ R39, R39, UR10 ;  /* 0x0000000a27277c20 */ /* 0x000fe20008410000 */
[----:B------:R-:W-:Y:S01]  /*21a0*/  VIMNMX R9, R36, R9, PT ;  /* 0x0000000924097248 */ /* 0x000fe20003fe0100 */
[----:B------:R-:W-:Y:S01]  /*21b0*/  FMUL.FTZ R42, R42, UR10 ;  /* 0x0000000a2a2a7c20 */ /* 0x000fe20008410000 */
[----:B------:R-:W-:Y:S01]  /*21c0*/  FMUL.FTZ R43, R43, UR10 ;  /* 0x0000000a2b2b7c20 */ /* 0x000fe20008410000 */
[----:B------:R-:W-:Y:S01]  /*21d0*/  FMUL.FTZ R46, R46, UR10 ;  /* 0x0000000a2e2e7c20 */ /* 0x000fe20008410000 */
[----:B------:R-:W-:Y:S01]  /*21e0*/  ISETP.GT.AND P2, PT, R9, RZ, PT ;  /* 0x000000ff0900720c */ /* 0x000fe20003f44270 */
[----:B------:R-:W-:Y:S01]  /*21f0*/  FMUL.FTZ R47, R47, UR10 ;  /* 0x0000000a2f2f7c20 */ /* 0x000fe20008410000 */
[----:B------:R-:W2:Y:S01]  /*2200*/  MUFU.TANH R30, R30 ;  /* 0x0000001e001e7308 */ /* 0x000ea20000002400 */
[----:B------:R-:W-:Y:S01]  /*2210*/  ISETP.GT.AND P3, PT, R9, 0x1, PT ;  /* 0x000000010900780c */ /* 0x000fe20003f64270 */
[----:B------:R-:W-:Y:S01]  /*2220*/  FMUL.FTZ R50, R50, UR10 ;  /* 0x0000000a32327c20 */ /* 0x000fe20008410000 */
[----:B0-----:R-:W-:Y:S01]  /*2230*/  FSEL R91, R26, -INF , P2 ;  /* 0xff8000001a5b7808 */ /* 0x001fe20001000000 */
[----:B------:R-:W-:Y:S01]  /*2240*/  FMUL.FTZ R51, R51, UR10 ;  /* 0x0000000a33337c20 */ /* 0x000fe20008410000 */
[----:B------:R-:W-:Y:S01]  /*2250*/  ISETP.GT.AND P4, PT, R9, 0x8, PT ;  /* 0x000000080900780c */ /* 0x000fe20003f84270 */
[----:B------:R-:W-:Y:S01]  /*2260*/  FMUL.FTZ R20, R45, UR10 ;  /* 0x0000000a2d147c20 */ /* 0x000fe20008410000 */
[----:B------:R-:W-:Y:S01]  /*2270*/  ISETP.GT.AND P2, PT, R9, 0x9, PT ;  /* 0x000000090900780c */ /* 0x000fe20003f44270 */
[----:B------:R-:W0:Y:S01]  /*2280*/  MUFU.TANH R31, R31 ;  /* 0x0000001f001f7308 */ /* 0x000e220000002400 */
        /* <DEDUP_REMOVED lines=10> */
[----:B------:R-:W-:Y:S01]  /*2330*/  FMUL.FTZ R11, R33, UR10 ;  /* 0x0000000a210b7c20 */ /* 0x000fe20008410000 */
[----:B------:R-:W-:Y:S01]  /*2340*/  FMUL.FTZ R62, R62, UR10 ;  /* 0x0000000a3e3e7c20 */ /* 0x000fe20008410000 */
[----:B------:R-:W-:Y:S01]  /*2350*/  FMNMX.FTZ R4, R93, R4, !PT ;  /* 0x000000045d047209 */ /* 0x000fe20007810000 */
[----:B------:R-:W-:Y:S01]  /*2360*/  FMUL.FTZ R63, R63, UR10 ;  /* 0x0000000a3f3f7c20 */ /* 0x000fe20008410000 */
[----:B------:R-:W-:Y:S01]  /*2370*/  FMUL.FTZ R66, R66, UR10 ;  /* 0x0000000a42427c20 */ /* 0x000fe20008410000 */
[----:B------:R-:W2:Y:S01]  /*2380*/  MUFU.TANH R35, R35 ;  /* 0x0000002300237308 */ /* 0x000ea20000002400 */
[----:B0-----:R-:W-:Y:S01]  /*2390*/  FSEL R95, R31, -INF , P2 ;  /* 0xff8000001f5f7808 */ /* 0x001fe20001000000 */
[----:B------:R-:W-:Y:S01]  /*23a0*/  FMUL.FTZ R67, R67, UR10 ;  /* 0x0000000a43437c20 */ /* 0x000fe20008410000 */
[----:B------:R-:W-:Y:S01]  /*23b0*/  ISETP.GT.AND P2, PT, R9, 0x11, PT ;  /* 0x000000110900780c */ /* 0x000fe20003f44270 */
[----:B------:R-:W-:Y:S01]  /*23c0*/  FMUL.FTZ R12, R37, UR10 ;  /* 0x0000000a250c7c20 */ /* 0x000fe20008410000 */
[----:B------:R-:W-:Y:S01]  /*23d0*/  FMNMX.FTZ R4, R95, R4, !PT ;  /* 0x000000045f047209 */ /* 0x000fe20007810000 */
[----:B------:R-:W-:Y:S01]  /*23e0*/  FMUL.FTZ R70, R70, UR10 ;  /* 0x0000000a46467c20 */ /* 0x000fe20008410000 */
[----:B------:R-:W-:Y:S01]  /*23f0*/  FMUL.FTZ R71, R71, UR10 ;  /* 0x0000000a47477c20 */ /* 0x000fe20008410000 */
        /* <DEDUP_REMOVED lines=41> */
[----:B0-----:R-:W-:Y:S01]  /*2690*/  FSEL R107, R43, -INF , P2 ;  /* 0xff8000002b6b7808 */ /* 0x001fe20001000000 */
[----:B------:R-:W-:Y:S01]  /*26a0*/  FMUL.FTZ R29, R56, UR10 ;  /* 0x0000000a381d7c20 */ /* 0x000fe20008410000 */
[----:B------:R-:W-:Y:S01]  /*26b0*/  ISETP.GT.AND P2, PT, R9, 0x29, PT ;  /* 0x000000290900780c */ /* 0x000fe20003f44270 */
[----:B------:R-:W-:Y:S01]  /*26c0*/  FMUL.FTZ R60, R60, UR10 ;  /* 0x0000000a3c3c7c20 */ /* 0x000fe20008410000 */
[----:B------:R-:W-:Y:S01]  /*26d0*/  FMNMX.FTZ R4, R107, R4, !PT ;  /* 0x000000046b047209 */ /* 0x000fe20007810000 */
        /* <DEDUP_REMOVED lines=25> */
[----:B------:R0:W-:Y:S01]  /*2870*/  @!P1 SYNCS.ARRIVE.TRANS64.RED.A1T0 RZ, [R0+URZ], RZ ;  /* 0x000000ff00ff99a7 */ /* 0x0001e2000810043f */
[----:B------:R-:W3:Y:S01]  /*2880*/  MUFU.TANH R55, R55 ;  /* 0x0000003700377308 */ /* 0x000ee20000002400 */
[----:B-1----:R-:W-:-:S02]  /*2890*/  FSEL R45, R45, -INF , P2 ;  /* 0xff8000002d2d7808 */ /* 0x002fc40001000000 */
        /* <DEDUP_REMOVED lines=61> */
[----:B------:R-:W-:Y:S01]  /*2c70*/  FMNMX.FTZ R30, R59, R4, !PT ;  /* 0x000000043b1e7209 */ /* 0x000fe20007810000 */
[----:B------:R-:W-:Y:S02]  /*2c80*/  FMUL.FTZ R4, R61, UR10 ;  /* 0x0000000a3d047c20 */ /* 0x000fe40008410000 */
[----:B------:R-:W1:Y:S01]  /*2c90*/  MUFU.TANH R67, R87 ;  /* 0x0000005700437308 */ /* 0x000e620000002400 */
[----:B--2---:R-:W-:Y:S02]  /*2ca0*/  FSEL R63, R63, -INF , P2 ;  /* 0xff8000003f3f7808 */ /* 0x004fe40001000000 */
[----:B------:R-:W-:-:S02]  /*2cb0*/  ISETP.GT.AND P2, PT, R9, 0x79, PT ;  /* 0x000000790900780c */ /* 0x000fc40003f44270 */
[----:B------:R-:W-:-:S03]  /*2cc0*/  FMNMX.FTZ R34, R63, R30, !PT ;  /* 0x0000001e3f227209 */ /* 0x000fc60007810000 */
[----:B------:R-:W-:Y:S01]  /*2cd0*/  MUFU.TANH R30, R4 ;  /* 0x00000004001e7308 */ /* 0x000fe20000002400 */
[----:B---3--:R-:W-:Y:S02]  /*2ce0*/  FSEL R61, R86, -INF , P3 ;  /* 0xff800000563d7808 */ /* 0x008fe40001800000 */
[----:B------:R-:W-:Y:S02]  /*2cf0*/  ISETP.GT.AND P3, PT, R36, 0x1, PT ;  /* 0x000000012400780c */ /* 0x000fe40003f64270 */
[----:B------:R-:W-:-:S03]  /*2d00*/  FMNMX.FTZ R34, R61, R34, !PT ;  /* 0x000000223d227209 */ /* 0x000fc60007810000 */
[----:B------:R-:W-:Y:S01]  /*2d10*/  MUFU.TANH R3, R3 ;  /* 0x0000000300037308 */ /* 0x000fe20000002400 */
[----:B-1----:R-:W-:-:S04]  /*2d20*/  FSEL R67, R67, -INF , P2 ;  /* 0xff80000043437808 */ /* 0x002fc80001000000 */
[----:B------:R-:W-:-:S03]  /*2d30*/  FMNMX.FTZ R34, R67, R34, !PT ;  /* 0x0000002243227209 */ /* 0x000fc60007810000 */
[----:B------:R-:W1:Y:S02]  /*2d40*/  MUFU.TANH R5, R5 ;  /* 0x0000000500057308 */ /* 0x000e640000002400 */
[----:B------:R-:W2:Y:S06]  /*2d50*/  SHFL.BFLY PT, R9, R34, 0x2, 0x1f ;  /* 0x0c401f0022097f89 */ /* 0x000eac00000e0000 */
[----:B------:R-:W3:Y:S08]  /*2d60*/  MUFU.TANH R6, R6 ;  /* 0x0000000600067308 */ /* 0x000ef00000002400 */
[----:B------:R-:W-:Y:S01]  /*2d70*/  MUFU.TANH R7, R7 ;  /* 0x0000000700077308 */ /* 0x000fe20000002400 */
[----:B-1----:R-:W-:-:S02]  /*2d80*/  FSEL R5, R5, -INF , P3 ;  /* 0xff80000005057808 */ /* 0x002fc40001800000 */
[----:B------:R-:W-:-:S05]  /*2d90*/  ISETP.GT.AND P3, PT, R36, 0x10, PT ;  /* 0x000000102400780c */ /* 0x000fca0003f64270 */
[----:B------:R-:W1:Y:S01]  /*2da0*/  MUFU.TANH R8, R8 ;  /* 0x0000000800087308 */ /* 0x000e620000002400 */
[----:B---3--:R-:W-:Y:S02]  /*2db0*/  FSEL R71, R6, -INF , P4 ;  /* 0xff80000006477808 */ /* 0x008fe40002000000 */
[----:B--2---:R-:W-:-:S05]  /*2dc0*/  FMNMX.FTZ R4, R34, R9, !PT ;  /* 0x0000000922047209 */ /* 0x004fca0007810000 */
[----:B------:R-:W2:Y:S01]  /*2dd0*/  SHFL.BFLY PT, R9, R4, 0x1, 0x1f ;  /* 0x0c201f0004097f89 */ /* 0x000ea200000e0000 */
[----:B------:R-:W-:Y:S08]  /*2de0*/  MUFU.TANH R11, R11 ;  /* 0x0000000b000b7308 */ /* 0x000ff00000002400 */
[----:B------:R-:W3:Y:S01]  /*2df0*/  MUFU.TANH R10, R10 ;  /* 0x0000000a000a7308 */ /* 0x000ee20000002400 */
[----:B-1----:R-:W-:-:S02]  /*2e00*/  FSEL R79, R8, -INF , P3 ;  /* 0xff800000084f7808 */ /* 0x002fc40001800000 */
[----:B------:R-:W-:-:S05]  /*2e10*/  ISETP.GT.AND P3, PT, R36, 0x18, PT ;  /* 0x000000182400780c */ /* 0x000fca0003f64270 */
[----:B------:R-:W1:Y:S01]  /*2e20*/  MUFU.TANH R12, R12 ;  /* 0x0000000c000c7308 */ /* 0x000e620000002400 */
[----:B--2---:R-:W-:Y:S01]  /*2e30*/  FMNMX.FTZ R9, R4, R9, !PT ;  /* 0x0000000904097209 */ /* 0x004fe20007810000 */
[----:B------:R-:W-:-:S06]  /*2e40*/  IMAD.U32 R4, RZ, RZ, UR6 ;  /* 0x00000006ff047e24 */ /* 0x000fcc000f8e00ff */
[----:B------:R-:W2:Y:S01]  /*2e50*/  MUFU.TANH R13, R13 ;  /* 0x0000000d000d7308 */ /* 0x000ea20000002400 */
[----:B---3--:R-:W-:Y:S01]  /*2e60*/  FSEL R83, R10, -INF , P3 ;  /* 0xff8000000a537808 */ /* 0x008fe20001800000 */
[----:B------:R-:W-:Y:S01]  /*2e70*/  UIADD3 UR6, UR47, -UR51, URZ ;  /* 0x800000332f067290 */ /* 0x000fe2000fffe03f */
[C---:B------:R-:W-:Y:S01]  /*2e80*/  FMUL.FTZ R34, R9.reuse, R4 ;  /* 0x0000000409227220 */ /* 0x040fe20000410000 */
[----:B------:R-:W-:Y:S02]  /*2e90*/  FSETP.NEU.FTZ.AND P2, PT, R9, -INF , PT ;  /* 0xff8000000900780b */ /* 0x000fe40003f5d000 */
[----:B------:R-:W-:Y:S01]  /*2ea0*/  ISETP.GT.AND P3, PT, R36, 0x20, PT ;  /* 0x000000202400780c */ /* 0x000fe20003f64270 */
[----:B------:R-:W-:Y:S01]  /*2eb0*/  ULEA UR6, UR52, UR6, 0x7 ;  /* 0x0000000634067291 */ /* 0x000fe2000f8e383f */
[----:B------:R-:W-:Y:S01]  /*2ec0*/  FSEL R38, R34, RZ, P2 ;  /* 0x000000ff22267208 */ /* 0x000fe20001000000 */
[----:B------:R-:W3:Y:S01]  /*2ed0*/  MUFU.TANH R15, R15 ;  /* 0x0000000f000f7308 */ /* 0x000ee20000002400 */
[----:B------:R-:W-:Y:S01]  /*2ee0*/  ISETP.GT.AND P2, PT, R36, RZ, PT ;  /* 0x000000ff2400720c */ /* 0x000fe20003f44270 */
[----:B------:R-:W-:-:S02]  /*2ef0*/  USHF.R.S32.HI UR7, URZ, 0x1f, UR6 ;  /* 0x0000001f3f077899 */ /* 0x000fc40008011406 */
[-CC-:B------:R-:W-:Y:S01]  /*2f00*/  FFMA.FTZ R181, R91, R4.reuse, -R38.reuse ;  /* 0x000000045bb57223 */ /* 0x180fe20000010826 */
[----:B------:R-:W-:Y:S01]  /*2f10*/  FSEL R3, R3, -INF , P2 ;  /* 0xff80000003037808 */ /* 0x000fe20001000000 */
[-CC-:B------:R-:W-:Y:S01]  /*2f20*/  FFMA.FTZ R183, R93, R4.reuse, -R38.reuse ;  /* 0x000000045db77223 */ /* 0x180fe20000010826 */
[C---:B------:R-:W-:Y:S01]  /*2f30*/  ISETP.GT.AND P2, PT, R36.reuse, 0x9, PT ;  /* 0x000000092400780c */ /* 0x040fe20003f44270 */
[----:B------:R-:W4:Y:S01]  /*2f40*/  MUFU.TANH R14, R14 ;  /* 0x0000000e000e7308 */ /* 0x000f220000002400 */
[----:B------:R-:W-:Y:S01]  /*2f50*/  FMNMX.FTZ R34, R3, R5, !PT ;  /* 0x0000000503227209 */ /* 0x000fe20007810000 */
[-CC-:B------:R-:W-:Y:S01]  /*2f60*/  FFMA.FTZ R6, R95, R4.reuse, -R38.reuse ;  /* 0x000000045f067223 */ /* 0x180fe20000010826 */
[----:B------:R-:W-:Y:S01]  /*2f70*/  FSEL R75, R7, -INF , P2 ;  /* 0xff800000074b7808 */ /* 0x000fe20001000000 */
[--C-:B------:R-:W-:Y:S01]  /*2f80*/  FFMA.FTZ R177, R97, R4, -R38.reuse ;  /* 0x0000000461b17223 */ /* 0x100fe20000010826 */
[----:B------:R-:W-:Y:S01]  /*2f90*/  FMNMX.FTZ R34, R71, R34, !PT ;  /* 0x0000002247227209 */ /* 0x000fe20007810000 */
[--C-:B------:R-:W-:Y:S01]  /*2fa0*/  FFMA.FTZ R8, R99, R4, -R38.reuse ;  /* 0x0000000463087223 */ /* 0x100fe20000010826 */
        /* <DEDUP_REMOVED lines=8> */
[----:B------:R-:W-:Y:S01]  /*3030*/  ISETP.GT.AND P2, PT, R36, 0x19, PT ;  /* 0x000000192400780c */ /* 0x000fe20003f44270 */
[----:B------:R-:W0:Y:S01]  /*3040*/  MUFU.TANH R21, R21 ;  /* 0x0000001500157308 */ /* 0x000e220000002400 */
[----:B------:R-:W-:Y:S01]  /*3050*/  FMNMX.FTZ R34, R11, R34, !PT ;  /* 0x000000220b227209 */ /* 0x000fe20007810000 */
[-CC-:B------:R-:W-:Y:S01]  /*3060*/  FFMA.FTZ R171, R41, R4.reuse, -R38.reuse ;  /* 0x0000000429ab7223 */ /* 0x180fe20000010826 */
[----:B-1----:R-:W-:Y:S01]  /*3070*/  FSEL R87, R12, -INF , P2 ;  /* 0xff8000000c577808 */ /* 0x002fe20001000000 */
[--C-:B------:R-:W-:Y:S01]  /*3080*/  FFMA.FTZ R153, R33, R4, -R38.reuse ;  /* 0x0000000421997223 */ /* 0x100fe20000010826 */
[----:B------:R-:W-:Y:S01]  /*3090*/  FMNMX.FTZ R34, R83, R34, !PT ;  /* 0x0000002253227209 */ /* 0x000fe20007810000 */
[-CC-:B------:R-:W-:Y:S01]  /*30a0*/  FFMA.FTZ R27, R27, R4.reuse, -R38.reuse ;  /* 0x000000041b1b7223 */ /* 0x180fe20000010826 */
[----:B------:R-:W-:Y:S01]  /*30b0*/  ISETP.GT.AND P2, PT, R36, 0x21, PT ;  /* 0x000000212400780c */ /* 0x000fe20003f44270 */
[----:B------:R-:W1:Y:S01]  /*30c0*/  MUFU.TANH R25, R25 ;  /* 0x0000001900197308 */ /* 0x000e620000002400 */
[----:B--2---:R-:W-:Y:S01]  /*30d0*/  FSEL R13, R13, -INF , P3 ;  /* 0xff8000000d0d7808 */ /* 0x004fe20001800000 */
[--C-:B------:R-:W-:Y:S01]  /*30e0*/  FFMA.FTZ R26, R26, R4, -R38.reuse ;  /* 0x000000041a1a7223 */ /* 0x100fe20000010826 */
[----:B------:R-:W-:Y:S01]  /*30f0*/  FMNMX.FTZ R34, R87, R34, !PT ;  /* 0x0000002257227209 */ /* 0x000fe20007810000 */
[-CC-:B------:R-:W-:Y:S01]  /*3100*/  FFMA.FTZ R12, R107, R4.reuse, -R38.reuse ;  /* 0x000000046b0c7223 */ /* 0x180fe20000010826 */
[C---:B------:R-:W-:Y:S01]  /*3110*/  ISETP.GT.AND P3, PT, R36.reuse, 0x28, PT ;  /* 0x000000282400780c */ /* 0x040fe20003f64270 */
[--C-:B------:R-:W-:Y:S01]  /*3120*/  FFMA.FTZ R175, R109, R4, -R38.reuse ;  /* 0x000000046daf7223 */ /* 0x100fe20000010826 */
[----:B---3--:R-:W-:Y:S01]  /*3130*/  FSEL R15, R15, -INF , P2 ;  /* 0xff8000000f0f7808 */ /* 0x008fe20001000000 */
[----:B------:R-:W2:Y:S01]  /*3140*/  MUFU.TANH R24, R24 ;  /* 0x0000001800187308 */ /* 0x000ea20000002400 */
[----:B------:R-:W-:Y:S01]  /*3150*/  FMNMX.FTZ R34, R13, R34, !PT ;  /* 0x000000220d227209 */ /* 0x000fe20007810000 */
[-CC-:B------:R-:W-:Y:S01]  /*3160*/  FFMA.FTZ R169, R113, R4.reuse, -R38.reuse ;  /* 0x0000000471a97223 */ /* 0x180fe20000010826 */
[----:B------:R-:W-:Y:S01]  /*3170*/  ISETP.GT.AND P2, PT, R36, 0x29, PT ;  /* 0x000000292400780c */ /* 0x000fe20003f44270 */
[-CC-:B------:R-:W-:Y:S01]  /*3180*/  FFMA.FTZ R31, R31, R4.reuse, -R38.reuse ;  /* 0x000000041f1f7223 */ /* 0x180fe20000010826 */
[----:B----4-:R-:W-:Y:S01]  /*3190*/  FSEL R89, R14, -INF , P3 ;  /* 0xff8000000e597808 */ /* 0x010fe20001800000 */
[--C-:B------:R-:W-:Y:S01]  /*31a0*/  FFMA.FTZ R14, R111, R4, -R38.reuse ;  /* 0x000000046f0e7223 */ /* 0x100fe20000010826 */
[----:B------:R-:W-:Y:S01]  /*31b0*/  FMNMX.FTZ R34, R15, R34, !PT ;  /* 0x000000220f227209 */ /* 0x000fe20007810000 */
[----:B------:R-:W3:Y:S01]  /*31c0*/  MUFU.TANH R28, R28 ;  /* 0x0000001c001c7308 */ /* 0x000ee20000002400 */
[----:B------:R-:W-:Y:S01]  /*31d0*/  ISETP.GT.AND P3, PT, R36, 0x30, PT ;  /* 0x000000302400780c */ /* 0x000fe20003f64270 */
[-CC-:B------:R-:W-:Y:S01]  /*31e0*/  FFMA.FTZ R35, R35, R4.reuse, -R38.reuse ;  /* 0x0000000423237223 */ /* 0x180fe20000010826 */
[----:B-----5:R-:W-:Y:S01]  /*31f0*/  FSEL R91, R20, -INF , P2 ;  /* 0xff800000145b7808 */ /* 0x020fe20001000000 */
[--C-:B------:R-:W-:Y:S01]  /*3200*/  FFMA.FTZ R20, R45, R4, -R38.reuse ;  /* 0x000000042d147223 */ /* 0x100fe20000010826 */
[----:B------:R-:W-:Y:S01]  /*3210*/  FMNMX.FTZ R34, R89, R34, !PT ;  /* 0x0000002259227209 */ /* 0x000fe20007810000 */
[-CC-:B------:R-:W-:Y:S01]  /*3220*/  FFMA.FTZ R37, R37, R4.reuse, -R38.reuse ;  /* 0x0000000425257223 */ /* 0x180fe20000010826 */
[C---:B------:R-:W-:Y:S01]  /*3230*/  ISETP.GT.AND P2, PT, R36.reuse, 0x31, PT ;  /* 0x000000312400780c */ /* 0x040fe20003f44270 */
[----:B------:R-:W4:Y:S01]  /*3240*/  MUFU.TANH R29, R29 ;  /* 0x0000001d001d7308 */ /* 0x000f220000002400 */
[----:B0-----:R-:W-:Y:S01]  /*3250*/  FSEL R21, R21, -INF , P3 ;  /* 0xff80000015157808 */ /* 0x001fe20001800000 */
[--C-:B------:R-:W-:Y:S01]  /*3260*/  FFMA.FTZ R43, R43, R4, -R38.reuse ;  /* 0x000000042b2b7223 */ /* 0x100fe20000010826 */
[----:B------:R-:W-:Y:S01]  /*3270*/  FMNMX.FTZ R34, R91, R34, !PT ;  /* 0x000000225b227209 */ /* 0x000fe20007810000 */
[-CC-:B------:R-:W-:Y:S01]  /*3280*/  FFMA.FTZ R47, R47, R4.reuse, -R38.reuse ;  /* 0x000000042f2f7223 */ /* 0x180fe20000010826 */
[C---:B------:R-:W-:Y:S01]  /*3290*/  ISETP.GT.AND P3, PT, R36.reuse, 0x38, PT ;  /* 0x000000382400780c */ /* 0x040fe20003f64270 */
[--C-:B------:R-:W-:Y:S01]  /*32a0*/  FFMA.FTZ R49, R49, R4, -R38.reuse ;  /* 0x0000000431317223 */ /* 0x100fe20000010826 */
[----:B-1----:R-:W-:Y:S01]  /*32b0*/  FSEL R25, R25, -INF , P2 ;  /* 0xff80000019197808 */ /* 0x002fe20001000000 */
[----:B------:R-:W0:Y:S01]  /*32c0*/  MUFU.TANH R32, R32 ;  /* 0x0000002000207308 */ /* 0x000e220000002400 */
[----:B------:R-:W-:Y:S01]  /*32d0*/  FMNMX.FTZ R34, R21, R34, !PT ;  /* 0x0000002215227209 */ /* 0x000fe20007810000 */
[-CC-:B------:R-:W-:Y:S01]  /*32e0*/  FFMA.FTZ R51, R51, R4.reuse, -R38.reuse ;  /* 0x0000000433337223 */ /* 0x180fe20000010826 */
[----:B------:R-:W-:Y:S01]  /*32f0*/  ISETP.GT.AND P2, PT, R36, 0x39, PT ;  /* 0x000000392400780c */ /* 0x000fe20003f44270 */
[-CC-:B------:R-:W-:Y:S01]  /*3300*/  FFMA.FTZ R53, R53, R4.reuse, -R38.reuse ;  /* 0x0000000435357223 */ /* 0x180fe20000010826 */
[----:B--2---:R-:W-:Y:S01]  /*3310*/  FSEL R93, R24, -INF , P3 ;  /* 0xff800000185d7808 */ /* 0x004fe20001800000 */
[--C-:B------:R-:W-:Y:S01]  /*3320*/  FFMA.FTZ R24, R39, R4, -R38.reuse ;  /* 0x0000000427187223 */ /* 0x100fe20000010826 */
[----:B------:R-:W-:Y:S01]  /*3330*/  FMNMX.FTZ R34, R25, R34, !PT ;  /* 0x0000002219227209 */ /* 0x000fe20007810000 */
[----:B------:R-:W1:Y:S01]  /*3340*/  MUFU.TANH R60, R60 ;  /* 0x0000003c003c7308 */ /* 0x000e620000002400 */
[----:B------:R-:W-:Y:S01]  /*3350*/  ISETP.GT.AND P3, PT, R36, 0x40, PT ;  /* 0x000000402400780c */ /* 0x000fe20003f64270 */
[-CC-:B------:R-:W-:Y:S01]  /*3360*/  FFMA.FTZ R55, R55, R4.reuse, -R38.reuse ;  /* 0x0000000437377223 */ /* 0x180fe20000010826 */
[----:B---3--:R-:W-:Y:S01]  /*3370*/  FSEL R95, R28, -INF , P2 ;  /* 0xff8000001c5f7808 */ /* 0x008fe20001000000 */
[--C-:B------:R-:W-:Y:S01]  /*3380*/  FFMA.FTZ R57, R57, R4, -R38.reuse ;  /* 0x0000000439397223 */ /* 0x100fe20000010826 */
[----:B------:R-:W-:Y:S01]  /*3390*/  FMNMX.FTZ R34, R93, R34, !PT ;  /* 0x000000225d227209 */ /* 0x000fe20007810000 */
[-CC-:B------:R-:W-:Y:S01]  /*33a0*/  FFMA.FTZ R59, R59, R4.reuse, -R38.reuse ;  /* 0x000000043b3b7223 */ /* 0x180fe20000010826 */
[C---:B------:R-:W-:Y:S01]  /*33b0*/  ISETP.GT.AND P2, PT, R36.reuse, 0x41, PT ;  /* 0x000000412400780c */ /* 0x040fe20003f44270 */
[----:B------:R-:W2:Y:S01]  /*33c0*/  MUFU.TANH R64, R64 ;  /* 0x0000004000407308 */ /* 0x000ea20000002400 */
[----:B----4-:R-:W-:Y:S01]  /*33d0*/  FSEL R29, R29, -INF , P3 ;  /* 0xff8000001d1d7808 */ /* 0x010fe20001800000 */
[--C-:B------:R-:W-:Y:S01]  /*33e0*/  FFMA.FTZ R63, R63, R4, -R38.reuse ;  /* 0x000000043f3f7223 */ /* 0x100fe20000010826 */
[----:B------:R-:W-:Y:S01]  /*33f0*/  FMNMX.FTZ R34, R95, R34, !PT ;  /* 0x000000225f227209 */ /* 0x000fe20007810000 */
[--C-:B------:R-:W-:Y:S01]  /*3400*/  FFMA.FTZ R61, R61, R4, -R38.reuse ;  /* 0x000000043d3d7223 */ /* 0x100fe20000010826 */
[----:B------:R-:W-:Y:S01]  /*3410*/  ISETP.GT.AND P3, PT, R36, 0x48, PT ;  /* 0x000000482400780c */ /* 0x000fe20003f64270 */
[----:B------:R-:W-:Y:S01]  /*3420*/  ULEA.HI UR7, UR7, UR6, URZ, 0x7 ;  /* 0x0000000607077291 */ /* 0x000fe2000f8f383f */
[----:B0-----:R-:W-:Y:S01]  /*3430*/  FSEL R97, R32, -INF , P2 ;  /* 0xff80000020617808 */ /* 0x001fe20001000000 */
[----:B------:R-:W0:Y:S01]  /*3440*/  MUFU.TANH R65, R65 ;  /* 0x0000004100417308 */ /* 0x000e220000002400 */
[----:B------:R-:W-:Y:S01]  /*3450*/  FMNMX.FTZ R34, R29, R34, !PT ;  /* 0x000000221d227209 */ /* 0x000fe20007810000 */
[----:B------:R-:W-:Y:S01]  /*3460*/  USHF.R.S32.HI UR7, URZ, 0x7, UR7 ;  /* 0x000000073f077899 */ /* 0x000fe20008011407 */
[----:B------:R-:W-:Y:S01]  /*3470*/  ISETP.GT.AND P2, PT, R36, 0x49, PT ;  /* 0x000000492400780c */ /* 0x000fe20003f44270 */
[----:B------:R-:W-:Y:S01]  /*3480*/  FFMA.FTZ R38, R67, R4, -R38 ;  /* 0x0000000443267223 */ /* 0x000fe20000010826 */
[----:B-1----:R-:W-:Y:S01]  /*3490*/  FSEL R99, R60, -INF , P3 ;  /* 0xff8000003c637808 */ /* 0x002fe20001800000 */
[----:B------:R-:W-:Y:S01]  /*34a0*/  UISETP.LT.AND UP0, UPT, URZ, UR7, UPT ;  /* 0x000000073f00728c */ /* 0x000fe2000bf01270 */
[----:B------:R-:W-:Y:S01]  /*34b0*/  FMNMX.FTZ R34, R97, R34, !PT ;  /* 0x0000002261227209 */ /* 0x000fe20007810000 */
[----:B------:R-:W1:Y:S01]  /*34c0*/  MUFU.TANH R68, R68 ;  /* 0x0000004400447308 */ /* 0x000e620000002400 */
[----:B------:R-:W-:Y:S01]  /*34d0*/  ISETP.GT.AND P3, PT, R36, 0x50, PT ;  /* 0x000000502400780c */ /* 0x000fe20003f64270 */
[----:B------:R-:W-:Y:S01]  /*34e0*/  USEL UR54, URZ, UR7, !UP0 ;  /* 0x000000073f367287 */ /* 0x000fe2000c000000 */
[----:B------:R-:W-:Y:S01]  /*34f0*/  FSEL R101, R30, -INF , P2 ;  /* 0xff8000001e657808 */ /* 0x000fe20001000000 */
[--C-:B------:R-:W-:Y:S01]  /*3500*/  IMAD.MOV.U32 R113, RZ, RZ, R151.reuse ;  /* 0x000000ffff717224 */ /* 0x100fe200078e0097 */
[----:B------:R-:W-:Y:S01]  /*3510*/  FMNMX.FTZ R34, R99, R34, !PT ;  /* 0x0000002263227209 */ /* 0x000fe20007810000 */
[----:B------:R-:W-:Y:S01]  /*3520*/  UISETP.GE.AND UP0, UPT, UR56, UR54, UPT ;  /* 0x000000363800728c */ /* 0x000fe2000bf06270 */
[----:B------:R-:W-:Y:S01]  /*3530*/  ISETP.GT.AND P2, PT, R36, 0x51, PT ;  /* 0x000000512400780c */ /* 0x000fe20003f44270 */
[----:B------:R-:W3:Y:S01]  /*3540*/  MUFU.TANH R69, R69 ;  /* 0x0000004500457308 */ /* 0x000ee20000002400 */
[----:B--2---:R-:W-:Y:S01]  /*3550*/  FSEL R103, R64, -INF , P3 ;  /* 0xff80000040677808 */ /* 0x004fe20001800000 */
[--C-:B------:R-:W-:Y:S01]  /*3560*/  IMAD.MOV.U32 R111, RZ, RZ, R151.reuse ;  /* 0x000000ffff6f7224 */ /* 0x100fe200078e0097 */
[----:B------:R-:W-:Y:S01]  /*3570*/  FMNMX.FTZ R34, R101, R34, !PT ;  /* 0x0000002265227209 */ /* 0x000fe20007810000 */
[--C-:B------:R-:W-:Y:S01]  /*3580*/  IMAD.MOV.U32 R109, RZ, RZ, R151.reuse ;  /* 0x000000ffff6d7224 */ /* 0x100fe200078e0097 */
[----:B------:R-:W-:Y:S01]  /*3590*/  ISETP.GT.AND P3, PT, R36, 0x58, PT ;  /* 0x000000582400780c */ /* 0x000fe20003f64270 */
[----:B------:R-:W-:Y:S01]  /*35a0*/  IMAD.MOV.U32 R107, RZ, RZ, R151 ;  /* 0x000000ffff6b7224 */ /* 0x000fe200078e0097 */
[----:B0-----:R-:W-:Y:S01]  /*35b0*/  FSEL R65, R65, -INF , P2 ;  /* 0xff80000041417808 */ /* 0x001fe20001000000 */
[----:B------:R-:W0:Y:S01]  /*35c0*/  MUFU.TANH R72, R72 ;  /* 0x0000004800487308 */ /* 0x000e220000002400 */
[----:B------:R-:W-:-:S02]  /*35d0*/  FMNMX.FTZ R34, R103, R34, !PT ;  /* 0x0000002267227209 */ /* 0x000fc40007810000 */
[----:B------:R-:W-:Y:S02]  /*35e0*/  ISETP.GT.AND P2, PT, R36, 0x59, PT ;  /* 0x000000592400780c */ /* 0x000fe40003f44270 */
[----:B-1----:R-:W-:Y:S02]  /*35f0*/  FSEL R105, R68, -INF , P3 ;  /* 0xff80000044697808 */ /* 0x002fe40001800000 */
[----:B------:R-:W-:Y:S01]  /*3600*/  FMNMX.FTZ R34, R65, R34, !PT ;  /* 0x0000002241227209 */ /* 0x000fe20007810000 */
[----:B------:R-:W1:Y:S01]  /*3610*/  MUFU.TANH R73, R73 ;  /* 0x0000004900497308 */ /* 0x000e620000002400 */
[----:B------:R-:W-:Y:S02]  /*3620*/  ISETP.GT.AND P3, PT, R36, 0x60, PT ;  /* 0x000000602400780c */ /* 0x000fe40003f64270 */
[----:B---3--:R-:W-:Y:S02]  /*3630*/  FSEL R69, R69, -INF , P2 ;  /* 0xff80000045457808 */ /* 0x008fe40001000000 */
[----:B------:R-:W-:-:S02]  /*3640*/  FMNMX.FTZ R34, R105, R34, !PT ;  /* 0x0000002269227209 */ /* 0x000fc40007810000 */
[----:B------:R-:W-:Y:S01]  /*3650*/  ISETP.GT.AND P2, PT, R36, 0x61, PT ;  /* 0x000000612400780c */ /* 0x000fe20003f44270 */
[----:B------:R-:W2:Y:S01]  /*3660*/  MUFU.TANH R76, R76 ;  /* 0x0000004c004c7308 */ /* 0x000ea20000002400 */
[----:B0-----:R-:W-:Y:S02]  /*3670*/  FSEL R45, R72, -INF , P3 ;  /* 0xff800000482d7808 */ /* 0x001fe40001800000 */
[----:B------:R-:W-:Y:S02]  /*3680*/  FMNMX.FTZ R34, R69, R34, !PT ;  /* 0x0000002245227209 */ /* 0x000fe40007810000 */
[----:B------:R-:W-:Y:S02]  /*3690*/  ISETP.GT.AND P3, PT, R36, 0x68, PT ;  /* 0x000000682400780c */ /* 0x000fe40003f64270 */
[----:B------:R-:W-:Y:S01]  /*36a0*/  FMNMX.FTZ R34, R45, R34, !PT ;  /* 0x000000222d227209 */ /* 0x000fe20007810000 */
[----:B------:R-:W0:Y:S01]  /*36b0*/  MUFU.TANH R77, R77 ;  /* 0x0000004d004d7308 */ /* 0x000e220000002400 */
        /* <DEDUP_REMOVED lines=8> */
[----:B0-----:R-:W-:Y:S02]  /*3740*/  FSEL R77, R77, -INF , P2 ;  /* 0xff8000004d4d7808 */ /* 0x001fe40001000000 */
[----:B------:R-:W-:Y:S02]  /*3750*/  ISETP.GT.AND P2, PT, R36, 0x71, PT ;  /* 0x000000712400780c */ /* 0x000fe40003f44270 */
[----:B------:R-:W-:-:S03]  /*3760*/  FMNMX.FTZ R34, R77, R34, !PT ;  /* 0x000000224d227209 */ /* 0x000fc60007810000 */
[----:B------:R-:W0:Y:S01]  /*3770*/  MUFU.TANH R84, R84 ;  /* 0x0000005400547308 */ /* 0x000e220000002400 */
[----:B-1----:R-:W-:Y:S02]  /*3780*/  FSEL R39, R80, -INF , P3 ;  /* 0xff80000050277808 */ /* 0x002fe40001800000 */
[----:B------:R-:W-:Y:S02]  /*3790*/  ISETP.GT.AND P3, PT, R36, 0x78, PT ;  /* 0x000000782400780c */ /* 0x000fe40003f64270 */
[----:B------:R-:W-:-:S03]  /*37a0*/  FMNMX.FTZ R34, R39, R34, !PT ;  /* 0x0000002227227209 */ /* 0x000fc60007810000 */
[----:B------:R-:W1:Y:S01]  /*37b0*/  MUFU.TANH R85, R85 ;  /* 0x0000005500557308 */ /* 0x000e620000002400 */
[----:B--2---:R-:W-:Y:S02]  /*37c0*/  FSEL R81, R81, -INF , P2 ;  /* 0xff80000051517808 */ /* 0x004fe40001000000 */
[----:B------:R-:W-:Y:S02]  /*37d0*/  ISETP.GT.AND P2, PT, R36, 0x79, PT ;  /* 0x000000792400780c */ /* 0x000fe40003f44270 */
[----:B------:R-:W-:-:S03]  /*37e0*/  FMNMX.FTZ R34, R81, R34, !PT ;  /* 0x0000002251227209 */ /* 0x000fc60007810000 */
[----:B------:R-:W-:Y:S01]  /*37f0*/  MUFU.EX2 R30, R27 ;  /* 0x0000001b001e7308 */ /* 0x000fe20000000800 */
[----:B0-----:R-:W-:-:S04]  /*3800*/  FSEL R33, R84, -INF , P3 ;  /* 0xff80000054217808 */ /* 0x001fc80001800000 */
[----:B------:R-:W-:-:S03]  /*3810*/  FMNMX.FTZ R34, R33, R34, !PT ;  /* 0x0000002221227209 */ /* 0x000fc60007810000 */
[----:B------:R-:W-:Y:S01]  /*3820*/  MUFU.EX2 R181, R181 ;  /* 0x000000b500b57308 */ /* 0x000fe20000000800 */
[----:B-1----:R-:W-:-:S04]  /*3830*/  FSEL R85, R85, -INF , P2 ;  /* 0xff80000055557808 */ /* 0x002fc80001000000 */
[----:B------:R-:W-:-:S03]  /*3840*/  FMNMX.FTZ R34, R85, R34, !PT ;  /* 0x0000002255227209 */ /* 0x000fc60007810000 */
[----:B------:R-:W0:Y:S02]  /*3850*/  MUFU.EX2 R26, R26 ;  /* 0x0000001a001a7308 */ /* 0x000e240000000800 */
[----:B------:R-:W1:Y:S06]  /*3860*/  SHFL.BFLY PT, R7, R34, 0x2, 0x1f ;  /* 0x0c401f0022077f89 */ /* 0x000e6c00000e0000 */
[----:B------:R-:W2:Y:S08]  /*3870*/  MUFU.EX2 R183, R183 ;  /* 0x000000b700b77308 */ /* 0x000eb00000000800 */
[----:B------:R-:W3:Y:S01]  /*3880*/  MUFU.EX2 R6, R6 ;  /* 0x0000000600067308 */ /* 0x000ee20000000800 */
[----:B0-----:R-:W-:Y:S01]  /*3890*/  FADD.FTZ R46, R181, R26 ;  /* 0x0000001ab52e7221 */ /* 0x001fe20000010000 */
[----:B------:R-:W-:-:S06]  /*38a0*/  F2FP.F16.F32.PACK_AB R181, R26, R181 ;  /* 0x000000b51ab5723e */ /* 0x000fcc00000000ff */
[----:B------:R-:W0:Y:S01]  /*38b0*/  MUFU.EX2 R177, R177 ;  /* 0x000000b100b17308 */ /* 0x000e220000000800 */
[----:B-1----:R-:W-:-:S05]  /*38c0*/  FMNMX.FTZ R27, R34, R7, !PT ;  /* 0x00000007221b7209 */ /* 0x002fca0007810000 */
[----:B------:R-:W1:Y:S02]  /*38d0*/  SHFL.BFLY PT, R28, R27, 0x1, 0x1f ;  /* 0x0c201f001b1c7f89 */ /* 0x000e6400000e0000 */
[----:B------:R-:W4:Y:S08]  /*38e0*/  MUFU.EX2 R8, R8 ;  /* 0x0000000800087308 */ /* 0x000f300000000800 */
[----:B------:R-:W5:Y:S08]  /*38f0*/  MUFU.EX2 R179, R179 ;  /* 0x000000b300b37308 */ /* 0x000f700000000800 */
[----:B------:R-:W-:Y:S01]  /*3900*/  MUFU.EX2 R10, R10 ;  /* 0x0000000a000a7308 */ /* 0x000fe20000000800 */
[----:B-1----:R-:W-:-:S07]  /*3910*/  FMNMX.FTZ R7, R27, R28, !PT ;  /* 0x0000001c1b077209 */ /* 0x002fce0007810000 */
        /* <DEDUP_REMOVED lines=24> */
[----:B---3--:R-:W-:Y:S01]  /*3aa0*/  FADD.FTZ R46, R6, R5 ;  /* 0x00000005062e7221 */ /* 0x008fe20000010000 */
[-CC-:B------:R-:W-:Y:S01]  /*3ab0*/  FFMA.FTZ R95, R95, R4.reuse, -R28.reuse ;  /* 0x000000045f5f7223 */ /* 0x180fe2000001081c */
[-C--:B------:R-:W-:Y:S01]  /*3ac0*/  FFMA.FTZ R29, R29, R4.reuse, -R28 ;  /* 0x000000041d1d7223 */ /* 0x080fe2000001081c */
[----:B------:R-:W2:Y:S01]  /*3ad0*/  MUFU.EX2 R71, R71 ;  /* 0x0000004700477308 */ /* 0x000ea20000000800 */
[----:B0-----:R-:W-:Y:S01]  /*3ae0*/  FADD.FTZ R5, R177, R46 ;  /* 0x0000002eb1057221 */ /* 0x001fe20000010000 */
[-CC-:B------:R-:W-:Y:S01]  /*3af0*/  FFMA.FTZ R97, R97, R4.reuse, -R28.reuse ;  /* 0x0000000461617223 */ /* 0x180fe2000001081c */
[-CC-:B------:R-:W-:Y:S01]  /*3b00*/  FFMA.FTZ R99, R99, R4.reuse, -R28.reuse ;  /* 0x0000000463637223 */ /* 0x180fe2000001081c */
[-CC-:B------:R-:W-:Y:S01]  /*3b10*/  FFMA.FTZ R101, R101, R4.reuse, -R28.reuse ;  /* 0x0000000465657223 */ /* 0x180fe2000001081c */
[----:B----4-:R-:W-:Y:S01]  /*3b20*/  FADD.FTZ R46, R8, R5 ;  /* 0x00000005082e7221 */ /* 0x010fe20000010000 */
[-CC-:B------:R-:W-:Y:S01]  /*3b30*/  FFMA.FTZ R103, R103, R4.reuse, -R28.reuse ;  /* 0x0000000467677223 */ /* 0x180fe2000001081c */
[-C--:B------:R-:W-:Y:S01]  /*3b40*/  FFMA.FTZ R65, R65, R4.reuse, -R28 ;  /* 0x0000000441417223 */ /* 0x080fe2000001081c */
[----:B------:R-:W0:Y:S01]  /*3b50*/  MUFU.EX2 R182, R75 ;  /* 0x0000004b00b67308 */ /* 0x000e220000000800 */
[----:B-----5:R-:W-:Y:S01]  /*3b60*/  FADD.FTZ R5, R179, R46 ;  /* 0x0000002eb3057221 */ /* 0x020fe20000010000 */
[----:B-1----:R-:W-:Y:S01]  /*3b70*/  FADD.FTZ R46, R3, R180 ;  /* 0x000000b4032e7221 */ /* 0x002fe20000010000 */
[-CC-:B------:R-:W-:Y:S01]  /*3b80*/  FFMA.FTZ R105, R105, R4.reuse, -R28.reuse ;  /* 0x0000000469697223 */ /* 0x180fe2000001081c */
[----:B------:R-:W-:Y:S01]  /*3b90*/  F2FP.F16.F32.PACK_AB R183, R6, R183 ;  /* 0x000000b706b7723e */ /* 0x000fe200000000ff */
[----:B------:R-:W-:Y:S01]  /*3ba0*/  FADD.FTZ R48, R10, R5 ;  /* 0x000000050a307221 */ /* 0x000fe20000010000 */
        /* <DEDUP_REMOVED lines=12> */
[----:B------:R-:W-:Y:S01]  /*3c70*/  FFMA.FTZ R28, R85, R4, -R28 ;  /* 0x00000004551c7223 */ /* 0x000fe2000001081c */
[----:B------:R-:W-:-:S02]  /*3c80*/  F2FP.F16.F32.PACK_AB R180, R180, R3 ;  /* 0x00000003b4b4723e */ /* 0x000fc400000000ff */
[----:B------:R-:W-:Y:S02]  /*3c90*/  F2FP.F16.F32.PACK_AB R177, R8, R177 ;  /* 0x000000b108b1723e */ /* 0x000fe400000000ff */
[----:B------:R-:W-:Y:S01]  /*3ca0*/  F2FP.F16.F32.PACK_AB R179, R10, R179 ;  /* 0x000000b30ab3723e */ /* 0x000fe200000000ff */
[----:B------:R0:W3:Y:S01]  /*3cb0*/  MUFU.EX2 R176, R11 ;  /* 0x0000000b00b07308 */ /* 0x0000e20000000800 */
[----:B-1----:R-:W-:Y:S01]  /*3cc0*/  FADD.FTZ R5, R79, R46 ;  /* 0x0000002e4f057221 */ /* 0x002fe20000010000 */
[----:B------:R-:W-:-:S06]  /*3cd0*/  F2FP.F16.F32.PACK_AB R182, R182, R71 ;  /* 0x00000047b6b6723e */ /* 0x000fcc00000000ff */
[----:B------:R-:W1:Y:S01]  /*3ce0*/  MUFU.EX2 R14, R14 ;  /* 0x0000000e000e7308 */ /* 0x000e620000000800 */
[----:B0-----:R-:W-:Y:S01]  /*3cf0*/  FADD.FTZ R11, R173, R48 ;  /* 0x00000030ad0b7221 */ /* 0x001fe20000010000 */
[----:B------:R-:W-:-:S03]  /*3d00*/  F2FP.F16.F32.PACK_AB R173, R12, R173 ;  /* 0x000000ad0cad723e */ /* 0x000fc600000000ff */
[----:B------:R-:W-:-:S03]  /*3d10*/  FADD.FTZ R48, R12, R11 ;  /* 0x0000000b0c307221 */ /* 0x000fc60000010000 */
[----:B------:R-:W0:Y:S01]  /*3d20*/  MUFU.EX2 R83, R83 ;  /* 0x0000005300537308 */ /* 0x000e220000000800 */
[----:B--2---:R-:W-:Y:S01]  /*3d30*/  FADD.FTZ R11, R175, R48 ;  /* 0x00000030af0b7221 */ /* 0x004fe20000010000 */
[C---:B---3--:R-:W-:Y:S01]  /*3d40*/  FADD.FTZ R46, R176.reuse, R5 ;  /* 0x00000005b02e7221 */ /* 0x048fe20000010000 */
[----:B------:R-:W-:-:S05]  /*3d50*/  F2FP.F16.F32.PACK_AB R176, R176, R79 ;  /* 0x0000004fb0b0723e */ /* 0x000fca00000000ff */
        /* <DEDUP_REMOVED lines=23> */
[----:B------:R2:W3:Y:S01]  /*3ed0*/  MUFU.EX2 R174, R91 ;  /* 0x0000005b00ae7308 */ /* 0x0004e20000000800 */
[----:B-1----:R-:W-:-:S07]  /*3ee0*/  FADD.FTZ R5, R89, R0 ;  /* 0x0000000059057221 */ /* 0x002fce0000010000 */
[----:B------:R-:W1:Y:S01]  /*3ef0*/  MUFU.EX2 R21, R21 ;  /* 0x0000001500157308 */ /* 0x000e620000000800 */
[----:B0-----:R-:W-:Y:S01]  /*3f00*/  FADD.FTZ R11, R153, R46 ;  /* 0x0000002e990b7221 */ /* 0x001fe20000010000 */
[C---:B------:R-:W-:Y:S01]  /*3f10*/  F2FP.F16.F32.PACK_AB R153, R30.reuse, R153 ;  /* 0x000000991e99723e */ /* 0x040fe200000000ff */
[----:B--2---:R-:W-:Y:S02]  /*3f20*/  IMAD.MOV.U32 R91, RZ, RZ, R151 ;  /* 0x000000ffff5b7224 */ /* 0x004fe400078e0097 */
[----:B------:R-:W-:-:S03]  /*3f30*/  FADD.FTZ R46, R30, R11 ;  /* 0x0000000b1e2e7221 */ /* 0x000fc60000010000 */
[----:B------:R-:W0:Y:S01]  /*3f40*/  MUFU.EX2 R31, R31 ;  /* 0x0000001f001f7308 */ /* 0x000e220000000800 */
[C---:B---3--:R-:W-:Y:S01]  /*3f50*/  FADD.FTZ R0, R174.reuse, R5 ;  /* 0x00000005ae007221 */ /* 0x048fe20000010000 */
[----:B------:R-:W-:Y:S01]  /*3f60*/  F2FP.F16.F32.PACK_AB R174, R174, R89 ;  /* 0x00000059aeae723e */ /* 0x000fe200000000ff */
[----:B------:R-:W-:-:S05]  /*3f70*/  IMAD.MOV.U32 R89, RZ, RZ, R151 ;  /* 0x000000ffff597224 */ /* 0x000fca00078e0097 */
        /* <DEDUP_REMOVED lines=9> */
[----:B------:R-:W-:-:S06]  /*4010*/  F2FP.F16.F32.PACK_AB R155, R32, R31 ;  /* 0x0000001f209b723e */ /* 0x000fcc00000000ff */
[----:B------:R1:W3:Y:S01]  /*4020*/  MUFU.EX2 R170, R95 ;  /* 0x0000005f00aa7308 */ /* 0x0002e20000000800 */
[----:B0-----:R-:W-:-:S07]  /*4030*/  FADD.FTZ R5, R93, R0 ;  /* 0x000000005d057221 */ /* 0x001fce0000010000 */
[----:B------:R-:W0:Y:S01]  /*4040*/  MUFU.EX2 R36, R43 ;  /* 0x0000002b00247308 */ /* 0x000e220000000800 */
[----:B--2---:R-:W-:Y:S01]  /*4050*/  FADD.FTZ R11, R37, R46 ;  /* 0x0000002e250b7221 */ /* 0x004fe20000010000 */
[----:B-1----:R-:W-:-:S06]  /*4060*/  IMAD.MOV.U32 R95, RZ, RZ, R151 ;  /* 0x000000ffff5f7224 */ /* 0x002fcc00078e0097 */
[----:B------:R-:W1:Y:S01]  /*4070*/  MUFU.EX2 R29, R29 ;  /* 0x0000001d001d7308 */ /* 0x000e620000000800 */
[C---:B---3--:R-:W-:Y:S01]  /*4080*/  FADD.FTZ R0, R170.reuse, R5 ;  /* 0x00000005aa007221 */ /* 0x048fe20000010000 */
[----:B------:R-:W-:Y:S01]  /*4090*/  F2FP.F16.F32.PACK_AB R170, R170, R93 ;  /* 0x0000005daaaa723e */ /* 0x000fe200000000ff */
[----:B------:R-:W-:-:S05]  /*40a0*/  IMAD.MOV.U32 R93, RZ, RZ, R151 ;  /* 0x000000ffff5d7224 */ /* 0x000fca00078e0097 */
[----:B------:R-:W2:Y:S01]  /*40b0*/  MUFU.EX2 R47, R47 ;  /* 0x0000002f002f7308 */ /* 0x000ea20000000800 */
[C---:B0-----:R-:W-:Y:S01]  /*40c0*/  FADD.FTZ R46, R36.reuse, R11 ;  /* 0x0000000b242e7221 */ /* 0x041fe20000010000 */
[----:B------:R-:W-:-:S06]  /*40d0*/  F2FP.F16.F32.PACK_AB R157, R36, R37 ;  /* 0x00000025249d723e */ /* 0x000fcc00000000ff */
[----:B------:R0:W3:Y:S01]  /*40e0*/  MUFU.EX2 R152, R97 ;  /* 0x0000006100987308 */ /* 0x0000e20000000800 */
[----:B-1----:R-:W-:-:S07]  /*40f0*/  FADD.FTZ R5, R29, R0 ;  /* 0x000000001d057221 */ /* 0x002fce0000010000 */
[----:B------:R-:W1:Y:S01]  /*4100*/  MUFU.EX2 R40, R49 ;  /* 0x0000003100287308 */ /* 0x000e620000000800 */
[----:B--2---:R-:W-:Y:S01]  /*4110*/  FADD.FTZ R11, R47, R46 ;  /* 0x0000002e2f0b7221 */ /* 0x004fe20000010000 */
[----:B0-----:R-:W-:-:S06]  /*4120*/  IMAD.MOV.U32 R97, RZ, RZ, R151 ;  /* 0x000000ffff617224 */ /* 0x001fcc00078e0097 */
[----:B------:R-:W0:Y:S01]  /*4130*/  MUFU.EX2 R99, R99 ;  /* 0x0000006300637308 */ /* 0x000e220000000800 */
[C---:B---3--:R-:W-:Y:S01]  /*4140*/  FADD.FTZ R0, R152.reuse, R5 ;  /* 0x0000000598007221 */ /* 0x048fe20000010000 */
        /* <DEDUP_REMOVED lines=33> */
[----:B------:R-:W-:Y:S02]  /*4360*/  F2FP.F16.F32.PACK_AB R158, R158, R105 ;  /* 0x000000699e9e723e */ /* 0x000fe400000000ff */
[----:B------:R-:W-:-:S04]  /*4370*/  MOV R105, R151 ;  /* 0x0000009700697202 */ /* 0x000fc80000000f00 */
        /* <DEDUP_REMOVED lines=21> */
[----:B-1----:R-:W-:Y:S01]  /*44d0*/  FADD.FTZ R3, R33, R6 ;  /* 0x0000000621037221 */ /* 0x002fe20000010000 */
[C---:B--2---:R-:W-:Y:S01]  /*44e0*/  FADD.FTZ R0, R38.reuse, R11 ;  /* 0x0000000b26007221 */ /* 0x044fe20000010000 */
[----:B------:R-:W-:Y:S02]  /*44f0*/  F2FP.F16.F32.PACK_AB R167, R38, R61 ;  /* 0x0000003d26a7723e */ /* 0x000fe400000000ff */
[C---:B0-----:R-:W-:Y:S01]  /*4500*/  FADD.FTZ R3, R28.reuse, R3 ;  /* 0x000000031c037221 */ /* 0x041fe20000010000 */
[----:B------:R-:W-:Y:S01]  /*4510*/  F2FP.F16.F32.PACK_AB R166, R28, R33 ;  /* 0x000000211ca6723e */ /* 0x000fe200000000ff */
[----:B------:R-:W-:Y:S06]  /*4520*/  @!P2 BRA `(.L_x_2040) ;  /* 0x0000003000b4a947 */ /* 0x000fec0003800000 */
[----:B------:R-:W-:Y:S01]  /*4530*/  IMAD.MOV.U32 R6, RZ, RZ, R9 ;  /* 0x000000ffff067224 */ /* 0x000fe200078e0009 */
[----:B------:R-:W-:Y:S01]  /*4540*/  CS2R R150, SRZ ;  /* 0x0000000000967805 */ /* 0x000fe2000001ff00 */
        /* <DEDUP_REMOVED lines=32> */
[----:B------:R-:W-:Y:S01]  /*4750*/  UMOV UR57, UR44 ;  /* 0x0000002c00397c82 */ /* 0x000fe20008000000 */
[----:B------:R-:W-:Y:S01]  /*4760*/  UMOV UR55, UR43 ;  /* 0x0000002b00377c82 */ /* 0x000fe20008000000 */
[----:B------:R-:W-:-:S05]  /*4770*/  ULDC UR53, c[0x0][0x9d8] ;  /* 0x0002760000357ab9 */ /* 0x000fca0000000800 */
.L_x_2049:
        /* <DEDUP_REMOVED lines=9> */
.L_x_2042:
[----:B------:R-:W-:Y:S01]  /*4810*/  ULEA UR6, UR43, UR41, 0x3 ;  /* 0x000000292b067291 */ /* 0x000fe2000f8e183f */
[----:B------:R-:W-:-:S05]  /*4820*/  IMAD.U32 R4, RZ, RZ, UR44 ;  /* 0x0000002cff047e24 */ /* 0x000fca000f8e00ff */
[----:B------:R-:W-:-:S04]  /*4830*/  SHF.L.U32 R4, R4, 0x1f, RZ ;  /* 0x0000001f04047819 */ /* 0x000fc800000006ff */
[----:B------:R0:W1:Y:S01]  /*4840*/  SYNCS.PHASECHK.TRANS64.TRYWAIT P2, [UR6+0x28830], R4 ;  /* 0x02883004ff0075a7 */ /* 0x0000620008040146 */
[----:B------:R-:W-:Y:S05]  /*4850*/  @!P0 BRA `(.L_x_2043) ;  /* 0x0000000000048947 */ /* 0x000fea0003800000 */
[----:B------:R-:W-:Y:S01]  /*4860*/  BPT.TRAP 0x1 ;  /* 0x000000040000795c */ /* 0x000fe20000300000 */
.L_x_2043:
[----:B-1----:R-:W-:Y:S05]  /*4870*/  @P2 BRA `(.L_x_2041) ;  /* 0x0000000000082947 */ /* 0x002fea0003800000 */
[----:B------:R-:W1:Y:S02]  /*4880*/  SYNCS.PHASECHK.TRANS64.TRYWAIT P2, [UR6+0x28830], R4 ;  /* 0x02883004ff0075a7 */ /* 0x000e640008040146 */
[----:B-1----:R-:W-:Y:S05]  /*4890*/  @!P2 BRA `(.L_x_2044) ;  /* 0x000000d00028a947 */ /* 0x002fea0003800000 */
.L_x_2041:
[----:B01----:R-:W-:Y:S01]  /*48a0*/  VIADD R4, R22, 0x8 ;  /* 0x0000000816047836 */ /* 0x003fe20000000000 */
        /* <DEDUP_REMOVED lines=44> */
.L_x_2046:
[----:B------:R-:W-:Y:S01]  /*4b70*/  ULEA UR6, UR55, UR41, 0x3 ;  /* 0x0000002937067291 */ /* 0x000fe2000f8e183f */
[----:B------:R-:W-:-:S04]  /*4b80*/  MOV R4, UR57 ;  /* 0x0000003900047c02 */ /* 0x000fc80008000f00 */
[----:B------:R-:W-:-:S04]  /*4b90*/  SHF.L.U32 R4, R4, 0x1f, RZ ;  /* 0x0000001f04047819 */ /* 0x000fc800000006ff */
[----:B------:R0:W1:Y:S01]  /*4ba0*/  SYNCS.PHASECHK.TRANS64.TRYWAIT P2, [UR6+0x28850], R4 ;  /* 0x02885004ff0075a7 */ /* 0x0000620008040146 */
[----:B------:R-:W-:Y:S05]  /*4bb0*/  @!P0 BRA `(.L_x_2047) ;  /* 0x0000000000048947 */ /* 0x000fea0003800000 */
[----:B------:R-:W-:Y:S01]  /*4bc0*/  BPT.TRAP 0x1 ;  /* 0x000000040000795c */ /* 0x000fe20000300000 */
.L_x_2047:
[----:B-1----:R-:W-:Y:S05]  /*4bd0*/  @P2 BRA `(.L_x_2045) ;  /* 0x0000000000082947 */ /* 0x002fea0003800000 */
[----:B------:R-:W1:Y:S02]  /*4be0*/  SYNCS.PHASECHK.TRANS64.TRYWAIT P2, [UR6+0x28850], R4 ;  /* 0x02885004ff0075a7 */ /* 0x000e640008040146 */
[----:B-1----:R-:W-:Y:S05]  /*4bf0*/  @!P2 BRA `(.L_x_2048) ;  /* 0x000000cc0068a947 */ /* 0x002fea0003800000 */
.L_x_2045:
[----:B------:R-:W-:Y:S01]  /*4c00*/  UIADD3 UR6, UR41, 0x400, URZ ;  /* 0x0000040029067890 */ /* 0x000fe2000fffe03f */
[----:B------:R-:W-:Y:S01]  /*4c10*/  WARPGROUP.ARRIVE ;  /* 0x00000000000079c5 */ /* 0x000fe20000000000 */
[----:B------:R-:W-:Y:S01]  /*4c20*/  UMOV UR7, 0x40000040 ;  /* 0x4000004000077882 */ /* 0x000fe20000000000 */
[----:B01----:R-:W-:Y:S01]  /*4c30*/  FMUL.FTZ R4, R24, UR53 ;  /* 0x0000003518047c20 */ /* 0x003fe20008410000 */
        /* <DEDUP_REMOVED lines=47> */
[----:B------:R5:W-:Y:S01]  /*4f30*/  MUFU.TANH R29, R37 ;  /* 0x00000025001d7308 */ /* 0x000be20000002400 */
        /* <DEDUP_REMOVED lines=8> */
[----:B-----5:R-:W-:Y:S01]  /*4fc0*/  FMUL.FTZ R37, R59, UR53 ;  /* 0x000000353b257c20 */ /* 0x020fe20008410000 */
        /* <DEDUP_REMOVED lines=9> */
[----:B------:R-:W-:Y:S01]  /*5060*/  UISETP.GT.AND UP0, UPT, UR56, UR54, UPT ;  /* 0x000000363800728c */ /* 0x000fe2000bf04270 */
[----:B------:R-:W-:-:S04]  /*5070*/  UMOV UR57, UR44 ;  /* 0x0000002c00397c82 */ /* 0x000fc80008000000 */
        /* <DEDUP_REMOVED lines=14> */
[----:B------:R5:W4:Y:S01]  /*5160*/  MUFU.TANH R183, R33 ;  /* 0x0000002100b77308 */ /* 0x000b220000002400 */
[----:B------:R-:W-:Y:S01]  /*5170*/  HGMMA.64x128x16.F32 R88, R176, gdesc[UR4].tnspB, R88, gsb0 ;  /* 0x41e00004b0587df0 */ /* 0x000fe20008000858 */
[----:B------:R-:W-:Y:S01]  /*5180*/  UIADD3 UR6, UR10, 0x100, URZ ;  /* 0x000001000a067890 */ /* 0x000fe2000fffe03f */
[----:B------:R-:W-:-:S05]  /*5190*/  UMOV UR7, 0x40000040 ;  /* 0x4000004000077882 */ /* 0x000fca0000000000 */
[----:B------:R0:W4:Y:S01]  /*51a0*/  MUFU.TANH R181, R36 ;  /* 0x0000002400b57308 */ /* 0x0001220000002400 */
[----:B-----5:R-:W-:-:S07]  /*51b0*/  FMUL.FTZ R33, R51, UR53 ;  /* 0x0000003533217c20 */ /* 0x020fce0008410000 */
[----:B------:R-:W-:Y:S01]  /*51c0*/  MUFU.TANH R51, R69 ;  /* 0x0000004500337308 */ /* 0x000fe20000002400 */
[----:B0-----:R-:W-:Y:S01]  /*51d0*/  FMUL.FTZ R36, R58, UR53 ;  /* 0x000000353a247c20 */ /* 0x001fe20008410000 */
[----:B------:R-:W-:-:S06]  /*51e0*/  FMUL.FTZ R58, R82, UR53 ;  /* 0x00000035523a7c20 */ /* 0x000fcc0008410000 */
[----:B------:R-:W-:Y:S08]  /*51f0*/  MUFU.TANH R47, R72 ;  /* 0x00000048002f7308 */ /* 0x000ff00000002400 */
[----:B------:R-:W-:Y:S08]  /*5200*/  MUFU.TANH R43, R76 ;  /* 0x0000004c002b7308 */ /* 0x000ff00000002400 */
[----:B------:R-:W-:Y:S08]  /*5210*/  MUFU.TANH R39, R77 ;  /* 0x0000004d00277308 */ /* 0x000ff00000002400 */
[----:B------:R-:W-:Y:S08]  /*5220*/  MUFU.TANH R15, R81 ;  /* 0x00000051000f7308 */ /* 0x000ff00000002400 */
[----:B------:R-:W-:Y:S08]  /*5230*/  MUFU.TANH R21, R84 ;  /* 0x0000005400157308 */ /* 0x000ff00000002400 */
[----:B------:R-:W0:Y:S08]  /*5240*/  MUFU.TANH R9, R9 ;  /* 0x0000000900097308 */ /* 0x000e300000002400 */
[----:B------:R-:W-:Y:S08]  /*5250*/  MUFU.TANH R8, R8 ;  /* 0x0000000800087308 */ /* 0x000ff00000002400 */
[----:B------:R-:W-:Y:S08]  /*5260*/  MUFU.TANH R10, R10 ;  /* 0x0000000a000a7308 */ /* 0x000ff00000002400 */
[----:B------:R-:W-:Y:S08]  /*5270*/  MUFU.TANH R11, R11 ;  /* 0x0000000b000b7308 */ /* 0x000ff00000002400 */
[----:B------:R-:W5:Y:S08]  /*5280*/  MUFU.TANH R12, R12 ;  /* 0x0000000c000c7308 */ /* 0x000f700000002400 */
[----:B------:R-:W-:Y:S08]  /*5290*/  MUFU.TANH R14, R14 ;  /* 0x0000000e000e7308 */ /* 0x000ff00000002400 */
[----:B------:R-:W-:Y:S08]  /*52a0*/  MUFU.TANH R20, R20 ;  /* 0x0000001400147308 */ /* 0x000ff00000002400 */
[----:B------:R-:W-:Y:S08]  /*52b0*/  MUFU.TANH R24, R24 ;  /* 0x0000001800187308 */ /* 0x000ff00000002400 */
[----:B------:R-:W5:Y:S08]  /*52c0*/  MUFU.TANH R26, R26 ;  /* 0x0000001a001a7308 */ /* 0x000f700000002400 */
[----:B------:R-:W-:Y:S08]  /*52d0*/  MUFU.TANH R28, R28 ;  /* 0x0000001c001c7308 */ /* 0x000ff00000002400 */
[----:B------:R-:W-:Y:S01]  /*52e0*/  MUFU.TANH R30, R30 ;  /* 0x0000001e001e7308 */ /* 0x000fe20000002400 */
[----:B------:R-:W-:-:S02]  /*52f0*/  WARPGROUP.DEPBAR.LE gsb0, 0x0 ;  /* 0x00008000000079c5 */ /* 0x000fc40000010000 */
[----:B------:R-:W-:-:S05]  /*5300*/  WARPGROUP.ARRIVE ;  /* 0x00000000000079c5 */ /* 0x000fca0000000000 */
[----:B------:R-:W-:Y:S01]  /*5310*/  MUFU.TANH R31, R31 ;  /* 0x0000001f001f7308 */ /* 0x000fe20000002400 */
[----:B------:R-:W-:Y:S01]  /*5320*/  HGMMA.64x128x16.F32 R88, R172, gdesc[UR4].tnspB, R88, gsb0 ;  /* 0x41e00004ac587df0 */ /* 0x000fe20008000858 */
[----:B------:R-:W-:Y:S01]  /*5330*/  UMOV UR6, 0xffffff80 ;  /* 0xffffff8000067882 */ /* 0x000fe20000000000 */
[----:B------:R-:W-:Y:S01]  /*5340*/  UMOV UR7, 0x40000040 ;  /* 0x4000004000077882 */ /* 0x000fe20000000000 */
[----:B------:R-:W-:Y:S02]  /*5350*/  UIMAD UR6, UR56, UR6, 0x1 ;  /* 0x00000001380674a4 */ /* 0x000fe4000f8e0206 */
[----:B------:R-:W-:Y:S02]  /*5360*/  UIADD3 UR56, UR56, -0x1, URZ ;  /* 0xffffffff38387890 */ /* 0x000fe4000fffe03f */
[----:B------:R-:W-:Y:S01]  /*5370*/  MUFU.TANH R32, R32 ;  /* 0x0000002000207308 */ /* 0x000fe20000002400 */
[----:B------:R-:W-:-:S04]  /*5380*/  ULEA UR6, UR52, UR6, 0x7 ;  /* 0x0000000634067291 */ /* 0x000fc8000f8e383f */
[----:B------:R-:W-:-:S03]  /*5390*/  UIADD3 UR6, -UR51, UR6, UR47 ;  /* 0x0000000633067290 */ /* 0x000fc6000fffe12f */
[----:B------:R-:W-:Y:S03]  /*53a0*/  MUFU.TANH R33, R33 ;  /* 0x0000002100217308 */ /* 0x000fe60000002400 */
[----:B------:R-:W-:Y:S01]  /*53b0*/  IMAD.U32 R13, RZ, RZ, UR6 ;  /* 0x00000006ff0d7e24 */ /* 0x000fe2000f8e00ff */
[----:B------:R-:W-:-:S03]  /*53c0*/  UIADD3 UR6, UR10, 0x180, URZ ;  /* 0x000001800a067890 */ /* 0x000fc6000fffe03f */
[----:B------:R-:W-:Y:S01]  /*53d0*/  IMAD R38, R18, -0x2, R13 ;  /* 0xfffffffe12267824 */ /* 0x000fe200078e020d */
[----:B------:R-:W-:Y:S03]  /*53e0*/  MUFU.TANH R34, R34 ;  /* 0x0000002200227308 */ /* 0x000fe60000002400 */
[----:B------:R-:W-:-:S04]  /*53f0*/  IMAD.IADD R27, R19, 0x1, R38 ;  /* 0x00000001131b7824 */ /* 0x000fc800078e0226 */
[C---:B------:R-:W-:Y:S01]  /*5400*/  VIADD R68, R27.reuse, 0x8 ;  /* 0x000000081b447836 */ /* 0x040fe20000000000 */
[C---:B------:R-:W-:Y:S01]  /*5410*/  ISETP.GT.AND P2, PT, R27.reuse, RZ, PT ;  /* 0x000000ff1b00720c */ /* 0x040fe20003f44270 */
[----:B------:R5:W-:Y:S01]  /*5420*/  MUFU.TANH R13, R85 ;  /* 0x00000055000d7308 */ /* 0x000be20000002400 */
[C---:B------:R-:W-:Y:S02]  /*5430*/  ISETP.GT.AND P3, PT, R27.reuse, 0x1, PT ;  /* 0x000000011b00780c */ /* 0x040fe40003f64270 */
[----:B------:R-:W-:Y:S02]  /*5440*/  FSEL R25, R4, -INF , P2 ;  /* 0xff80000004197808 */ /* 0x000fe40001000000 */
[----:B------:R-:W-:Y:S02]  /*5450*/  ISETP.GT.AND P2, PT, R27, 0x8, PT ;  /* 0x000000081b00780c */ /* 0x000fe40003f44270 */
[----:B-1----:R-:W-:Y:S01]  /*5460*/  FSEL R189, R7, -INF , P3 ;  /* 0xff80000007bd7808 */ /* 0x002fe20001800000 */
[----:B------:R-:W-:Y:S01]  /*5470*/  FMUL.FTZ R7, R73, UR53 ;  /* 0x0000003549077c20 */ /* 0x000fe20008410000 */
[----:B------:R-:W-:Y:S01]  /*5480*/  FMNMX.FTZ R4, R25, R5, !PT ;  /* 0x0000000519047209 */ /* 0x000fe20007810000 */
[----:B------:R-:W-:Y:S01]  /*5490*/  MUFU.TANH R35, R35 ;  /* 0x0000002300237308 */ /* 0x000fe20000002400 */
[----:B------:R-:W-:-:S02]  /*54a0*/  ISETP.GT.AND P3, PT, R27, 0x9, PT ;  /* 0x000000091b00780c */ /* 0x000fc40003f64270 */
[----:B--2---:R-:W-:Y:S02]  /*54b0*/  FSEL R191, R191, -INF , P2 ;  /* 0xff800000bfbf7808 */ /* 0x004fe40001000000 */
[----:B------:R-:W-:Y:S02]  /*54c0*/  FMNMX.FTZ R38, R189, R4, !PT ;  /* 0x00000004bd267209 */ /* 0x000fe40007810000 */
[----:B------:R-:W-:Y:S01]  /*54d0*/  ISETP.GT.AND P2, PT, R27, 0x10, PT ;  /* 0x000000101b00780c */ /* 0x000fe20003f44270 */
[----:B------:R1:W2:Y:S01]  /*54e0*/  MUFU.TANH R4, R61 ;  /* 0x0000003d00047308 */ /* 0x0002a20000002400 */
[----:B---3--:R-:W-:Y:S02]  /*54f0*/  FSEL R193, R193, -INF , P3 ;  /* 0xff800000c1c17808 */ /* 0x008fe40001800000 */
[----:B------:R-:W-:Y:S02]  /*5500*/  FMNMX.FTZ R38, R191, R38, !PT ;  /* 0x00000026bf267209 */ /* 0x000fe40007810000 */
[----:B------:R-:W-:-:S02]  /*5510*/  ISETP.GT.AND P3, PT, R27, 0x11, PT ;  /* 0x000000111b00780c */ /* 0x000fc40003f64270 */
[----:B----4-:R-:W-:Y:S01]  /*5520*/  FSEL R187, R187, -INF , P2 ;  /* 0xff800000bbbb7808 */ /* 0x010fe20001000000 */
[----:B------:R-:W3:Y:S01]  /*5530*/  MUFU.TANH R7, R7 ;  /* 0x0000000700077308 */ /* 0x000ee20000002400 */
[----:B------:R-:W-:Y:S02]  /*5540*/  FMNMX.FTZ R38, R193, R38, !PT ;  /* 0x00000026c1267209 */ /* 0x000fe40007810000 */
[----:B------:R-:W-:Y:S02]  /*5550*/  ISETP.GT.AND P2, PT, R27, 0x18, PT ;  /* 0x000000181b00780c */ /* 0x000fe40003f44270 */
[----:B------:R-:W-:Y:S02]  /*5560*/  FSEL R183, R183, -INF , P3 ;  /* 0xff800000b7b77808 */ /* 0x000fe40001800000 */
[----:B------:R-:W-:Y:S01]  /*5570*/  FMNMX.FTZ R38, R187, R38, !PT ;  /* 0x00000026bb267209 */ /* 0x000fe20007810000 */
[----:B------:R-:W-:Y:S01]  /*5580*/  MUFU.TANH R36, R36 ;  /* 0x0000002400247308 */ /* 0x000fe20000002400 */
[----:B------:R-:W-:-:S02]  /*5590*/  ISETP.GT.AND P3, PT, R27, 0x19, PT ;  /* 0x000000191b00780c */ /* 0x000fc40003f64270 */
[----:B------:R-:W-:Y:S02]  /*55a0*/  FSEL R181, R181, -INF , P2 ;  /* 0xff800000b5b57808 */ /* 0x000fe40001000000 */
[----:B------:R-:W-:Y:S02]  /*55b0*/  FMNMX.FTZ R38, R183, R38, !PT ;  /* 0x00000026b7267209 */ /* 0x000fe40007810000 */
[----:B------:R-:W-:Y:S01]  /*55c0*/  ISETP.GT.AND P2, PT, R27, 0x20, PT ;  /* 0x000000201b00780c */ /* 0x000fe20003f44270 */
[----:B------:R-:W-:Y:S01]  /*55d0*/  MUFU.TANH R37, R37 ;  /* 0x0000002500257308 */ /* 0x000fe20000002400 */
[----:B------:R-:W-:Y:S02]  /*55e0*/  FSEL R29, R29, -INF , P3 ;  /* 0xff8000001d1d7808 */ /* 0x000fe40001800000 */
[----:B------:R-:W-:Y:S02]  /*55f0*/  FMNMX.FTZ R38, R181, R38, !PT ;  /* 0x00000026b5267209 */ /* 0x000fe40007810000 */
[----:B------:R-:W-:-:S02]  /*5600*/  ISETP.GT.AND P3, PT, R27, 0x21, PT ;  /* 0x000000211b00780c */ /* 0x000fc40003f64270 */
[----:B------:R-:W-:Y:S01]  /*5610*/  FSEL R179, R40, -INF , P2 ;  /* 0xff80000028b37808 */ /* 0x000fe20001000000 */
[----:B------:R-:W-:Y:S01]  /*5620*/  FMUL.FTZ R40, R62, UR53 ;  /* 0x000000353e287c20 */ /* 0x000fe20008410000 */
[----:B------:R-:W-:Y:S01]  /*5630*/  FMNMX.FTZ R38, R29, R38, !PT ;  /* 0x000000261d267209 */ /* 0x000fe20007810000 */
[----:B------:R-:W-:Y:S01]  /*5640*/  MUFU.TANH R42, R42 ;  /* 0x0000002a002a7308 */ /* 0x000fe20000002400 */
[----:B------:R-:W-:Y:S02]  /*5650*/  ISETP.GT.AND P2, PT, R27, 0x28, PT ;  /* 0x000000281b00780c */ /* 0x000fe40003f44270 */
[----:B------:R-:W-:Y:S02]  /*5660*/  FSEL R177, R41, -INF , P3 ;  /* 0xff80000029b17808 */ /* 0x000fe40001800000 */
[----:B------:R-:W-:Y:S02]  /*5670*/  FMNMX.FTZ R38, R179, R38, !PT ;  /* 0x00000026b3267209 */ /* 0x000fe40007810000 */
[----:B------:R-:W-:Y:S01]  /*5680*/  ISETP.GT.AND P3, PT, R27, 0x29, PT ;  /* 0x000000291b00780c */ /* 0x000fe20003f64270 */
[----:B------:R-:W4:Y:S01]  /*5690*/  MUFU.TANH R41, R80 ;  /* 0x0000005000297308 */ /* 0x000f220000002400 */
[----:B------:R-:W-:-:S02]  /*56a0*/  FMNMX.FTZ R38, R177, R38, !PT ;  /* 0x00000026b1267209 */ /* 0x000fc40007810000 */
[C---:B------:R-:W-:Y:S02]  /*56b0*/  ISETP.GT.AND P4, PT, R68.reuse, RZ, PT ;  /* 0x000000ff4400720c */ /* 0x040fe40003f84270 */
[C---:B------:R-:W-:Y:S02]  /*56c0*/  ISETP.GT.AND P5, PT, R68.reuse, 0x1, PT ;  /* 0x000000014400780c */ /* 0x040fe40003fa4270 */
[----:B0-----:R-:W-:Y:S01]  /*56d0*/  FSEL R63, R9, -INF , P4 ;  /* 0xff800000093f7808 */ /* 0x001fe20002000000 */
[----:B------:R-:W0:Y:S01]  /*56e0*/  MUFU.TANH R40, R40 ;  /* 0x0000002800287308 */ /* 0x000e220000002400 */
[C---:B------:R-:W-:Y:S02]  /*56f0*/  ISETP.GT.AND P6, PT, R68.reuse, 0x9, PT ;  /* 0x000000094400780c */ /* 0x040fe40003fc4270 */
[----:B------:R-:W-:-:S04]  /*5700*/  ISETP.GT.AND P4, PT, R68, 0x10, PT ;  /* 0x000000104400780c */ /* 0x000fc80003f84270 */
[----:B-----5:R-:W-:Y:S01]  /*5710*/  FSEL R77, R12, -INF , P4 ;  /* 0xff8000000c4d7808 */ /* 0x020fe20002000000 */
[----:B------:R-:W-:Y:S01]  /*5720*/  MUFU.TANH R46, R46 ;  /* 0x0000002e002e7308 */ /* 0x000fe20000002400 */
[----:B------:R-:W-:-:S04]  /*5730*/  ISETP.GT.AND P4, PT, R68, 0x20, PT ;  /* 0x000000204400780c */ /* 0x000fc80003f84270 */
[----:B------:R-:W-:Y:S02]  /*5740*/  FSEL R85, R26, -INF , P4 ;  /* 0xff8000001a557808 */ /* 0x000fe40002000000 */
[----:B------:R-:W-:Y:S01]  /*5750*/  ISETP.GT.AND P4, PT, R68, 0x30, PT ;  /* 0x000000304400780c */ /* 0x000fe20003f84270 */
[----:B------:R-:W-:Y:S08]  /*5760*/  MUFU.TANH R50, R50 ;  /* 0x0000003200327308 */ /* 0x000ff00000002400 */
[----:B------:R-:W-:Y:S08]  /*5770*/  MUFU.TANH R54, R54 ;  /* 0x0000003600367308 */ /* 0x000ff00000002400 */
[----:B------:R-:W-:Y:S01]  /*5780*/  MUFU.TANH R58, R58 ;  /* 0x0000003a003a7308 */ /* 0x000fe20000002400 */
[----:B------:R-:W-:-:S02]  /*5790*/  WARPGROUP.DEPBAR.LE gsb0, 0x0 ;  /* 0x00008000000079c5 */ /* 0x000fc40000010000 */
[----:B------:R-:W-:Y:S01]  /*57a0*/  WARPGROUP.ARRIVE ;  /* 0x00000000000079c5 */ /* 0x000fe20000000000 */
[----:B------:R-:W-:Y:S01]  /*57b0*/  FSEL R175, R44, -INF , P2 ;  /* 0xff8000002caf7808 */ /* 0x000fe20001000000 */
[----:B------:R-:W-:Y:S01]  /*57c0*/  FMUL.FTZ R44, R66, UR53 ;  /* 0x00000035422c7c20 */ /* 0x000fe20008410000 */
[----:B------:R-:W-:Y:S01]  /*57d0*/  ISETP.GT.AND P2, PT, R27, 0x30, PT ;  /* 0x000000301b00780c */ /* 0x000fe20003f44270 */
[----:B------:R-:W-:Y:S01]  /*57e0*/  FMUL.FTZ R66, R87, UR53 ;  /* 0x0000003557427c20 */ /* 0x000fe20008410000 */
[----:B------:R-:W-:Y:S01]  /*57f0*/  FSEL R173, R45, -INF , P3 ;  /* 0xff8000002dad7808 */ /* 0x000fe20001800000 */
[----:B------:R-:W-:Y:S01]  /*5800*/  HGMMA.64x128x16.F32 R88, R168, gdesc[UR4].tnspB, R88, gsb0 ;  /* 0x41e00004a8587df0 */ /* 0x000fe20008000858 */
[----:B------:R-:W-:Y:S01]  /*5810*/  UIADD3 UR6, UR10, 0x200, URZ ;  /* 0x000002000a067890 */ /* 0x000fe2000fffe03f */
[----:B------:R-:W-:Y:S01]  /*5820*/  FMNMX.FTZ R38, R175, R38, !PT ;  /* 0x00000026af267209 */ /* 0x000fe20007810000 */
[----:B------:R-:W-:Y:S01]  /*5830*/  UMOV UR7, 0x40000040 ;  /* 0x4000004000077882 */ /* 0x000fe20000000000 */
[----:B------:R-:W-:Y:S01]  /*5840*/  ISETP.GT.AND P3, PT, R27, 0x31, PT ;  /* 0x000000311b00780c */ /* 0x000fe20003f64270 */
[----:B------:R-:W5:Y:S01]  /*5850*/  MUFU.TANH R44, R44 ;  /* 0x0000002c002c7308 */ /* 0x000f620000002400 */
[----:B------:R-:W-:-:S07]  /*5860*/  FMNMX.FTZ R38, R173, R38, !PT ;  /* 0x00000026ad267209 */ /* 0x000fce0007810000 */
[----:B------:R-:W-:Y:S01]  /*5870*/  MUFU.TANH R66, R66 ;  /* 0x0000004200427308 */ /* 0x000fe20000002400 */
[----:B------:R-:W-:Y:S02]  /*5880*/  WARPGROUP.DEPBAR.LE gsb0, 0x0 ;  /* 0x00008000000079c5 */ /* 0x000fe40000010000 */
[----:B------:R-:W-:Y:S01]  /*5890*/  WARPGROUP.ARRIVE ;  /* 0x00000000000079c5 */ /* 0x000fe20000000000 */
[----:B------:R-:W-:Y:S01]  /*58a0*/  FSEL R171, R48, -INF , P2 ;  /* 0xff80000030ab7808 */ /* 0x000fe20001000000 */
[----:B------:R-:W-:Y:S01]  /*58b0*/  FMUL.FTZ R48, R67, UR53 ;  /* 0x0000003543307c20 */ /* 0x000fe20008410000 */
[----:B------:R-:W-:Y:S02]  /*58c0*/  ISETP.GT.AND P2, PT, R27, 0x38, PT ;  /* 0x000000381b00780c */ /* 0x000fe40003f44270 */
[----:B------:R-:W-:Y:S01]  /*58d0*/  FSEL R169, R49, -INF , P3 ;  /* 0xff80000031a97808 */ /* 0x000fe20001800000 */
[----:B------:R-:W-:Y:S01]  /*58e0*/  HGMMA.64x128x16.F32 R88, R152, gdesc[UR4].tnspB, R88, gsb0 ;  /* 0x41e0000498587df0 */ /* 0x000fe20008000858 */
[----:B------:R-:W-:Y:S01]  /*58f0*/  FMNMX.FTZ R38, R171, R38, !PT ;  /* 0x00000026ab267209 */ /* 0x000fe20007810000 */
[----:B------:R-:W-:Y:S01]  /*5900*/  UIADD3 UR6, UR10, 0x280, URZ ;  /* 0x000002800a067890 */ /* 0x000fe2000fffe03f */
[----:B------:R-:W-:Y:S01]  /*5910*/  ISETP.GT.AND P3, PT, R27, 0x39, PT ;  /* 0x000000391b00780c */ /* 0x000fe20003f64270 */
[----:B------:R-:W-:Y:S01]  /*5920*/  UMOV UR7, 0x40000040 ;  /* 0x4000004000077882 */ /* 0x000fe20000000000 */
[----:B------:R-:W-:Y:S01]  /*5930*/  FSEL R73, R52, -INF , P2 ;  /* 0xff80000034497808 */ /* 0x000fe20001000000 */
[----:B------:R-:W-:Y:S01]  /*5940*/  FMUL.FTZ R52, R71, UR53 ;  /* 0x0000003547347c20 */ /* 0x000fe20008410000 */
[----:B------:R-:W-:Y:S01]  /*5950*/  FMNMX.FTZ R38, R169, R38, !PT ;  /* 0x00000026a9267209 */ /* 0x000fe20007810000 */
[----:B------:R-:W5:Y:S01]  /*5960*/  MUFU.TANH R48, R48 ;  /* 0x0000003000307308 */ /* 0x000f620000002400 */
[----:B------:R-:W-:-:S02]  /*5970*/  ISETP.GT.AND P2, PT, R27, 0x40, PT ;  /* 0x000000401b00780c */ /* 0x000fc40003f44270 */
[----:B------:R-:W-:Y:S02]  /*5980*/  FSEL R69, R53, -INF , P3 ;  /* 0xff80000035457808 */ /* 0x000fe40001800000 */
[----:B------:R-:W-:Y:S02]  /*5990*/  FMNMX.FTZ R38, R73, R38, !PT ;  /* 0x0000002649267209 */ /* 0x000fe40007810000 */
[----:B------:R-:W-:Y:S01]  /*59a0*/  ISETP.GT.AND P3, PT, R27, 0x41, PT ;  /* 0x000000411b00780c */ /* 0x000fe20003f64270 */
[----:B------:R-:W5:Y:S01]  /*59b0*/  MUFU.TANH R52, R52 ;  /* 0x0000003400347308 */ /* 0x000f620000002400 */
[----:B------:R-:W-:Y:S01]  /*59c0*/  FSEL R65, R56, -INF , P2 ;  /* 0xff80000038417808 */ /* 0x000fe20001000000 */
[----:B------:R-:W-:Y:S01]  /*59d0*/  FMUL.FTZ R56, R75, UR53 ;  /* 0x000000354b387c20 */ /* 0x000fe20008410000 */
[----:B------:R-:W-:Y:S02]  /*59e0*/  FMNMX.FTZ R38, R69, R38, !PT ;  /* 0x0000002645267209 */ /* 0x000fe40007810000 */
[----:B------:R-:W-:-:S02]  /*59f0*/  ISETP.GT.AND P2, PT, R27, 0x48, PT ;  /* 0x000000481b00780c */ /* 0x000fc40003f44270 */
[----:B-1----:R-:W-:Y:S01]  /*5a00*/  FSEL R61, R57, -INF , P3 ;  /* 0xff800000393d7808 */ /* 0x002fe20001800000 */
[----:B------:R-:W1:Y:S01]  /*5a10*/  MUFU.TANH R56, R56 ;  /* 0x0000003800387308 */ /* 0x000e620000002400 */
[----:B------:R-:W-:Y:S02]  /*5a20*/  FMNMX.FTZ R38, R65, R38, !PT ;  /* 0x0000002641267209 */ /* 0x000fe40007810000 */
[----:B------:R-:W-:Y:S02]  /*5a30*/  ISETP.GT.AND P3, PT, R27, 0x49, PT ;  /* 0x000000491b00780c */ /* 0x000fe40003f64270 */
[----:B------:R-:W-:Y:S01]  /*5a40*/  FSEL R53, R60, -INF , P2 ;  /* 0xff8000003c357808 */ /* 0x000fe20001000000 */
[----:B------:R-:W-:Y:S01]  /*5a50*/  FMUL.FTZ R60, R79, UR53 ;  /* 0x000000354f3c7c20 */ /* 0x000fe20008410000 */
[----:B------:R-:W-:Y:S02]  /*5a60*/  FMNMX.FTZ R38, R61, R38, !PT ;  /* 0x000000263d267209 */ /* 0x000fe40007810000 */
[----:B------:R-:W-:-:S02]  /*5a70*/  ISETP.GT.AND P2, PT, R27, 0x50, PT ;  /* 0x000000501b00780c */ /* 0x000fc40003f44270 */
[----:B--2---:R-:W-:Y:S01]  /*5a80*/  FSEL R49, R4, -INF , P3 ;  /* 0xff80000004317808 */ /* 0x004fe20001800000 */
[----:B------:R-:W2:Y:S01]  /*5a90*/  MUFU.TANH R60, R60 ;  /* 0x0000003c003c7308 */ /* 0x000ea20000002400 */
[----:B------:R-:W-:Y:S01]  /*5aa0*/  FMNMX.FTZ R38, R53, R38, !PT ;  /* 0x0000002635267209 */ /* 0x000fe20007810000 */
[----:B------:R-:W0:Y:S01]  /*5ab0*/  LDC R4, c[0x0][0x988] ;  /* 0x00026200ff047b82 */ /* 0x000e220000000800 */
[----:B------:R-:W-:Y:S02]  /*5ac0*/  ISETP.GT.AND P3, PT, R27, 0x51, PT ;  /* 0x000000511b00780c */ /* 0x000fe40003f64270 */
[----:B------:R-:W-:Y:S01]  /*5ad0*/  FSEL R57, R64, -INF , P2 ;  /* 0xff80000040397808 */ /* 0x000fe20001000000 */
[----:B------:R-:W-:Y:S01]  /*5ae0*/  FMUL.FTZ R64, R83, UR53 ;  /* 0x0000003553407c20 */ /* 0x000fe20008410000 */
[----:B------:R-:W-:Y:S02]  /*5af0*/  FMNMX.FTZ R38, R49, R38, !PT ;  /* 0x0000002631267209 */ /* 0x000fe40007810000 */
[----:B------:R-:W-:-:S02]  /*5b00*/  ISETP.GT.AND P2, PT, R27, 0x58, PT ;  /* 0x000000581b00780c */ /* 0x000fc40003f44270 */
[----:B------:R-:W-:Y:S01]  /*5b10*/  FSEL R59, R59, -INF , P3 ;  /* 0xff8000003b3b7808 */ /* 0x000fe20001800000 */
[----:B------:R-:W2:Y:S01]  /*5b20*/  MUFU.TANH R64, R64 ;  /* 0x0000004000407308 */ /* 0x000ea20000002400 */
[----:B------:R-:W-:Y:S02]  /*5b30*/  FMNMX.FTZ R38, R57, R38, !PT ;  /* 0x0000002639267209 */ /* 0x000fe40007810000 */
[----:B------:R-:W-:Y:S02]  /*5b40*/  ISETP.GT.AND P3, PT, R27, 0x59, PT ;  /* 0x000000591b00780c */ /* 0x000fe40003f64270 */
[----:B------:R-:W-:Y:S02]  /*5b50*/  FSEL R55, R55, -INF , P2 ;  /* 0xff80000037377808 */ /* 0x000fe40001000000 */
[----:B------:R-:W-:Y:S02]  /*5b60*/  FMNMX.FTZ R38, R59, R38, !PT ;  /* 0x000000263b267209 */ /* 0x000fe40007810000 */
[----:B------:R-:W-:-:S02]  /*5b70*/  ISETP.GT.AND P2, PT, R27, 0x60, PT ;  /* 0x000000601b00780c */ /* 0x000fc40003f44270 */
[----:B------:R-:W-:Y:S02]  /*5b80*/  FSEL R51, R51, -INF , P3 ;  /* 0xff80000033337808 */ /* 0x000fe40001800000 */
[----:B------:R-:W-:Y:S02]  /*5b90*/  FMNMX.FTZ R38, R55, R38, !PT ;  /* 0x0000002637267209 */ /* 0x000fe40007810000 */
[----:B------:R-:W-:Y:S02]  /*5ba0*/  ISETP.GT.AND P3, PT, R27, 0x61, PT ;  /* 0x000000611b00780c */ /* 0x000fe40003f64270 */
[----:B------:R-:W-:Y:S02]  /*5bb0*/  FSEL R47, R47, -INF , P2 ;  /* 0xff8000002f2f7808 */ /* 0x000fe40001000000 */
[----:B------:R-:W-:Y:S02]  /*5bc0*/  FMNMX.FTZ R38, R51, R38, !PT ;  /* 0x0000002633267209 */ /* 0x000fe40007810000 */
[----:B------:R-:W-:-:S02]  /*5bd0*/  ISETP.GT.AND P2, PT, R27, 0x68, PT ;  /* 0x000000681b00780c */ /* 0x000fc40003f44270 */
[----:B---3--:R-:W-:Y:S02]  /*5be0*/  FSEL R45, R7, -INF , P3 ;  /* 0xff800000072d7808 */ /* 0x008fe40001800000 */
        /* <DEDUP_REMOVED lines=8> */
[----:B----4-:R-:W-:Y:S02]  /*5c70*/  FSEL R41, R41, -INF , P2 ;  /* 0xff80000029297808 */ /* 0x010fe40001000000 */
[----:B------:R-:W-:Y:S02]  /*5c80*/  FMNMX.FTZ R38, R39, R38, !PT ;  /* 0x0000002627267209 */ /* 0x000fe40007810000 */
[----:B------:R-:W-:-:S02]  /*5c90*/  ISETP.GT.AND P2, PT, R27, 0x78, PT ;  /* 0x000000781b00780c */ /* 0x000fc40003f44270 */
[----:B------:R-:W-:Y:S02]  /*5ca0*/  FSEL R15, R15, -INF , P3 ;  /* 0xff8000000f0f7808 */ /* 0x000fe40001800000 */
[----:B------:R-:W-:Y:S02]  /*5cb0*/  FMNMX.FTZ R38, R41, R38, !PT ;  /* 0x0000002629267209 */ /* 0x000fe40007810000 */
[----:B------:R-:W-:Y:S02]  /*5cc0*/  ISETP.GT.AND P3, PT, R27, 0x79, PT ;  /* 0x000000791b00780c */ /* 0x000fe40003f64270 */
[----:B------:R-:W-:Y:S02]  /*5cd0*/  FSEL R21, R21, -INF , P2 ;  /* 0xff80000015157808 */ /* 0x000fe40001000000 */
[----:B------:R-:W-:Y:S02]  /*5ce0*/  FMNMX.FTZ R38, R15, R38, !PT ;  /* 0x000000260f267209 */ /* 0x000fe40007810000 */
[----:B------:R-:W-:-:S02]  /*5cf0*/  FSEL R13, R13, -INF , P3 ;  /* 0xff8000000d0d7808 */ /* 0x000fc40001800000 */
[----:B------:R-:W-:Y:S02]  /*5d00*/  FMNMX.FTZ R38, R21, R38, !PT ;  /* 0x0000002615267209 */ /* 0x000fe40007810000 */
[----:B------:R-:W-:Y:S02]  /*5d10*/  FSEL R71, R8, -INF , P5 ;  /* 0xff80000008477808 */ /* 0x000fe40002800000 */
[----:B------:R-:W-:Y:S02]  /*5d20*/  FMNMX.FTZ R38, R13, R38, !PT ;  /* 0x000000260d267209 */ /* 0x000fe40007810000 */
[----:B------:R-:W-:Y:S02]  /*5d30*/  ISETP.GT.AND P3, PT, R68, 0x8, PT ;  /* 0x000000084400780c */ /* 0x000fe40003f64270 */
[----:B------:R-:W-:Y:S01]  /*5d40*/  FMNMX.FTZ R8, R63, R6, !PT ;  /* 0x000000063f087209 */ /* 0x000fe20007810000 */
[----:B------:R-:W3:Y:S01]  /*5d50*/  SHFL.BFLY PT, R7, R38, 0x2, 0x1f ;  /* 0x0c401f0026077f89 */ /* 0x000ee200000e0000 */
[----:B------:R-:W-:-:S02]  /*5d60*/  FSEL R67, R10, -INF , P3 ;  /* 0xff8000000a437808 */ /* 0x000fc40001800000 */
[----:B------:R-:W-:Y:S02]  /*5d70*/  FMNMX.FTZ R8, R71, R8, !PT ;  /* 0x0000000847087209 */ /* 0x000fe40007810000 */
[----:B------:R-:W-:Y:S02]  /*5d80*/  FSEL R75, R11, -INF , P6 ;  /* 0xff8000000b4b7808 */ /* 0x000fe40003000000 */
[----:B------:R-:W-:Y:S02]  /*5d90*/  FMNMX.FTZ R8, R67, R8, !PT ;  /* 0x0000000843087209 */ /* 0x000fe40007810000 */
[C---:B------:R-:W-:Y:S02]  /*5da0*/  ISETP.GT.AND P5, PT, R68.reuse, 0x11, PT ;  /* 0x000000114400780c */ /* 0x040fe40003fa4270 */
[----:B------:R-:W-:Y:S02]  /*5db0*/  FMNMX.FTZ R8, R75, R8, !PT ;  /* 0x000000084b087209 */ /* 0x000fe40007810000 */
[----:B------:R-:W-:-:S02]  /*5dc0*/  ISETP.GT.AND P3, PT, R68, 0x18, PT ;  /* 0x000000184400780c */ /* 0x000fc40003f64270 */
[----:B------:R-:W-:Y:S02]  /*5dd0*/  FSEL R79, R14, -INF , P5 ;  /* 0xff8000000e4f7808 */ /* 0x000fe40002800000 */
[----:B------:R-:W-:Y:S02]  /*5de0*/  FMNMX.FTZ R8, R77, R8, !PT ;  /* 0x000000084d087209 */ /* 0x000fe40007810000 */
[----:B------:R-:W-:Y:S02]  /*5df0*/  ISETP.GT.AND P6, PT, R68, 0x19, PT ;  /* 0x000000194400780c */ /* 0x000fe40003fc4270 */
[----:B------:R-:W-:Y:S02]  /*5e00*/  FSEL R81, R20, -INF , P3 ;  /* 0xff80000014517808 */ /* 0x000fe40001800000 */
[----:B------:R-:W-:Y:S02]  /*5e10*/  FMNMX.FTZ R8, R79, R8, !PT ;  /* 0x000000084f087209 */ /* 0x000fe40007810000 */
[----:B---3--:R-:W-:Y:S01]  /*5e20*/  FMNMX.FTZ R62, R38, R7, !PT ;  /* 0x00000007263e7209 */ /* 0x008fe20007810000 */
[----:B------:R-:W-:-:S02]  /*5e30*/  WARPGROUP.DEPBAR.LE gsb0, 0x0 ;  /* 0x00008000000079c5 */ /* 0x000fc40000010000 */
[----:B------:R-:W-:Y:S01]  /*5e40*/  WARPGROUP.ARRIVE ;  /* 0x00000000000079c5 */ /* 0x000fe20000000000 */
[----:B------:R-:W-:Y:S01]  /*5e50*/  FSEL R83, R24, -INF , P6 ;  /* 0xff80000018537808 */ /* 0x000fe20003000000 */
[----:B------:R-:W3:Y:S01]  /*5e60*/  SHFL.BFLY PT, R7, R62, 0x1, 0x1f ;  /* 0x0c201f003e077f89 */ /* 0x000ee200000e0000 */
[----:B------:R-:W-:Y:S02]  /*5e70*/  FMNMX.FTZ R8, R81, R8, !PT ;  /* 0x0000000851087209 */ /* 0x000fe40007810000 */
[C---:B------:R-:W-:Y:S01]  /*5e80*/  ISETP.GT.AND P5, PT, R68.reuse, 0x21, PT ;  /* 0x000000214400780c */ /* 0x040fe20003fa4270 */
[----:B------:R-:W-:Y:S01]  /*5e90*/  HGMMA.64x128x16.F32 R88, R156, gdesc[UR4].tnspB, R88, gsb0 ;  /* 0x41e000049c587df0 */ /* 0x000fe20008000858 */
[----:B------:R-:W-:Y:S01]  /*5ea0*/  UIADD3 UR6, UR10, 0x300, URZ ;  /* 0x000003000a067890 */ /* 0x000fe2000fffe03f */
[----:B------:R-:W-:Y:S01]  /*5eb0*/  FMNMX.FTZ R8, R83, R8, !PT ;  /* 0x0000000853087209 */ /* 0x000fe20007810000 */
[----:B------:R-:W-:Y:S01]  /*5ec0*/  UMOV UR7, 0x40000040 ;  /* 0x4000004000077882 */ /* 0x000fe20000000000 */
        /* <DEDUP_REMOVED lines=8> */
[----:B---3--:R-:W-:Y:S01]  /*5f50*/  FMNMX.FTZ R7, R62, R7, !PT ;  /* 0x000000073e077209 */ /* 0x008fe20007810000 */
[----:B------:R-:W-:Y:S01]  /*5f60*/  FMUL.FTZ R62, R86, UR53 ;  /* 0x00000035563e7c20 */ /* 0x000fe20008410000 */
[C---:B------:R-:W-:Y:S02]  /*5f70*/  ISETP.GT.AND P5, PT, R68.reuse, 0x31, PT ;  /* 0x000000314400780c */ /* 0x040fe40003fa4270 */
[C---:B------:R-:W-:Y:S01]  /*5f80*/  FSETP.NEU.FTZ.AND P2, PT, R7.reuse, -INF , PT ;  /* 0xff8000000700780b */ /* 0x040fe20003f5d000 */
[----:B0-----:R-:W-:Y:S01]  /*5f90*/  FMUL.FTZ R38, R7, R4 ;  /* 0x0000000407267220 */ /* 0x001fe20000410000 */
[----:B------:R-:W-:Y:S01]  /*5fa0*/  FMNMX.FTZ R8, R155, R8, !PT ;  /* 0x000000089b087209 */ /* 0x000fe20007810000 */
[----:B------:R-:W0:Y:S01]  /*5fb0*/  MUFU.TANH R62, R62 ;  /* 0x0000003e003e7308 */ /* 0x000e220000002400 */
[----:B------:R-:W-:-:S02]  /*5fc0*/  ISETP.GT.AND P3, PT, R68, 0x38, PT ;  /* 0x000000384400780c */ /* 0x000fc40003f64270 */
[----:B------:R-:W-:Y:S02]  /*5fd0*/  FSEL R38, R38, RZ, P2 ;  /* 0x000000ff26267208 */ /* 0x000fe40001000000 */
[----:B------:R-:W-:-:S03]  /*5fe0*/  FSEL R20, R7, RZ, P2 ;  /* 0x000000ff07147208 */ /* 0x000fc60001000000 */
[-CC-:B------:R-:W-:Y:S01]  /*5ff0*/  FFMA.FTZ R172, R179, R4.reuse, -R38.reuse ;  /* 0x00000004b3ac7223 */ /* 0x180fe20000010826 */
[----:B------:R-:W-:Y:S01]  /*6000*/  FSEL R179, R32, -INF , P4 ;  /* 0xff80000020b37808 */ /* 0x000fe20002000000 */
        /* <DEDUP_REMOVED lines=11> */
[C---:B------:R-:W-:Y:S01]  /*60c0*/  ISETP.GT.AND P5, PT, R68.reuse, 0x40, PT ;  /* 0x000000404400780c */ /* 0x040fe20003fa4270 */
        /* <DEDUP_REMOVED lines=31> */
[----:B-----5:R-:W-:Y:S01]  /*62c0*/  FSEL R189, R44, -INF , P3 ;  /* 0xff8000002cbd7808 */ /* 0x020fe20001800000 */
[--C-:B------:R-:W-:Y:S01]  /*62d0*/  FFMA.FTZ R39, R39, R4, -R38.reuse ;  /* 0x0000000427277223 */ /* 0x100fe20000010826 */
[----:B------:R-:W-:Y:S01]  /*62e0*/  FMNMX.FTZ R8, R187, R8, !PT ;  /* 0x00000008bb087209 */ /* 0x000fe20007810000 */
[-CC-:B------:R-:W-:Y:S01]  /*62f0*/  FFMA.FTZ R12, R41, R4.reuse, -R38.reuse ;  /* 0x00000004290c7223 */ /* 0x180fe20000010826 */
[----:B------:R-:W-:Y:S01]  /*6300*/  ISETP.GT.AND P5, PT, R68, 0x58, PT ;  /* 0x000000584400780c */ /* 0x000fe20003fa4270 */
[-CC-:B------:R-:W-:Y:S01]  /*6310*/  FFMA.FTZ R15, R15, R4.reuse, -R38.reuse ;  /* 0x000000040f0f7223 */ /* 0x180fe20000010826 */
[----:B------:R-:W-:Y:S01]  /*6320*/  FSEL R169, R48, -INF , P4 ;  /* 0xff80000030a97808 */ /* 0x000fe20002000000 */
[----:B------:R-:W-:Y:S01]  /*6330*/  FFMA.FTZ R21, R21, R4, -R38 ;  /* 0x0000000415157223 */ /* 0x000fe20000010826 */
[----:B------:R-:W-:Y:S01]  /*6340*/  FMNMX.FTZ R8, R189, R8, !PT ;  /* 0x00000008bd087209 */ /* 0x000fe20007810000 */
[----:B------:R-:W-:Y:S01]  /*6350*/  MUFU.EX2 R180, R180 ;  /* 0x000000b400b47308 */ /* 0x000fe20000000800 */
[----:B------:R-:W-:-:S02]  /*6360*/  ISETP.GT.AND P3, PT, R68, 0x59, PT ;  /* 0x000000594400780c */ /* 0x000fc40003f64270 */
[----:B------:R-:W-:Y:S01]  /*6370*/  FSEL R171, R46, -INF , P5 ;  /* 0xff8000002eab7808 */ /* 0x000fe20002800000 */
[----:B------:R-:W-:Y:S01]  /*6380*/  IMAD.U32 R46, RZ, RZ, UR43 ;  /* 0x0000002bff2e7e24 */ /* 0x000fe2000f8e00ff */
[----:B------:R-:W-:Y:S02]  /*6390*/  FMNMX.FTZ R8, R169, R8, !PT ;  /* 0x00000008a9087209 */ /* 0x000fe40007810000 */
[----:B------:R-:W-:Y:S01]  /*63a0*/  ISETP.GT.AND P4, PT, R68, 0x60, PT ;  /* 0x000000604400780c */ /* 0x000fe20003f84270 */
[----:B------:R-:W-:Y:S01]  /*63b0*/  MUFU.EX2 R25, R25 ;  /* 0x0000001900197308 */ /* 0x000fe20000000800 */
[----:B------:R-:W-:Y:S02]  /*63c0*/  FSEL R73, R52, -INF , P3 ;  /* 0xff80000034497808 */ /* 0x000fe40001800000 */
[----:B------:R-:W-:Y:S02]  /*63d0*/  FMNMX.FTZ R8, R171, R8, !PT ;  /* 0x00000008ab087209 */ /* 0x000fe40007810000 */
[----:B------:R-:W-:-:S02]  /*63e0*/  ISETP.GT.AND P5, PT, R68, 0x61, PT ;  /* 0x000000614400780c */ /* 0x000fc40003fa4270 */
[----:B------:R-:W-:Y:S01]  /*63f0*/  FSEL R191, R50, -INF , P4 ;  /* 0xff80000032bf7808 */ /* 0x000fe20002000000 */
[----:B------:R-:W-:Y:S01]  /*6400*/  MUFU.EX2 R182, R182 ;  /* 0x000000b600b67308 */ /* 0x000fe20000000800 */
[----:B------:R-:W-:Y:S01]  /*6410*/  FMNMX.FTZ R8, R73, R8, !PT ;  /* 0x0000000849087209 */ /* 0x000fe20007810000 */
[----:B------:R-:W-:Y:S01]  /*6420*/  IMAD.U32 R50, RZ, RZ, UR55 ;  /* 0x00000037ff327e24 */ /* 0x000fe2000f8e00ff */
[----:B------:R-:W-:Y:S01]  /*6430*/  ISETP.GT.AND P3, PT, R68, 0x68, PT ;  /* 0x000000684400780c */ /* 0x000fe20003f64270 */
[----:B------:R-:W-:Y:S01]  /*6440*/  UMOV UR55, UR43 ;  /* 0x0000002b00377c82 */ /* 0x000fe20008000000 */
[----:B-1----:R-:W-:Y:S02]  /*6450*/  FSEL R193, R56, -INF , P5 ;  /* 0xff80000038c17808 */ /* 0x002fe40002800000 */
[----:B------:R-:W-:Y:S01]  /*6460*/  FMNMX.FTZ R8, R191, R8, !PT ;  /* 0x00000008bf087209 */ /* 0x000fe20007810000 */
[----:B------:R-:W-:Y:S01]  /*6470*/  MUFU.EX2 R27, R27 ;  /* 0x0000001b001b7308 */ /* 0x000fe20000000800 */
[----:B------:R-:W-:-:S02]  /*6480*/  ISETP.GT.AND P4, PT, R68, 0x69, PT ;  /* 0x000000694400780c */ /* 0x000fc40003f84270 */
[----:B------:R-:W-:Y:S02]  /*6490*/  FSEL R195, R54, -INF , P3 ;  /* 0xff80000036c37808 */ /* 0x000fe40001800000 */
[----:B------:R-:W-:Y:S02]  /*64a0*/  FMNMX.FTZ R8, R193, R8, !PT ;  /* 0x00000008c1087209 */ /* 0x000fe40007810000 */
[----:B------:R-:W-:Y:S01]  /*64b0*/  ISETP.GT.AND P5, PT, R68, 0x70, PT ;  /* 0x000000704400780c */ /* 0x000fe20003fa4270 */
[----:B------:R-:W-:Y:S01]  /*64c0*/  MUFU.EX2 R176, R176 ;  /* 0x000000b000b07308 */ /* 0x000fe20000000800 */
[----:B--2---:R-:W-:Y:S02]  /*64d0*/  FSEL R65, R60, -INF , P4 ;  /* 0xff8000003c417808 */ /* 0x004fe40002000000 */
[----:B------:R-:W-:Y:S02]  /*64e0*/  FMNMX.FTZ R8, R195, R8, !PT ;  /* 0x00000008c3087209 */ /* 0x000fe40007810000 */
[----:B------:R-:W-:-:S02]  /*64f0*/  ISETP.GT.AND P3, PT, R68, 0x71, PT ;  /* 0x000000714400780c */ /* 0x000fc40003f64270 */
[----:B------:R-:W-:Y:S01]  /*6500*/  FSEL R197, R58, -INF , P5 ;  /* 0xff8000003ac57808 */ /* 0x000fe20002800000 */
[----:B------:R-:W-:Y:S01]  /*6510*/  MUFU.EX2 R11, R11 ;  /* 0x0000000b000b7308 */ /* 0x000fe20000000800 */
[----:B------:R-:W-:Y:S02]  /*6520*/  FMNMX.FTZ R8, R65, R8, !PT ;  /* 0x0000000841087209 */ /* 0x000fe40007810000 */
[----:B------:R-:W-:Y:S02]  /*6530*/  ISETP.GT.AND P4, PT, R68, 0x78, PT ;  /* 0x000000784400780c */ /* 0x000fe40003f84270 */
[----:B------:R-:W-:Y:S02]  /*6540*/  FSEL R199, R64, -INF , P3 ;  /* 0xff80000040c77808 */ /* 0x000fe40001800000 */
[----:B------:R-:W-:Y:S01]  /*6550*/  FMNMX.FTZ R8, R197, R8, !PT ;  /* 0x00000008c5087209 */ /* 0x000fe20007810000 */
[----:B------:R-:W-:Y:S01]  /*6560*/  MUFU.EX2 R178, R178 ;  /* 0x000000b200b27308 */ /* 0x000fe20000000800 */
[----:B------:R-:W-:-:S02]  /*6570*/  ISETP.GT.AND P5, PT, R68, 0x79, PT ;  /* 0x000000794400780c */ /* 0x000fc40003fa4270 */
[----:B0-----:R-:W-:Y:S01]  /*6580*/  FSEL R201, R62, -INF , P4 ;  /* 0xff8000003ec97808 */ /* 0x001fe20002000000 */
[----:B------:R-:W-:Y:S02]  /*6590*/  WARPGROUP.DEPBAR.LE gsb0, 0x0 ;  /* 0x00008000000079c5 */ /* 0x000fe40000010000 */
[----:B------:R-:W-:Y:S01]  /*65a0*/  WARPGROUP.ARRIVE ;  /* 0x00000000000079c5 */ /* 0x000fe20000000000 */
[----:B------:R-:W-:Y:S01]  /*65b0*/  FMNMX.FTZ R8, R199, R8, !PT ;  /* 0x00000008c7087209 */ /* 0x000fe20007810000 */
[-CC-:B------:R-:W-:Y:S01]  /*65c0*/  FFMA.FTZ R156, R57, R4.reuse, -R38.reuse ;  /* 0x00000004399c7223 */ /* 0x180fe20000010826 */
[----:B------:R-:W-:Y:S01]  /*65d0*/  FSEL R157, R66, -INF , P5 ;  /* 0xff800000429d7808 */ /* 0x000fe20002800000 */
[--C-:B------:R-:W-:Y:S01]  /*65e0*/  FFMA.FTZ R158, R55, R4, -R38.reuse ;  /* 0x00000004379e7223 */ /* 0x100fe20000010826 */
[----:B------:R-:W-:Y:S01]  /*65f0*/  FMNMX.FTZ R8, R201, R8, !PT ;  /* 0x00000008c9087209 */ /* 0x000fe20007810000 */
[----:B------:R-:W-:Y:S01]  /*6600*/  HGMMA.64x128x16.F32 R88, R160, gdesc[UR4].tnspB, R88, gsb0 ;  /* 0x41e00004a0587df0 */ /* 0x000fe20008000858 */
[----:B------:R-:W-:Y:S01]  /*6610*/  UIADD3 UR6, UR10, 0x380, URZ ;  /* 0x000003800a067890 */ /* 0x000fe2000fffe03f */
[----:B------:R-:W-:Y:S01]  /*6620*/  MUFU.EX2 R29, R29 ;  /* 0x0000001d001d7308 */ /* 0x000fe20000000800 */
[----:B------:R-:W-:Y:S01]  /*6630*/  FMNMX.FTZ R9, R157, R8, !PT ;  /* 0x000000089d097209 */ /* 0x000fe20007810000 */
[----:B------:R-:W-:Y:S01]  /*6640*/  UMOV UR7, 0x40000040 ;  /* 0x4000004000077882 */ /* 0x000fe20000000000 */
[----:B------:R-:W-:Y:S01]  /*6650*/  FFMA.FTZ R8, R47, R4, -R38 ;  /* 0x000000042f087223 */ /* 0x000fe20000010826 */
[----:B------:R-:W-:-:S02]  /*6660*/  @!P1 LEA R46, R46, UR41, 0x3 ;  /* 0x000000292e2e9c11 */ /* 0x000fc4000f8e18ff */
[----:B------:R-:W0:Y:S01]  /*6670*/  SHFL.BFLY PT, R10, R9, 0x2, 0x1f ;  /* 0x0c401f00090a7f89 */ /* 0x000e2200000e0000 */
[----:B------:R-:W-:Y:S01]  /*6680*/  @!P1 LEA R50, R50, UR41, 0x3 ;  /* 0x0000002932329c11 */ /* 0x000fe2000f8e18ff */
[----:B------:R-:W-:Y:S01]  /*6690*/  MUFU.EX2 R172, R172 ;  /* 0x000000ac00ac7308 */ /* 0x000fe20000000800 */
[----:B------:R-:W-:-:S03]  /*66a0*/  @!P1 VIADD R46, R46, 0x28840 ;  /* 0x000288402e2e9836 */ /* 0x000fc60000000000 */
[----:B------:R-:W-:Y:S02]  /*66b0*/  @!P1 VIADD R50, R50, 0x28860 ;  /* 0x0002886032329836 */ /* 0x000fe40000000000 */
[----:B------:R-:W-:Y:S02]  /*66c0*/  @!P1 PRMT R46, RZ, 0x654, R46 ;  /* 0x00000654ff2e9816 */ /* 0x000fe4000000002e */
[----:B------:R-:W-:Y:S01]  /*66d0*/  MUFU.EX2 R31, R31 ;  /* 0x0000001f001f7308 */ /* 0x000fe20000000800 */
[----:B------:R-:W-:-:S07]  /*66e0*/  @!P1 PRMT R50, RZ, 0x654, R50 ;  /* 0x00000654ff329816 */ /* 0x000fce0000000032 */
[----:B------:R-:W-:Y:S01]  /*66f0*/  MUFU.EX2 R174, R174 ;  /* 0x000000ae00ae7308 */ /* 0x000fe20000000800 */
[----:B0-----:R-:W-:Y:S01]  /*6700*/  FMNMX.FTZ R14, R9, R10, !PT ;  /* 0x0000000a090e7209 */ /* 0x001fe20007810000 */
[-CC-:B------:R-:W-:Y:S01]  /*6710*/  FFMA.FTZ R10, R43, R4.reuse, -R38.reuse ;  /* 0x000000042b0a7223 */ /* 0x180fe20000010826 */
[----:B------:R-:W-:Y:S01]  /*6720*/  FFMA.FTZ R38, R13, R4, -R38 ;  /* 0x000000040d267223 */ /* 0x000fe20000010826 */
[----:B------:R-:W-:-:S04]  /*6730*/  FADD.FTZ R13, -R20, R5 ;  /* 0x00000005140d7221 */ /* 0x000fc80000010100 */
[----:B------:R-:W-:Y:S01]  /*6740*/  MUFU.EX2 R33, R33 ;  /* 0x0000002100217308 */ /* 0x000fe20000000800 */
[----:B------:R-:W0:Y:S01]  /*6750*/  SHFL.BFLY PT, R9, R14, 0x1, 0x1f ;  /* 0x0c201f000e097f89 */ /* 0x000e2200000e0000 */
[----:B------:R-:W-:-:S06]  /*6760*/  FMUL.FTZ R13, R13, R4 ;  /* 0x000000040d0d7220 */ /* 0x000fcc0000410000 */
[----:B------:R-:W-:Y:S08]  /*6770*/  MUFU.EX2 R168, R168 ;  /* 0x000000a800a87308 */ /* 0x000ff00000000800 */
[----:B------:R-:W1:Y:S08]  /*6780*/  MUFU.EX2 R13, R13 ;  /* 0x0000000d000d7308 */ /* 0x000e700000000800 */
[----:B------:R-:W2:Y:S01]  /*6790*/  MUFU.EX2 R35, R35 ;  /* 0x0000002300237308 */ /* 0x000ea20000000800 */
[----:B0-----:R-:W-:-:S04]  /*67a0*/  FMNMX.FTZ R9, R14, R9, !PT ;  /* 0x000000090e097209 */ /* 0x001fc80007810000 */
[C---:B------:R-:W-:Y:S01]  /*67b0*/  FSETP.NEU.FTZ.AND P2, PT, R9.reuse, -INF , PT ;  /* 0xff8000000900780b */ /* 0x040fe20003f5d000 */
[----:B------:R-:W-:Y:S02]  /*67c0*/  FMUL.FTZ R34, R9, R4 ;  /* 0x0000000409227220 */ /* 0x000fe40000410000 */
[----:B------:R-:W-:Y:S01]  /*67d0*/  MUFU.EX2 R170, R170 ;  /* 0x000000aa00aa7308 */ /* 0x000fe20000000800 */
[----:B-1----:R-:W-:Y:S01]  /*67e0*/  FFMA.FTZ R40, R13, R3, R180 ;  /* 0x000000030d287223 */ /* 0x002fe200000100b4 */
[C---:B------:R-:W-:Y:S02]  /*67f0*/  F2FP.F16.F32.PACK_AB R180, R25.reuse, R180 ;  /* 0x000000b419b4723e */ /* 0x040fe400000000ff */
[----:B------:R-:W-:Y:S01]  /*6800*/  FSEL R34, R34, RZ, P2 ;  /* 0x000000ff22227208 */ /* 0x000fe20001000000 */
[----:B------:R-:W-:-:S03]  /*6810*/  FADD.FTZ R3, R25, R40 ;  /* 0x0000002819037221 */ /* 0x000fc60000010000 */
        /* <DEDUP_REMOVED lines=18> */
[----:B------:R-:W-:Y:S01]  /*6940*/  FSEL R3, R9, RZ, P2 ;  /* 0x000000ff09037208 */ /* 0x000fe20001000000 */
[-CC-:B------:R-:W-:Y:S01]  /*6950*/  FFMA.FTZ R55, R87, R4.reuse, -R34.reuse ;  /* 0x0000000457377223 */ /* 0x180fe20000010822 */
[-C--:B------:R-:W-:Y:S01]  /*6960*/  FFMA.FTZ R32, R153, R4.reuse, -R34 ;  /* 0x0000000499207223 */ /* 0x080fe20000010822 */
[----:B------:R-:W-:Y:S01]  /*6970*/  FADD.FTZ R37, R29, R44 ;  /* 0x0000002c1d257221 */ /* 0x000fe20000010000 */
[-C--:B------:R-:W-:Y:S01]  /*6980*/  FFMA.FTZ R57, R155, R4.reuse, -R34 ;  /* 0x000000049b397223 */ /* 0x080fe20000010822 */
[----:B------:R-:W-:Y:S01]  /*6990*/  FADD.FTZ R67, -R3, R6 ;  /* 0x0000000603437221 */ /* 0x000fe20000010100 */
[----:B------:R-:W-:Y:S01]  /*69a0*/  IADD3 R3, -R22, 0xb, RZ ;  /* 0x0000000b16037810 */ /* 0x000fe20007ffe1ff */
[----:B------:R-:W-:Y:S01]  /*69b0*/  FADD.FTZ R44, R172, R37 ;  /* 0x00000025ac2c7221 */ /* 0x000fe20000010000 */
[----:B------:R0:W-:Y:S01]  /*69c0*/  MUFU.EX2 R21, R63 ;  /* 0x0000003f00157308 */ /* 0x0001e20000000800 */
[-C--:B------:R-:W-:Y:S01]  /*69d0*/  FMUL.FTZ R6, R67, R4.reuse ;  /* 0x0000000443067220 */ /* 0x080fe20000410000 */
[-C--:B------:R-:W-:Y:S01]  /*69e0*/  FFMA.FTZ R36, R179, R4.reuse, -R34 ;  /* 0x00000004b3247223 */ /* 0x080fe20000010822 */
[----:B------:R-:W-:Y:S01]  /*69f0*/  FADD.FTZ R71, R31, R44 ;  /* 0x0000002c1f477221 */ /* 0x000fe20000010000 */
[--C-:B------:R-:W-:Y:S01]  /*6a00*/  FFMA.FTZ R59, R177, R4, -R34.reuse ;  /* 0x00000004b13b7223 */ /* 0x100fe20000010822 */
[----:B------:R-:W-:Y:S01]  /*6a10*/  F2FP.F16.F32.PACK_AB R176, R11, R176 ;  /* 0x000000b00bb0723e */ /* 0x000fe200000000ff */
[-CC-:B------:R-:W-:Y:S01]  /*6a20*/  FFMA.FTZ R153, R183, R4.reuse, -R34.reuse ;  /* 0x00000004b7997223 */ /* 0x180fe20000010822 */
[----:B------:R-:W-:Y:S01]  /*6a30*/  FADD.FTZ R44, R174, R71 ;  /* 0x00000047ae2c7221 */ /* 0x000fe20000010000 */
[----:B------:R-:W-:Y:S01]  /*6a40*/  MUFU.EX2 R6, R6 ;  /* 0x0000000600067308 */ /* 0x000fe20000000800 */
[-CC-:B0-----:R-:W-:Y:S01]  /*6a50*/  FFMA.FTZ R63, R175, R4.reuse, -R34.reuse ;  /* 0x00000004af3f7223 */ /* 0x181fe20000010822 */
        /* <DEDUP_REMOVED lines=17> */
[----:B------:R-:W-:-:S02]  /*6b70*/  PLOP3.LUT P2, PT, PT, PT, UP0, 0x80, 0x0 ;  /* 0x000000000000781c */ /* 0x000fc40003f4f008 */
[----:B------:R-:W-:Y:S02]  /*6b80*/  F2FP.F16.F32.PACK_AB R182, R27, R182 ;  /* 0x000000b61bb6723e */ /* 0x000fe400000000ff */
[----:B------:R-:W-:Y:S01]  /*6b90*/  F2FP.F16.F32.PACK_AB R178, R29, R178 ;  /* 0x000000b21db2723e */ /* 0x000fe200000000ff */
[----:B------:R-:W-:Y:S01]  /*6ba0*/  MUFU.EX2 R24, R24 ;  /* 0x0000001800187308 */ /* 0x000fe20000000800 */
[----:B------:R-:W-:Y:S02]  /*6bb0*/  F2FP.F16.F32.PACK_AB R172, R31, R172 ;  /* 0x000000ac1fac723e */ /* 0x000fe400000000ff */
[----:B------:R-:W-:Y:S02]  /*6bc0*/  F2FP.F16.F32.PACK_AB R174, R33, R174 ;  /* 0x000000ae21ae723e */ /* 0x000fe400000000ff */
[----:B--2---:R-:W-:Y:S01]  /*6bd0*/  F2FP.F16.F32.PACK_AB R168, R35, R168 ;  /* 0x000000a823a8723e */ /* 0x004fe200000000ff */
[----:B------:R-:W-:Y:S02]  /*6be0*/  WARPGROUP.DEPBAR.LE gsb0, 0x0 ;  /* 0x00008000000079c5 */ /* 0x000fe40000010000 */
[----:B------:R-:W-:Y:S01]  /*6bf0*/  WARPGROUP.ARRIVE ;  /* 0x00000000000079c5 */ /* 0x000fe20000000000 */
[----:B------:R-:W-:Y:S05]  /*6c00*/  MUFU.EX2 R154, R154 ;  /* 0x0000009a009a7308 */ /* 0x000fea0000000800 */
[----:B------:R-:W-:Y:S03]  /*6c10*/  HGMMA.64x128x16.F32 R88, R164, gdesc[UR4].tnspB, R88, gsb0 ;  /* 0x41e00004a4587df0 */ /* 0x000fe60008000858 */
[----:B------:R-:W0:Y:S08]  /*6c20*/  MUFU.EX2 R41, R41 ;  /* 0x0000002900297308 */ /* 0x000e300000000800 */
[----:B------:R-:W-:Y:S08]  /*6c30*/  MUFU.EX2 R49, R49 ;  /* 0x0000003100317308 */ /* 0x000ff00000000800 */
[----:B------:R-:W-:Y:S01]  /*6c40*/  MUFU.EX2 R26, R26 ;  /* 0x0000001a001a7308 */ /* 0x000fe20000000800 */
[----:B0-----:R-:W-:-:S07]  /*6c50*/  F2FP.F16.F32.PACK_AB R183, R41, R24 ;  /* 0x0000001829b7723e */ /* 0x001fce00000000ff */
[----:B------:R-:W-:Y:S08]  /*6c60*/  MUFU.EX2 R156, R156 ;  /* 0x0000009c009c7308 */ /* 0x000ff00000000800 */
        /* <DEDUP_REMOVED lines=11> */
[----:B------:R-:W1:Y:S08]  /*6d20*/  MUFU.EX2 R45, R45 ;  /* 0x0000002d002d7308 */ /* 0x000e700000000800 */
[----:B------:R-:W-:Y:S01]  /*6d30*/  MUFU.EX2 R32, R32 ;  /* 0x0000002000207308 */ /* 0x000fe20000000800 */
[----:B0-----:R-:W-:-:S07]  /*6d40*/  F2FP.F16.F32.PACK_AB R173, R55, R30 ;  /* 0x0000001e37ad723e */ /* 0x001fce00000000ff */
        /* <DEDUP_REMOVED lines=9> */
[-C--:B------:R-:W-:Y:S01]  /*6de0*/  FMUL.FTZ R90, R90, R6.reuse ;  /* 0x000000065a5a7220 */ /* 0x080fe20000410000 */
[-C--:B------:R-:W-:Y:S01]  /*6df0*/  FMUL.FTZ R91, R91, R6.reuse ;  /* 0x000000065b5b7220 */ /* 0x080fe20000410000 */
[-C--:B------:R-:W-:Y:S01]  /*6e00*/  FMUL.FTZ R94, R94, R6.reuse ;  /* 0x000000065e5e7220 */ /* 0x080fe20000410000 */
[----:B------:R-:W-:Y:S01]  /*6e10*/  FADD.FTZ R48, R170, R3 ;  /* 0x00000003aa307221 */ /* 0x000fe20000010000 */
[-C--:B------:R-:W-:Y:S01]  /*6e20*/  FMUL.FTZ R95, R95, R6.reuse ;  /* 0x000000065f5f7220 */ /* 0x080fe20000410000 */
[----:B------:R0:W-:Y:S01]  /*6e30*/  @!P1 SYNCS.ARRIVE.TRANS64.RED.A1T0 RZ, [R50+URZ], RZ ;  /* 0x000000ff32ff99a7 */ /* 0x0001e2000810043f */
[----:B------:R2:W3:Y:S01]  /*6e40*/  MUFU.EX2 R5, R38 ;  /* 0x0000002600057308 */ /* 0x0004e20000000800 */
[----:B------:R-:W-:Y:S01]  /*6e50*/  FADD.FTZ R3, R69, R48 ;  /* 0x0000003045037221 */ /* 0x000fe20000010000 */
[-C--:B------:R-:W-:Y:S01]  /*6e60*/  FMUL.FTZ R98, R98, R6.reuse ;  /* 0x0000000662627220 */ /* 0x080fe20000410000 */
[-C--:B------:R-:W-:Y:S01]  /*6e70*/  FMUL.FTZ R99, R99, R6.reuse ;  /* 0x0000000663637220 */ /* 0x080fe20000410000 */
[----:B------:R-:W-:Y:S01]  /*6e80*/  FMUL.FTZ R102, R102, R6 ;  /* 0x0000000666667220 */ /* 0x000fe20000410000 */
[----:B-1----:R-:W-:Y:S01]  /*6e90*/  FADD.FTZ R46, R152, R3 ;  /* 0x00000003982e7221 */ /* 0x002fe20000010000 */
[----:B------:R-:W-:Y:S01]  /*6ea0*/  FFMA.FTZ R3, R6, R0, R21 ;  /* 0x0000000006037223 */ /* 0x000fe20000010015 */
[----:B------:R-:W-:Y:S01]  /*6eb0*/  FMUL.FTZ R103, R103, R6 ;  /* 0x0000000667677220 */ /* 0x000fe20000410000 */
[----:B------:R-:W1:Y:S01]  /*6ec0*/  MUFU.EX2 R12, R12 ;  /* 0x0000000c000c7308 */ /* 0x000e620000000800 */
[----:B------:R-:W-:Y:S01]  /*6ed0*/  FADD.FTZ R67, R61, R46 ;  /* 0x0000002e3d437221 */ /* 0x000fe20000010000 */
[----:B------:R-:W-:Y:S01]  /*6ee0*/  FADD.FTZ R3, R20, R3 ;  /* 0x0000000314037221 */ /* 0x000fe20000010000 */
[-CC-:B--2---:R-:W-:Y:S01]  /*6ef0*/  FFMA.FTZ R38, R181, R4.reuse, -R34.reuse ;  /* 0x00000004b5267223 */ /* 0x184fe20000010822 */
[----:B------:R-:W-:Y:S01]  /*6f00*/  FFMA.FTZ R34, R157, R4, -R34 ;  /* 0x000000049d227223 */ /* 0x000fe20000010822 */
[----:B------:R-:W-:Y:S01]  /*6f10*/  FADD.FTZ R46, R154, R67 ;  /* 0x000000439a2e7221 */ /* 0x000fe20000010000 */
[----:B------:R-:W-:Y:S01]  /*6f20*/  FADD.FTZ R0, R24, R3 ;  /* 0x0000000318007221 */ /* 0x000fe20000010000 */
[----:B------:R-:W-:Y:S01]  /*6f30*/  FMUL.FTZ R106, R106, R6 ;  /* 0x000000066a6a7220 */ /* 0x000fe20000410000 */
[----:B------:R-:W-:Y:S01]  /*6f40*/  MUFU.EX2 R59, R59 ;  /* 0x0000003b003b7308 */ /* 0x000fe20000000800 */
[----:B------:R-:W-:Y:S01]  /*6f50*/  FADD.FTZ R67, R49, R46 ;  /* 0x0000002e31437221 */ /* 0x000fe20000010000 */
[----:B------:R-:W-:Y:S01]  /*6f60*/  FADD.FTZ R3, R41, R0 ;  /* 0x0000000029037221 */ /* 0x000fe20000010000 */
[----:B---3--:R-:W-:Y:S01]  /*6f70*/  F2FP.F16.F32.PACK_AB R166, R5, R14 ;  /* 0x0000000e05a6723e */ /* 0x008fe200000000ff */
        /* <DEDUP_REMOVED lines=20> */
[----:B------:R-:W4:Y:S01]  /*70c0*/  MUFU.EX2 R63, R63 ;  /* 0x0000003f003f7308 */ /* 0x000f220000000800 */
        /* <DEDUP_REMOVED lines=16> */
[----:B--2---:R-:W-:Y:S01]  /*71d0*/  FADD.FTZ R11, R15, R46 ;  /* 0x0000002e0f0b7221 */ /* 0x004fe20000010000 */
[----:B------:R-:W-:Y:S01]  /*71e0*/  FADD.FTZ R3, R59, R0 ;  /* 0x000000003b037221 */ /* 0x000fe20000010000 */
[-C--:B------:R-:W-:Y:S01]  /*71f0*/  FMUL.FTZ R135, R135, R6.reuse ;  /* 0x0000000687877220 */ /* 0x080fe20000410000 */
[-C--:B------:R-:W-:Y:S01]  /*7200*/  FMUL.FTZ R138, R138, R6.reuse ;  /* 0x000000068a8a7220 */ /* 0x080fe20000410000 */
[----:B------:R-:W-:Y:S01]  /*7210*/  FADD.FTZ R8, R14, R11 ;  /* 0x0000000b0e087221 */ /* 0x000fe20000010000 */
[----:B---3--:R-:W-:Y:S01]  /*7220*/  FADD.FTZ R0, R38, R3 ;  /* 0x0000000326007221 */ /* 0x008fe20000010000 */
[-C--:B------:R-:W-:Y:S01]  /*7230*/  FMUL.FTZ R139, R139, R6.reuse ;  /* 0x000000068b8b7220 */ /* 0x080fe20000410000 */
[----:B------:R-:W2:Y:S01]  /*7240*/  MUFU.EX2 R155, R155 ;  /* 0x0000009b009b7308 */ /* 0x000ea20000000800 */
[----:B------:R-:W-:Y:S01]  /*7250*/  FADD.FTZ R3, R5, R8 ;  /* 0x0000000805037221 */ /* 0x000fe20000010000 */
[----:B----4-:R-:W-:Y:S01]  /*7260*/  FADD.FTZ R0, R63, R0 ;  /* 0x000000003f007221 */ /* 0x010fe20000010000 */
[-C--:B------:R-:W-:Y:S01]  /*7270*/  FMUL.FTZ R142, R142, R6.reuse ;  /* 0x000000068e8e7220 */ /* 0x080fe20000410000 */
[-C--:B------:R-:W-:Y:S01]  /*7280*/  FMUL.FTZ R143, R143, R6.reuse ;  /* 0x000000068f8f7220 */ /* 0x080fe20000410000 */
[-C--:B------:R-:W-:Y:S01]  /*7290*/  FMUL.FTZ R146, R146, R6.reuse ;  /* 0x0000000692927220 */ /* 0x080fe20000410000 */
[----:B-----5:R-:W-:Y:S01]  /*72a0*/  FADD.FTZ R5, R153, R0 ;  /* 0x0000000099057221 */ /* 0x020fe20000010000 */
[-C--:B------:R-:W-:Y:S01]  /*72b0*/  FMUL.FTZ R147, R147, R6.reuse ;  /* 0x0000000693937220 */ /* 0x080fe20000410000 */
[----:B------:R-:W3:Y:S01]  /*72c0*/  MUFU.EX2 R42, R42 ;  /* 0x0000002a002a7308 */ /* 0x000ee20000000800 */
[-C--:B------:R-:W-:Y:S01]  /*72d0*/  FMUL.FTZ R150, R150, R6.reuse ;  /* 0x0000000696967220 */ /* 0x080fe20000410000 */
[----:B-1----:R-:W-:Y:S01]  /*72e0*/  FADD.FTZ R0, R40, R5 ;  /* 0x0000000528007221 */ /* 0x002fe20000010000 */
[----:B------:R-:W-:Y:S01]  /*72f0*/  FMUL.FTZ R151, R151, R6 ;  /* 0x0000000697977220 */ /* 0x000fe20000410000 */
[----:B------:R-:W-:Y:S01]  /*7300*/  F2FP.F16.F32.PACK_AB R170, R69, R170 ;  /* 0x000000aa45aa723e */ /* 0x000fe200000000ff */
[-C--:B------:R-:W-:Y:S01]  /*7310*/  FMUL.FTZ R88, R88, R13.reuse ;  /* 0x0000000d58587220 */ /* 0x080fe20000410000 */
[----:B------:R-:W-:Y:S01]  /*7320*/  F2FP.F16.F32.PACK_AB R152, R61, R152 ;  /* 0x000000983d98723e */ /* 0x000fe200000000ff */
[-C--:B------:R-:W-:Y:S01]  /*7330*/  FMUL.FTZ R89, R89, R13.reuse ;  /* 0x0000000d59597220 */ /* 0x080fe20000410000 */
[----:B------:R-:W1:Y:S01]  /*7340*/  MUFU.EX2 R37, R37 ;  /* 0x0000002500257308 */ /* 0x000e620000000800 */
        /* <DEDUP_REMOVED lines=48> */
[----:B--2---:R-:W-:Y:S01]  /*7650*/  FADD.FTZ R0, R161, R0 ;  /* 0x00000000a1007221 */ /* 0x004fe20000010000 */
[----:B------:R-:W-:Y:S01]  /*7660*/  F2FP.F16.F32.PACK_AB R175, R57, R32 ;  /* 0x0000002039af723e */ /* 0x000fe200000000ff */
[----:B------:R-:W-:Y:S01]  /*7670*/  IMAD.MOV.U32 R5, RZ, RZ, R7 ;  /* 0x000000ffff057224 */ /* 0x000fe200078e0007 */
[----:B------:R-:W-:Y:S01]  /*7680*/  F2FP.F16.F32.PACK_AB R169, R59, R36 ;  /* 0x000000243ba9723e */ /* 0x000fe200000000ff */
[----:B------:R-:W-:Y:S01]  /*7690*/  IMAD.MOV.U32 R6, RZ, RZ, R9 ;  /* 0x000000ffff067224 */ /* 0x000fe200078e0009 */
[----:B------:R-:W-:-:S02]  /*76a0*/  F2FP.F16.F32.PACK_AB R171, R63, R38 ;  /* 0x000000263fab723e */ /* 0x000fc400000000ff */
[----:B------:R-:W2:Y:S01]  /*76b0*/  MUFU.EX2 R65, R65 ;  /* 0x0000004100417308 */ /* 0x000ea20000000800 */
[----:B---3--:R-:W-:Y:S01]  /*76c0*/  FADD.FTZ R0, R193, R0 ;  /* 0x00000000c1007221 */ /* 0x008fe20000010000 */
[----:B------:R-:W-:Y:S02]  /*76d0*/  F2FP.F16.F32.PACK_AB R153, R40, R153 ;  /* 0x000000992899723e */ /* 0x000fe400000000ff */
[----:B------:R-:W-:Y:S02]  /*76e0*/  F2FP.F16.F32.PACK_AB R155, R42, R155 ;  /* 0x0000009b2a9b723e */ /* 0x000fe400000000ff */
[----:B------:R-:W-:Y:S02]  /*76f0*/  F2FP.F16.F32.PACK_AB R157, R44, R37 ;  /* 0x000000252c9d723e */ /* 0x000fe400000000ff */
[----:B------:R-:W3:Y:S01]  /*7700*/  MUFU.EX2 R165, R197 ;  /* 0x000000c500a57308 */ /* 0x000ee20000000800 */
[----:B-1----:R-:W-:Y:S01]  /*7710*/  FADD.FTZ R0, R163, R0 ;  /* 0x00000000a3007221 */ /* 0x002fe20000010000 */
[----:B------:R-:W-:-:S02]  /*7720*/  F2FP.F16.F32.PACK_AB R159, R73, R159 ;  /* 0x0000009f499f723e */ /* 0x000fc400000000ff */
[----:B------:R-:W-:-:S04]  /*7730*/  F2FP.F16.F32.PACK_AB R161, R193, R161 ;  /* 0x000000a1c1a1723e */ /* 0x000fc800000000ff */
        /* <DEDUP_REMOVED lines=11> */
[----:B0-----:R-:W-:Y:S06]  /*77f0*/  @P2 BRA `(.L_x_2049) ;  /* 0xffffffcc00e02947 */ /* 0x001fec000383ffff */
.L_x_2040:
[----:B------:R-:W-:-:S13]  /*7800*/  ISETP.LE.AND P2, PT, RZ, UR56, PT ;  /* 0x00000038ff007c0c */ /* 0x000fda000bf43270 */
[----:B------:R-:W-:Y:S05]  /*7810*/  @!P2 BRA `(.L_x_2050) ;  /* 0x0000002400fca947 */ /* 0x000fea0003800000 */
[----:B------:R-:W-:Y:S01]  /*7820*/  IMAD.MOV.U32 R6, RZ, RZ, R9 ;  /* 0x000000ffff067224 */ /* 0x000fe200078e0009 */
[----:B------:R-:W-:Y:S01]  /*7830*/  MOV R8, R7 ;  /* 0x0000000700087202 */ /* 0x000fe20000000f00 */
[----:B------:R-:W-:Y:S01]  /*7840*/  UMOV UR52, UR44 ;  /* 0x0000002c00347c82 */ /* 0x000fe20008000000 */
[----:B------:R-:W-:Y:S01]  /*7850*/  UMOV UR51, UR43 ;  /* 0x0000002b00337c82 */ /* 0x000fe20008000000 */
[----:B------:R-:W-:-:S05]  /*7860*/  ULDC UR47, c[0x0][0x9d8] ;  /* 0x00027600002f7ab9 */ /* 0x000fca0000000800 */
.L_x_2059:
        /* <DEDUP_REMOVED lines=9> */
.L_x_2052:
[----:B------:R-:W-:Y:S01]  /*7900*/  ULEA UR6, UR43, UR41, 0x3 ;  /* 0x000000292b067291 */ /* 0x000fe2000f8e183f */
[----:B------:R-:W-:-:S05]  /*7910*/  IMAD.U32 R4, RZ, RZ, UR44 ;  /* 0x0000002cff047e24 */ /* 0x000fca000f8e00ff */
[----:B------:R-:W-:-:S04]  /*7920*/  SHF.L.U32 R4, R4, 0x1f, RZ ;  /* 0x0000001f04047819 */ /* 0x000fc800000006ff */
[----:B------:R0:W1:Y:S01]  /*7930*/  SYNCS.PHASECHK.TRANS64.TRYWAIT P2, [UR6+0x28830], R4 ;  /* 0x02883004ff0075a7 */ /* 0x0000620008040146 */
[----:B------:R-:W-:Y:S05]  /*7940*/  @!P0 BRA `(.L_x_2053) ;  /* 0x0000000000048947 */ /* 0x000fea0003800000 */
[----:B------:R-:W-:Y:S01]  /*7950*/  BPT.TRAP 0x1 ;  /* 0x000000040000795c */ /* 0x000fe20000300000 */
.L_x_2053:
[----:B-1----:R-:W-:Y:S05]  /*7960*/  @P2 BRA `(.L_x_2051) ;  /* 0x0000000000082947 */ /* 0x002fea0003800000 */
[----:B------:R-:W1:Y:S02]  /*7970*/  SYNCS.PHASECHK.TRANS64.TRYWAIT P2, [UR6+0x28830], R4 ;  /* 0x02883004ff0075a7 */ /* 0x000e640008040146 */
[----:B-1----:R-:W-:Y:S05]  /*7980*/  @!P2 BRA `(.L_x_2054) ;  /* 0x000000a0001ca947 */ /* 0x002fea0003800000 */
.L_x_2051:
        /* <DEDUP_REMOVED lines=45> */
.L_x_2056:
[----:B------:R-:W-:Y:S01]  /*7c60*/  ULEA UR6, UR51, UR41, 0x3 ;  /* 0x0000002933067291 */ /* 0x000fe2000f8e183f */
[----:B------:R-:W-:-:S05]  /*7c70*/  IMAD.U32 R4, RZ, RZ, UR52 ;  /* 0x00000034ff047e24 */ /* 0x000fca000f8e00ff */
[----:B------:R-:W-:-:S04]  /*7c80*/  SHF.L.U32 R4, R4, 0x1f, RZ ;  /* 0x0000001f04047819 */ /* 0x000fc800000006ff */
[----:B------:R0:W1:Y:S01]  /*7c90*/  SYNCS.PHASECHK.TRANS64.TRYWAIT P2, [UR6+0x28850], R4 ;  /* 0x02885004ff0075a7 */ /* 0x0000620008040146 */
[----:B------:R-:W-:Y:S05]  /*7ca0*/  @!P0 BRA `(.L_x_2057) ;  /* 0x0000000000048947 */ /* 0x000fea0003800000 */
[----:B------:R-:W-:Y:S01]  /*7cb0*/  BPT.TRAP 0x1 ;  /* 0x000000040000795c */ /* 0x000fe20000300000 */
.L_x_2057:
[----:B-1----:R-:W-:Y:S05]  /*7cc0*/  @P2 BRA `(.L_x_2055) ;  /* 0x0000000000082947 */ /* 0x002fea0003800000 */
[----:B------:R-:W1:Y:S02]  /*7cd0*/  SYNCS.PHASECHK.TRANS64.TRYWAIT P2, [UR6+0x28850], R4 ;  /* 0x02885004ff0075a7 */ /* 0x000e640008040146 */
[----:B-1----:R-:W-:Y:S05]  /*7ce0*/  @!P2 BRA `(.L_x_2058) ;  /* 0x0000009c005ca947 */ /* 0x002fea0003800000 */
.L_x_2055:
        /* <DEDUP_REMOVED lines=27> */
[----:B------:R-:W-:Y:S01]  /*7ea0*/  MUFU.TANH R187, R187 ;  /* 0x000000bb00bb7308 */ /* 0x000fe20000002400 */
[----:B------:R-:W-:Y:S01]  /*7eb0*/  UMOV UR7, 0x40000040 ;  /* 0x4000004000077882 */ /* 0x000fe20000000000 */
[----:B0-----:R-:W-:Y:S01]  /*7ec0*/  FMNMX.FTZ R4, R5, R8, !PT ;  /* 0x0000000805047209 */ /* 0x001fe20007810000 */
[----:B------:R-:W-:Y:S01]  /*7ed0*/  FMUL.FTZ R47, R55, UR47 ;  /* 0x0000002f372f7c20 */ /* 0x000fe20008410000 */
[----:B------:R-:W-:Y:S01]  /*7ee0*/  FMUL.FTZ R55, R56, UR47 ;  /* 0x0000002f38377c20 */ /* 0x000fe20008410000 */
[----:B------:R-:W-:Y:S01]  /*7ef0*/  FMUL.FTZ R11, R26, UR47 ;  /* 0x0000002f1a0b7c20 */ /* 0x000fe20008410000 */
[----:B------:R-:W-:Y:S01]  /*7f00*/  FMUL.FTZ R57, R57, UR47 ;  /* 0x0000002f39397c20 */ /* 0x000fe20008410000 */
[----:B-1----:R-:W-:Y:S01]  /*7f10*/  FMNMX.FTZ R4, R9, R4, !PT ;  /* 0x0000000409047209 */ /* 0x002fe20007810000 */
        /* <DEDUP_REMOVED lines=38> */
[----:B------:R-:W-:Y:S01]  /*8180*/  ISETP.LT.AND P2, PT, RZ, UR56, PT ;  /* 0x00000038ff007c0c */ /* 0x000fe2000bf41270 */
[----:B------:R-:W-:Y:S01]  /*8190*/  UMOV UR52, UR44 ;  /* 0x0000002c00347c82 */ /* 0x000fe20008000000 */
[----:B------:R-:W-:Y:S08]  /*81a0*/  MUFU.TANH R199, R199 ;  /* 0x000000c700c77308 */ /* 0x000ff00000002400 */
[----:B------:R-:W-:Y:S08]  /*81b0*/  MUFU.TANH R201, R201 ;  /* 0x000000c900c97308 */ /* 0x000ff00000002400 */
[----:B------:R-:W-:Y:S08]  /*81c0*/  MUFU.TANH R203, R203 ;  /* 0x000000cb00cb7308 */ /* 0x000ff00000002400 */
[----:B------:R-:W-:Y:S08]  /*81d0*/  MUFU.TANH R205, R205 ;  /* 0x000000cd00cd7308 */ /* 0x000ff00000002400 */
[----:B------:R-:W-:Y:S08]  /*81e0*/  MUFU.TANH R55, R55 ;  /* 0x0000003700377308 */ /* 0x000ff00000002400 */
[----:B------:R-:W0:Y:S08]  /*81f0*/  MUFU.TANH R11, R11 ;  /* 0x0000000b000b7308 */ /* 0x000e300000002400 */
[----:B------:R-:W-:Y:S08]  /*8200*/  MUFU.TANH R57, R57 ;  /* 0x0000003900397308 */ /* 0x000ff00000002400 */
[----:B------:R-:W1:Y:S01]  /*8210*/  MUFU.TANH R13, R13 ;  /* 0x0000000d000d7308 */ /* 0x000e620000002400 */
[----:B0-----:R-:W-:-:S07]  /*8220*/  FMNMX.FTZ R12, R11, R6, !PT ;  /* 0x000000060b0c7209 */ /* 0x001fce0007810000 */
[----:B------:R-:W-:Y:S08]  /*8230*/  MUFU.TANH R207, R207 ;  /* 0x000000cf00cf7308 */ /* 0x000ff00000002400 */
[----:B------:R-:W0:Y:S01]  /*8240*/  MUFU.TANH R15, R15 ;  /* 0x0000000f000f7308 */ /* 0x000e220000002400 */
[----:B-1----:R-:W-:-:S07]  /*8250*/  FMNMX.FTZ R12, R13, R12, !PT ;  /* 0x0000000c0d0c7209 */ /* 0x002fce0007810000 */
[----:B------:R-:W-:Y:S08]  /*8260*/  MUFU.TANH R61, R61 ;  /* 0x0000003d003d7308 */ /* 0x000ff00000002400 */
[----:B------:R-:W1:Y:S01]  /*8270*/  MUFU.TANH R21, R21 ;  /* 0x0000001500157308 */ /* 0x000e620000002400 */
[----:B0-----:R-:W-:Y:S01]  /*8280*/  FMNMX.FTZ R12, R15, R12, !PT ;  /* 0x0000000c0f0c7209 */ /* 0x001fe20007810000 */
[----:B------:R-:W-:-:S02]  /*8290*/  WARPGROUP.DEPBAR.LE gsb0, 0x0 ;  /* 0x00008000000079c5 */ /* 0x000fc40000010000 */
[----:B------:R-:W-:Y:S01]  /*82a0*/  WARPGROUP.ARRIVE ;  /* 0x00000000000079c5 */ /* 0x000fe20000000000 */
[----:B------:R-:W-:Y:S01]  /*82b0*/  FMUL.FTZ R181, R28, UR47 ;  /* 0x0000002f1cb57c20 */ /* 0x000fe20008410000 */
[----:B------:R-:W-:Y:S02]  /*82c0*/  FMUL.FTZ R183, R29, UR47 ;  /* 0x0000002f1db77c20 */ /* 0x000fe40008410000 */
[----:B------:R-:W0:Y:S01]  /*82d0*/  MUFU.TANH R25, R25 ;  /* 0x0000001900197308 */ /* 0x000e220000002400 */
[----:B------:R-:W-:Y:S01]  /*82e0*/  FMUL.FTZ R29, R38, UR47 ;  /* 0x0000002f261d7c20 */ /* 0x000fe20008410000 */
[----:B------:R-:W-:Y:S01]  /*82f0*/  HGMMA.64x128x16.F32 R88, R176, gdesc[UR4].tnspB, R88, gsb0 ;  /* 0x41e00004b0587df0 */ /* 0x000fe20008000858 */
[----:B------:R-:W-:Y:S01]  /*8300*/  UIADD3 UR6, UR10, 0x100, URZ ;  /* 0x000001000a067890 */ /* 0x000fe2000fffe03f */
[----:B------:R-:W-:-:S04]  /*8310*/  UMOV UR7, 0x40000040 ;  /* 0x4000004000077882 */ /* 0x000fc80000000000 */
[----:B------:R-:W2:Y:S01]  /*8320*/  MUFU.TANH R181, R181 ;  /* 0x000000b500b57308 */ /* 0x000ea20000002400 */
[----:B-1----:R-:W-:-:S07]  /*8330*/  FMNMX.FTZ R12, R21, R12, !PT ;  /* 0x0000000c150c7209 */ /* 0x002fce0007810000 */
[----:B------:R-:W1:Y:S01]  /*8340*/  MUFU.TANH R183, R183 ;  /* 0x000000b700b77308 */ /* 0x000e620000002400 */
[----:B0-----:R-:W-:-:S07]  /*8350*/  FMNMX.FTZ R12, R25, R12, !PT ;  /* 0x0000000c190c7209 */ /* 0x001fce0007810000 */
[----:B------:R-:W0:Y:S01]  /*8360*/  MUFU.TANH R27, R27 ;  /* 0x0000001b001b7308 */ /* 0x000e220000002400 */
[----:B--2---:R-:W-:-:S07]  /*8370*/  FMNMX.FTZ R4, R181, R4, !PT ;  /* 0x00000004b5047209 */ /* 0x004fce0007810000 */
[----:B------:R-:W-:Y:S01]  /*8380*/  MUFU.TANH R209, R209 ;  /* 0x000000d100d17308 */ /* 0x000fe20000002400 */
[----:B-1----:R-:W-:-:S04]  /*8390*/  FMNMX.FTZ R4, R183, R4, !PT ;  /* 0x00000004b7047209 */ /* 0x002fc80007810000 */
[----:B------:R-:W-:-:S03]  /*83a0*/  FMNMX.FTZ R4, R187, R4, !PT ;  /* 0x00000004bb047209 */ /* 0x000fc60007810000 */
[----:B------:R-:W1:Y:S01]  /*83b0*/  MUFU.TANH R29, R29 ;  /* 0x0000001d001d7308 */ /* 0x000e620000002400 */
[----:B------:R-:W-:Y:S02]  /*83c0*/  FMNMX.FTZ R4, R189, R4, !PT ;  /* 0x00000004bd047209 */ /* 0x000fe40007810000 */
[----:B0-----:R-:W-:Y:S02]  /*83d0*/  FMNMX.FTZ R12, R27, R12, !PT ;  /* 0x0000000c1b0c7209 */ /* 0x001fe40007810000 */
[----:B------:R-:W-:-:S03]  /*83e0*/  FMNMX.FTZ R4, R191, R4, !PT ;  /* 0x00000004bf047209 */ /* 0x000fc60007810000 */
[----:B------:R-:W-:Y:S01]  /*83f0*/  MUFU.TANH R211, R211 ;  /* 0x000000d300d37308 */ /* 0x000fe20000002400 */
[----:B------:R-:W-:-:S04]  /*8400*/  FMNMX.FTZ R4, R193, R4, !PT ;  /* 0x00000004c1047209 */ /* 0x000fc80007810000 */
[----:B------:R-:W-:-:S03]  /*8410*/  FMNMX.FTZ R4, R195, R4, !PT ;  /* 0x00000004c3047209 */ /* 0x000fc60007810000 */
[----:B------:R-:W0:Y:S01]  /*8420*/  MUFU.TANH R31, R31 ;  /* 0x0000001f001f7308 */ /* 0x000e220000002400 */
[----:B------:R-:W-:Y:S02]  /*8430*/  FMNMX.FTZ R4, R197, R4, !PT ;  /* 0x00000004c5047209 */ /* 0x000fe40007810000 */
[----:B-1----:R-:W-:Y:S02]  /*8440*/  FMNMX.FTZ R12, R29, R12, !PT ;  /* 0x0000000c1d0c7209 */ /* 0x002fe40007810000 */
[----:B------:R-:W-:-:S03]  /*8450*/  FMNMX.FTZ R4, R199, R4, !PT ;  /* 0x00000004c7047209 */ /* 0x000fc60007810000 */
        /* <DEDUP_REMOVED lines=15> */
[----:B------:R-:W-:Y:S01]  /*8550*/  MUFU.TANH R219, R219 ;  /* 0x000000db00db7308 */ /* 0x000fe20000002400 */
[----:B------:R-:W-:Y:S02]  /*8560*/  WARPGROUP.DEPBAR.LE gsb0, 0x0 ;  /* 0x00008000000079c5 */ /* 0x000fe40000010000 */
[----:B------:R-:W-:Y:S01]  /*8570*/  WARPGROUP.ARRIVE ;  /* 0x00000000000079c5 */ /* 0x000fe20000000000 */
[----:B------:R-:W-:Y:S01]  /*8580*/  FMUL.FTZ R177, R45, UR47 ;  /* 0x0000002f2db17c20 */ /* 0x000fe20008410000 */
[----:B------:R-:W-:Y:S01]  /*8590*/  FMUL.FTZ R179, R48, UR47 ;  /* 0x0000002f30b37c20 */ /* 0x000fe20008410000 */
[----:B------:R-:W-:Y:S02]  /*85a0*/  FMUL.FTZ R45, R54, UR47 ;  /* 0x0000002f362d7c20 */ /* 0x000fe40008410000 */
[----:B------:R-:W0:Y:S01]  /*85b0*/  MUFU.TANH R43, R43 ;  /* 0x0000002b002b7308 */ /* 0x000e220000002400 */
[----:B------:R-:W-:Y:S01]  /*85c0*/  HGMMA.64x128x16.F32 R88, R172, gdesc[UR4].tnspB, R88, gsb0 ;  /* 0x41e00004ac587df0 */ /* 0x000fe20008000858 */
[----:B------:R-:W-:Y:S01]  /*85d0*/  UIADD3 UR6, UR10, 0x180, URZ ;  /* 0x000001800a067890 */ /* 0x000fe2000fffe03f */
[----:B-1----:R-:W-:Y:S01]  /*85e0*/  FMNMX.FTZ R12, R41, R12, !PT ;  /* 0x0000000c290c7209 */ /* 0x002fe20007810000 */
[----:B------:R-:W-:-:S04]  /*85f0*/  UMOV UR7, 0x40000040 ;  /* 0x4000004000077882 */ /* 0x000fc80000000000 */
[----:B------:R-:W1:Y:S08]  /*8600*/  MUFU.TANH R177, R177 ;  /* 0x000000b100b17308 */ /* 0x000e700000002400 */
[----:B------:R-:W2:Y:S01]  /*8610*/  MUFU.TANH R179, R179 ;  /* 0x000000b300b37308 */ /* 0x000ea20000002400 */
[----:B0-----:R-:W-:-:S07]  /*8620*/  FMNMX.FTZ R12, R43, R12, !PT ;  /* 0x0000000c2b0c7209 */ /* 0x001fce0007810000 */
[----:B------:R-:W-:Y:S01]  /*8630*/  MUFU.TANH R221, R221 ;  /* 0x000000dd00dd7308 */ /* 0x000fe20000002400 */
[----:B-1----:R-:W-:-:S07]  /*8640*/  FMNMX.FTZ R4, R177, R4, !PT ;  /* 0x00000004b1047209 */ /* 0x002fce0007810000 */
[----:B------:R-:W0:Y:S01]  /*8650*/  MUFU.TANH R45, R45 ;  /* 0x0000002d002d7308 */ /* 0x000e220000002400 */
[----:B--2---:R-:W-:-:S04]  /*8660*/  FMNMX.FTZ R4, R179, R4, !PT ;  /* 0x00000004b3047209 */ /* 0x004fc80007810000 */
[----:B------:R-:W-:-:S03]  /*8670*/  FMNMX.FTZ R4, R201, R4, !PT ;  /* 0x00000004c9047209 */ /* 0x000fc60007810000 */
[----:B------:R-:W-:Y:S01]  /*8680*/  MUFU.TANH R85, R85 ;  /* 0x0000005500557308 */ /* 0x000fe20000002400 */
[----:B------:R-:W-:-:S04]  /*8690*/  FMNMX.FTZ R4, R203, R4, !PT ;  /* 0x00000004cb047209 */ /* 0x000fc80007810000 */
[----:B------:R-:W-:-:S03]  /*86a0*/  FMNMX.FTZ R4, R205, R4, !PT ;  /* 0x00000004cd047209 */ /* 0x000fc60007810000 */
[----:B------:R-:W1:Y:S01]  /*86b0*/  MUFU.TANH R47, R47 ;  /* 0x0000002f002f7308 */ /* 0x000e620000002400 */
[----:B------:R-:W-:Y:S02]  /*86c0*/  FMNMX.FTZ R4, R55, R4, !PT ;  /* 0x0000000437047209 */ /* 0x000fe40007810000 */
[----:B0-----:R-:W-:Y:S02]  /*86d0*/  FMNMX.FTZ R12, R45, R12, !PT ;  /* 0x0000000c2d0c7209 */ /* 0x001fe40007810000 */
[----:B------:R-:W-:-:S03]  /*86e0*/  FMNMX.FTZ R4, R57, R4, !PT ;  /* 0x0000000439047209 */ /* 0x000fc60007810000 */
[----:B------:R-:W0:Y:S01]  /*86f0*/  MUFU.TANH R49, R49 ;  /* 0x0000003100317308 */ /* 0x000e220000002400 */
[----:B------:R-:W-:-:S04]  /*8700*/  FMNMX.FTZ R4, R207, R4, !PT ;  /* 0x00000004cf047209 */ /* 0x000fc80007810000 */
[----:B------:R-:W-:-:S03]  /*8710*/  FMNMX.FTZ R4, R61, R4, !PT ;  /* 0x000000043d047209 */ /* 0x000fc60007810000 */
[----:B------:R-:W2:Y:S01]  /*8720*/  MUFU.TANH R51, R51 ;  /* 0x0000003300337308 */ /* 0x000ea20000002400 */
[----:B-1----:R-:W-:-:S07]  /*8730*/  FMNMX.FTZ R12, R47, R12, !PT ;  /* 0x0000000c2f0c7209 */ /* 0x002fce0007810000 */
[----:B------:R-:W1:Y:S01]  /*8740*/  MUFU.TANH R53, R53 ;  /* 0x0000003500357308 */ /* 0x000e620000002400 */
[----:B0-----:R-:W-:-:S07]  /*8750*/  FMNMX.FTZ R12, R49, R12, !PT ;  /* 0x0000000c310c7209 */ /* 0x001fce0007810000 */
[----:B------:R-:W0:Y:S01]  /*8760*/  MUFU.TANH R59, R59 ;  /* 0x0000003b003b7308 */ /* 0x000e220000002400 */
[----:B--2---:R-:W-:-:S07]  /*8770*/  FMNMX.FTZ R12, R51, R12, !PT ;  /* 0x0000000c330c7209 */ /* 0x004fce0007810000 */
[----:B------:R-:W2:Y:S01]  /*8780*/  MUFU.TANH R63, R63 ;  /* 0x0000003f003f7308 */ /* 0x000ea20000002400 */
[----:B-1----:R-:W-:-:S07]  /*8790*/  FMNMX.FTZ R12, R53, R12, !PT ;  /* 0x0000000c350c7209 */ /* 0x002fce0007810000 */
[----:B------:R-:W-:Y:S01]  /*87a0*/  MUFU.TANH R69, R69 ;  /* 0x0000004500457308 */ /* 0x000fe20000002400 */
[----:B0-----:R-:W-:-:S07]  /*87b0*/  FMNMX.FTZ R12, R59, R12, !PT ;  /* 0x0000000c3b0c7209 */ /* 0x001fce0007810000 */
        /* <DEDUP_REMOVED lines=15> */
[----:B------:R-:W-:-:S05]  /*88b0*/  UMOV UR7, 0x40000040 ;  /* 0x4000004000077882 */ /* 0x000fca0000000000 */
[----:B------:R-:W0:Y:S08]  /*88c0*/  MUFU.TANH R173, R173 ;  /* 0x000000ad00ad7308 */ /* 0x000e300000002400 */
[----:B------:R-:W1:Y:S08]  /*88d0*/  MUFU.TANH R175, R175 ;  /* 0x000000af00af7308 */ /* 0x000e700000002400 */
[----:B------:R-:W2:Y:S01]  /*88e0*/  MUFU.TANH R65, R65 ;  /* 0x0000004100417308 */ /* 0x000ea20000002400 */
[----:B0-----:R-:W-:-:S07]  /*88f0*/  FMNMX.FTZ R4, R173, R4, !PT ;  /* 0x00000004ad047209 */ /* 0x001fce0007810000 */
[----:B------:R-:W0:Y:S01]  /*8900*/  MUFU.TANH R67, R67 ;  /* 0x0000004300437308 */ /* 0x000e220000002400 */
[----:B-1----:R-:W-:-:S04]  /*8910*/  FMNMX.FTZ R4, R175, R4, !PT ;  /* 0x00000004af047209 */ /* 0x002fc80007810000 */
[----:B------:R-:W-:-:S04]  /*8920*/  FMNMX.FTZ R4, R209, R4, !PT ;  /* 0x00000004d1047209 */ /* 0x000fc80007810000 */
[----:B------:R-:W-:Y:S02]  /*8930*/  FMNMX.FTZ R4, R211, R4, !PT ;  /* 0x00000004d3047209 */ /* 0x000fe40007810000 */
[----:B--2---:R-:W-:Y:S02]  /*8940*/  FMNMX.FTZ R12, R65, R12, !PT ;  /* 0x0000000c410c7209 */ /* 0x004fe40007810000 */
[----:B------:R-:W-:-:S04]  /*8950*/  FMNMX.FTZ R4, R213, R4, !PT ;  /* 0x00000004d5047209 */ /* 0x000fc80007810000 */
[----:B------:R-:W-:Y:S02]  /*8960*/  FMNMX.FTZ R4, R73, R4, !PT ;  /* 0x0000000449047209 */ /* 0x000fe40007810000 */
[----:B0-----:R-:W-:Y:S02]  /*8970*/  FMNMX.FTZ R12, R67, R12, !PT ;  /* 0x0000000c430c7209 */ /* 0x001fe40007810000 */
        /* <DEDUP_REMOVED lines=11> */
[----:B------:R-:W0:Y:S02]  /*8a30*/  SHFL.BFLY PT, R7, R4, 0x2, 0x1f ;  /* 0x0c401f0004077f89 */ /* 0x000e2400000e0000 */
[----:B0-----:R-:W-:Y:S02]  /*8a40*/  FMNMX.FTZ R7, R4, R7, !PT ;  /* 0x0000000704077209 */ /* 0x001fe40007810000 */
[----:B------:R-:W0:Y:S03]  /*8a50*/  LDC R4, c[0x0][0x988] ;  /* 0x00026200ff047b82 */ /* 0x000e260000000800 */
[----:B------:R-:W1:Y:S02]  /*8a60*/  SHFL.BFLY PT, R10, R7, 0x1, 0x1f ;  /* 0x0c201f00070a7f89 */ /* 0x000e6400000e0000 */
[----:B-1----:R-:W-:-:S05]  /*8a70*/  FMNMX.FTZ R7, R7, R10, !PT ;  /* 0x0000000a07077209 */ /* 0x002fca0007810000 */
[C---:B0-----:R-:W-:Y:S01]  /*8a80*/  FMUL.FTZ R10, R7.reuse, R4 ;  /* 0x00000004070a7220 */ /* 0x041fe20000410000 */
[----:B------:R-:W-:-:S03]  /*8a90*/  FADD.FTZ R223, -R7, R8 ;  /* 0x0000000807df7221 */ /* 0x000fc60000010100 */
        /* <DEDUP_REMOVED lines=9> */
[-C--:B------:R-:W-:Y:S01]  /*8b30*/  FMUL.FTZ R8, R223, R4.reuse ;  /* 0x00000004df087220 */ /* 0x080fe20000410000 */
[----:B------:R-:W-:Y:S01]  /*8b40*/  HGMMA.64x128x16.F32 R88, R152, gdesc[UR4].tnspB, R88, gsb0 ;  /* 0x41e0000498587df0 */ /* 0x000fe20008000858 */
[----:B------:R-:W-:Y:S01]  /*8b50*/  UIADD3 UR6, UR10, 0x280, URZ ;  /* 0x000002800a067890 */ /* 0x000fe2000fffe03f */
[----:B------:R-:W0:Y:S01]  /*8b60*/  MUFU.TANH R169, R169 ;  /* 0x000000a900a97308 */ /* 0x000e220000002400 */
[----:B------:R-:W-:Y:S01]  /*8b70*/  UMOV UR7, 0x40000040 ;  /* 0x4000004000077882 */ /* 0x000fe20000000000 */
[-CC-:B------:R-:W-:Y:S01]  /*8b80*/  FFMA.FTZ R5, R5, R4.reuse, -R10.reuse ;  /* 0x0000000405057223 */ /* 0x180fe2000001080a */
[-CC-:B------:R-:W-:Y:S01]  /*8b90*/  FFMA.FTZ R182, R181, R4.reuse, -R10.reuse ;  /* 0x00000004b5b67223 */ /* 0x180fe2000001080a */
[-CC-:B------:R-:W-:Y:S01]  /*8ba0*/  FFMA.FTZ R174, R199, R4.reuse, -R10.reuse ;  /* 0x00000004c7ae7223 */ /* 0x180fe2000001080a */
[-CC-:B------:R-:W-:Y:S01]  /*8bb0*/  FFMA.FTZ R191, R177, R4.reuse, -R10.reuse ;  /* 0x00000004b1bf7223 */ /* 0x180fe2000001080a */
[-CC-:B------:R-:W-:Y:S01]  /*8bc0*/  FFMA.FTZ R168, R179, R4.reuse, -R10.reuse ;  /* 0x00000004b3a87223 */ /* 0x180fe2000001080a */
[-CC-:B------:R-:W-:Y:S01]  /*8bd0*/  FFMA.FTZ R193, R201, R4.reuse, -R10.reuse ;  /* 0x00000004c9c17223 */ /* 0x180fe2000001080a */
[----:B------:R-:W1:Y:S01]  /*8be0*/  MUFU.TANH R171, R171 ;  /* 0x000000ab00ab7308 */ /* 0x000e620000002400 */
[-CC-:B------:R-:W-:Y:S01]  /*8bf0*/  FFMA.FTZ R170, R203, R4.reuse, -R10.reuse ;  /* 0x00000004cbaa7223 */ /* 0x180fe2000001080a */
[-CC-:B------:R-:W-:Y:S01]  /*8c00*/  FFMA.FTZ R73, R73, R4.reuse, -R10.reuse ;  /* 0x0000000449497223 */ /* 0x180fe2000001080a */
[-CC-:B------:R-:W-:Y:S01]  /*8c10*/  FFMA.FTZ R77, R77, R4.reuse, -R10.reuse ;  /* 0x000000044d4d7223 */ /* 0x180fe2000001080a */
[-CC-:B------:R-:W-:Y:S01]  /*8c20*/  FFMA.FTZ R20, R217, R4.reuse, -R10.reuse ;  /* 0x00000004d9147223 */ /* 0x180fe2000001080a */
[-CC-:B------:R-:W-:Y:S01]  /*8c30*/  FFMA.FTZ R195, R219, R4.reuse, -R10.reuse ;  /* 0x00000004dbc37223 */ /* 0x180fe2000001080a */
[-CC-:B------:R-:W-:Y:S01]  /*8c40*/  FFMA.FTZ R221, R221, R4.reuse, -R10.reuse ;  /* 0x00000004dddd7223 */ /* 0x180fe2000001080a */
[----:B------:R-:W-:Y:S01]  /*8c50*/  FFMA.FTZ R85, R85, R4, -R10 ;  /* 0x0000000455557223 */ /* 0x000fe2000001080a */
[----:B------:R-:W-:Y:S01]  /*8c60*/  MUFU.EX2 R8, R8 ;  /* 0x0000000800087308 */ /* 0x000fe20000000800 */
[----:B0-----:R-:W-:-:S04]  /*8c70*/  FMNMX.FTZ R12, R169, R12, !PT ;  /* 0x0000000ca90c7209 */ /* 0x001fc80007810000 */
[----:B------:R-:W-:-:S03]  /*8c80*/  FMNMX.FTZ R12, R83, R12, !PT ;  /* 0x0000000c530c7209 */ /* 0x000fc60007810000 */
[----:B------:R-:W0:Y:S01]  /*8c90*/  MUFU.EX2 R5, R5 ;  /* 0x0000000500057308 */ /* 0x000e220000000800 */
[----:B-1----:R-:W-:-:S04]  /*8ca0*/  FMNMX.FTZ R12, R171, R12, !PT ;  /* 0x0000000cab0c7209 */ /* 0x002fc80007810000 */
[----:B------:R-:W-:Y:S01]  /*8cb0*/  FMNMX.FTZ R9, R87, R12, !PT ;  /* 0x0000000c57097209 */ /* 0x000fe20007810000 */
[----:B------:R-:W-:Y:S02]  /*8cc0*/  FFMA.FTZ R12, R213, R4, -R10 ;  /* 0x00000004d50c7223 */ /* 0x000fe4000001080a */
[----:B------:R-:W1:Y:S02]  /*8cd0*/  MUFU.EX2 R180, R180 ;  /* 0x000000b400b47308 */ /* 0x000e640000000800 */
[----:B------:R-:W2:Y:S06]  /*8ce0*/  SHFL.BFLY PT, R14, R9, 0x2, 0x1f ;  /* 0x0c401f00090e7f89 */ /* 0x000eac00000e0000 */
[----:B------:R-:W3:Y:S01]  /*8cf0*/  MUFU.EX2 R182, R182 ;  /* 0x000000b600b67308 */ /* 0x000ee20000000800 */
[----:B0-----:R-:W-:-:S07]  /*8d00*/  FFMA.FTZ R3, R8, R3, R5 ;  /* 0x0000000308037223 */ /* 0x001fce0000010005 */
[----:B------:R-:W-:Y:S01]  /*8d10*/  MUFU.EX2 R176, R176 ;  /* 0x000000b000b07308 */ /* 0x000fe20000000800 */
[C---:B-1----:R-:W-:Y:S01]  /*8d20*/  FADD.FTZ R3, R180.reuse, R3 ;  /* 0x00000003b4037221 */ /* 0x042fe20000010000 */
[----:B------:R-:W-:-:S06]  /*8d30*/  F2FP.F16.F32.PACK_AB R180, R180, R5 ;  /* 0x00000005b4b4723e */ /* 0x000fcc00000000ff */
[----:B------:R-:W-:Y:S01]  /*8d40*/  MUFU.EX2 R178, R178 ;  /* 0x000000b200b27308 */ /* 0x000fe20000000800 */
[----:B---3--:R-:W-:Y:S01]  /*8d50*/  FADD.FTZ R44, R182, R3 ;  /* 0x00000003b62c7221 */ /* 0x008fe20000010000 */
[----:B--2---:R-:W-:Y:S01]  /*8d60*/  FMNMX.FTZ R24, R9, R14, !PT ;  /* 0x0000000e09187209 */ /* 0x004fe20007810000 */
[----:B------:R-:W-:-:S04]  /*8d70*/  FFMA.FTZ R14, R215, R4, -R10 ;  /* 0x00000004d70e7223 */ /* 0x000fc8000001080a */
[----:B------:R-:W0:Y:S01]  /*8d80*/  SHFL.BFLY PT, R9, R24, 0x1, 0x1f ;  /* 0x0c201f0018097f89 */ /* 0x000e2200000e0000 */
[----:B------:R-:W-:Y:S08]  /*8d90*/  MUFU.EX2 R187, R187 ;  /* 0x000000bb00bb7308 */ /* 0x000ff00000000800 */
[----:B------:R-:W-:Y:S08]  /*8da0*/  MUFU.EX2 R172, R172 ;  /* 0x000000ac00ac7308 */ /* 0x000ff00000000800 */
[----:B------:R-:W-:Y:S01]  /*8db0*/  MUFU.EX2 R174, R174 ;  /* 0x000000ae00ae7308 */ /* 0x000fe20000000800 */
[----:B0-----:R-:W-:-:S07]  /*8dc0*/  FMNMX.FTZ R9, R24, R9, !PT ;  /* 0x0000000918097209 */ /* 0x001fce0007810000 */
[----:B------:R-:W-:Y:S01]  /*8dd0*/  MUFU.EX2 R191, R191 ;  /* 0x000000bf00bf7308 */ /* 0x000fe20000000800 */
[----:B------:R-:W-:-:S04]  /*8de0*/  FMUL.FTZ R40, R9, R4 ;  /* 0x0000000409287220 */ /* 0x000fc80000410000 */
[-CC-:B------:R-:W-:Y:S01]  /*8df0*/  FFMA.FTZ R181, R13, R4.reuse, -R40.reuse ;  /* 0x000000040db57223 */ /* 0x180fe20000010828 */
[-CC-:B------:R-:W-:Y:S01]  /*8e00*/  FFMA.FTZ R177, R25, R4.reuse, -R40.reuse ;  /* 0x0000000419b17223 */ /* 0x180fe20000010828 */
[-CC-:B------:R-:W-:Y:S01]  /*8e10*/  FFMA.FTZ R36, R21, R4.reuse, -R40.reuse ;  /* 0x0000000415247223 */ /* 0x180fe20000010828 */
[----:B------:R-:W-:Y:S01]  /*8e20*/  IADD3 R21, -R22, 0xb, RZ ;  /* 0x0000000b16157810 */ /* 0x000fe20007ffe1ff */
        /* <DEDUP_REMOVED lines=21> */
[----:B------:R-:W-:-:S05]  /*8f80*/  FFMA.FTZ R83, R83, R4, -R40 ;  /* 0x0000000453537223 */ /* 0x000fca0000010828 */
[----:B------:R-:W-:Y:S08]  /*8f90*/  MUFU.EX2 R34, R34 ;  /* 0x0000002200227308 */ /* 0x000ff00000000800 */
[----:B------:R-:W-:Y:S01]  /*8fa0*/  MUFU.EX2 R179, R179 ;  /* 0x000000b300b37308 */ /* 0x000fe20000000800 */
[----:B------:R-:W-:Y:S02]  /*8fb0*/  WARPGROUP.DEPBAR.LE gsb0, 0x0 ;  /* 0x00008000000079c5 */ /* 0x000fe40000010000 */
[----:B------:R-:W-:Y:S01]  /*8fc0*/  WARPGROUP.ARRIVE ;  /* 0x00000000000079c5 */ /* 0x000fe20000000000 */
[-CC-:B------:R-:W-:Y:S01]  /*8fd0*/  FFMA.FTZ R153, R183, R4.reuse, -R10.reuse ;  /* 0x00000004b7997223 */ /* 0x180fe2000001080a */
[-CC-:B------:R-:W-:Y:S01]  /*8fe0*/  FFMA.FTZ R152, R55, R4.reuse, -R10.reuse ;  /* 0x0000000437987223 */ /* 0x180fe2000001080a */
[-C--:B------:R-:W-:Y:S01]  /*8ff0*/  FFMA.FTZ R55, R57, R4.reuse, -R10 ;  /* 0x0000000439377223 */ /* 0x080fe2000001080a */
[-C--:B------:R-:W-:Y:S01]  /*9000*/  FFMA.FTZ R183, R15, R4.reuse, -R40 ;  /* 0x000000040fb77223 */ /* 0x080fe20000010828 */
[-CC-:B------:R-:W-:Y:S01]  /*9010*/  FFMA.FTZ R155, R189, R4.reuse, -R10.reuse ;  /* 0x00000004bd9b7223 */ /* 0x180fe2000001080a */
[----:B------:R-:W-:Y:S01]  /*9020*/  HGMMA.64x128x16.F32 R88, R156, gdesc[UR4].tnspB, R88, gsb0 ;  /* 0x41e000049c587df0 */ /* 0x000fe20008000858 */
[----:B------:R-:W-:Y:S01]  /*9030*/  UIADD3 UR6, UR10, 0x300, URZ ;  /* 0x000003000a067890 */ /* 0x000fe2000fffe03f */
[----:B------:R-:W-:Y:S01]  /*9040*/  FFMA.FTZ R57, R61, R4, -R10 ;  /* 0x000000043d397223 */ /* 0x000fe2000001080a */
[----:B------:R-:W-:Y:S01]  /*9050*/  UMOV UR7, 0x40000040 ;  /* 0x4000004000077882 */ /* 0x000fe20000000000 */
[----:B------:R-:W-:-:S02]  /*9060*/  IMAD.U32 R15, RZ, RZ, UR43 ;  /* 0x0000002bff0f7e24 */ /* 0x000fc4000f8e00ff */
[-CC-:B------:R-:W-:Y:S01]  /*9070*/  FFMA.FTZ R189, R197, R4.reuse, -R10.reuse ;  /* 0x00000004c5bd7223 */ /* 0x180fe2000001080a */
[-CC-:B------:R-:W-:Y:S01]  /*9080*/  FFMA.FTZ R154, R207, R4.reuse, -R10.reuse ;  /* 0x00000004cf9a7223 */ /* 0x180fe2000001080a */
[-C--:B------:R-:W-:Y:S01]  /*9090*/  FFMA.FTZ R61, R175, R4.reuse, -R10 ;  /* 0x00000004af3d7223 */ /* 0x080fe2000001080a */
[----:B------:R-:W-:Y:S01]  /*90a0*/  MUFU.EX2 R183, R183 ;  /* 0x000000b700b77308 */ /* 0x000fe20000000800 */
[----:B------:R-:W-:Y:S01]  /*90b0*/  @!P1 LEA R15, R15, UR41, 0x3 ;  /* 0x000000290f0f9c11 */ /* 0x000fe2000f8e18ff */
[----:B------:R-:W-:-:S04]  /*90c0*/  FFMA.FTZ R175, R37, R4, -R40 ;  /* 0x0000000425af7223 */ /* 0x000fc80000010828 */
[----:B------:R-:W-:Y:S02]  /*90d0*/  @!P1 VIADD R25, R15, 0x28840 ;  /* 0x000288400f199836 */ /* 0x000fe40000000000 */
[----:B------:R-:W-:Y:S01]  /*90e0*/  FFMA.FTZ R15, R49, R4, -R40 ;  /* 0x00000004310f7223 */ /* 0x000fe20000010828 */
[----:B------:R-:W0:Y:S02]  /*90f0*/  MUFU.EX2 R153, R153 ;  /* 0x0000009900997308 */ /* 0x000e240000000800 */
[----:B------:R-:W-:-:S06]  /*9100*/  @!P1 PRMT R25, RZ, 0x654, R25 ;  /* 0x00000654ff199816 */ /* 0x000fcc0000000019 */
[----:B------:R-:W-:Y:S08]  /*9110*/  MUFU.EX2 R155, R155 ;  /* 0x0000009b009b7308 */ /* 0x000ff00000000800 */
[----:B------:R-:W-:Y:S01]  /*9120*/  MUFU.EX2 R38, R38 ;  /* 0x0000002600267308 */ /* 0x000fe20000000800 */
[----:B0-----:R-:W-:-:S07]  /*9130*/  F2FP.F16.F32.PACK_AB R182, R153, R182 ;  /* 0x000000b699b6723e */ /* 0x001fce00000000ff */
        /* <DEDUP_REMOVED lines=42> */
[----:B------:R-:W-:Y:S01]  /*93e0*/  MUFU.EX2 R75, R75 ;  /* 0x0000004b004b7308 */ /* 0x000fe20000000800 */
[----:B------:R-:W-:-:S02]  /*93f0*/  WARPGROUP.DEPBAR.LE gsb0, 0x0 ;  /* 0x00008000000079c5 */ /* 0x000fc40000010000 */
[----:B------:R-:W-:Y:S01]  /*9400*/  WARPGROUP.ARRIVE ;  /* 0x00000000000079c5 */ /* 0x000fe20000000000 */
[----:B------:R-:W-:Y:S01]  /*9410*/  FADD.FTZ R161, -R9, R6 ;  /* 0x0000000609a17221 */ /* 0x000fe20000010100 */
[----:B------:R-:W-:-:S03]  /*9420*/  FFMA.FTZ R6, R45, R4, -R40 ;  /* 0x000000042d067223 */ /* 0x000fc60000010828 */
[----:B------:R-:W-:Y:S01]  /*9430*/  FMUL.FTZ R161, R161, R4 ;  /* 0x00000004a1a17220 */ /* 0x000fe20000410000 */
[----:B------:R-:W-:Y:S01]  /*9440*/  HGMMA.64x128x16.F32 R88, R164, gdesc[UR4].tnspB, R88, gsb0 ;  /* 0x41e00004a4587df0 */ /* 0x000fe20008000858 */
[----:B------:R-:W-:Y:S01]  /*9450*/  MUFU.EX2 R14, R14 ;  /* 0x0000000e000e7308 */ /* 0x000fe20000000800 */
[----:B------:R-:W-:Y:S01]  /*9460*/  UIADD3 UR6, UR56, -0x1, URZ ;  /* 0xffffffff38067890 */ /* 0x000fe2000fffe03f */
[----:B0-----:R-:W-:-:S06]  /*9470*/  F2FP.F16.F32.PACK_AB R160, R73, R12 ;  /* 0x0000000c49a0723e */ /* 0x001fcc00000000ff */
[----:B------:R-:W0:Y:S01]  /*9480*/  MUFU.EX2 R197, R161 ;  /* 0x000000a100c57308 */ /* 0x000e220000000800 */
[----:B------:R-:W-:-:S07]  /*9490*/  UMOV UR56, UR6 ;  /* 0x0000000600387c82 */ /* 0x000fce0008000000 */
[----:B------:R-:W-:Y:S08]  /*94a0*/  MUFU.EX2 R6, R6 ;  /* 0x0000000600067308 */ /* 0x000ff00000000800 */
[----:B------:R-:W1:Y:S01]  /*94b0*/  MUFU.EX2 R77, R77 ;  /* 0x0000004d004d7308 */ /* 0x000e620000000800 */
[----:B0-----:R-:W-:-:S04]  /*94c0*/  FFMA.FTZ R42, R197, R0, R10 ;  /* 0x00000000c52a7223 */ /* 0x001fc8000001000a */
[C---:B------:R-:W-:Y:S01]  /*94d0*/  FADD.FTZ R42, R181.reuse, R42 ;  /* 0x0000002ab52a7221 */ /* 0x040fe20000010000 */
[----:B------:R-:W-:Y:S02]  /*94e0*/  F2FP.F16.F32.PACK_AB R181, R181, R10 ;  /* 0x0000000ab5b5723e */ /* 0x000fe400000000ff */
[----:B------:R-:W0:Y:S01]  /*94f0*/  MUFU.EX2 R0, R53 ;  /* 0x0000003500007308 */ /* 0x000e220000000800 */
[----:B------:R-:W-:Y:S01]  /*9500*/  FADD.FTZ R3, R183, R42 ;  /* 0x0000002ab7037221 */ /* 0x000fe20000010000 */
[----:B------:R-:W-:-:S03]  /*9510*/  F2FP.F16.F32.PACK_AB R183, R36, R183 ;  /* 0x000000b724b7723e */ /* 0x000fc600000000ff */
[----:B------:R-:W-:-:S03]  /*9520*/  FADD.FTZ R42, R36, R3 ;  /* 0x00000003242a7221 */ /* 0x000fc60000010000 */
[----:B------:R-:W-:Y:S01]  /*9530*/  MUFU.EX2 R79, R79 ;  /* 0x0000004f004f7308 */ /* 0x000fe20000000800 */
[----:B------:R-:W-:Y:S01]  /*9540*/  FADD.FTZ R3, R177, R42 ;  /* 0x0000002ab1037221 */ /* 0x000fe20000010000 */
[C---:B------:R-:W-:Y:S02]  /*9550*/  F2FP.F16.F32.PACK_AB R177, R34.reuse, R177 ;  /* 0x000000b122b1723e */ /* 0x040fe400000000ff */
[----:B-1----:R-:W-:Y:S01]  /*9560*/  F2FP.F16.F32.PACK_AB R162, R77, R14 ;  /* 0x0000000e4da2723e */ /* 0x002fe200000000ff */
        /* <DEDUP_REMOVED lines=24> */
[----:B--2---:R-:W-:Y:S01]  /*96f0*/  IMAD.U32 R25, RZ, RZ, UR51 ;  /* 0x00000033ff197e24 */ /* 0x004fe2000f8e00ff */
[----:B------:R-:W-:Y:S01]  /*9700*/  UMOV UR51, UR43 ;  /* 0x0000002b00337c82 */ /* 0x000fe20008000000 */
[-C--:B------:R-:W-:Y:S01]  /*9710*/  FMUL.FTZ R101, R101, R8.reuse ;  /* 0x0000000865657220 */ /* 0x080fe20000410000 */
[-C--:B------:R-:W-:Y:S01]  /*9720*/  FMUL.FTZ R104, R104, R8.reuse ;  /* 0x0000000868687220 */ /* 0x080fe20000410000 */
[-C--:B------:R-:W-:Y:S01]  /*9730*/  FMUL.FTZ R105, R105, R8.reuse ;  /* 0x0000000869697220 */ /* 0x080fe20000410000 */
[----:B------:R-:W-:Y:S01]  /*9740*/  @!P1 LEA R25, R25, UR41, 0x3 ;  /* 0x0000002919199c11 */ /* 0x000fe2000f8e18ff */
[-C--:B------:R-:W-:Y:S01]  /*9750*/  FMUL.FTZ R108, R108, R8.reuse ;  /* 0x000000086c6c7220 */ /* 0x080fe20000410000 */
[-C--:B------:R-:W-:Y:S01]  /*9760*/  FMUL.FTZ R109, R109, R8.reuse ;  /* 0x000000086d6d7220 */ /* 0x080fe20000410000 */
[-C--:B------:R-:W-:Y:S01]  /*9770*/  FMUL.FTZ R112, R112, R8.reuse ;  /* 0x0000000870707220 */ /* 0x080fe20000410000 */
[----:B------:R-:W-:Y:S01]  /*9780*/  FMUL.FTZ R113, R113, R8 ;  /* 0x0000000871717220 */ /* 0x000fe20000410000 */
[----:B-1----:R-:W-:-:S02]  /*9790*/  @!P1 VIADD R21, R25, 0x28860 ;  /* 0x0002886019159836 */ /* 0x002fc40000000000 */
[-C--:B------:R-:W-:Y:S01]  /*97a0*/  FMUL.FTZ R116, R116, R8.reuse ;  /* 0x0000000874747220 */ /* 0x080fe20000410000 */
[-C--:B------:R-:W-:Y:S01]  /*97b0*/  FMUL.FTZ R117, R117, R8.reuse ;  /* 0x0000000875757220 */ /* 0x080fe20000410000 */
[-C--:B------:R-:W-:Y:S01]  /*97c0*/  FMUL.FTZ R120, R120, R8.reuse ;  /* 0x0000000878787220 */ /* 0x080fe20000410000 */
[-C--:B------:R-:W-:Y:S01]  /*97d0*/  FMUL.FTZ R121, R121, R8.reuse ;  /* 0x0000000879797220 */ /* 0x080fe20000410000 */
[----:B------:R-:W-:Y:S01]  /*97e0*/  @!P1 PRMT R25, RZ, 0x654, R21 ;  /* 0x00000654ff199816 */ /* 0x000fe20000000015 */
[----:B------:R-:W-:Y:S01]  /*97f0*/  FADD.FTZ R21, R153, R44 ;  /* 0x0000002c99157221 */ /* 0x000fe20000010000 */
[-C--:B------:R-:W-:Y:S01]  /*9800*/  FMUL.FTZ R124, R124, R8.reuse ;  /* 0x000000087c7c7220 */ /* 0x080fe20000410000 */
[----:B------:R-:W-:Y:S01]  /*9810*/  FMUL.FTZ R125, R125, R8 ;  /* 0x000000087d7d7220 */ /* 0x000fe20000410000 */
[----:B------:R1:W-:Y:S01]  /*9820*/  @!P1 SYNCS.ARRIVE.TRANS64.RED.A1T0 RZ, [R25+URZ], RZ ;  /* 0x000000ff19ff99a7 */ /* 0x0003e2000810043f */
[----:B------:R-:W-:Y:S01]  /*9830*/  FADD.FTZ R44, R176, R21 ;  /* 0x00000015b02c7221 */ /* 0x000fe20000010000 */
[----:B------:R-:W-:Y:S01]  /*9840*/  F2FP.F16.F32.PACK_AB R176, R155, R176 ;  /* 0x000000b09bb0723e */ /* 0x000fe200000000ff */
[-C--:B------:R-:W-:Y:S01]  /*9850*/  FMUL.FTZ R128, R128, R8.reuse ;  /* 0x0000000880807220 */ /* 0x080fe20000410000 */
[----:B------:R-:W-:Y:S01]  /*9860*/  FMUL.FTZ R129, R129, R8 ;  /* 0x0000000881817220 */ /* 0x000fe20000410000 */
[----:B------:R-:W-:Y:S01]  /*9870*/  FADD.FTZ R21, R155, R44 ;  /* 0x0000002c9b157221 */ /* 0x000fe20000010000 */
[----:B0-----:R-:W-:Y:S01]  /*9880*/  F2FP.F16.F32.PACK_AB R155, R59, R0 ;  /* 0x000000003b9b723e */ /* 0x001fe200000000ff */
[-C--:B------:R-:W-:Y:S01]  /*9890*/  FMUL.FTZ R132, R132, R8.reuse ;  /* 0x0000000884847220 */ /* 0x080fe20000410000 */
[----:B-1----:R-:W-:Y:S01]  /*98a0*/  FADD.FTZ R25, R175, R42 ;  /* 0x0000002aaf197221 */ /* 0x002fe20000010000 */
[----:B------:R-:W-:Y:S01]  /*98b0*/  FADD.FTZ R44, R178, R21 ;  /* 0x00000015b22c7221 */ /* 0x000fe20000010000 */
[C---:B------:R-:W-:Y:S01]  /*98c0*/  F2FP.F16.F32.PACK_AB R175, R26.reuse, R175 ;  /* 0x000000af1aaf723e */ /* 0x040fe200000000ff */
        /* <DEDUP_REMOVED lines=23> */
[----:B------:R-:W-:Y:S01]  /*9a40*/  FMUL.FTZ R149, R149, R8 ;  /* 0x0000000895957220 */ /* 0x000fe20000410000 */
[----:B------:R-:W-:Y:S01]  /*9a50*/  F2FP.F16.F32.PACK_AB R178, R187, R178 ;  /* 0x000000b2bbb2723e */ /* 0x000fe200000000ff */
[----:B------:R-:W-:Y:S01]  /*9a60*/  MUFU.EX2 R40, R40 ;  /* 0x0000002800287308 */ /* 0x000fe20000000800 */
[----:B------:R-:W-:Y:S01]  /*9a70*/  FADD.FTZ R25, R193, R44 ;  /* 0x0000002cc1197221 */ /* 0x000fe20000010000 */
[----:B------:R-:W-:Y:S01]  /*9a80*/  F2FP.F16.F32.PACK_AB R172, R189, R172 ;  /* 0x000000acbdac723e */ /* 0x000fe200000000ff */
[-C--:B------:R-:W-:Y:S01]  /*9a90*/  FMUL.FTZ R90, R90, R197.reuse ;  /* 0x000000c55a5a7220 */ /* 0x080fe20000410000 */
[----:B------:R-:W-:Y:S01]  /*9aa0*/  F2FP.F16.F32.PACK_AB R174, R191, R174 ;  /* 0x000000aebfae723e */ /* 0x000fe200000000ff */
[----:B------:R-:W-:Y:S01]  /*9ab0*/  FADD.FTZ R42, R170, R25 ;  /* 0x00000019aa2a7221 */ /* 0x000fe20000010000 */
[----:B------:R-:W-:Y:S01]  /*9ac0*/  F2FP.F16.F32.PACK_AB R170, R157, R170 ;  /* 0x000000aa9daa723e */ /* 0x000fe200000000ff */
[-C--:B------:R-:W-:Y:S01]  /*9ad0*/  FMUL.FTZ R91, R91, R197.reuse ;  /* 0x000000c55b5b7220 */ /* 0x080fe20000410000 */
[----:B------:R-:W0:Y:S01]  /*9ae0*/  MUFU.EX2 R44, R71 ;  /* 0x00000047002c7308 */ /* 0x000e220000000800 */
[----:B------:R-:W-:Y:S01]  /*9af0*/  FADD.FTZ R5, R157, R42 ;  /* 0x0000002a9d057221 */ /* 0x000fe20000010000 */
[----:B------:R-:W-:Y:S01]  /*9b00*/  F2FP.F16.F32.PACK_AB R168, R193, R168 ;  /* 0x000000a8c1a8723e */ /* 0x000fe200000000ff */
[----:B------:R-:W-:Y:S01]  /*9b10*/  FMUL.FTZ R94, R94, R197 ;  /* 0x000000c55e5e7220 */ /* 0x000fe20000410000 */
[----:B------:R-:W-:Y:S01]  /*9b20*/  F2FP.F16.F32.PACK_AB R153, R32, R15 ;  /* 0x0000000f2099723e */ /* 0x000fe200000000ff */
[----:B------:R-:W-:Y:S01]  /*9b30*/  FADD.FTZ R34, R152, R5 ;  /* 0x0000000598227221 */ /* 0x000fe20000010000 */
[----:B------:R-:W-:Y:S01]  /*9b40*/  FADD.FTZ R5, R15, R10 ;  /* 0x0000000a0f057221 */ /* 0x000fe20000010000 */
[----:B------:R-:W-:Y:S01]  /*9b50*/  F2FP.F16.F32.PACK_AB R152, R55, R152 ;  /* 0x000000983798723e */ /* 0x000fe200000000ff */
[-C--:B------:R-:W-:Y:S01]  /*9b60*/  FMUL.FTZ R95, R95, R197.reuse ;  /* 0x000000c55f5f7220 */ /* 0x080fe20000410000 */
[----:B------:R-:W-:Y:S01]  /*9b70*/  FADD.FTZ R25, R55, R34 ;  /* 0x0000002237197221 */ /* 0x000fe20000010000 */
[----:B------:R-:W-:Y:S01]  /*9b80*/  FADD.FTZ R5, R32, R5 ;  /* 0x0000000520057221 */ /* 0x000fe20000010000 */
[----:B------:R-:W1:Y:S01]  /*9b90*/  MUFU.EX2 R34, R81 ;  /* 0x0000005100227308 */ /* 0x000e620000000800 */
[----:B------:R-:W-:Y:S01]  /*9ba0*/  F2FP.F16.F32.PACK_AB R157, R65, R46 ;  /* 0x0000002e419d723e */ /* 0x000fe200000000ff */
[----:B------:R-:W-:Y:S01]  /*9bb0*/  FADD.FTZ R10, R154, R25 ;  /* 0x000000199a0a7221 */ /* 0x000fe20000010000 */
[----:B------:R-:W-:Y:S01]  /*9bc0*/  FADD.FTZ R5, R0, R5 ;  /* 0x0000000500057221 */ /* 0x000fe20000010000 */
[C---:B------:R-:W-:Y:S01]  /*9bd0*/  F2FP.F16.F32.PACK_AB R154, R57.reuse, R154 ;  /* 0x0000009a399a723e */ /* 0x040fe200000000ff */
[-C--:B------:R-:W-:Y:S01]  /*9be0*/  FMUL.FTZ R98, R98, R197.reuse ;  /* 0x000000c562627220 */ /* 0x080fe20000410000 */
[----:B------:R-:W-:Y:S01]  /*9bf0*/  FADD.FTZ R25, R57, R10 ;  /* 0x0000000a39197221 */ /* 0x000fe20000010000 */
[----:B------:R-:W-:Y:S01]  /*9c00*/  FADD.FTZ R5, R59, R5 ;  /* 0x000000053b057221 */ /* 0x000fe20000010000 */
[----:B0-----:R-:W-:Y:S01]  /*9c10*/  F2FP.F16.F32.PACK_AB R161, R75, R44 ;  /* 0x0000002c4ba1723e */ /* 0x001fe200000000ff */
[-C--:B------:R-:W-:Y:S01]  /*9c20*/  FMUL.FTZ R99, R99, R197.reuse ;  /* 0x000000c563637220 */ /* 0x080fe20000410000 */
[----:B------:R-:W-:Y:S01]  /*9c30*/  FADD.FTZ R10, R156, R25 ;  /* 0x000000199c0a7221 */ /* 0x000fe20000010000 */
[----:B------:R-:W-:Y:S01]  /*9c40*/  FADD.FTZ R5, R46, R5 ;  /* 0x000000052e057221 */ /* 0x000fe20000010000 */
[C---:B------:R-:W-:Y:S01]  /*9c50*/  F2FP.F16.F32.PACK_AB R156, R61.reuse, R156 ;  /* 0x0000009c3d9c723e */ /* 0x040fe200000000ff */
[-C--:B------:R-:W-:Y:S01]  /*9c60*/  FMUL.FTZ R102, R102, R197.reuse ;  /* 0x000000c566667220 */ /* 0x080fe20000410000 */
[----:B------:R-:W-:Y:S01]  /*9c70*/  FADD.FTZ R11, R61, R10 ;  /* 0x0000000a3d0b7221 */ /* 0x000fe20000010000 */
[----:B------:R-:W-:Y:S01]  /*9c80*/  FADD.FTZ R5, R65, R5 ;  /* 0x0000000541057221 */ /* 0x000fe20000010000 */
[----:B------:R-:W-:Y:S01]  /*9c90*/  F2FP.F16.F32.PACK_AB R164, R195, R20 ;  /* 0x00000014c3a4723e */ /* 0x000fe200000000ff */
[-C--:B------:R-:W-:Y:S01]  /*9ca0*/  FMUL.FTZ R103, R103, R197.reuse ;  /* 0x000000c567677220 */ /* 0x080fe20000410000 */
[----:B------:R-:W-:Y:S01]  /*9cb0*/  FADD.FTZ R10, R158, R11 ;  /* 0x0000000b9e0a7221 */ /* 0x000fe20000010000 */
[----:B------:R-:W-:Y:S01]  /*9cc0*/  FADD.FTZ R5, R48, R5 ;  /* 0x0000000530057221 */ /* 0x000fe20000010000 */
[C---:B------:R-:W-:Y:S01]  /*9cd0*/  F2FP.F16.F32.PACK_AB R158, R159.reuse, R158 ;  /* 0x0000009e9f9e723e */ /* 0x040fe200000000ff */
[-C--:B------:R-:W-:Y:S01]  /*9ce0*/  FMUL.FTZ R106, R106, R197.reuse ;  /* 0x000000c56a6a7220 */ /* 0x080fe20000410000 */
[----:B------:R-:W-:Y:S01]  /*9cf0*/  FADD.FTZ R11, R159, R10 ;  /* 0x0000000a9f0b7221 */ /* 0x000fe20000010000 */
[C---:B------:R-:W-:Y:S01]  /*9d00*/  FADD.FTZ R5, R69.reuse, R5 ;  /* 0x0000000545057221 */ /* 0x040fe20000010000 */
        /* <DEDUP_REMOVED lines=8> */
[----:B------:R-:W0:Y:S01]  /*9d90*/  MUFU.EX2 R6, R21 ;  /* 0x0000001500067308 */ /* 0x000e220000000800 */
[----:B------:R-:W-:Y:S01]  /*9da0*/  F2FP.F16.F32.PACK_AB R165, R83, R26 ;  /* 0x0000001a53a5723e */ /* 0x000fe200000000ff */
        /* <DEDUP_REMOVED lines=15> */
[----:B0-----:R-:W-:Y:S01]  /*9ea0*/  F2FP.F16.F32.PACK_AB R167, R40, R6 ;  /* 0x0000000628a7723e */ /* 0x001fe200000000ff */
        /* <DEDUP_REMOVED lines=22> */
.L_x_2050:
[----:B------:R-:W-:Y:S06]  /*a010*/  BAR.ARV 0x8, 0x120 ;  /* 0x0204800000007b1d */ /* 0x000fec0000002000 */
[----:B------:R-:W-:Y:S05]  /*a020*/  @!P0 BRA `(.L_x_2060) ;  /* 0x0000000000048947 */ /* 0x000fea0003800000 */
[----:B------:R-:W-:Y:S01]  /*a030*/  BPT.TRAP 0x1 ;  /* 0x000000040000795c */ /* 0x000fe20000300000 */
.L_x_2060:
[----:B------:R-:W-:Y:S01]  /*a040*/  ULEA UR5, UR43, UR41, 0x3 ;  /* 0x000000292b057291 */ /* 0x000fe2000f8e183f */
[----:B------:R-:W-:-:S05]  /*a050*/  IMAD.U32 R5, RZ, RZ, UR44 ;  /* 0x0000002cff057e24 */ /* 0x000fca000f8e00ff */
[----:B------:R-:W-:-:S04]  /*a060*/  SHF.L.U32 R5, R5, 0x1f, RZ ;  /* 0x0000001f05057819 */ /* 0x000fc800000006ff */
[----:B------:R0:W1:Y:S01]  /*a070*/  SYNCS.PHASECHK.TRANS64.TRYWAIT P2, [UR5+0x28850], R5 ;  /* 0x02885005ff0075a7 */ /* 0x0000620008040145 */
[----:B------:R-:W-:Y:S05]  /*a080*/  @!P0 BRA `(.L_x_2061) ;  /* 0x0000000000048947 */ /* 0x000fea0003800000 */
[----:B------:R-:W-:Y:S01]  /*a090*/  BPT.TRAP 0x1 ;  /* 0x000000040000795c */ /* 0x000fe20000300000 */
.L_x_2061:
[----:B-1----:R-:W-:Y:S05]  /*a0a0*/  @P2 BRA `(.L_x_2062) ;  /* 0x0000000000082947 */ /* 0x002fea0003800000 */
[----:B------:R-:W1:Y:S02]  /*a0b0*/  SYNCS.PHASECHK.TRANS64.TRYWAIT P0, [UR5+0x28850], R5 ;  /* 0x02885005ff0075a7 */ /* 0x000e640008000145 */
[----:B-1----:R-:W-:Y:S05]  /*a0c0*/  @!P0 BRA `(.L_x_2063) ;  /* 0x00000078007c8947 */ /* 0x002fea0003800000 */
.L_x_2062:
[----:B------:R-:W-:Y:S01]  /*a0d0*/  UIADD3 UR41, UR41, 0x400, URZ ;  /* 0x0000040029297890 */ /* 0x000fe2000fffe03f */
[----:B------:R-:W-:Y:S01]  /*a0e0*/  WARPGROUP.ARRIVE ;  /* 0x00000000000079c5 */ /* 0x000fe20000000000 */
[----:B------:R-:W-:Y:S01]  /*a0f0*/  UMOV UR7, 0x40000040 ;  /* 0x4000004000077882 */ /* 0x000fe20000000000 */
[----:B-1----:R-:W1:Y:S01]  /*a100*/  SHFL.BFLY PT, R6, R3, 0x2, 0x1f ;  /* 0x0c401f0003067f89 */ /* 0x002e6200000e0000 */
[----:B------:R-:W-:Y:S01]  /*a110*/  USHF.R.U32.HI UR41, URZ, 0x4, UR41 ;  /* 0x000000043f297899 */ /* 0x000fe20008011629 */
[----:B------:R-:W-:Y:S01]  /*a120*/  MOV R21, RZ ;  /* 0x000000ff00157202 */ /* 0x000fe20000000f00 */
[----:B------:R-:W-:Y:S01]  /*a130*/  IMAD.MOV.U32 R10, RZ, RZ, RZ ;  /* 0x000000ffff0a7224 */ /* 0x000fe200078e00ff */
[----:B0-----:R-:W0:Y:S01]  /*a140*/  SHFL.BFLY PT, R5, R0, 0x2, 0x1f ;  /* 0x0c401f0000057f89 */ /* 0x001e2200000e0000 */
[----:B------:R-:W-:Y:S02]  /*a150*/  ULOP3.LUT UR41, UR41, 0x3fff, URZ, 0xc0, !UPT ;  /* 0x00003fff29297892 */ /* 0x000fe4000f8ec03f */
[----:B------:R-:W-:-:S02]  /*a160*/  UIADD3 UR45, UR45, 0x1, URZ ;  /* 0x000000012d2d7890 */ /* 0x000fc4000fffe03f */
[----:B------:R-:W-:-:S04]  /*a170*/  ULOP3.LUT UR4, UR41, 0x4000000, URZ, 0xfc, !UPT ;  /* 0x0400000029047892 */ /* 0x000fc8000f8efc3f */
[----:B------:R-:W-:Y:S02]  /*a180*/  ULEA UR4, UR43, UR4, 0xb ;  /* 0x000000042b047291 */ /* 0x000fe4000f8e583f */
[----:B------:R-:W-:-:S04]  /*a190*/  UIADD3 UR43, UR43, 0x1, URZ ;  /* 0x000000012b2b7890 */ /* 0x000fc8000fffe03f */
[----:B------:R-:W-:Y:S01]  /*a1a0*/  UISETP.NE.AND UP0, UPT, UR43, 0x2, UPT ;  /* 0x000000022b00788c */ /* 0x000fe2000bf05270 */
[----:B------:R-:W-:Y:S02]  /*a1b0*/  UMOV UR6, UR4 ;  /* 0x0000000400067c82 */ /* 0x000fe40008000000 */
[----:B------:R-:W-:Y:S01]  /*a1c0*/  HGMMA.64x128x16.F32 R88, R180, gdesc[UR4].tnspB, R88, gsb0 ;  /* 0x41e00004b4587df0 */ /* 0x000fe20008000858 */
[----:B------:R-:W-:Y:S01]  /*a1d0*/  UIADD3 UR6, UR4, 0x80, URZ ;  /* 0x0000008004067890 */ /* 0x000fe2000fffe03f */
[----:B-1----:R-:W-:Y:S01]  /*a1e0*/  FADD.FTZ R6, R6, R3 ;  /* 0x0000000306067221 */ /* 0x002fe20000010000 */
[----:B------:R-:W-:Y:S01]  /*a1f0*/  UMOV UR7, 0x40000040 ;  /* 0x4000004000077882 */ /* 0x000fe20000000000 */
[----:B------:R-:W-:Y:S02]  /*a200*/  IMAD.MOV.U32 R3, RZ, RZ, -0x800000 ;  /* 0xff800000ff037424 */ /* 0x000fe400078e00ff */
[----:B0-----:R-:W-:Y:S01]  /*a210*/  FADD.FTZ R8, R5, R0 ;  /* 0x0000000005087221 */ /* 0x001fe20000010000 */
[----:B------:R-:W-:Y:S01]  /*a220*/  IMAD.MOV.U32 R0, RZ, RZ, -0x800000 ;  /* 0xff800000ff007424 */ /* 0x000fe200078e00ff */
[----:B------:R-:W0:Y:S01]  /*a230*/  SHFL.BFLY PT, R5, R6, 0x1, 0x1f ;  /* 0x0c201f0006057f89 */ /* 0x000e2200000e0000 */
[----:B------:R-:W-:-:S03]  /*a240*/  USEL UR43, UR43, URZ, UP0 ;  /* 0x0000003f2b2b7287 */ /* 0x000fc60008000000 */
[----:B------:R-:W1:Y:S01]  /*a250*/  SHFL.BFLY PT, R11, R8, 0x1, 0x1f ;  /* 0x0c201f00080b7f89 */ /* 0x000e6200000e0000 */
[----:B0-----:R-:W-:Y:S01]  /*a260*/  FADD.FTZ R12, R6, R5 ;  /* 0x00000005060c7221 */ /* 0x001fe20000010000 */
[----:B-1----:R-:W-:-:S04]  /*a270*/  FADD.FTZ R13, R8, R11 ;  /* 0x0000000b080d7221 */ /* 0x002fc80000010000 */
[----:B------:R-:W-:Y:S01]  /*a280*/  FSETP.NE.FTZ.AND P0, PT, R12, RZ, PT ;  /* 0x000000ff0c00720b */ /* 0x000fe20003f15000 */
[----:B------:R-:W-:Y:S01]  /*a290*/  IMAD.U32 R8, RZ, RZ, UR5 ;  /* 0x00000005ff087e24 */ /* 0x000fe2000f8e00ff */
[----:B------:R-:W-:-:S03]  /*a2a0*/  FSETP.NE.FTZ.AND P2, PT, R13, RZ, PT ;  /* 0x000000ff0d00720b */ /* 0x000fc60003f55000 */
[----:B------:R-:W-:-:S05]  /*a2b0*/  @!P1 VIADD R8, R8, 0x28860 ;  /* 0x0002886008089836 */ /* 0x000fca0000000000 */
[----:B------:R-:W-:-:S03]  /*a2c0*/  @!P1 PRMT R8, RZ, 0x654, R8 ;  /* 0x00000654ff089816 */ /* 0x000fc60000000008 */
[----:B------:R-:W0:Y:S01]  /*a2d0*/  @P0 MUFU.LG2 R5, R12 ;  /* 0x0000000c00050308 */ /* 0x000e220000000c00 */
[C---:B------:R-:W-:Y:S01]  /*a2e0*/  @P0 FMUL.FTZ R6, R4.reuse, 0.69314718246459960938 ;  /* 0x3f31721804060820 */ /* 0x040fe20000410000 */
[----:B------:R-:W-:-:S06]  /*a2f0*/  @P2 FMUL.FTZ R15, R4, 0.69314718246459960938 ;  /* 0x3f317218040f2820 */ /* 0x000fcc0000410000 */
        /* <DEDUP_REMOVED lines=78> */
[-C--:B0-----:R-:W-:Y:S01]  /*a7e0*/  FMUL.FTZ R93, R90, R10.reuse ;  /* 0x0000000a5a5d7220 */ /* 0x081fe20000410000 */
        /* <DEDUP_REMOVED lines=30> */
[----:B------:R-:W-:-:S07]  /*a9d0*/  FMUL.FTZ R151, R151, R10 ;  /* 0x0000000a97977220 */ /* 0x000fce0000410000 */
.L_x_2033:
        /* <DEDUP_REMOVED lines=15> */
[----:B------:R-:W-:Y:S01]  /*aad0*/  F2FP.F16.F32.PACK_AB R148, R35, R38 ;  /* 0x000000262394723e */ /* 0x000fe200000000ff */
[----:B------:R-:W-:Y:S01]  /*aae0*/  ULDC.64 UR6, c[0x0][0xbd8] ;  /* 0x0002f60000067ab9 */ /* 0x000fe20000000a00 */
[----:B------:R-:W-:Y:S01]  /*aaf0*/  F2FP.F16.F32.PACK_AB R149, R33, R36 ;  /* 0x000000242195723e */ /* 0x000fe200000000ff */
[----:B------:R-:W-:Y:S01]  /*ab00*/  UISETP.NE.AND.EX UP0, UPT, UR9, URZ, UPT, UP0 ;  /* 0x0000003f0900728c */ /* 0x000fe2000bf05300 */
[----:B------:R-:W-:Y:S01]  /*ab10*/  F2FP.F16.F32.PACK_AB R150, R21, R34 ;  /* 0x000000221596723e */ /* 0x000fe200000000ff */
[----:B------:R-:W-:Y:S01]  /*ab20*/  UISETP.NE.U32.AND UP1, UPT, UR6, URZ, UPT ;  /* 0x0000003f0600728c */ /* 0x000fe2000bf25070 */
[----:B------:R-:W-:Y:S01]  /*ab30*/  F2FP.F16.F32.PACK_AB R151, R151, R32 ;  /* 0x000000209797723e */ /* 0x000fe200000000ff */
[----:B------:R-:W-:-:S02]  /*ab40*/  USHF.L.U32 UR10, UR37, 0x2, URZ ;  /* 0x00000002250a7899 */ /* 0x000fc4000800063f */
[----:B------:R-:W-:Y:S02]  /*ab50*/  UISETP.NE.AND.EX UP1, UPT, UR7, URZ, UPT, UP1 ;  /* 0x0000003f0700728c */ /* 0x000fe4000bf25310 */
[----:B------:R-:W-:Y:S02]  /*ab60*/  USHF.L.U64.HI UR11, UR37, 0x2, UR38 ;  /* 0x00000002250b7899 */ /* 0x000fe40008010226 */
[----:B------:R-:W-:Y:S02]  /*ab70*/  UIADD3 UR4, UP2, UR10, UR6, URZ ;  /* 0x000000060a047290 */ /* 0x000fe4000ff5e03f */
[----:B------:R-:W-:Y:S02]  /*ab80*/  @UP0 UIADD3 UR6, UP3, UR10, UR8, URZ ;  /* 0x000000080a060290 */ /* 0x000fe4000ff7e03f */
[----:B------:R-:W-:Y:S02]  /*ab90*/  UIADD3.X UR8, UR11, UR7, URZ, UP2, !UPT ;  /* 0x000000070b087290 */ /* 0x000fe400097fe43f */
[----:B------:R-:W-:Y:S01]  /*aba0*/  @UP0 UIADD3.X UR7, UR11, UR9, URZ, UP3, !UPT ;  /* 0x000000090b070290 */ /* 0x000fe20009ffe43f */
[----:B------:R-:W-:-:S02]  /*abb0*/  MOV R24, R20 ;  /* 0x0000001400187202 */ /* 0x000fc40000000f00 */
[----:B0-----:R-:W-:-:S03]  /*abc0*/  MOV R25, R5 ;  /* 0x0000000500197202 */ /* 0x001fc60000000f00 */
[----:B------:R-:W-:-:S03]  /*abd0*/  IMAD.WIDE R4, R185, 0x2, R24 ;  /* 0x00000002b9047825 */ /* 0x000fc600078e0218 */
[C---:B------:R-:W-:Y:S02]  /*abe0*/  LOP3.LUT R9, R4.reuse, 0x380, RZ, 0xc0, !PT ;  /* 0x0000038004097812 */ /* 0x040fe400078ec0ff */
[C---:B------:R-:W-:Y:S02]  /*abf0*/  IADD3 R91, P5, R4.reuse, 0x40, RZ ;  /* 0x00000040045b7810 */ /* 0x040fe40007fbe0ff */
[C---:B------:R-:W-:Y:S02]  /*ac00*/  IADD3 R95, P4, R4.reuse, 0x60, RZ ;  /* 0x00000060045f7810 */ /* 0x040fe40007f9e0ff */
[----:B------:R-:W-:Y:S01]  /*ac10*/  SHF.R.U64 R9, R9, 0x3, RZ ;  /* 0x0000000309097819 */ /* 0x000fe200000012ff */
[--C-:B------:R-:W-:Y:S01]  /*ac20*/  IMAD.X R29, RZ, RZ, R5.reuse, P5 ;  /* 0x000000ffff1d7224 */ /* 0x100fe200028e0605 */
[C---:B------:R-:W-:Y:S01]  /*ac30*/  IADD3 R45, P6, R4.reuse, 0x20, RZ ;  /* 0x00000020042d7810 */ /* 0x040fe20007fde0ff */
[----:B------:R-:W-:Y:S01]  /*ac40*/  IMAD.X R27, RZ, RZ, R5, P4 ;  /* 0x000000ffff1b7224 */ /* 0x000fe200020e0605 */
[----:B------:R-:W-:-:S02]  /*ac50*/  IADD3 R97, P3, R4, 0x4000, RZ ;  /* 0x0000400004617810 */ /* 0x000fc40007f7e0ff */
[C---:B------:R-:W-:Y:S01]  /*ac60*/  IADD3 R99, P2, R4.reuse, 0x4020, RZ ;  /* 0x0000402004637810 */ /* 0x040fe20007f5e0ff */
[--C-:B------:R-:W-:Y:S01]  /*ac70*/  IMAD.X R31, RZ, RZ, R5.reuse, P6 ;  /* 0x000000ffff1f7224 */ /* 0x100fe200030e0605 */
[C---:B------:R-:W-:Y:S01]  /*ac80*/  IADD3 R101, P1, R4.reuse, 0x4040, RZ ;  /* 0x0000404004657810 */ /* 0x040fe20007f3e0ff */
[--C-:B------:R-:W-:Y:S01]  /*ac90*/  IMAD.X R11, RZ, RZ, R5.reuse, P3 ;  /* 0x000000ffff0b7224 */ /* 0x100fe200018e0605 */
[----:B------:R-:W-:Y:S01]  /*aca0*/  BAR.SYNC.DEFER_BLOCKING 0x1, 0x100 ;  /* 0x0044000000007b1d */ /* 0x000fe20000010000 */
[----:B------:R-:W-:Y:S02]  /*acb0*/  IADD3 R103, P0, R4, 0x4060, RZ ;  /* 0x0000406004677810 */ /* 0x000fe40007f1e0ff */
[----:B------:R-:W-:Y:S02]  /*acc0*/  LOP3.LUT R26, R91, 0x380, RZ, 0xc0, !PT ;  /* 0x000003805b1a7812 */ /* 0x000fe400078ec0ff */
[----:B------:R-:W-:Y:S01]  /*acd0*/  LOP3.LUT R4, R9, R4, RZ, 0x3c, !PT ;  /* 0x0000000409047212 */ /* 0x000fe200078e3cff */
[--C-:B------:R-:W-:Y:S01]  /*ace0*/  IMAD.X R9, RZ, RZ, R5.reuse, P2 ;  /* 0x000000ffff097224 */ /* 0x100fe200010e0605 */
[----:B------:R-:W-:Y:S01]  /*acf0*/  LOP3.LUT R44, R95, 0x380, RZ, 0xc0, !PT ;  /* 0x000003805f2c7812 */ /* 0x000fe200078ec0ff */
[----:B------:R-:W-:Y:S01]  /*ad00*/  IMAD.X R13, RZ, RZ, R5, P0 ;  /* 0x000000ffff0d7224 */ /* 0x000fe200000e0605 */
[----:B------:R-:W-:-:S02]  /*ad10*/  SHF.R.U64 R26, R26, 0x3, RZ ;  /* 0x000000031a1a7819 */ /* 0x000fc400000012ff */
[-C--:B------:R-:W-:Y:S02]  /*ad20*/  IADD3.X R15, RZ, R5.reuse, RZ, P1, !PT ;  /* 0x00000005ff0f7210 */ /* 0x080fe40000ffe4ff */
[----:B------:R-:W-:Y:S02]  /*ad30*/  SHF.R.U64 R44, R44, 0x3, RZ ;  /* 0x000000032c2c7819 */ /* 0x000fe400000012ff */
[----:B------:R-:W-:Y:S02]  /*ad40*/  MOV R90, R4 ;  /* 0x00000004005a7202 */ /* 0x000fe40000000f00 */
[----:B------:R-:W-:Y:S02]  /*ad50*/  LOP3.LUT R10, R45, 0x380, RZ, 0xc0, !PT ;  /* 0x000003802d0a7812 */ /* 0x000fe400078ec0ff */
[----:B------:R-:W-:Y:S02]  /*ad60*/  F2FP.F16.F32.PACK_AB R5, R12, R93 ;  /* 0x0000005d0c05723e */ /* 0x000fe400000000ff */
[----:B------:R-:W-:-:S02]  /*ad70*/  LOP3.LUT R46, R97, 0x380, RZ, 0xc0, !PT ;  /* 0x00000380612e7812 */ /* 0x000fc400078ec0ff */
[----:B------:R-:W-:Y:S02]  /*ad80*/  LOP3.LUT R12, R99, 0x380, RZ, 0xc0, !PT ;  /* 0x00000380630c7812 */ /* 0x000fe400078ec0ff */
[----:B------:R-:W-:Y:S02]  /*ad90*/  LOP3.LUT R28, R26, R91, RZ, 0x3c, !PT ;  /* 0x0000005b1a1c7212 */ /* 0x000fe400078e3cff */
[----:B------:R-:W-:Y:S02]  /*ada0*/  LOP3.LUT R26, R44, R95, RZ, 0x3c, !PT ;  /* 0x0000005f2c1a7212 */ /* 0x000fe400078e3cff */
[----:B------:R-:W-:Y:S02]  /*adb0*/  SHF.R.U64 R10, R10, 0x3, RZ ;  /* 0x000000030a0a7819 */ /* 0x000fe400000012ff */
[----:B------:R-:W-:Y:S02]  /*adc0*/  LOP3.LUT R44, R103, 0x380, RZ, 0xc0, !PT ;  /* 0x00000380672c7812 */ /* 0x000fe400078ec0ff */
[----:B------:R-:W-:-:S02]  /*add0*/  SHF.R.U64 R46, R46, 0x3, RZ ;  /* 0x000000032e2e7819 */ /* 0x000fc400000012ff */
[----:B------:R-:W-:Y:S02]  /*ade0*/  F2FP.F16.F32.PACK_AB R4, R14, R153 ;  /* 0x000000990e04723e */ /* 0x000fe400000000ff */
[----:B------:R-:W-:Y:S02]  /*adf0*/  SHF.R.U64 R12, R12, 0x3, RZ ;  /* 0x000000030c0c7819 */ /* 0x000fe400000012ff */
[----:B------:R-:W-:Y:S01]  /*ae00*/  LOP3.LUT R14, R101, 0x380, RZ, 0xc0, !PT ;  /* 0x00000380650e7812 */ /* 0x000fe200078ec0ff */
[----:B------:R0:W-:Y:S01]  /*ae10*/  STSM.16.M88.4 [R90], R4 ;  /* 0x000000045a007844 */ /* 0x0001e20000000200 */
[----:B------:R-:W-:Y:S02]  /*ae20*/  LOP3.LUT R30, R10, R45, RZ, 0x3c, !PT ;  /* 0x0000002d0a1e7212 */ /* 0x000fe400078e3cff */
[----:B------:R-:W-:Y:S02]  /*ae30*/  SHF.R.U64 R44, R44, 0x3, RZ ;  /* 0x000000032c2c7819 */ /* 0x000fe400000012ff */
[----:B------:R-:W-:-:S02]  /*ae40*/  LOP3.LUT R10, R46, R97, RZ, 0x3c, !PT ;  /* 0x000000612e0a7212 */ /* 0x000fc400078e3cff */
[----:B------:R-:W-:Y:S02]  /*ae50*/  LOP3.LUT R8, R12, R99, RZ, 0x3c, !PT ;  /* 0x000000630c087212 */ /* 0x000fe400078e3cff */
[----:B------:R-:W-:Y:S02]  /*ae60*/  SHF.R.U64 R14, R14, 0x3, RZ ;  /* 0x000000030e0e7819 */ /* 0x000fe400000012ff */
[----:B------:R-:W-:Y:S02]  /*ae70*/  LOP3.LUT R12, R44, R103, RZ, 0x3c, !PT ;  /* 0x000000672c0c7212 */ /* 0x000fe400078e3cff */
[----:B------:R-:W-:Y:S02]  /*ae80*/  MOV R45, R10 ;  /* 0x0000000a002d7202 */ /* 0x000fe40000000f00 */
[----:B------:R-:W-:Y:S02]  /*ae90*/  MOV R44, R8 ;  /* 0x00000008002c7202 */ /* 0x000fe40000000f00 */
[----:B------:R-:W-:-:S02]  /*aea0*/  LOP3.LUT R14, R14, R101, RZ, 0x3c, !PT ;  /* 0x000000650e0e7212 */ /* 0x000fc400078e3cff */
[----:B------:R-:W-:Y:S02]  /*aeb0*/  MOV R30, R30 ;  /* 0x0000001e001e7202 */ /* 0x000fe40000000f00 */
[----:B------:R-:W-:Y:S02]  /*aec0*/  F2FP.F16.F32.PACK_AB R8, R87, R92 ;  /* 0x0000005c5708723e */ /* 0x000fe400000000ff */
[----:B------:R-:W-:Y:S02]  /*aed0*/  F2FP.F16.F32.PACK_AB R9, R85, R88 ;  /* 0x000000585509723e */ /* 0x000fe400000000ff */
[----:B------:R-:W-:Y:S02]  /*aee0*/  F2FP.F16.F32.PACK_AB R10, R83, R86 ;  /* 0x00000056530a723e */ /* 0x000fe400000000ff */
[----:B------:R-:W-:Y:S02]  /*aef0*/  F2FP.F16.F32.PACK_AB R11, R81, R84 ;  /* 0x00000054510b723e */ /* 0x000fe400000000ff */
[----:B------:R-:W-:-:S02]  /*af00*/  MOV R46, R26 ;  /* 0x0000001a002e7202 */ /* 0x000fc40000000f00 */
[----:B------:R-:W-:Y:S01]  /*af10*/  MOV R89, R28 ;  /* 0x0000001c00597202 */ /* 0x000fe20000000f00 */
[----:B------:R1:W-:Y:S01]  /*af20*/  STSM.16.M88.4 [R30], R8 ;  /* 0x000000081e007844 */ /* 0x0003e20000000200 */
[----:B------:R-:W-:Y:S02]  /*af30*/  MOV R27, R14 ;  /* 0x0000000e001b7202 */ /* 0x000fe40000000f00 */
[----:B------:R-:W-:Y:S02]  /*af40*/  MOV R26, R12 ;  /* 0x0000000c001a7202 */ /* 0x000fe40000000f00 */
[----:B0-----:R-:W-:Y:S02]  /*af50*/  F2FP.F16.F32.PACK_AB R4, R79, R82 ;  /* 0x000000524f04723e */ /* 0x001fe400000000ff */
[----:B------:R-:W-:Y:S02]  /*af60*/  F2FP.F16.F32.PACK_AB R5, R77, R80 ;  /* 0x000000504d05723e */ /* 0x000fe400000000ff */
[----:B------:R-:W-:-:S02]  /*af70*/  F2FP.F16.F32.PACK_AB R6, R75, R78 ;  /* 0x0000004e4b06723e */ /* 0x000fc400000000ff */
[----:B------:R-:W-:Y:S02]  /*af80*/  F2FP.F16.F32.PACK_AB R7, R73, R76 ;  /* 0x0000004c4907723e */ /* 0x000fe400000000ff */
[----:B------:R-:W-:Y:S02]  /*af90*/  F2FP.F16.F32.PACK_AB R12, R71, R74 ;  /* 0x0000004a470c723e */ /* 0x000fe400000000ff */
[----:B------:R-:W-:Y:S01]  /*afa0*/  F2FP.F16.F32.PACK_AB R13, R69, R72 ;  /* 0x00000048450d723e */ /* 0x000fe200000000ff */
[----:B------:R0:W-:Y:S01]  /*afb0*/  STSM.16.M88.4 [R89], R4 ;  /* 0x0000000459007844 */ /* 0x0001e20000000200 */
[----:B------:R-:W-:Y:S02]  /*afc0*/  F2FP.F16.F32.PACK_AB R14, R67, R70 ;  /* 0x00000046430e723e */ /* 0x000fe400000000ff */
[----:B------:R-:W-:Y:S02]  /*afd0*/  F2FP.F16.F32.PACK_AB R15, R65, R68 ;  /* 0x00000044410f723e */ /* 0x000fe400000000ff */
[----:B-1----:R-:W-:-:S02]  /*afe0*/  F2FP.F16.F32.PACK_AB R8, R63, R66 ;  /* 0x000000423f08723e */ /* 0x002fc400000000ff */
[----:B------:R-:W-:Y:S01]  /*aff0*/  F2FP.F16.F32.PACK_AB R9, R61, R64 ;  /* 0x000000403d09723e */ /* 0x000fe200000000ff */
[----:B------:R-:W-:Y:S01]  /*b000*/  STSM.16.M88.4 [R46], R12 ;  /* 0x0000000c2e007844 */ /* 0x000fe20000000200 */
[----:B------:R-:W-:Y:S02]  /*b010*/  F2FP.F16.F32.PACK_AB R10, R59, R62 ;  /* 0x0000003e3b0a723e */ /* 0x000fe400000000ff */
[----:B------:R-:W-:Y:S02]  /*b020*/  F2FP.F16.F32.PACK_AB R11, R57, R60 ;  /* 0x0000003c390b723e */ /* 0x000fe400000000ff */
[----:B------:R-:W-:Y:S02]  /*b030*/  F2FP.F16.F32.PACK_AB R28, R55, R58 ;  /* 0x0000003a371c723e */ /* 0x000fe400000000ff */
[----:B------:R-:W-:Y:S01]  /*b040*/  F2FP.F16.F32.PACK_AB R29, R53, R56 ;  /* 0x00000038351d723e */ /* 0x000fe200000000ff */
[----:B------:R1:W-:Y:S01]  /*b050*/  STSM.16.M88.4 [R45], R8 ;  /* 0x000000082d007844 */ /* 0x0003e20000000200 */
[----:B------:R-:W-:Y:S01]  /*b060*/  F2FP.F16.F32.PACK_AB R30, R51, R54 ;  /* 0x00000036331e723e */ /* 0x000fe200000000ff */
[----:B0-----:R-:W-:Y:S01]  /*b070*/  IMAD.U32 R4, RZ, RZ, UR4 ;  /* 0x00000004ff047e24 */ /* 0x001fe2000f8e00ff */
[----:B------:R-:W-:Y:S01]  /*b080*/  F2FP.F16.F32.PACK_AB R31, R49, R52 ;  /* 0x00000034311f723e */ /* 0x000fe200000000ff */
[----:B------:R-:W-:Y:S01]  /*b090*/  IMAD.U32 R5, RZ, RZ, UR8 ;  /* 0x00000008ff057e24 */ /* 0x000fe2000f8e00ff */
[----:B------:R-:W-:-:S02]  /*b0a0*/  F2FP.F16.F32.PACK_AB R52, R43, R50 ;  /* 0x000000322b34723e */ /* 0x000fc400000000ff */
[----:B------:R-:W-:Y:S01]  /*b0b0*/  F2FP.F16.F32.PACK_AB R53, R41, R48 ;  /* 0x000000302935723e */ /* 0x000fe200000000ff */
[----:B------:R0:W-:Y:S01]  /*b0c0*/  STSM.16.M88.4 [R44], R28 ;  /* 0x0000001c2c007844 */ /* 0x0001e20000000200 */
[----:B------:R-:W-:Y:S02]  /*b0d0*/  F2FP.F16.F32.PACK_AB R54, R39, R42 ;  /* 0x0000002a2736723e */ /* 0x000fe400000000ff */
[----:B------:R-:W-:Y:S02]  /*b0e0*/  F2FP.F16.F32.PACK_AB R55, R37, R40 ;  /* 0x000000282537723e */ /* 0x000fe400000000ff */
[----:B------:R-:W-:Y:S02]  /*b0f0*/  PLOP3.LUT P0, PT, PT, PT, UP1, 0x80, 0x0 ;  /* 0x000000000000781c */ /* 0x000fe40003f0f018 */
[----:B------:R-:W-:Y:S01]  /*b100*/  PLOP3.LUT P2, PT, PT, PT, UP0, 0x80, 0x0 ;  /* 0x000000000000781c */ /* 0x000fe20003f4f008 */
[----:B------:R0:W-:Y:S04]  /*b110*/  STSM.16.M88.4 [R27], R52 ;  /* 0x000000341b007844 */ /* 0x0001e80000000200 */
[----:B------:R0:W-:Y:S01]  /*b120*/  STSM.16.M88.4 [R26], R148 ;  /* 0x000000941a007844 */ /* 0x0001e20000000200 */
[----:B------:R-:W-:Y:S01]  /*b130*/  BAR.SYNC.DEFER_BLOCKING 0x1, 0x100 ;  /* 0x0044000000007b1d */ /* 0x000fe20000010000 */
[----:B------:R-:W-:-:S02]  /*b140*/  IMAD.U32 R6, RZ, RZ, UR6 ;  /* 0x00000006ff067e24 */ /* 0x000fc4000f8e00ff */
[----:B------:R-:W-:-:S03]  /*b150*/  IMAD.U32 R7, RZ, RZ, UR7 ;  /* 0x00000007ff077e24 */ /* 0x000fc6000f8e00ff */
[----:B-1----:R-:W2:Y:S04]  /*b160*/  @P0 LDG.E R8, desc[UR48][R4.64] ;  /* 0x0000003004080981 */ /* 0x002ea8000c1e1900 */
[----:B------:R-:W3:Y:S01]  /*b170*/  @P2 LDG.E R6, desc[UR48][R6.64] ;  /* 0x0000003006062981 */ /* 0x000ee2000c1e1900 */
[----:B------:R-:W-:Y:S01]  /*b180*/  IMAD R9, R16, 0x40, R2 ;  /* 0x0000004010097824 */ /* 0x000fe200078e0202 */
[----:B------:R-:W-:Y:S01]  /*b190*/  UMOV UR4, URZ ;  /* 0x0000003f00047c82 */ /* 0x000fe20008000000 */
[----:B------:R-:W-:Y:S02]  /*b1a0*/  ULDC UR10, c[0x0][0xa88] ;  /* 0x0002a200000a7ab9 */ /* 0x000fe40000000800 */
[----:B------:R-:W-:-:S03]  /*b1b0*/  IMAD.WIDE R24, R9, 0x2, R24 ;  /* 0x0000000209187825 */ /* 0x000fc600078e0218 */
[----:B------:R-:W-:Y:S02]  /*b1c0*/  IADD3 R9, P1, R24, 0x1000, RZ ;  /* 0x0000100018097810 */ /* 0x000fe40007f3e0ff */
[----:B--2---:R-:W-:Y:S02]  /*b1d0*/  @P0 R2UR UR4, R8 ;  /* 0x00000000080402ca */ /* 0x004fe400000e0000 */
[----:B---3--:R-:W-:Y:S01]  /*b1e0*/  @P2 R2UR UR10, R6 ;  /* 0x00000000060a22ca */ /* 0x008fe200000e0000 */
[----:B0-----:R-:W-:-:S14]  /*b1f0*/  @P2 BRA `(.L_x_2066) ;  /* 0x0000000000182947 */ /* 0x001fdc0003800000 */
[----:B------:R-:W-:Y:S05]  /*b200*/  @!P0 BRA `(.L_x_2066) ;  /* 0x0000000000148947 */ /* 0x000fea0003800000 */
[----:B------:R-:W2:Y:S04]  /*b210*/  LDG.E R7, desc[UR48][R4.64] ;  /* 0x0000003004077981 */ /* 0x000ea8000c1e1900 */
[----:B------:R-:W3:Y:S01]  /*b220*/  LDG.E R6, desc[UR48][R4.64+0x4] ;  /* 0x0000043004067981 */ /* 0x000ee2000c1e1900 */
[----:B--2---:R-:W-:Y:S02]  /*b230*/  R2UR UR6, R7 ;  /* 0x00000000070672ca */ /* 0x004fe400000e0000 */
[----:B---3--:R-:W-:-:S13]  /*b240*/  R2UR UR10, R6 ;  /* 0x00000000060a72ca */ /* 0x008fda00000e0000 */
[----:B------:R-:W-:-:S12]  /*b250*/  UIADD3 UR10, -UR6, UR10, URZ ;  /* 0x0000000a060a7290 */ /* 0x000fd8000fffe13f */
.L_x_2066:
[----:B------:R-:W-:Y:S01]  /*b260*/  USHF.R.S32.HI UR14, URZ, 0x1f, UR39 ;  /* 0x0000001f3f0e7899 */ /* 0x000fe20008011427 */
[----:B------:R-:W-:Y:S01]  /*b270*/  IMAD.U32 R8, RZ, RZ, UR40 ;  /* 0x00000028ff087e24 */ /* 0x000fe2000f8e00ff */
[----:B------:R-:W-:Y:S01]  /*b280*/  ULDC.64 UR12, c[0x0][0xb70] ;  /* 0x0002dc00000c7ab9 */ /* 0x000fe20000000a00 */
[----:B------:R-:W-:Y:S01]  /*b290*/  USHF.R.S32.HI UR9, URZ, 0x1f, UR4 ;  /* 0x0000001f3f097899 */ /* 0x000fe20008011404 */
[----:B------:R-:W-:Y:S01]  /*b2a0*/  IADD3 R13, P2, R24, 0x2000, RZ ;  /* 0x00002000180d7810 */ /* 0x000fe20007f5e0ff */
[----:B------:R-:W-:Y:S01]  /*b2b0*/  UIMAD UR11, UR14, UR12, URZ ;  /* 0x0000000c0e0b72a4 */ /* 0x000fe2000f8e023f */
[----:B------:R-:W-:Y:S01]  /*b2c0*/  IMAD R8, R8, 0x80, R19 ;  /* 0x0000008008087824 */ /* 0x000fe200078e0213 */
[----:B------:R-:W-:Y:S01]  /*b2d0*/  UMOV UR8, UR4 ;  /* 0x0000000400087c82 */ /* 0x000fe20008000000 */
[----:B------:R-:W-:Y:S01]  /*b2e0*/  USEL UR38, UR38, URZ, !UP1 ;  /* 0x0000003f26267287 */ /* 0x000fe2000c800000 */
[----:B------:R-:W-:Y:S01]  /*b2f0*/  IADD3 R7, P6, R24, 0x3000, RZ ;  /* 0x0000300018077810 */ /* 0x000fe20007fde0ff */
[----:B------:R-:W-:Y:S01]  /*b300*/  UIMAD.WIDE.U32 UR6, UR39, UR12, UR8 ;  /* 0x0000000c270672a5 */ /* 0x000fe2000f8e0008 */
[----:B------:R-:W-:Y:S01]  /*b310*/  SHF.R.S32.HI R5, RZ, 0x1f, R8 ;  /* 0x0000001fff057819 */ /* 0x000fe20000011408 */
[----:B------:R-:W-:Y:S01]  /*b320*/  UIMAD UR11, UR39, UR13, UR11 ;  /* 0x0000000d270b72a4 */ /* 0x000fe2000f8e020b */
[----:B------:R-:W-:Y:S01]  /*b330*/  LOP3.LUT R12, R13, 0x380, RZ, 0xc0, !PT ;  /* 0x000003800d0c7812 */ /* 0x000fe200078ec0ff */
[----:B------:R-:W-:Y:S01]  /*b340*/  USEL UR37, UR37, URZ, !UP1 ;  /* 0x0000003f25257287 */ /* 0x000fe2000c800000 */
[----:B------:R-:W-:Y:S01]  /*b350*/  LOP3.LUT R4, R7, 0x380, RZ, 0xc0, !PT ;  /* 0x0000038007047812 */ /* 0x000fe200078ec0ff */
[----:B------:R-:W-:Y:S01]  /*b360*/  ULDC.64 UR12, c[0x0][0xb78] ;  /* 0x0002de00000c7ab9 */ /* 0x000fe20000000a00 */
[----:B------:R-:W-:Y:S01]  /*b370*/  UIADD3 UR7, UR7, UR11, URZ ;  /* 0x0000000b07077290 */ /* 0x000fe2000fffe03f */
[----:B------:R-:W-:Y:S01]  /*b380*/  SHF.R.U64 R12, R12, 0x3, RZ ;  /* 0x000000030c0c7819 */ /* 0x000fe200000012ff */
[----:B------:R-:W-:Y:S01]  /*b390*/  UIMAD UR8, UR38, UR12, URZ ;  /* 0x0000000c260872a4 */ /* 0x000fe2000f8e023f */
[----:B------:R-:W-:Y:S01]  /*b3a0*/  SHF.R.U64 R4, R4, 0x3, RZ ;  /* 0x0000000304047819 */ /* 0x000fe200000012ff */
[----:B------:R-:W-:Y:S01]  /*b3b0*/  UIMAD.WIDE.U32 UR6, UR37, UR12, UR6 ;  /* 0x0000000c250672a5 */ /* 0x000fe2000f8e0006 */
[----:B------:R-:W-:Y:S01]  /*b3c0*/  LOP3.LUT R12, R12, R13, RZ, 0x3c, !PT ;  /* 0x0000000d0c0c7212 */ /* 0x000fe200078e3cff */
[----:B------:R-:W-:Y:S01]  /*b3d0*/  UIMAD UR8, UR37, UR13, UR8 ;  /* 0x0000000d250872a4 */ /* 0x000fe2000f8e0208 */
[----:B------:R-:W-:Y:S01]  /*b3e0*/  IADD3 R37, P5, R24, 0x4000, RZ ;  /* 0x0000400018257810 */ /* 0x000fe20007fbe0ff */
[--C-:B------:R-:W-:Y:S01]  /*b3f0*/  IMAD.X R13, RZ, RZ, R25.reuse, P2 ;  /* 0x000000ffff0d7224 */ /* 0x100fe200010e0619 */
[----:B------:R-:W-:Y:S01]  /*b400*/  LOP3.LUT R4, R4, R7, RZ, 0x3c, !PT ;  /* 0x0000000704047212 */ /* 0x000fe200078e3cff */
[----:B------:R-:W-:Y:S01]  /*b410*/  IMAD.X R29, RZ, RZ, R25, P1 ;  /* 0x000000ffff1d7224 */ /* 0x000fe200008e0619 */
[----:B------:R-:W-:Y:S01]  /*b420*/  IADD3 R6, P0, R8, UR6, RZ ;  /* 0x0000000608067c10 */ /* 0x000fe2000ff1e0ff */
[----:B------:R-:W-:Y:S01]  /*b430*/  IMAD.U32 R10, RZ, RZ, UR8 ;  /* 0x00000008ff0a7e24 */ /* 0x000fe2000f8e00ff */
[C---:B------:R-:W-:Y:S01]  /*b440*/  IADD3 R41, P4, R24.reuse, 0x5000, RZ ;  /* 0x0000500018297810 */ /* 0x040fe20007f9e0ff */
[----:B------:R-:W-:Y:S01]  /*b450*/  ULDC.64 UR12, c[0x0][0xaa0] ;  /* 0x0002a800000c7ab9 */ /* 0x000fe20000000a00 */
[----:B------:R-:W-:-:S02]  /*b460*/  IADD3 R27, P3, R24, 0x6000, RZ ;  /* 0x00006000181b7810 */ /* 0x000fc40007f7e0ff */
[----:B------:R-:W-:Y:S01]  /*b470*/  IADD3.X R5, R5, UR7, R10, P0, !PT ;  /* 0x0000000705057c10 */ /* 0x000fe200087fe40a */
[----:B------:R-:W-:Y:S01]  /*b480*/  ULDC.64 UR6, c[0x0][0xb40] ;  /* 0x0002d00000067ab9 */ /* 0x000fe20000000a00 */
[----:B------:R-:W-:Y:S02]  /*b490*/  IADD3 R7, P2, R24, 0x7000, RZ ;  /* 0x0000700018077810 */ /* 0x000fe40007f5e0ff */
[C---:B------:R-:W-:Y:S02]  /*b4a0*/  LEA R44, P0, R6.reuse, UR6, 0x2 ;  /* 0x00000006062c7c11 */ /* 0x040fe4000f8010ff */
[----:B------:R-:W-:Y:S02]  /*b4b0*/  LOP3.LUT R28, R9, 0x380, RZ, 0xc0, !PT ;  /* 0x00000380091c7812 */ /* 0x000fe400078ec0ff */
[----:B------:R-:W-:Y:S02]  /*b4c0*/  LEA.HI.X R45, R6, UR7, R5, 0x2, P0 ;  /* 0x00000007062d7c11 */ /* 0x000fe400080f1405 */
[----:B------:R-:W-:-:S02]  /*b4d0*/  LOP3.LUT P0, RZ, R23, 0x3, RZ, 0xc0, !PT ;  /* 0x0000000317ff7812 */ /* 0x000fc4000780c0ff */
[C---:B------:R-:W-:Y:S02]  /*b4e0*/  IADD3 R5, R8.reuse, 0x8, RZ ;  /* 0x0000000808057810 */ /* 0x040fe40007ffe0ff */
[----:B------:R-:W-:Y:S02]  /*b4f0*/  ISETP.GE.OR P1, PT, R8, UR10, P0 ;  /* 0x0000000a08007c0c */ /* 0x000fe40008726670 */
[----:B------:R-:W-:Y:S01]  /*b500*/  ISETP.GE.OR P0, PT, R5, UR10, P0 ;  /* 0x0000000a05007c0c */ /* 0x000fe20008706670 */
[----:B------:R-:W-:Y:S01]  /*b510*/  IMAD.X R5, RZ, RZ, R25, P6 ;  /* 0x000000ffff057224 */ /* 0x000fe200030e0619 */
[----:B------:R-:W-:Y:S02]  /*b520*/  LOP3.LUT R36, R37, 0x380, RZ, 0xc0, !PT ;  /* 0x0000038025247812 */ /* 0x000fe400078ec0ff */
[----:B------:R-:W-:Y:S02]  /*b530*/  LOP3.LUT R40, R41, 0x380, RZ, 0xc0, !PT ;  /* 0x0000038029287812 */ /* 0x000fe400078ec0ff */
[----:B------:R-:W-:-:S02]  /*b540*/  LOP3.LUT R26, R27, 0x380, RZ, 0xc0, !PT ;  /* 0x000003801b1a7812 */ /* 0x000fc400078ec0ff */
[----:B------:R-:W-:Y:S02]  /*b550*/  LOP3.LUT R33, R24, 0x380, RZ, 0xc0, !PT ;  /* 0x0000038018217812 */ /* 0x000fe400078ec0ff */
[----:B------:R-:W-:Y:S01]  /*b560*/  LOP3.LUT R6, R7, 0x380, RZ, 0xc0, !PT ;  /* 0x0000038007067812 */ /* 0x000fe200078ec0ff */
[----:B------:R-:W-:Y:S01]  /*b570*/  @!P1 STG.E desc[UR48][R44.64], R3 ;  /* 0x000000032c009986 */ /* 0x000fe2000c101930 */
[----:B------:R-:W-:Y:S02]  /*b580*/  SHF.R.U64 R28, R28, 0x3, RZ ;  /* 0x000000031c1c7819 */ /* 0x000fe400000012ff */
[----:B------:R-:W-:Y:S01]  /*b590*/  SHF.R.U64 R36, R36, 0x3, RZ ;  /* 0x0000000324247819 */ /* 0x000fe200000012ff */
[----:B------:R-:W-:Y:S01]  /*b5a0*/  UIMAD UR6, UR9, UR12, URZ ;  /* 0x0000000c090672a4 */ /* 0x000fe2000f8e023f */
[----:B------:R-:W-:Y:S01]  /*b5b0*/  SHF.R.U64 R40, R40, 0x3, RZ ;  /* 0x0000000328287819 */ /* 0x000fe200000012ff */
[----:B------:R0:W-:Y:S01]  /*b5c0*/  @!P0 STG.E desc[UR48][R44.64+0x20], R0 ;  /* 0x000020002c008986 */ /* 0x0001e2000c101930 */
[----:B------:R-:W-:Y:S01]  /*b5d0*/  SHF.R.U64 R26, R26, 0x3, RZ ;  /* 0x000000031a1a7819 */ /* 0x000fe200000012ff */
[----:B------:R-:W-:Y:S01]  /*b5e0*/  ULDC.64 UR8, c[0x0][0xae0] ;  /* 0x0002b80000087ab9 */ /* 0x000fe20000000a00 */
[----:B------:R-:W-:Y:S01]  /*b5f0*/  SHF.R.U64 R33, R33, 0x3, RZ ;  /* 0x0000000321217819 */ /* 0x000fe200000012ff */
[----:B------:R-:W5:Y:S01]  /*b600*/  LD.E.128 R12, desc[UR48][R12.64] ;  /* 0x000000300c0c7980 */ /* 0x000f62000c101d00 */
[----:B------:R-:W-:-:S02]  /*b610*/  SHF.R.U64 R6, R6, 0x3, RZ ;  /* 0x0000000306067819 */ /* 0x000fc400000012ff */
[----:B------:R-:W-:Y:S01]  /*b620*/  LOP3.LUT R28, R28, R9, RZ, 0x3c, !PT ;  /* 0x000000091c1c7212 */ /* 0x000fe200078e3cff */
[--C-:B------:R-:W-:Y:S01]  /*b630*/  IMAD.X R9, RZ, RZ, R25.reuse, P2 ;  /* 0x000000ffff097224 */ /* 0x100fe200010e0619 */
[----:B------:R-:W-:Y:S01]  /*b640*/  LOP3.LUT R36, R36, R37, RZ, 0x3c, !PT ;  /* 0x0000002524247212 */ /* 0x000fe200078e3cff */
[--C-:B------:R-:W-:Y:S01]  /*b650*/  IMAD.X R37, RZ, RZ, R25.reuse, P5 ;  /* 0x000000ffff257224 */ /* 0x100fe200028e0619 */
[----:B------:R-:W-:Y:S01]  /*b660*/  LOP3.LUT R40, R40, R41, RZ, 0x3c, !PT ;  /* 0x0000002928287212 */ /* 0x000fe200078e3cff */
[--C-:B------:R-:W-:Y:S01]  /*b670*/  IMAD.X R41, RZ, RZ, R25.reuse, P4 ;  /* 0x000000ffff297224 */ /* 0x100fe200020e0619 */
[----:B------:R-:W-:Y:S01]  /*b680*/  LOP3.LUT R26, R26, R27, RZ, 0x3c, !PT ;  /* 0x0000001b1a1a7212 */ /* 0x000fe200078e3cff */
[--C-:B------:R-:W-:Y:S01]  /*b690*/  IMAD.X R27, RZ, RZ, R25.reuse, P3 ;  /* 0x000000ffff1b7224 */ /* 0x100fe200018e0619 */
[----:B------:R-:W-:Y:S01]  /*b6a0*/  LOP3.LUT R32, R33, R24, RZ, 0x3c, !PT ;  /* 0x0000001821207212 */ /* 0x000fe200078e3cff */
[----:B------:R-:W-:Y:S01]  /*b6b0*/  IMAD.MOV.U32 R33, RZ, RZ, R25 ;  /* 0x000000ffff217224 */ /* 0x000fe200078e0019 */
[----:B------:R-:W-:Y:S01]  /*b6c0*/  LOP3.LUT R8, R6, R7, RZ, 0x3c, !PT ;  /* 0x0000000706087212 */ /* 0x000fe200078e3cff */
[----:B0-----:R-:W-:Y:S01]  /*b6d0*/  IMAD.U32 R45, RZ, RZ, UR12 ;  /* 0x0000000cff2d7e24 */ /* 0x001fe2000f8e00ff */
[----:B------:R-:W-:Y:S01]  /*b6e0*/  SHF.R.S32.HI R3, RZ, 0x1f, R2 ;  /* 0x0000001fff037819 */ /* 0x000fe20000011402 */
[----:B------:R-:W5:Y:S01]  /*b6f0*/  LD.E.128 R28, desc[UR48][R28.64] ;  /* 0x000000301c1c7980 */ /* 0x000f62000c101d00 */
[----:B------:R-:W-:-:S03]  /*b700*/  UIMAD UR6, UR4, UR13, UR6 ;  /* 0x0000000d040672a4 */ /* 0x000fc6000f8e0206 */
[----:B------:R-:W5:Y:S01]  /*b710*/  LD.E.128 R32, desc[UR48][R32.64] ;  /* 0x0000003020207980 */ /* 0x000f62000c101d00 */
[----:B------:R-:W-:-:S03]  /*b720*/  IMAD.WIDE.U32 R44, R45, UR4, R2 ;  /* 0x000000042d2c7c25 */ /* 0x000fc6000f8e0002 */
[----:B------:R-:W5:Y:S04]  /*b730*/  LD.E.128 R4, desc[UR48][R4.64] ;  /* 0x0000003004047980 */ /* 0x000f68000c101d00 */
[----:B------:R-:W5:Y:S04]  /*b740*/  LD.E.128 R36, desc[UR48][R36.64] ;  /* 0x0000003024247980 */ /* 0x000f68000c101d00 */
[----:B------:R-:W5:Y:S04]  /*b750*/  LD.E.128 R40, desc[UR48][R40.64] ;  /* 0x0000003028287980 */ /* 0x000f68000c101d00 */
[----:B------:R-:W5:Y:S04]  /*b760*/  LD.E.128 R24, desc[UR48][R26.64] ;  /* 0x000000301a187980 */ /* 0x000f68000c101d00 */
[----:B------:R-:W5:Y:S01]  /*b770*/  LD.E.128 R8, desc[UR48][R8.64] ;  /* 0x0000003008087980 */ /* 0x000f62000c101d00 */
[----:B------:R-:W-:Y:S01]  /*b780*/  UIMAD UR4, UR14, UR8, URZ ;  /* 0x000000080e0472a4 */ /* 0x000fe2000f8e023f */
[----:B------:R-:W-:Y:S01]  /*b790*/  @!PT LDS RZ, [RZ] ;  /* 0x00000000fffff984 */ /* 0x000fe20000000800 */
[----:B------:R-:W-:Y:S01]  /*b7a0*/  @!PT LDS RZ, [RZ] ;  /* 0x00000000fffff984 */ /* 0x000fe20000000800 */
[----:B------:R-:W-:Y:S01]  /*b7b0*/  @!PT LDS RZ, [RZ] ;  /* 0x00000000fffff984 */ /* 0x000fe20000000800 */
[----:B------:R-:W-:Y:S01]  /*b7c0*/  @!PT LDS RZ, [RZ] ;  /* 0x00000000fffff984 */ /* 0x000fe20000000800 */
[----:B------:R0:W-:Y:S06]  /*b7d0*/  MEMBAR.ALL.CTA ;  /* 0x0000000000007992 */ /* 0x0001ec0000008000 */
[----:B0-----:R-:W0:Y:S01]  /*b7e0*/  FENCE.VIEW.ASYNC.S ;  /* 0x00000000000073c6 */ /* 0x001e220000000000 */
[----:B------:R-:W-:Y:S01]  /*b7f0*/  VIADD R45, R45, UR6 ;  /* 0x000000062d2d7c36 */ /* 0x000fe20008000000 */
[----:B------:R-:W-:Y:S01]  /*b800*/  UIMAD UR10, UR40, -0x80, UR10 ;  /* 0xffffff80280a78a4 */ /* 0x000fe2000f8e020a */
[----:B------:R-:W-:Y:S01]  /*b810*/  IMAD.U32 R3, RZ, RZ, UR8 ;  /* 0x00000008ff037e24 */ /* 0x000fe2000f8e00ff */
[----:B------:R-:W-:Y:S01]  /*b820*/  UIMAD UR4, UR39, UR9, UR4 ;  /* 0x00000009270472a4 */ /* 0x000fe2000f8e0204 */
[----:B------:R-:W-:-:S02]  /*b830*/  ULDC.64 UR6, c[0x0][0xae8] ;  /* 0x0002ba0000067ab9 */ /* 0x000fc40000000a00 */
[----:B------:R-:W-:Y:S01]  /*b840*/  IMAD.WIDE.U32 R44, R3, UR39, R44 ;  /* 0x00000027032c7c25 */ /* 0x000fe2000f8e002c */
[----:B------:R-:W-:-:S03]  /*b850*/  ISETP.GE.AND P2, PT, R16, UR10, PT ;  /* 0x0000000a10007c0c */ /* 0x000fc6000bf46270 */
[----:B------:R-:W-:Y:S01]  /*b860*/  VIADD R45, R45, UR4 ;  /* 0x000000042d2d7c36 */ /* 0x000fe20008000000 */
[----:B------:R-:W-:Y:S01]  /*b870*/  UIMAD UR4, UR38, UR6, URZ ;  /* 0x00000006260472a4 */ /* 0x000fe2000f8e023f */
[----:B------:R-:W-:Y:S02]  /*b880*/  VIADD R20, R20, 0x28820 ;  /* 0x0002882014147836 */ /* 0x000fe40000000000 */
[C---:B------:R-:W-:Y:S02]  /*b890*/  VIADD R17, R16.reuse, 0x60 ;  /* 0x0000006010117836 */ /* 0x040fe40000000000 */
[----:B------:R-:W-:Y:S01]  /*b8a0*/  IMAD.U32 R49, RZ, RZ, UR6 ;  /* 0x00000006ff317e24 */ /* 0x000fe2000f8e00ff */
[----:B------:R-:W-:Y:S01]  /*b8b0*/  UIMAD UR4, UR37, UR7, UR4 ;  /* 0x00000007250472a4 */ /* 0x000fe2000f8e0204 */
[----:B------:R-:W-:Y:S01]  /*b8c0*/  VIADD R3, R16, 0x40 ;  /* 0x0000004010037836 */ /* 0x000fe20000000000 */
[----:B------:R-:W-:Y:S01]  /*b8d0*/  PRMT R20, RZ, 0x654, R20 ;  /* 0x00000654ff147816 */ /* 0x000fe20000000014 */
[----:B------:R-:W-:Y:S01]  /*b8e0*/  IMAD.WIDE.U32 R48, R49, UR37, R44 ;  /* 0x0000002531307c25 */ /* 0x000fe2000f8e002c */
[----:B------:R-:W-:-:S02]  /*b8f0*/  ISETP.GE.AND P1, PT, R17, UR10, PT ;  /* 0x0000000a11007c0c */ /* 0x000fc4000bf26270 */
[----:B------:R-:W-:Y:S01]  /*b900*/  ISETP.GE.AND P0, PT, R3, UR10, PT ;  /* 0x0000000a03007c0c */ /* 0x000fe2000bf06270 */
[----:B------:R-:W-:Y:S01]  /*b910*/  IMAD.U32 R3, RZ, RZ, UR40 ;  /* 0x00000028ff037e24 */ /* 0x000fe2000f8e00ff */
[--C-:B------:R-:W-:Y:S01]  /*b920*/  SHF.R.S32.HI R17, RZ, 0x1f, R16.reuse ;  /* 0x0000001fff117819 */ /* 0x100fe20000011410 */
[----:B0-----:R0:W-:Y:S01]  /*b930*/  SYNCS.ARRIVE.TRANS64.RED.A1T0 RZ, [R20+URZ], RZ ;  /* 0x000000ff14ff79a7 */ /* 0x0011e2000810043f */
[----:B------:R-:W-:Y:S01]  /*b940*/  IADD3 R0, R16, 0x20, RZ ;  /* 0x0000002010007810 */ /* 0x000fe20007ffe0ff */
[----:B------:R-:W-:Y:S01]  /*b950*/  VIADD R53, R49, UR4 ;  /* 0x0000000431357c36 */ /* 0x000fe20008000000 */
[----:B------:R-:W-:Y:S01]  /*b960*/  BSSY B1, `(.L_x_2067) ;  /* 0x0000014000017945 */ /* 0x000fe20003800000 */
[----:B------:R-:W-:Y:S01]  /*b970*/  IMAD.WIDE R44, R3, 0x80, R16 ;  /* 0x00000080032c7825 */ /* 0x000fe200078e0210 */
[----:B------:R-:W-:Y:S02]  /*b980*/  ISETP.GE.AND P4, PT, R0, UR10, PT ;  /* 0x0000000a00007c0c */ /* 0x000fe4000bf86270 */
[----:B------:R-:W-:Y:S11]  /*b990*/  @P2 BRA `(.L_x_2068) ;  /* 0x0000000000402947 */ /* 0x000ff60003800000 */
[----:B------:R-:W-:Y:S01]  /*b9a0*/  ULDC.64 UR6, c[0x0][0xad8] ;  /* 0x0002b60000067ab9 */ /* 0x000fe20000000a00 */
[C---:B------:R-:W-:Y:S01]  /*b9b0*/  VIADD R0, R2.reuse, 0x40 ;  /* 0x0000004002007836 */ /* 0x040fe20000000000 */
[----:B------:R-:W-:Y:S01]  /*b9c0*/  ULDC UR4, c[0x0][0xa8c] ;  /* 0x0002a30000047ab9 */ /* 0x000fe20000000800 */
[----:B------:R-:W-:Y:S01]  /*b9d0*/  IMAD R3, R45, UR6, RZ ;  /* 0x000000062d037c24 */ /* 0x000fe2000f8e02ff */
[----:B------:R-:W-:Y:S01]  /*b9e0*/  ISETP.GE.AND P2, PT, R2, UR4, PT ;  /* 0x0000000402007c0c */ /* 0x000fe2000bf46270 */
[----:B0-----:R-:W-:Y:S01]  /*b9f0*/  IMAD.MOV.U32 R20, RZ, RZ, R48 ;  /* 0x000000ffff147224 */ /* 0x001fe200078e0030 */
[----:B------:R-:W-:Y:S01]  /*ba00*/  ISETP.GE.AND P3, PT, R0, UR4, PT ;  /* 0x0000000400007c0c */ /* 0x000fe2000bf66270 */
[----:B------:R-:W-:Y:S02]  /*ba10*/  IMAD.MOV.U32 R21, RZ, RZ, R53 ;  /* 0x000000ffff157224 */ /* 0x000fe400078e0035 */
[C---:B------:R-:W-:Y:S02]  /*ba20*/  IMAD R3, R44.reuse, UR7, R3 ;  /* 0x000000072c037c24 */ /* 0x040fe4000f8e0203 */
[----:B------:R-:W-:Y:S01]  /*ba30*/  IMAD.WIDE.U32 R20, R44, UR6, R20 ;  /* 0x000000062c147c25 */ /* 0x000fe2000f8e0014 */
[----:B------:R-:W-:-:S02]  /*ba40*/  ULDC.64 UR6, c[0x0][0xa80] ;  /* 0x0002a00000067ab9 */ /* 0x000fc40000000a00 */
[----:B------:R-:W-:Y:S02]  /*ba50*/  LEA R50, P5, R20, UR6, 0x1 ;  /* 0x0000000614327c11 */ /* 0x000fe4000f8a08ff */
[----:B------:R-:W-:-:S04]  /*ba60*/  IADD3 R3, R21, R3, RZ ;  /* 0x0000000315037210 */ /* 0x000fc80007ffe0ff */
[----:B------:R-:W-:-:S05]  /*ba70*/  LEA.HI.X R51, R20, UR7, R3, 0x1, P5 ;  /* 0x0000000714337c11 */ /* 0x000fca000a8f0c03 */
[----:B-----5:R1:W-:Y:S04]  /*ba80*/  @!P2 STG.E.128 desc[UR48][R50.64], R32 ;  /* 0x000000203200a986 */ /* 0x0203e8000c101d30 */
[----:B------:R1:W-:Y:S02]  /*ba90*/  @!P3 STG.E.128 desc[UR48][R50.64+0x80], R36 ;  /* 0x000080243200b986 */ /* 0x0003e4000c101d30 */
.L_x_2068:
[----:B------:R-:W-:Y:S05]  /*baa0*/  BSYNC B1 ;  /* 0x0000000000017941 */ /* 0x000fea0003800000 */
.L_x_2067:
[----:B------:R-:W-:Y:S04]  /*bab0*/  BSSY B1, `(.L_x_2069) ;  /* 0x0000014000017945 */ /* 0x000fe80003800000 */
[----:B------:R-:W-:Y:S05]  /*bac0*/  @P4 BRA `(.L_x_2070) ;  /* 0x0000000000484947 */ /* 0x000fea0003800000 */
[----:B------:R-:W-:Y:S01]  /*bad0*/  IADD3 R3, P2, R44, 0x20, RZ ;  /* 0x000000202c037810 */ /* 0x000fe20007f5e0ff */
[----:B------:R-:W-:Y:S01]  /*bae0*/  ULDC.64 UR6, c[0x0][0xad8] ;  /* 0x0002b60000067ab9 */ /* 0x000fe20000000a00 */
[----:B0-----:R-:W-:Y:S01]  /*baf0*/  IMAD.MOV.U32 R20, RZ, RZ, R48 ;  /* 0x000000ffff147224 */ /* 0x001fe200078e0030 */
[----:B------:R-:W-:Y:S01]  /*bb00*/  ULDC UR4, c[0x0][0xa8c] ;  /* 0x0002a30000047ab9 */ /* 0x000fe20000000800 */
[----:B------:R-:W-:Y:S01]  /*bb10*/  IMAD.MOV.U32 R21, RZ, RZ, R53 ;  /* 0x000000ffff157224 */ /* 0x000fe200078e0035 */
[C---:B------:R-:W-:Y:S01]  /*bb20*/  ISETP.GE.AND P3, PT, R2.reuse, UR4, PT ;  /* 0x0000000402007c0c */ /* 0x040fe2000bf66270 */
[----:B------:R-:W-:Y:S02]  /*bb30*/  IMAD.X R0, RZ, RZ, R45, P2 ;  /* 0x000000ffff007224 */ /* 0x000fe400010e062d */
[----:B-1---5:R-:W-:Y:S02]  /*bb40*/  VIADD R32, R2, 0x40 ;  /* 0x0000004002207836 */ /* 0x022fe40000000000 */
        /* <DEDUP_REMOVED lines=8> */
[----:B------:R2:W-:Y:S04]  /*bbd0*/  @!P3 STG.E.128 desc[UR48][R32.64], R28 ;  /* 0x0000001c2000b986 */ /* 0x0005e8000c101d30 */
[----:B------:R2:W-:Y:S02]  /*bbe0*/  @!P4 STG.E.128 desc[UR48][R32.64+0x80], R40 ;  /* 0x000080282000c986 */ /* 0x0005e4000c101d30 */
.L_x_2070:
[----:B------:R-:W-:Y:S05]  /*bbf0*/  BSYNC B1 ;  /* 0x0000000000017941 */ /* 0x000fea0003800000 */
.L_x_2069:
        /* <DEDUP_REMOVED lines=9> */
[----:B--2--5:R-:W-:Y:S02]  /*bc90*/  VIADD R28, R2, 0x40 ;  /* 0x00000040021c7836 */ /* 0x024fe40000000000 */
        /* <DEDUP_REMOVED lines=10> */
.L_x_2072:
[----:B------:R-:W-:Y:S05]  /*bd40*/  BSYNC B1 ;  /* 0x0000000000017941 */ /* 0x000fea0003800000 */
.L_x_2071:
[----:B------:R-:W-:Y:S05]  /*bd50*/  @P1 BRA `(.L_x_2073) ;  /* 0x0000000c00081947 */ /* 0x000fea0003800000 */
[----:B------:R-:W-:Y:S01]  /*bd60*/  IADD3 R3, P0, R44, 0x60, RZ ;  /* 0x000000602c037810 */ /* 0x000fe20007f1e0ff */
[----:B------:R-:W-:Y:S01]  /*bd70*/  ULDC.64 UR6, c[0x0][0xad8] ;  /* 0x0002b60000067ab9 */ /* 0x000fe20000000a00 */
[----:B---3-5:R-:W-:Y:S01]  /*bd80*/  IMAD.MOV.U32 R12, RZ, RZ, R48 ;  /* 0x000000ffff0c7224 */ /* 0x028fe200078e0030 */
[----:B------:R-:W-:Y:S01]  /*bd90*/  ULDC UR4, c[0x0][0xa8c] ;  /* 0x0002a30000047ab9 */ /* 0x000fe20000000800 */
[----:B------:R-:W-:Y:S01]  /*bda0*/  IADD3.X R44, RZ, R45, RZ, P0, !PT ;  /* 0x0000002dff2c7210 */ /* 0x000fe200007fe4ff */
[----:B------:R-:W-:Y:S01]  /*bdb0*/  IMAD.MOV.U32 R13, RZ, RZ, R53 ;  /* 0x000000ffff0d7224 */ /* 0x000fe200078e0035 */
[C---:B------:R-:W-:Y:S01]  /*bdc0*/  ISETP.GE.AND P1, PT, R2.reuse, UR4, PT ;  /* 0x0000000402007c0c */ /* 0x040fe2000bf26270 */
[----:B------:R-:W-:Y:S02]  /*bdd0*/  VIADD R0, R2, 0x40 ;  /* 0x0000004002007836 */ /* 0x000fe40000000000 */
[----:B------:R-:W-:Y:S02]  /*bde0*/  IMAD R44, R44, UR6, RZ ;  /* 0x000000062c2c7c24 */ /* 0x000fe4000f8e02ff */
[----:B------:R-:W-:-:S04]  /*bdf0*/  IMAD.WIDE.U32 R12, R3, UR6, R12 ;  /* 0x00000006030c7c25 */ /* 0x000fc8000f8e000c */
        /* <DEDUP_REMOVED lines=10> */
.L_x_2065:
[----:B------:R-:W-:Y:S01]  /*bea0*/  ULDC.64 UR6, c[0x0][0xbe0] ;  /* 0x0002f80000067ab9 */ /* 0x000fe20000000a00 */
[----:B------:R-:W-:Y:S02]  /*beb0*/  USHF.L.U32 UR4, UR37, 0x2, URZ ;  /* 0x0000000225047899 */ /* 0x000fe4000800063f */
[----:B------:R-:W-:Y:S01]  /*bec0*/  UISETP.NE.U32.AND UP0, UPT, UR6, URZ, UPT ;  /* 0x0000003f0600728c */ /* 0x000fe2000bf05070 */
[----:B------:R-:W-:Y:S01]  /*bed0*/  ULDC.64 UR8, c[0x0][0xbd8] ;  /* 0x0002f60000087ab9 */ /* 0x000fe20000000a00 */
[----:B------:R-:W-:Y:S02]  /*bee0*/  USHF.L.U64.HI UR10, UR37, 0x2, UR38 ;  /* 0x00000002250a7899 */ /* 0x000fe40008010226 */
[----:B------:R-:W-:Y:S02]  /*bef0*/  UISETP.NE.AND.EX UP1, UPT, UR7, URZ, UPT, UP0 ;  /* 0x0000003f0700728c */ /* 0x000fe4000bf25300 */
[----:B------:R-:W-:-:S04]  /*bf00*/  UISETP.NE.U32.AND UP0, UPT, UR8, URZ, UPT ;  /* 0x0000003f0800728c */ /* 0x000fc8000bf05070 */
[----:B------:R-:W-:Y:S01]  /*bf10*/  PLOP3.LUT P2, PT, PT, PT, UP1, 0x80, 0x0 ;  /* 0x000000000000781c */ /* 0x000fe20003f4f018 */
[----:B------:R-:W-:-:S04]  /*bf20*/  UISETP.NE.AND.EX UP0, UPT, UR9, URZ, UPT, UP0 ;  /* 0x0000003f0900728c */ /* 0x000fc8000bf05300 */
[----:B------:R-:W-:Y:S02]  /*bf30*/  @UP1 UIADD3 UR6, UP2, UR4, UR6, URZ ;  /* 0x0000000604061290 */ /* 0x000fe4000ff5e03f */
[----:B------:R-:W-:Y:S02]  /*bf40*/  PLOP3.LUT P1, PT, PT, PT, UP0, 0x80, 0x0 ;  /* 0x000000000000781c */ /* 0x000fe40003f2f008 */
[----:B------:R-:W-:Y:S02]  /*bf50*/  @UP1 UIADD3.X UR7, UR10, UR7, URZ, UP2, !UPT ;  /* 0x000000070a071290 */ /* 0x000fe400097fe43f */
[----:B------:R-:W-:Y:S01]  /*bf60*/  UIADD3 UR4, UP1, UR4, UR8, URZ ;  /* 0x0000000804047290 */ /* 0x000fe2000ff3e03f */
[----:B------:R-:W-:-:S03]  /*bf70*/  IMAD.U32 R6, RZ, RZ, UR6 ;  /* 0x00000006ff067e24 */ /* 0x000fc6000f8e00ff */
[----:B------:R-:W-:Y:S01]  /*bf80*/  IMAD.U32 R7, RZ, RZ, UR7 ;  /* 0x00000007ff077e24 */ /* 0x000fe2000f8e00ff */
[----:B------:R-:W-:Y:S01]  /*bf90*/  UIADD3.X UR6, UR10, UR9, URZ, UP1, !UPT ;  /* 0x000000090a067290 */ /* 0x000fe20008ffe43f */
[----:B------:R-:W-:-:S03]  /*bfa0*/  IMAD.MOV.U32 R9, RZ, RZ, RZ ;  /* 0x000000ffff097224 */ /* 0x000fc600078e00ff */
[----:B------:R-:W2:Y:S01]  /*bfb0*/  @P2 LDG.E R6, desc[UR48][R6.64] ;  /* 0x0000003006062981 */ /* 0x000ea2000c1e1900 */
[----:B------:R-:W-:Y:S02]  /*bfc0*/  IMAD.U32 R4, RZ, RZ, UR4 ;  /* 0x00000004ff047e24 */ /* 0x000fe4000f8e00ff */
[----:B------:R-:W-:-:S05]  /*bfd0*/  IMAD.U32 R5, RZ, RZ, UR6 ;  /* 0x00000006ff057e24 */ /* 0x000fca000f8e00ff */
[----:B------:R0:W5:Y:S01]  /*bfe0*/  @P1 LDG.E R9, desc[UR48][R4.64] ;  /* 0x0000003004091981 */ /* 0x000162000c1e1900 */
[----:B------:R-:W-:Y:S01]  /*bff0*/  ULDC UR4, c[0x0][0xa88] ;  /* 0x0002a20000047ab9 */ /* 0x000fe20000000800 */
[----:B------:R-:W-:Y:S02]  /*c000*/  ISETP.GT.AND P0, PT, R186, 0x7f, PT ;  /* 0x0000007fba00780c */ /* 0x000fe40003f04270 */
[----:B--2---:R-:W-:Y:S01]  /*c010*/  @P2 R2UR UR4, R6 ;  /* 0x00000000060422ca */ /* 0x004fe200000e0000 */
[----:B0-----:R-:W-:-:S14]  /*c020*/  @P2 BRA `(.L_x_2074) ;  /* 0x0000000000182947 */ /* 0x001fdc0003800000 */
[----:B------:R-:W-:Y:S05]  /*c030*/  @!P1 BRA `(.L_x_2074) ;  /* 0x0000000000149947 */ /* 0x000fea0003800000 */
[----:B------:R-:W2:Y:S04]  /*c040*/  LDG.E R3, desc[UR48][R4.64] ;  /* 0x0000003004037981 */ /* 0x000ea8000c1e1900 */
[----:B------:R-:W3:Y:S01]  /*c050*/  LDG.E R0, desc[UR48][R4.64+0x4] ;  /* 0x0000043004007981 */ /* 0x000ee2000c1e1900 */
[----:B--2---:R-:W-:Y:S02]  /*c060*/  R2UR UR6, R3 ;  /* 0x00000000030672ca */ /* 0x004fe400000e0000 */
[----:B---3--:R-:W-:-:S13]  /*c070*/  R2UR UR4, R0 ;  /* 0x00000000000472ca */ /* 0x008fda00000e0000 */
[----:B------:R-:W-:-:S12]  /*c080*/  UIADD3 UR4, -UR6, UR4, URZ ;  /* 0x0000000406047290 */ /* 0x000fd8000fffe13f */
.L_x_2074:
[----:B------:R-:W-:Y:S01]  /*c090*/  USHF.R.S32.HI UR8, URZ, 0x1f, UR39 ;  /* 0x0000001f3f087899 */ /* 0x000fe20008011427 */
[----:B------:R-:W-:Y:S01]  /*c0a0*/  BSSY B1, `(.L_x_2075) ;  /* 0x000001f000017945 */ /* 0x000fe20003800000 */
[----:B------:R-:W-:Y:S01]  /*c0b0*/  USEL UR37, UR37, URZ, !UP0 ;  /* 0x0000003f25257287 */ /* 0x000fe2000c000000 */
[----:B------:R-:W-:Y:S01]  /*c0c0*/  SHF.R.S32.HI R11, RZ, 0x1f, R2 ;  /* 0x0000001fff0b7819 */ /* 0x000fe20000011402 */
[----:B------:R-:W-:Y:S01]  /*c0d0*/  USEL UR38, UR38, URZ, !UP0 ;  /* 0x0000003f26267287 */ /* 0x000fe2000c000000 */
[----:B-----5:R-:W-:Y:S01]  /*c0e0*/  SHF.R.S32.HI R8, RZ, 0x1f, R9 ;  /* 0x0000001fff087819 */ /* 0x020fe20000011409 */
[----:B------:R-:W-:Y:S10]  /*c0f0*/  @P0 BRA `(.L_x_2076) ;  /* 0x0000000000640947 */ /* 0x000ff40003800000 */
[----:B------:R-:W0:Y:S01]  /*c100*/  S2R R3, SR_TID.X ;  /* 0x0000000000037919 */ /* 0x000e220000002100 */
[----:B------:R-:W-:-:S05]  /*c110*/  IMAD.U32 R0, RZ, RZ, UR40 ;  /* 0x00000028ff007e24 */ /* 0x000fca000f8e00ff */
[----:B0-----:R-:W-:-:S05]  /*c120*/  LEA R0, R0, R3, 0x7 ;  /* 0x0000000300007211 */ /* 0x001fca00078e38ff */
[----:B------:R-:W-:-:S05]  /*c130*/  VIADD R0, R0, 0xffffff80 ;  /* 0xffffff8000007836 */ /* 0x000fca0000000000 */
[----:B------:R-:W-:-:S13]  /*c140*/  ISETP.GE.AND P0, PT, R0, UR4, PT ;  /* 0x0000000400007c0c */ /* 0x000fda000bf06270 */
[----:B------:R-:W-:Y:S05]  /*c150*/  @P0 BRA `(.L_x_2076) ;  /* 0x00000000004c0947 */ /* 0x000fea0003800000 */
[C---:B------:R-:W-:Y:S01]  /*c160*/  IADD3 R4, P0, R0.reuse, R9, RZ ;  /* 0x0000000900047210 */ /* 0x040fe20007f1e0ff */
        /* <DEDUP_REMOVED lines=18> */
.L_x_2076:
[----:B------:R-:W-:Y:S05]  /*c290*/  BSYNC B1 ;  /* 0x0000000000017941 */ /* 0x000fea0003800000 */
.L_x_2075:
[----:B------:R-:W-:Y:S01]  /*c2a0*/  ULDC.64 UR6, c[0x0][0xaa0] ;  /* 0x0002a80000067ab9 */ /* 0x000fe20000000a00 */
[----:B0-----:R-:W-:Y:S01]  /*c2b0*/  IMAD.MOV.U32 R3, RZ, RZ, R11 ;  /* 0x000000ffff037224 */ /* 0x001fe200078e000b */
[----:B------:R-:W-:Y:S01]  /*c2c0*/  ULDC.64 UR10, c[0x0][0xae0] ;  /* 0x0002b800000a7ab9 */ /* 0x000fe20000000a00 */
[----:B------:R-:W-:Y:S01]  /*c2d0*/  IMAD R0, R8, UR6, RZ ;  /* 0x0000000608007c24 */ /* 0x000fe2000f8e02ff */
[----:B------:R-:W-:Y:S01]  /*c2e0*/  BSSY B1, `(.L_x_2077) ;  /* 0x000002c000017945 */ /* 0x000fe20003800000 */
[----:B------:R-:W-:Y:S01]  /*c2f0*/  IMAD.WIDE.U32 R4, R9, UR6, R2 ;  /* 0x0000000609047c25 */ /* 0x000fe2000f8e0002 */
[----:B------:R-:W-:-:S03]  /*c300*/  UIMAD UR6, UR8, UR10, URZ ;  /* 0x0000000a080672a4 */ /* 0x000fc6000f8e023f */
[----:B------:R-:W-:Y:S01]  /*c310*/  IMAD R9, R9, UR7, R0 ;  /* 0x0000000709097c24 */ /* 0x000fe2000f8e0200 */
[----:B------:R-:W-:Y:S01]  /*c320*/  UIMAD UR7, UR40, -0x80, UR4 ;  /* 0xffffff80280778a4 */ /* 0x000fe2000f8e0204 */
[----:B------:R-:W-:Y:S01]  /*c330*/  IMAD.U32 R3, RZ, RZ, UR10 ;  /* 0x0000000aff037e24 */ /* 0x000fe2000f8e00ff */
[----:B------:R-:W-:Y:S01]  /*c340*/  UIMAD UR6, UR39, UR11, UR6 ;  /* 0x0000000b270672a4 */ /* 0x000fe2000f8e0206 */
[----:B------:R-:W-:Y:S01]  /*c350*/  IMAD.IADD R5, R5, 0x1, R9 ;  /* 0x0000000105057824 */ /* 0x000fe200078e0209 */
[----:B------:R-:W-:Y:S01]  /*c360*/  ULDC.64 UR8, c[0x0][0xae8] ;  /* 0x0002ba0000087ab9 */ /* 0x000fe20000000a00 */
[C---:B------:R-:W-:Y:S01]  /*c370*/  VIADD R0, R16.reuse, 0x20 ;  /* 0x0000002010007836 */ /* 0x040fe20000000000 */
[----:B------:R-:W-:Y:S01]  /*c380*/  ISETP.GE.AND P2, PT, R16, UR7, PT ;  /* 0x0000000710007c0c */ /* 0x000fe2000bf46270 */
[----:B------:R-:W-:Y:S01]  /*c390*/  IMAD.WIDE.U32 R4, R3, UR39, R4 ;  /* 0x0000002703047c25 */ /* 0x000fe2000f8e0004 */
[----:B------:R-:W-:Y:S01]  /*c3a0*/  UIMAD UR4, UR38, UR8, URZ ;  /* 0x00000008260472a4 */ /* 0x000fe2000f8e023f */
[----:B------:R-:W-:-:S02]  /*c3b0*/  SHF.R.S32.HI R9, RZ, 0x1f, R16 ;  /* 0x0000001fff097819 */ /* 0x000fc40000011410 */
[----:B------:R-:W-:Y:S01]  /*c3c0*/  VIADD R5, R5, UR6 ;  /* 0x0000000605057c36 */ /* 0x000fe20008000000 */
[----:B------:R-:W-:Y:S01]  /*c3d0*/  UIMAD UR4, UR37, UR9, UR4 ;  /* 0x00000009250472a4 */ /* 0x000fe2000f8e0204 */
[----:B------:R-:W-:Y:S01]  /*c3e0*/  IMAD.U32 R7, RZ, RZ, UR8 ;  /* 0x00000008ff077e24 */ /* 0x000fe2000f8e00ff */
[----:B------:R-:W-:Y:S01]  /*c3f0*/  ISETP.GE.AND P3, PT, R0, UR7, PT ;  /* 0x0000000700007c0c */ /* 0x000fe2000bf66270 */
[C---:B------:R-:W-:Y:S01]  /*c400*/  VIADD R3, R16.reuse, 0x60 ;  /* 0x0000006010037836 */ /* 0x040fe20000000000 */
[----:B------:R-:W-:Y:S01]  /*c410*/  IADD3 R0, R16, 0x40, RZ ;  /* 0x0000004010007810 */ /* 0x000fe20007ffe0ff */
[----:B------:R-:W-:-:S03]  /*c420*/  IMAD.WIDE.U32 R6, R7, UR37, R4 ;  /* 0x0000002507067c25 */ /* 0x000fc6000f8e0004 */
[----:B------:R-:W-:Y:S01]  /*c430*/  ISETP.GE.AND P0, PT, R3, UR7, PT ;  /* 0x0000000703007c0c */ /* 0x000fe2000bf06270 */
[----:B------:R-:W-:Y:S01]  /*c440*/  IMAD.U32 R3, RZ, RZ, UR40 ;  /* 0x00000028ff037e24 */ /* 0x000fe2000f8e00ff */
[----:B------:R-:W-:Y:S01]  /*c450*/  ISETP.GE.AND P1, PT, R0, UR7, PT ;  /* 0x0000000700007c0c */ /* 0x000fe2000bf26270 */
[----:B------:R-:W-:Y:S02]  /*c460*/  IMAD.MOV.U32 R8, RZ, RZ, R16 ;  /* 0x000000ffff087224 */ /* 0x000fe400078e0010 */
[----:B------:R-:W-:Y:S02]  /*c470*/  VIADD R11, R7, UR4 ;  /* 0x00000004070b7c36 */ /* 0x000fe40008000000 */
[----:B------:R-:W-:Y:S01]  /*c480*/  IMAD.WIDE R8, R3, 0x80, R8 ;  /* 0x0000008003087825 */ /* 0x000fe200078e0208 */
[----:B------:R-:W-:Y:S07]  /*c490*/  @P2 BRA `(.L_x_2078) ;  /* 0x0000000000402947 */ /* 0x000fee0003800000 */
        /* <DEDUP_REMOVED lines=16> */
.L_x_2078:
[----:B------:R-:W-:Y:S05]  /*c5a0*/  BSYNC B1 ;  /* 0x0000000000017941 */ /* 0x000fea0003800000 */
.L_x_2077:
        /* <DEDUP_REMOVED lines=15> */
[----:B0-----:R-:W-:Y:S01]  /*c6a0*/  LEA R12, P2, R4, UR8, 0x1 ;  /* 0x00000008040c7c11 */ /* 0x001fe2000f8408ff */
[----:B------:R-:W-:-:S05]  /*c6b0*/  IMAD.IADD R3, R5, 0x1, R3 ;  /* 0x0000000105037824 */ /* 0x000fca00078e0203 */
[----:B------:R-:W-:-:S05]  /*c6c0*/  LEA.HI.X R13, R4, UR9, R3, 0x1, P2 ;  /* 0x00000009040d7c11 */ /* 0x000fca00090f0c03 */
[----:B------:R1:W-:Y:S04]  /*c6d0*/  @!P3 STG.E.128 desc[UR48][R12.64], RZ ;  /* 0x000000ff0c00b986 */ /* 0x0003e8000c101d30 */
[----:B------:R1:W-:Y:S02]  /*c6e0*/  @!P4 STG.E.128 desc[UR48][R12.64+0x80], RZ ;  /* 0x000080ff0c00c986 */ /* 0x0003e4000c101d30 */
.L_x_2080:
[----:B------:R-:W-:Y:S05]  /*c6f0*/  BSYNC B1 ;  /* 0x0000000000017941 */ /* 0x000fea0003800000 */
.L_x_2079:
        /* <DEDUP_REMOVED lines=15> */
[----:B01----:R-:W-:Y:S01]  /*c7f0*/  LEA R12, P1, R4, UR8, 0x1 ;  /* 0x00000008040c7c11 */ /* 0x003fe2000f8208ff */
[----:B------:R-:W-:-:S05]  /*c800*/  IMAD.IADD R3, R5, 0x1, R3 ;  /* 0x0000000105037824 */ /* 0x000fca00078e0203 */
[----:B------:R-:W-:-:S05]  /*c810*/  LEA.HI.X R13, R4, UR9, R3, 0x1, P1 ;  /* 0x00000009040d7c11 */ /* 0x000fca00088f0c03 */
[----:B------:R2:W-:Y:S04]  /*c820*/  @!P2 STG.E.128 desc[UR48][R12.64], RZ ;  /* 0x000000ff0c00a986 */ /* 0x0005e8000c101d30 */
[----:B------:R2:W-:Y:S02]  /*c830*/  @!P3 STG.E.128 desc[UR48][R12.64+0x80], RZ ;  /* 0x000080ff0c00b986 */ /* 0x0005e4000c101d30 */
.L_x_2082:
[----:B------:R-:W-:Y:S05]  /*c840*/  BSYNC B1 ;  /* 0x0000000000017941 */ /* 0x000fea0003800000 */
.L_x_2081:
[----:B------:R-:W-:Y:S05]  /*c850*/  @P0 BRA `(.L_x_2073) ;  /* 0x0000000000480947 */ /* 0x000fea0003800000 */
[----:B------:R-:W-:Y:S01]  /*c860*/  IADD3 R3, P0, R8, 0x60, RZ ;  /* 0x0000006008037810 */ /* 0x000fe20007f1e0ff */
[----:B------:R-:W-:Y:S01]  /*c870*/  ULDC.64 UR6, c[0x0][0xad8] ;  /* 0x0002b60000067ab9 */ /* 0x000fe20000000a00 */
[----:B------:R-:W-:Y:S01]  /*c880*/  MOV R4, R6 ;  /* 0x0000000600047202 */ /* 0x000fe20000000f00 */
[----:B------:R-:W-:Y:S01]  /*c890*/  IMAD.MOV.U32 R5, RZ, RZ, R11 ;  /* 0x000000ffff057224 */ /* 0x000fe200078e000b */
[----:B------:R-:W-:Y:S01]  /*c8a0*/  ULDC UR4, c[0x0][0xa8c] ;  /* 0x0002a30000047ab9 */ /* 0x000fe20000000800 */
[----:B------:R-:W-:Y:S01]  /*c8b0*/  IMAD.X R8, RZ, RZ, R9, P0 ;  /* 0x000000ffff087224 */ /* 0x000fe200000e0609 */
[C---:B------:R-:W-:Y:S01]  /*c8c0*/  ISETP.GE.AND P1, PT, R2.reuse, UR4, PT ;  /* 0x0000000402007c0c */ /* 0x040fe2000bf26270 */
[----:B------:R-:W-:Y:S02]  /*c8d0*/  VIADD R0, R2, 0x40 ;  /* 0x0000004002007836 */ /* 0x000fe40000000000 */
[----:B------:R-:W-:Y:S02]  /*c8e0*/  IMAD R8, R8, UR6, RZ ;  /* 0x0000000608087c24 */ /* 0x000fe4000f8e02ff */
        /* <DEDUP_REMOVED lines=9> */
.L_x_2073:
[----:B------:R-:W-:Y:S05]  /*c980*/  BSYNC B0 ;  /* 0x0000000000007941 */ /* 0x000fea0003800000 */
.L_x_2064:
[----:B------:R-:W-:Y:S02]  /*c990*/  ULDC UR4, c[0x0][0xc14] ;  /* 0x0003050000047ab9 */ /* 0x000fe40000000800 */
[----:B------:R-:W-:-:S13]  /*c9a0*/  ISETP.GE.AND P0, PT, R47, UR4, PT ;  /* 0x000000042f007c0c */ /* 0x000fda000bf06270 */
[----:B------:R-:W-:Y:S05]  /*c9b0*/  @!P0 BRA `(.L_x_2083) ;  /* 0xffffff4000f48947 */ /* 0x000fea000383ffff */
[----:B------:R-:W-:Y:S05]  /*c9c0*/  EXIT ;  /* 0x000000000000794d */ /* 0x000fea0003800000 */
.L_x_2028:
        /* <DEDUP_REMOVED lines=37> */
[----:B0-----:R-:W-:Y:S02]  /*cc20*/  SEL R3, R6, RZ, P0 ;  /* 0x000000ff06037207 */ /* 0x001fe40000000000 */
[----:B------:R-:W-:Y:S02]  /*cc30*/  ISETP.GE.U32.AND P0, PT, R7, 0x8, PT ;  /* 0x000000080700780c */ /* 0x000fe40003f06070 */
[----:B------:R-:W-:Y:S01]  /*cc40*/  MOV R6, RZ ;  /* 0x000000ff00067202 */ /* 0x000fe20000000f00 */
        /* <DEDUP_REMOVED lines=21> */
.L_x_2088:
        /* <DEDUP_REMOVED lines=15> */
.L_x_2087:
[----:B------:R-:W-:Y:S05]  /*ce90*/  BSYNC B0 ;  /* 0x0000000000007941 */ /* 0x000fea0003800000 */
.L_x_2086:
        /* <DEDUP_REMOVED lines=25> */
.L_x_2084:
        /* <DEDUP_REMOVED lines=20> */
.L_x_2089:
        /* <DEDUP_REMOVED lines=13> */
[----:B------:R-:W-:Y:S01]  /*d240*/  @!P0 IADD3 R4, R4, -R11, RZ ;  /* 0x8000000b04048210 */ /* 0x000fe20007ffe0ff */
        /* <DEDUP_REMOVED lines=42> */
.L_x_2085:
[----:B------:R-:W-:Y:S02]  /*d4f0*/  IMAD.MOV.U32 R17, RZ, RZ, RZ ;  /* 0x000000ffff117224 */ /* 0x000fe400078e00ff */
[----:B------:R-:W-:Y:S02]  /*d500*/  IMAD.U32 R16, RZ, RZ, UR6 ;  /* 0x00000006ff107e24 */ /* 0x000fe4000f8e00ff */
[----:B------:R-:W-:-:S07]  /*d510*/  IMAD.MOV.U32 R18, RZ, RZ, RZ ;  /* 0x000000ffff127224 */ /* 0x000fce00078e00ff */
.L_x_2090:
[----:B------:R-:W1:Y:S01]  /*d520*/  S2R R2, SR_TID.X ;  /* 0x0000000000027919 */ /* 0x000e620000002100 */
[----:B------:R-:W-:Y:S01]  /*d530*/  STL [R1+0x20], RZ ;  /* 0x000020ff01007387 */ /* 0x000fe20000100800 */
        /* <DEDUP_REMOVED lines=10> */
[----:B------:R1:W-:Y:S03]  /*d5e0*/  STL [R1], RZ ;  /* 0x000000ff01007387 */ /* 0x0003e60000100800 */
[----:B------:R-:W-:Y:S05]  /*d5f0*/  @P0 BRA `(.L_x_2091) ;  /* 0x0000003c00b00947 */ /* 0x000fea0003800000 */
[----:B-1----:R-:W-:Y:S01]  /*d600*/  IMAD.MOV.U32 R0, RZ, RZ, 0x1 ;  /* 0x00000001ff007424 */ /* 0x002fe200078e00ff */
[----:B------:R1:W-:Y:S01]  /*d610*/  STL [R1], RZ ;  /* 0x000000ff01007387 */ /* 0x0003e20000100800 */
[----:B------:R-:W-:Y:S01]  /*d620*/  ULDC UR37, c[0x0][0xc] ;  /* 0x0000030000257ab9 */ /* 0x000fe20000000800 */
[----:B------:R-:W-:Y:S02]  /*d630*/  ULDC.64 UR38, c[0x0][0x198] ;  /* 0x0000660000267ab9 */ /* 0x000fe40000000a00 */
[----:B------:R1:W-:Y:S04]  /*d640*/  STL [R1+0x8], R0 ;  /* 0x0000080001007387 */ /* 0x0003e80000100800 */
[----:B------:R1:W-:Y:S02]  /*d650*/  STL [R1+0x20], RZ ;  /* 0x000020ff01007387 */ /* 0x0003e40000100800 */
.L_x_2157:
[----:B--2---:R-:W2:Y:S02]  /*d660*/  LDC.64 R2, c[0x0][0xc60] ;  /* 0x00031800ff027b82 */ /* 0x004ea40000000a00 */
[----:B--2---:R-:W-:-:S05]  /*d670*/  IMAD.WIDE R2, R19, 0x4, R2 ;  /* 0x0000000413027825 */ /* 0x004fca00078e0202 */
[----:B------:R-:W2:Y:S01]  /*d680*/  LDG.E R5, desc[UR48][R2.64] ;  /* 0x0000003002057981 */ /* 0x000ea2000c1e1900 */
[----:B------:R-:W-:Y:S05]  /*d690*/  YIELD ;  /* 0x0000000000007946 */ /* 0x000fea0003800000 */
[----:B------:R-:W-:Y:S01]  /*d6a0*/  ULDC.64 UR4, c[0x0][0xa28] ;  /* 0x00028a0000047ab9 */ /* 0x000fe20000000a00 */
[----:B-1----:R-:W-:Y:S01]  /*d6b0*/  IMAD.MOV.U32 R0, RZ, RZ, RZ ;  /* 0x000000ffff007224 */ /* 0x002fe200078e00ff */
[----:B------:R-:W-:Y:S01]  /*d6c0*/  ISETP.NE.U32.AND P0, PT, RZ, UR4, PT ;  /* 0x00000004ff007c0c */ /* 0x000fe2000bf05070 */
[----:B------:R-:W-:Y:S01]  /*d6d0*/  IMAD.MOV.U32 R6, RZ, RZ, RZ ;  /* 0x000000ffff067224 */ /* 0x000fe200078e00ff */
[----:B------:R-:W-:-:S02]  /*d6e0*/  ULDC.64 UR6, c[0x0][0xa08] ;  /* 0x0002820000067ab9 */ /* 0x000fc40000000a00 */
[----:B------:R-:W-:Y:S02]  /*d6f0*/  ISETP.NE.AND.EX P0, PT, RZ, UR5, PT, P0 ;  /* 0x00000005ff007c0c */ /* 0x000fe4000bf05300 */
[----:B--2---:R-:W-:Y:S01]  /*d700*/  SHF.R.S32.HI R4, RZ, 0x1f, R5 ;  /* 0x0000001fff047819 */ /* 0x004fe20000011405 */
[----:B------:R1:W-:Y:S10]  /*d710*/  STL [R1+0x10], R5 ;  /* 0x0000100501007387 */ /* 0x0003f40000100800 */
[----:B------:R-:W-:-:S04]  /*d720*/  @P0 LEA R2, P1, R5, UR4, 0x2 ;  /* 0x0000000405020c11 */ /* 0x000fc8000f8210ff */
[C-C-:B------:R-:W-:Y:S01]  /*d730*/  @P0 LEA.HI.X R3, R5.reuse, UR5, R4.reuse, 0x2, P1 ;  /* 0x0000000505030c11 */ /* 0x140fe200088f1404 */
[----:B------:R-:W-:Y:S02]  /*d740*/  ULDC.64 UR4, c[0x0][0xa18] ;  /* 0x0002860000047ab9 */ /* 0x000fe40000000a00 */
[----:B------:R-:W-:Y:S02]  /*d750*/  ISETP.NE.U32.AND P1, PT, RZ, UR4, PT ;  /* 0x00000004ff007c0c */ /* 0x000fe4000bf25070 */
[C---:B------:R-:W-:Y:S01]  /*d760*/  SHF.L.U32 R11, R5.reuse, 0x2, RZ ;  /* 0x00000002050b7819 */ /* 0x040fe200000006ff */
[----:B------:R2:W5:Y:S01]  /*d770*/  @P0 LDG.E R0, desc[UR48][R2.64] ;  /* 0x0000003002000981 */ /* 0x000562000c1e1900 */
[----:B------:R-:W-:Y:S02]  /*d780*/  ISETP.NE.AND.EX P1, PT, RZ, UR5, PT, P1 ;  /* 0x00000005ff007c0c */ /* 0x000fe4000bf25310 */
[----:B------:R-:W-:Y:S01]  /*d790*/  SHF.L.U64.HI R10, R5, 0x2, R4 ;  /* 0x00000002050a7819 */ /* 0x000fe20000010204 */
[----:B------:R-:W-:Y:S04]  /*d7a0*/  STL [R1+0x18], R11 ;  /* 0x0000180b01007387 */ /* 0x000fe80000100800 */
[----:B------:R-:W-:Y:S06]  /*d7b0*/  STL [R1+0x1c], R10 ;  /* 0x00001c0a01007387 */ /* 0x000fec0000100800 */
[----:B------:R-:W-:-:S04]  /*d7c0*/  @P1 IADD3 R8, P0, R11, UR4, RZ ;  /* 0x000000040b081c10 */ /* 0x000fc8000ff1e0ff */
[C---:B------:R-:W-:Y:S01]  /*d7d0*/  @P1 IADD3.X R9, R10.reuse, UR5, RZ, P0, !PT ;  /* 0x000000050a091c10 */ /* 0x040fe200087fe4ff */
[----:B------:R-:W-:Y:S02]  /*d7e0*/  ULDC.64 UR4, c[0x0][0xa00] ;  /* 0x0002800000047ab9 */ /* 0x000fe40000000a00 */
[----:B------:R-:W-:Y:S02]  /*d7f0*/  ISETP.NE.U32.AND P2, PT, RZ, UR4, PT ;  /* 0x00000004ff007c0c */ /* 0x000fe4000bf45070 */
[C---:B--2---:R-:W-:Y:S02]  /*d800*/  IADD3 R2, P0, R11.reuse, UR4, RZ ;  /* 0x000000040b027c10 */ /* 0x044fe4000ff1e0ff */
[----:B------:R-:W-:Y:S02]  /*d810*/  ISETP.NE.AND.EX P2, PT, RZ, UR5, PT, P2 ;  /* 0x00000005ff007c0c */ /* 0x000fe4000bf45320 */
[----:B------:R-:W-:Y:S01]  /*d820*/  IADD3.X R3, R10, UR5, RZ, P0, !PT ;  /* 0x000000050a037c10 */ /* 0x000fe200087fe4ff */
[----:B------:R-:W-:Y:S01]  /*d830*/  ULDC UR4, c[0x0][0x288] ;  /* 0x0000a20000047ab9 */ /* 0x000fe20000000800 */
[----:B------:R-:W-:-:S04]  /*d840*/  IADD3 R4, P0, R11, UR6, RZ ;  /* 0x000000060b047c10 */ /* 0x000fc8000ff1e0ff */
[----:B-1----:R-:W-:-:S05]  /*d850*/  IADD3.X R5, R10, UR7, RZ, P0, !PT ;  /* 0x000000070a057c10 */ /* 0x002fca00087fe4ff */
[----:B------:R-:W2:Y:S01]  /*d860*/  @P2 LDG.E R6, desc[UR48][R2.64] ;  /* 0x0000003002062981 */ /* 0x000ea2000c1e1900 */
[----:B------:R-:W-:-:S03]  /*d870*/  ISETP.NE.U32.AND P0, PT, RZ, UR6, PT ;  /* 0x00000006ff007c0c */ /* 0x000fc6000bf05070 */
[----:B--2---:R1:W-:Y:S02]  /*d880*/  STL [R1+0x24], R6 ;  /* 0x0000240601007387 */ /* 0x0043e40000100800 */
[----:B-1----:R-:W-:Y:S01]  /*d890*/  IMAD.U32 R6, RZ, RZ, UR4 ;  /* 0x00000004ff067e24 */ /* 0x002fe2000f8e00ff */
[----:B------:R-:W-:-:S05]  /*d8a0*/  ULDC.64 UR4, c[0x0][0x3f8] ;  /* 0x0000fe0000047ab9 */ /* 0x000fca0000000a00 */
[----:B------:R1:W5:Y:S01]  /*d8b0*/  @P1 LDG.E R6, desc[UR48][R8.64] ;  /* 0x0000003008061981 */ /* 0x000362000c1e1900 */
[----:B------:R-:W-:Y:S01]  /*d8c0*/  UISETP.NE.U32.AND UP0, UPT, UR4, URZ, UPT ;  /* 0x0000003f0400728c */ /* 0x000fe2000bf05070 */
[----:B------:R-:W-:Y:S02]  /*d8d0*/  ISETP.NE.AND.EX P0, PT, RZ, UR7, PT, P0 ;  /* 0x00000007ff007c0c */ /* 0x000fe4000bf05300 */
[----:B------:R-:W-:Y:S01]  /*d8e0*/  ULDC UR4, c[0x0][0x404] ;  /* 0x0001010000047ab9 */ /* 0x000fe20000000800 */
[----:B------:R-:W-:-:S03]  /*d8f0*/  UISETP.NE.AND.EX UP0, UPT, UR5, URZ, UPT, UP0 ;  /* 0x0000003f0500728c */ /* 0x000fc6000bf05300 */
[----:B------:R-:W-:Y:S01]  /*d900*/  ULDC UR5, c[0x0][0x2e0] ;  /* 0x0000b80000057ab9 */ /* 0x000fe20000000800 */
[----:B------:R-:W-:-:S04]  /*d910*/  USEL UR4, UR4, 0x1, UP0 ;  /* 0x0000000104047887 */ /* 0x000fc80008000000 */
[----:B------:R-:W-:-:S06]  /*d920*/  UIMAD UR4, UR4, UR5, URZ ;  /* 0x00000005040472a4 */ /* 0x000fcc000f8e023f */
[----:B------:R-:W-:Y:S01]  /*d930*/  IMAD.U32 R7, RZ, RZ, UR4 ;  /* 0x00000004ff077e24 */ /* 0x000fe2000f8e00ff */
[----:B-1----:R-:W-:Y:S06]  /*d940*/  @P1 BRA `(.L_x_2092) ;  /* 0x0000000000101947 */ /* 0x002fec0003800000 */
[----:B------:R-:W-:Y:S05]  /*d950*/  @!P2 BRA `(.L_x_2092) ;  /* 0x00000000000ca947 */ /* 0x000fea0003800000 */
[----:B-----5:R-:W2:Y:S04]  /*d960*/  LDG.E R6, desc[UR48][R2.64] ;  /* 0x0000003002067981 */ /* 0x020ea8000c1e1900 */
[----:B------:R-:W2:Y:S02]  /*d970*/  LDG.E R9, desc[UR48][R2.64+0x4] ;  /* 0x0000043002097981 */ /* 0x000ea4000c1e1900 */
[----:B--2---:R-:W-:-:S07]  /*d980*/  IMAD.IADD R6, R9, 0x1, -R6 ;  /* 0x0000000109067824 */ /* 0x004fce00078e0a06 */
.L_x_2092:
[----:B------:R-:W-:Y:S01]  /*d990*/  IMAD.MOV.U32 R3, RZ, RZ, RZ ;  /* 0x000000ffff037224 */ /* 0x000fe200078e00ff */
[----:B------:R-:W-:-:S05]  /*d9a0*/  ULDC.64 UR4, c[0x0][0xa20] ;  /* 0x0002880000047ab9 */ /* 0x000fca0000000a00 */
[----:B------:R-:W2:Y:S01]  /*d9b0*/  @P0 LDG.E R3, desc[UR48][R4.64] ;  /* 0x0000003004030981 */ /* 0x000ea2000c1e1900 */
[----:B------:R-:W-:-:S04]  /*d9c0*/  ISETP.NE.U32.AND P1, PT, RZ, UR4, PT ;  /* 0x00000004ff007c0c */ /* 0x000fc8000bf25070 */
[----:B------:R-:W-:Y:S01]  /*d9d0*/  ISETP.NE.AND.EX P1, PT, RZ, UR5, PT, P1 ;  /* 0x00000005ff007c0c */ /* 0x000fe2000bf25310 */
[----:B--2--5:R-:W-:-:S05]  /*d9e0*/  IMAD.IADD R2, R3, 0x1, R0 ;  /* 0x0000000103027824 */ /* 0x024fca00078e0200 */
[----:B------:R1:W-:Y:S07]  /*d9f0*/  STL [R1+0x4], R2 ;  /* 0x0000040201007387 */ /* 0x0003ee0000100800 */
[----:B------:R-:W-:Y:S05]  /*da00*/  @!P1 BRA `(.L_x_2093) ;  /* 0x0000000000109947 */ /* 0x000fea0003800000 */
[----:B-1----:R-:W-:-:S04]  /*da10*/  IADD3 R2, P0, R11, UR4, RZ ;  /* 0x000000040b027c10 */ /* 0x002fc8000ff1e0ff */
[----:B------:R-:W-:-:S05]  /*da20*/  IADD3.X R3, R10, UR5, RZ, P0, !PT ;  /* 0x000000050a037c10 */ /* 0x000fca00087fe4ff */
[----:B------:R1:W5:Y:S01]  /*da30*/  LDG.E R7, desc[UR48][R2.64] ;  /* 0x0000003002077981 */ /* 0x000362000c1e1900 */
[----:B------:R-:W-:Y:S05]  /*da40*/  BRA `(.L_x_2094) ;  /* 0x0000000000107947 */ /* 0x000fea0003800000 */
.L_x_2093:
[----:B------:R-:W-:Y:S05]  /*da50*/  @!P0 BRA `(.L_x_2094) ;  /* 0x00000000000c8947 */ /* 0x000fea0003800000 */
[----:B-1----:R-:W2:Y:S04]  /*da60*/  LDG.E R2, desc[UR48][R4.64] ;  /* 0x0000003004027981 */ /* 0x002ea8000c1e1900 */
[----:B------:R-:W2:Y:S02]  /*da70*/  LDG.E R7, desc[UR48][R4.64+0x4] ;  /* 0x0000043004077981 */ /* 0x000ea4000c1e1900 */
[----:B--2---:R-:W-:-:S07]  /*da80*/  IMAD.IADD R7, R7, 0x1, -R2 ;  /* 0x0000000107077824 */ /* 0x004fce00078e0a02 */
.L_x_2094:
[----:B-----5:R-:W-:Y:S01]  /*da90*/  IMAD.IADD R7, R7, 0x1, -R0 ;  /* 0x0000000107077824 */ /* 0x020fe200078e0a00 */
[----:B------:R-:W-:Y:S01]  /*daa0*/  LEA R0, R17, 0xff, 0x7 ;  /* 0x000000ff11007811 */ /* 0x000fe200078e38ff */
[----:B------:R-:W-:Y:S03]  /*dab0*/  BSSY B6, `(.L_x_2095) ;  /* 0x00002df000067945 */ /* 0x000fe60003800000 */
[C---:B------:R-:W-:Y:S01]  /*dac0*/  IADD3 R6, R7.reuse, R0, -R6 ;  /* 0x0000000007067210 */ /* 0x040fe20007ffe806 */
[----:B------:R-:W-:-:S03]  /*dad0*/  VIADD R7, R7, 0x7f ;  /* 0x0000007f07077836 */ /* 0x000fc60000000000 */
[----:B-1----:R-:W-:Y:S02]  /*dae0*/  SHF.R.S32.HI R3, RZ, 0x1f, R6 ;  /* 0x0000001fff037819 */ /* 0x002fe40000011406 */
[----:B------:R-:W-:Y:S02]  /*daf0*/  SHF.R.S32.HI R0, RZ, 0x1f, R7 ;  /* 0x0000001fff007819 */ /* 0x000fe40000011407 */
[----:B------:R-:W-:Y:S02]  /*db00*/  LEA.HI R3, R3, R6, RZ, 0x7 ;  /* 0x0000000603037211 */ /* 0x000fe400078f38ff */
[----:B------:R-:W-:Y:S02]  /*db10*/  LEA.HI R0, R0, R7, RZ, 0x7 ;  /* 0x0000000700007211 */ /* 0x000fe400078f38ff */
[----:B------:R-:W-:Y:S02]  /*db20*/  SHF.R.S32.HI R3, RZ, 0x7, R3 ;  /* 0x00000007ff037819 */ /* 0x000fe40000011403 */
[----:B------:R-:W-:-:S04]  /*db30*/  SHF.R.S32.HI R0, RZ, 0x7, R0 ;  /* 0x00000007ff007819 */ /* 0x000fc80000011400 */
[----:B------:R-:W-:-:S04]  /*db40*/  VIMNMX R2, R0, R3, PT ;  /* 0x0000000300027248 */ /* 0x000fc80003fe0100 */
[----:B------:R-:W-:Y:S01]  /*db50*/  ISETP.GT.AND P0, PT, R2, RZ, PT ;  /* 0x000000ff0200720c */ /* 0x000fe20003f04270 */
[----:B------:R1:W-:-:S12]  /*db60*/  STL [R1+0x14], R2 ;  /* 0x0000140201007387 */ /* 0x0003d80000100800 */
[----:B-1----:R-:W-:Y:S05]  /*db70*/  @P0 BRA `(.L_x_2096) ;  /* 0x0000000000440947 */ /* 0x002fea0003800000 */
[----:B------:R-:W1:Y:S02]  /*db80*/  S2R R2, SR_TID.X ;  /* 0x0000000000027919 */ /* 0x000e640000002100 */
        /* <DEDUP_REMOVED lines=14> */
[----:B-1----:R-:W-:Y:S01]  /*dc70*/  IADD3 R16, R0, UR37, R7 ;  /* 0x0000002500107c10 */ /* 0x002fe2000fffe007 */
[----:B------:R-:W-:Y:S06]  /*dc80*/  BRA `(.L_x_2097) ;  /* 0x0000002c00047947 */ /* 0x000fec0003800000 */
.L_x_2096:
[----:B------:R-:W1:Y:S01]  /*dc90*/  S2R R3, SR_CgaCtaId ;  /* 0x0000000000037919 */ /* 0x000e620000008800 */
[----:B------:R-:W-:-:S04]  /*dca0*/  MOV R0, 0x400 ;  /* 0x0000040000007802 */ /* 0x000fc80000000f00 */
[----:B-1----:R-:W-:-:S05]  /*dcb0*/  LEA R2, R3, R0, 0x18 ;  /* 0x0000000003027211 */ /* 0x002fca00078ec0ff */
[----:B------:R1:W-:Y:S01]  /*dcc0*/  STL [R1+0xc], R2 ;  /* 0x00000c0201007387 */ /* 0x0003e20000100800 */
[----:B------:R-:W-:-:S05]  /*dcd0*/  VIADD R0, R2, 0x18400 ;  /* 0x0001840002007836 */ /* 0x000fca0000000000 */
[----:B------:R-:W-:-:S13]  /*dce0*/  LOP3.LUT P0, RZ, R0, 0x3ff, RZ, 0xc0, !PT ;  /* 0x000003ff00ff7812 */ /* 0x000fda000780c0ff */
[----:B-1----:R-:W-:Y:S05]  /*dcf0*/  @!P0 BRA `(.L_x_2098) ;  /* 0x0000000000408947 */ /* 0x002fea0003800000 */
[----:B------:R-:W-:Y:S01]  /*dd00*/  MOV R2, 0x0 ;  /* 0x0000000000027802 */ /* 0x000fe20000000f00 */
[----:B------:R-:W-:Y:S01]  /*dd10*/  ULDC.64 UR6, c[0x4][0xa0] ;  /* 0x0100280000067ab9 */ /* 0x000fe20000000a00 */
[----:B------:R-:W-:Y:S01]  /*dd20*/  ULDC.64 UR8, c[0x4][0xa8] ;  /* 0x01002a0000087ab9 */ /* 0x000fe20000000a00 */
[----:B------:R-:W-:Y:S01]  /*dd30*/  ULDC.64 UR4, c[0x4][0x8] ;  /* 0x0100020000047ab9 */ /* 0x000fe20000000a00 */
[----:B------:R-:W-:Y:S01]  /*dd40*/  MOV R4, UR6 ;  /* 0x0000000600047c02 */ /* 0x000fe20008000f00 */
[----:B------:R-:W-:Y:S01]  /*dd50*/  IMAD.U32 R5, RZ, RZ, UR7 ;  /* 0x00000007ff057e24 */ /* 0x000fe2000f8e00ff */
[----:B------:R-:W1:Y:S01]  /*dd60*/  LDC.64 R2, c[0x4][R2] ;  /* 0x0100000002027b82 */ /* 0x000e620000000a00 */
        /* <DEDUP_REMOVED lines=9> */
.L_x_2098:
        /* <DEDUP_REMOVED lines=11> */
[----:B------:R-:W-:Y:S02]  /*deb0*/  IMAD.U32 R6, RZ, RZ, UR8 ;  /* 0x00000008ff067e24 */ /* 0x000fe4000f8e00ff */
[----:B------:R-:W-:Y:S02]  /*dec0*/  IMAD.U32 R7, RZ, RZ, UR9 ;  /* 0x00000009ff077e24 */ /* 0x000fe4000f8e00ff */
[----:B------:R-:W-:-:S02]  /*ded0*/  IMAD.U32 R10, RZ, RZ, UR4 ;  /* 0x00000004ff0a7e24 */ /* 0x000fc4000f8e00ff */
[----:B------:R-:W-:Y:S02]  /*dee0*/  IMAD.U32 R11, RZ, RZ, UR5 ;  /* 0x00000005ff0b7e24 */ /* 0x000fe4000f8e00ff */
[----:B------:R-:W-:Y:S02]  /*def0*/  IMAD.MOV.U32 R8, RZ, RZ, 0x70 ;  /* 0x00000070ff087424 */ /* 0x000fe400078e00ff */
[----:B------:R-:W-:Y:S02]  /*df00*/  IMAD.MOV.U32 R12, RZ, RZ, 0x1 ;  /* 0x00000001ff0c7424 */ /* 0x000fe400078e00ff */
[----:B01----:R-:W-:-:S07]  /*df10*/  IMAD.MOV.U32 R13, RZ, RZ, RZ ;  /* 0x000000ffff0d7224 */ /* 0x003fce00078e00ff */
[----:B------:R-:W-:-:S07]  /*df20*/  LEPC R20, `(.L_x_2100) ;  /* 0x000000001014794e */ /* 0x000fce0000000000 */
[----:B--2---:R-:W-:Y:S05]  /*df30*/  CALL.ABS.NOINC R2 ;  /* 0x0000000002007343 */ /* 0x004fea0003c00000 */
.L_x_2100:
        /* <DEDUP_REMOVED lines=16> */
.L_x_2099:
[----:B------:R-:W2:Y:S01]  /*e040*/  LDL.LU R2, [R1+0x18] ;  /* 0x0000180001027983 */ /* 0x000ea20000300800 */
[----:B------:R-:W-:-:S03]  /*e050*/  ULDC.64 UR4, c[0x0][0x9f8] ;  /* 0x00027e0000047ab9 */ /* 0x000fc60000000a00 */
[----:B------:R-:W3:Y:S04]  /*e060*/  LDL.LU R0, [R1+0x1c] ;  /* 0x00001c0001007983 */ /* 0x000ee80000300800 */
[----:B------:R-:W4:Y:S04]  /*e070*/  LDL.LU R7, [R1+0x10] ;  /* 0x0000100001077983 */ /* 0x000f280000300800 */
[----:B------:R-:W4:Y:S01]  /*e080*/  LDL.LU R8, [R1+0x24] ;  /* 0x0000240001087983 */ /* 0x000f220000300800 */
[----:B------:R-:W-:-:S04]  /*e090*/  ISETP.NE.U32.AND P0, PT, RZ, UR4, PT ;  /* 0x00000004ff007c0c */ /* 0x000fc8000bf05070 */
[----:B------:R-:W-:Y:S01]  /*e0a0*/  ISETP.NE.AND.EX P0, PT, RZ, UR5, PT, P0 ;  /* 0x00000005ff007c0c */ /* 0x000fe2000bf05300 */
[----:B------:R-:W1:Y:S02]  /*e0b0*/  S2R R9, SR_TID.X ;  /* 0x0000000000097919 */ /* 0x000e640000002100 */
[----:B-1----:R-:W-:-:S04]  /*e0c0*/  LOP3.LUT R9, R9, 0x1f, RZ, 0xc0, !PT ;  /* 0x0000001f09097812 */ /* 0x002fc800078ec0ff */
        /* <DEDUP_REMOVED lines=8> */
[----:B------:R-:W1:Y:S01]  /*e150*/  LDC R0, c[0x0][0x428] ;  /* 0x00010a00ff007b82 */ /* 0x000e620000000800 */
[----:B----4-:R-:W-:-:S06]  /*e160*/  IMAD.MOV.U32 R4, RZ, RZ, R7 ;  /* 0x000000ffff047224 */ /* 0x010fcc00078e0007 */
[----:B------:R2:W5:Y:S01]  /*e170*/  @P0 LDG.E R4, desc[UR48][R2.64] ;  /* 0x0000003002040981 */ /* 0x000562000c1e1900 */
[----:B------:R-:W-:Y:S01]  /*e180*/  IMAD R17, R17, 0x80, R8 ;  /* 0x0000008011117824 */ /* 0x000fe200078e0208 */
[----:B------:R-:W-:Y:S02]  /*e190*/  PLOP3.LUT P1, PT, P6, PT, PT, 0x8, 0x0 ;  /* 0x000000000000781c */ /* 0x000fe4000372e170 */
[----:B-1----:R-:W-:Y:S01]  /*e1a0*/  ISETP.NE.AND P0, PT, R0, 0x1, PT ;  /* 0x000000010000780c */ /* 0x002fe20003f05270 */
[----:B------:R-:W-:-:S12]  /*e1b0*/  IMAD.MOV.U32 R0, RZ, RZ, R18 ;  /* 0x000000ffff007224 */ /* 0x000fd800078e0012 */
[----:B------:R-:W1:Y:S08]  /*e1c0*/  @P0 LDC R5, c[0x0][0x42c] ;  /* 0x00010b00ff050b82 */ /* 0x000e700000000800 */
[----:B------:R-:W3:Y:S01]  /*e1d0*/  @P0 LDC R6, c[0x0][0x430] ;  /* 0x00010c00ff060b82 */ /* 0x000ee20000000800 */
[----:B-1----:R-:W-:-:S05]  /*e1e0*/  @P0 IMAD.HI.U32 R5, R18, R5, RZ ;  /* 0x0000000512050227 */ /* 0x002fca00078e00ff */
[----:B---3--:R-:W-:Y:S02]  /*e1f0*/  @P0 SHF.R.U32.HI R0, RZ, R6, R5 ;  /* 0x00000006ff000219 */ /* 0x008fe40000011605 */
[----:B------:R-:W-:-:S04]  /*e200*/  ISETP.NE.U32.AND P0, PT, RZ, UR4, PT ;  /* 0x00000004ff007c0c */ /* 0x000fc8000bf05070 */
[----:B------:R-:W-:-:S04]  /*e210*/  ISETP.NE.AND.EX P0, PT, RZ, UR5, PT, P0 ;  /* 0x00000005ff007c0c */ /* 0x000fc8000bf05300 */
[----:B--2---:R-:W-:-:S09]  /*e220*/  SEL R7, R7, RZ, !P0 ;  /* 0x000000ff07077207 */ /* 0x004fd20004000000 */
.L_x_2101:
        /* <DEDUP_REMOVED lines=16> */
.L_x_2102:
        /* <DEDUP_REMOVED lines=15> */
[----:B-----5:R-:W-:Y:S02]  /*e420*/  SEL R6, R4, RZ, !P0 ;  /* 0x000000ff04067207 */ /* 0x020fe40004000000 */
[----:B--2---:R-:W-:Y:S01]  /*e430*/  IADD3 R5, R5, -0x1, RZ ;  /* 0xffffffff05057810 */ /* 0x004fe20007ffe0ff */
[----:B------:R-:W-:Y:S06]  /*e440*/  BRA.DIV UR4, `(.L_x_2103) ;  /* 0x0000003604b47947 */ /* 0x000fec000b800000 */
.L_x_2173:
[----:B------:R-:W-:Y:S01]  /*e450*/  UMOV UR4, 0xffffffff ;  /* 0xffffffff00047882 */ /* 0x000fe20000000000 */
[----:B0-----:R-:W-:Y:S02]  /*e460*/  SHF.R.S32.HI R13, RZ, 0x1f, R4 ;  /* 0x0000001fff0d7819 */ /* 0x001fe40000011404 */
[----:B------:R-:W-:Y:S05]  /*e470*/  BRA.DIV UR4, `(.L_x_2104) ;  /* 0x0000003604dc7947 */ /* 0x000fea000b800000 */
[----:B------:R-:W-:-:S13]  /*e480*/  ELECT P6, URZ, PT ;  /* 0x00000000003f782f */ /* 0x000fda00038c0000 */
.L_x_2176:
[----:B------:R-:W-:Y:S05]  /*e490*/  @!P6 BRA `(.L_x_2105) ;  /* 0x000000040010e947 */ /* 0x000fea0003800000 */
[----:B------:R-:W-:-:S04]  /*e4a0*/  ISETP.NE.U32.AND P0, PT, R2, RZ, PT ;  /* 0x000000ff0200720c */ /* 0x000fc80003f05070 */
[----:B------:R-:W-:-:S13]  /*e4b0*/  ISETP.NE.AND.EX P0, PT, R3, RZ, PT, P0 ;  /* 0x000000ff0300720c */ /* 0x000fda0003f05300 */
[----:B------:R-:W-:Y:S05]  /*e4c0*/  @!P0 BRA `(.L_x_2106) ;  /* 0x0000000000488947 */ /* 0x000fea0003800000 */
[----:B------:R-:W0:Y:S01]  /*e4d0*/  LDC R10, c[0x0][0x41c] ;  /* 0x00010700ff0a7b82 */ /* 0x000e220000000800 */
[----:B------:R-:W-:Y:S01]  /*e4e0*/  IMAD.MOV.U32 R6, RZ, RZ, R5 ;  /* 0x000000ffff067224 */ /* 0x000fe200078e0005 */
[----:B------:R-:W-:Y:S01]  /*e4f0*/  ULDC.64 UR4, c[0x0][0x408] ;  /* 0x0001020000047ab9 */ /* 0x000fe20000000a00 */
[----:B0-----:R-:W-:-:S13]  /*e500*/  ISETP.NE.AND P0, PT, R10, 0x1, PT ;  /* 0x000000010a00780c */ /* 0x001fda0003f05270 */
[----:B------:R-:W0:Y:S02]  /*e510*/  @P0 LDC.64 R8, c[0x0][0x420] ;  /* 0x00010800ff080b82 */ /* 0x000e240000000a00 */
[----:B0-----:R-:W-:-:S05]  /*e520*/  @P0 IMAD.HI.U32 R8, R5, R8, RZ ;  /* 0x0000000805080227 */ /* 0x001fca00078e00ff */
[----:B------:R-:W-:-:S04]  /*e530*/  @P0 SHF.R.U32.HI R6, RZ, R9, R8 ;  /* 0x00000009ff060219 */ /* 0x000fc80000011608 */
[--C-:B------:R-:W-:Y:S01]  /*e540*/  SHF.R.S32.HI R9, RZ, 0x1f, R6.reuse ;  /* 0x0000001fff097819 */ /* 0x100fe20000011406 */
[----:B------:R-:W-:-:S04]  /*e550*/  IMAD.MOV R8, RZ, RZ, -R6 ;  /* 0x000000ffff087224 */ /* 0x000fc800078e0a06 */
[----:B------:R-:W-:Y:S02]  /*e560*/  IMAD R5, R10, R8, R5 ;  /* 0x000000080a057224 */ /* 0x000fe400078e0205 */
[----:B------:R-:W-:-:S04]  /*e570*/  IMAD R8, R13, UR4, RZ ;  /* 0x000000040d087c24 */ /* 0x000fc8000f8e02ff */
[----:B------:R-:W-:Y:S02]  /*e580*/  IMAD R10, R4, UR5, R8 ;  /* 0x00000005040a7c24 */ /* 0x000fe4000f8e0208 */
[----:B------:R-:W-:-:S04]  /*e590*/  IMAD.MOV.U32 R8, RZ, RZ, R6 ;  /* 0x000000ffff087224 */ /* 0x000fc800078e0006 */
[----:B------:R-:W-:-:S04]  /*e5a0*/  IMAD.WIDE.U32 R8, R4, UR4, R8 ;  /* 0x0000000404087c25 */ /* 0x000fc8000f8e0008 */
[----:B------:R-:W-:Y:S01]  /*e5b0*/  IMAD.IADD R6, R9, 0x1, R10 ;  /* 0x0000000109067824 */ /* 0x000fe200078e020a */
[----:B------:R-:W-:-:S04]  /*e5c0*/  LEA R10, P0, R8, R2, 0x2 ;  /* 0x00000002080a7211 */ /* 0x000fc800078010ff */
[----:B------:R-:W-:-:S05]  /*e5d0*/  LEA.HI.X R11, R8, R3, R6, 0x2, P0 ;  /* 0x00000003080b7211 */ /* 0x000fca00000f1406 */
[----:B------:R0:W5:Y:S04]  /*e5e0*/  LDG.E R6, desc[UR48][R10.64] ;  /* 0x000000300a067981 */ /* 0x000168000c1e1900 */
.L_x_2106:
        /* <DEDUP_REMOVED lines=9> */
.L_x_2177:
        /* <DEDUP_REMOVED lines=11> */
.L_x_2108:
        /* <DEDUP_REMOVED lines=27> */
.L_x_2105:
        /* <DEDUP_REMOVED lines=34> */
[----:B------:R-:W-:-:S04]  /*eb00*/  LOP3.LUT R7, R7, 0xfffffffe, RZ, 0xc0, !PT ;  /* 0xfffffffe07077812 */ /* 0x000fc800078ec0ff */
[----:B------:R-:W-:-:S04]  /*eb10*/  IADD3 R7, R11, -R7, RZ ;  /* 0x800000070b077210 */ /* 0x000fc80007ffe0ff */
[----:B------:R-:W-:-:S04]  /*eb20*/  SHF.L.U32 R7, R7, 0x1f, RZ ;  /* 0x0000001f07077819 */ /* 0x000fc800000006ff */
[----:B------:R-:W1:Y:S02]  /*eb30*/  SYNCS.PHASECHK.TRANS64.TRYWAIT P0, [R9+URZ+0x28820], R7 ;  /* 0x02882007090075a7 */ /* 0x000e64000800017f */
[----:B01----:R-:W-:Y:S05]  /*eb40*/  @!P0 BRA `(.L_x_2110) ;  /* 0x00000030005c8947 */ /* 0x003fea0003800000 */
.L_x_2178:
[----:B------:R-:W-:Y:S05]  /*eb50*/  BSYNC B0 ;  /* 0x0000000000007941 */ /* 0x000fea0003800000 */
.L_x_2109:
[----:B0-----:R-:W2:Y:S01]  /*eb60*/  LDL R8, [R1+0x14] ;  /* 0x0000140001087983 */ /* 0x001ea20000100800 */
[----:B------:R-:W-:Y:S01]  /*eb70*/  BSSY B0, `(.L_x_2111) ;  /* 0x0000185000007945 */ /* 0x000fe20003800000 */
[----:B--2---:R-:W-:-:S13]  /*eb80*/  ISETP.GE.AND P0, PT, R8, 0x2, PT ;  /* 0x000000020800780c */ /* 0x004fda0003f06270 */
[----:B------:R-:W-:Y:S05]  /*eb90*/  @!P0 BRA `(.L_x_2112) ;  /* 0x0000001800088947 */ /* 0x000fea0003800000 */
[C---:B------:R-:W-:Y:S01]  /*eba0*/  LOP3.LUT R7, R8.reuse, 0x1, RZ, 0xc0, !PT ;  /* 0x0000000108077812 */ /* 0x040fe200078ec0ff */
[----:B------:R-:W-:Y:S01]  /*ebb0*/  VIADD R10, R8, 0xfffffffe ;  /* 0xfffffffe080a7836 */ /* 0x000fe20000000000 */
[----:B------:R-:W-:Y:S02]  /*ebc0*/  BSSY B1, `(.L_x_2113) ;  /* 0x0000088000017945 */ /* 0x000fe40003800000 */
[----:B------:R-:W-:Y:S01]  /*ebd0*/  ISETP.NE.U32.AND P0, PT, R7, 0x1, PT ;  /* 0x000000010700780c */ /* 0x000fe20003f05070 */
[----:B------:R-:W-:-:S12]  /*ebe0*/  IMAD.MOV.U32 R7, RZ, RZ, R10 ;  /* 0x000000ffff077224 */ /* 0x000fd800078e000a */
[----:B------:R-:W-:Y:S05]  /*ebf0*/  @!P0 BRA `(.L_x_2114) ;  /* 0x0000000800108947 */ /* 0x000fea0003800000 */
        /* <DEDUP_REMOVED lines=10> */
[----:B------:R-:W-:Y:S02]  /*eca0*/  IMAD.MOV.U32 R8, RZ, RZ, R6 ;  /* 0x000000ffff087224 */ /* 0x000fe400078e0006 */
[----:B------:R-:W-:Y:S01]  /*ecb0*/  IMAD.MOV.U32 R7, RZ, RZ, R10 ;  /* 0x000000ffff077224 */ /* 0x000fe200078e000a */
        /* <DEDUP_REMOVED lines=8> */
[----:B------:R-:W-:Y:S01]  /*ed40*/  @P0 SHF.R.U32.HI R7, RZ, R9, R8 ;  /* 0x00000009ff070219 */ /* 0x000fe20000011608 */
[----:B------:R-:W-:-:S03]  /*ed50*/  IMAD R8, R13, UR4, RZ ;  /* 0x000000040d087c24 */ /* 0x000fc6000f8e02ff */
[--C-:B------:R-:W-:Y:S01]  /*ed60*/  SHF.R.S32.HI R9, RZ, 0x1f, R7.reuse ;  /* 0x0000001fff097819 */ /* 0x100fe20000011407 */
[C---:B------:R-:W-:Y:S02]  /*ed70*/  IMAD R14, R4.reuse, UR5, R8 ;  /* 0x00000005040e7c24 */ /* 0x040fe4000f8e0208 */
[--C-:B------:R-:W-:Y:S02]  /*ed80*/  IMAD.MOV.U32 R8, RZ, RZ, R7.reuse ;  /* 0x000000ffff087224 */ /* 0x100fe400078e0007 */
[----:B------:R-:W-:Y:S02]  /*ed90*/  IMAD.MOV R7, RZ, RZ, -R7 ;  /* 0x000000ffff077224 */ /* 0x000fe400078e0a07 */
[----:B------:R-:W-:-:S04]  /*eda0*/  IMAD.WIDE.U32 R8, R4, UR4, R8 ;  /* 0x0000000404087c25 */ /* 0x000fc8000f8e0008 */
[----:B------:R-:W-:Y:S01]  /*edb0*/  IMAD.IADD R14, R14, 0x1, R9 ;  /* 0x000000010e0e7824 */ /* 0x000fe200078e0209 */
[----:B------:R-:W-:Y:S01]  /*edc0*/  LEA R2, P0, R8, R2, 0x2 ;  /* 0x0000000208027211 */ /* 0x000fe200078010ff */
[----:B------:R-:W-:-:S03]  /*edd0*/  IMAD R7, R15, R7, R10 ;  /* 0x000000070f077224 */ /* 0x000fc600078e020a */
[----:B------:R-:W-:-:S05]  /*ede0*/  LEA.HI.X R3, R8, R3, R14, 0x2, P0 ;  /* 0x0000000308037211 */ /* 0x000fca00000f140e */
[----:B------:R0:W5:Y:S04]  /*edf0*/  LDG.E R8, desc[UR48][R2.64] ;  /* 0x0000003002087981 */ /* 0x000168000c1e1900 */
.L_x_2117:
[----:B0-----:R-:W0:Y:S01]  /*ee00*/  S2R R3, SR_CgaCtaId ;  /* 0x0000000000037919 */ /* 0x001e220000008800 */
[----:B------:R-:W-:-:S04]  /*ee10*/  MOV R2, 0x400 ;  /* 0x0000040000027802 */ /* 0x000fc80000000f00 */
[----:B0-----:R-:W-:Y:S02]  /*ee20*/  LEA R2, R3, R2, 0x18 ;  /* 0x0000000203027211 */ /* 0x001fe400078ec0ff */
[----:B------:R-:W-:Y:S02]  /*ee30*/  SHF.L.U32 R3, R12, 0x1f, RZ ;  /* 0x0000001f0c037819 */ /* 0x000fe400000006ff */
[----:B------:R-:W-:-:S04]  /*ee40*/  LEA R2, R11, R2, 0x3 ;  /* 0x000000020b027211 */ /* 0x000fc800078e18ff */
[----:B------:R-:W0:Y:S02]  /*ee50*/  SYNCS.PHASECHK.TRANS64.TRYWAIT P0, [R2+URZ+0x28840], R3 ;  /* 0x02884003020075a7 */ /* 0x000e24000800017f */
[----:B0-----:R-:W-:Y:S05]  /*ee60*/  @!P0 BRA `(.L_x_2118) ;  /* 0x0000002c00b48947 */ /* 0x001fea0003800000 */
.L_x_2179:
        /* <DEDUP_REMOVED lines=11> */
.L_x_2119:
[----:B------:R-:W2:Y:S04]  /*ef20*/  LDL R17, [R1+0x4] ;  /* 0x0000040001117983 */ /* 0x000ea80000100800 */
[----:B0-----:R-:W3:Y:S01]  /*ef30*/  LDL.LU R3, [R1+0x8] ;  /* 0x0000080001037983 */ /* 0x001ee20000300800 */
        /* <DEDUP_REMOVED lines=31> */
.L_x_2180:
        /* <DEDUP_REMOVED lines=13> */
.L_x_2121:
        /* <DEDUP_REMOVED lines=31> */
.L_x_2116:
[----:B------:R-:W-:Y:S05]  /*f3f0*/  BSYNC B2 ;  /* 0x0000000000027941 */ /* 0x000fea0003800000 */
.L_x_2115:
[----:B------:R-:W2:Y:S04]  /*f400*/  LDL.LU R2, [R1+0x14] ;  /* 0x0000140001027983 */ /* 0x000ea80000300800 */
[----:B------:R0:W-:Y:S04]  /*f410*/  STL [R1], R11 ;  /* 0x0000000b01007387 */ /* 0x0001e80000100800 */
[----:B------:R0:W-:Y:S02]  /*f420*/  STL [R1+0x8], R12 ;  /* 0x0000080c01007387 */ /* 0x0001e40000100800 */
[----:B0-2---:R-:W-:-:S07]  /*f430*/  VIADD R7, R2, 0xfffffffd ;  /* 0xfffffffd02077836 */ /* 0x005fce0000000000 */
.L_x_2114:
[----:B------:R-:W-:Y:S05]  /*f440*/  BSYNC B1 ;  /* 0x0000000000017941 */ /* 0x000fea0003800000 */
.L_x_2113:
[----:B------:R-:W-:-:S13]  /*f450*/  ISETP.NE.AND P0, PT, R10, RZ, PT ;  /* 0x000000ff0a00720c */ /* 0x000fda0003f05270 */
[----:B------:R-:W-:Y:S05]  /*f460*/  @!P0 BRA `(.L_x_2112) ;  /* 0x0000000c00d48947 */ /* 0x000fea0003800000 */
[----:B------:R-:W-:-:S07]  /*f470*/  IMAD.MOV.U32 R10, RZ, RZ, R6 ;  /* 0x000000ffff0a7224 */ /* 0x000fce00078e0006 */
.L_x_2136:
        /* <DEDUP_REMOVED lines=32> */
.L_x_2124:
[----:B------:R-:W1:Y:S01]  /*f680*/  S2R R3, SR_CgaCtaId ;  /* 0x0000000000037919 */ /* 0x000e620000008800 */
[----:B------:R-:W-:-:S04]  /*f690*/  MOV R2, 0x400 ;  /* 0x0000040000027802 */ /* 0x000fc80000000f00 */
[----:B-1----:R-:W-:Y:S02]  /*f6a0*/  LEA R2, R3, R2, 0x18 ;  /* 0x0000000203027211 */ /* 0x002fe400078ec0ff */
[----:B------:R-:W-:-:S03]  /*f6b0*/  SHF.L.U32 R3, R9, 0x1f, RZ ;  /* 0x0000001f09037819 */ /* 0x000fc600000006ff */
[----:B------:R-:W-:-:S04]  /*f6c0*/  IMAD R2, R8, 0x8, R2 ;  /* 0x0000000808027824 */ /* 0x000fc800078e0202 */
[----:B------:R-:W1:Y:S02]  /*f6d0*/  SYNCS.PHASECHK.TRANS64.TRYWAIT P0, [R2+URZ+0x28840], R3 ;  /* 0x02884003020075a7 */ /* 0x000e64000800017f */
[----:B-1----:R-:W-:Y:S05]  /*f6e0*/  @!P0 BRA `(.L_x_2125) ;  /* 0x0000002400bc8947 */ /* 0x002fea0003800000 */
.L_x_2181:
        /* <DEDUP_REMOVED lines=11> */
.L_x_2126:
        /* <DEDUP_REMOVED lines=33> */
.L_x_2182:
        /* <DEDUP_REMOVED lines=8> */
.L_x_2128:
        /* <DEDUP_REMOVED lines=29> */
.L_x_2123:
[----:B------:R-:W-:Y:S05]  /*fc00*/  BSYNC B1 ;  /* 0x0000000000017941 */ /* 0x000fea0003800000 */
.L_x_2122:
        /* <DEDUP_REMOVED lines=10> */
[----:B------:R-:W-:Y:S01]  /*fcb0*/  VIADD R12, R7, 0xffffffff ;  /* 0xffffffff070c7836 */ /* 0x000fe20000000000 */
[----:B------:R-:W-:-:S04]  /*fcc0*/  ISETP.NE.U32.AND P0, PT, RZ, UR4, PT ;  /* 0x00000004ff007c0c */ /* 0x000fc8000bf05070 */
[----:B------:R-:W-:-:S13]  /*fcd0*/  ISETP.NE.AND.EX P0, PT, RZ, UR5, PT, P0 ;  /* 0x00000005ff007c0c */ /* 0x000fda000bf05300 */
[----:B------:R-:W-:Y:S05]  /*fce0*/  @!P0 BRA `(.L_x_2131) ;  /* 0x0000000000448947 */ /* 0x000fea0003800000 */
[----:B------:R-:W1:Y:S01]  /*fcf0*/  LDC R11, c[0x0][0x41c] ;  /* 0x00010700ff0b7b82 */ /* 0x000e620000000800 */
[----:B------:R-:W-:Y:S01]  /*fd00*/  ULDC.64 UR6, c[0x0][0x408] ;  /* 0x0001020000067ab9 */ /* 0x000fe20000000a00 */
[----:B-1----:R-:W-:-:S13]  /*fd10*/  ISETP.NE.AND P0, PT, R11, 0x1, PT ;  /* 0x000000010b00780c */ /* 0x002fda0003f05270 */
[----:B------:R-:W1:Y:S02]  /*fd20*/  @P0 LDC.64 R2, c[0x0][0x420] ;  /* 0x00010800ff020b82 */ /* 0x000e640000000a00 */
[----:B-1----:R-:W-:Y:S01]  /*fd30*/  @P0 IMAD.HI.U32 R10, R12, R2, RZ ;  /* 0x000000020c0a0227 */ /* 0x002fe200078e00ff */
[----:B------:R-:W-:-:S04]  /*fd40*/  MOV R2, R12 ;  /* 0x0000000c00027202 */ /* 0x000fc80000000f00 */
        /* <DEDUP_REMOVED lines=11> */
.L_x_2131:
[----:B------:R-:W2:Y:S01]  /*fe00*/  S2R R3, SR_CgaCtaId ;  /* 0x0000000000037919 */ /* 0x000ea20000008800 */
[----:B------:R-:W-:-:S04]  /*fe10*/  MOV R2, 0x400 ;  /* 0x0000040000027802 */ /* 0x000fc80000000f00 */
[----:B--2---:R-:W-:Y:S02]  /*fe20*/  LEA R2, R3, R2, 0x18 ;  /* 0x0000000203027211 */ /* 0x004fe400078ec0ff */
[----:B------:R-:W-:-:S03]  /*fe30*/  SHF.L.U32 R3, R14, 0x1f, RZ ;  /* 0x0000001f0e037819 */ /* 0x000fc600000006ff */
[----:B------:R-:W-:-:S04]  /*fe40*/  IMAD R2, R15, 0x8, R2 ;  /* 0x000000080f027824 */ /* 0x000fc800078e0202 */
[----:B------:R-:W2:Y:S02]  /*fe50*/  SYNCS.PHASECHK.TRANS64.TRYWAIT P0, [R2+URZ+0x28840], R3 ;  /* 0x02884003020075a7 */ /* 0x000ea4000800017f */
[----:B--2---:R-:W-:Y:S05]  /*fe60*/  @!P0 BRA `(.L_x_2132) ;  /* 0x0000002000048947 */ /* 0x004fea0003800000 */
.L_x_2183:
        /* <DEDUP_REMOVED lines=11> */
.L_x_2133:
        /* <DEDUP_REMOVED lines=33> */
.L_x_2184:
        /* <DEDUP_REMOVED lines=8> */
.L_x_2135:
        /* <DEDUP_REMOVED lines=8> */
[----:B0-----:R-:W-:-:S04]  /*10230*/  LEA R9, R11, R9, 0x18 ;  /* 0x000000090b097211 */ /* 0x001fc800078ec0ff */
[----:B------:R-:W-:-:S04]  /*10240*/  LEA R8, R8, R9, 0xf ;  /* 0x0000000908087211 */ /* 0x000fc800078e78ff */
        /* <DEDUP_REMOVED lines=18> */
.L_x_2130:
[----:B------:R-:W-:Y:S05]  /*10370*/  BSYNC B1 ;  /* 0x0000000000017941 */ /* 0x000fea0003800000 */
.L_x_2129:
[C---:B------:R-:W-:Y:S01]  /*10380*/  ISETP.GT.AND P0, PT, R7.reuse, 0x1, PT ;  /* 0x000000010700780c */ /* 0x040fe20003f04270 */
[----:B------:R-:W-:-:S04]  /*10390*/  VIADD R2, R7, 0xfffffffe ;  /* 0xfffffffe07027836 */ /* 0x000fc80000000000 */
[----:B------:R-:W-:-:S08]  /*103a0*/  IMAD.MOV.U32 R7, RZ, RZ, R2 ;  /* 0x000000ffff077224 */ /* 0x000fd000078e0002 */
[----:B------:R-:W-:Y:S05]  /*103b0*/  @P0 BRA `(.L_x_2136) ;  /* 0xfffffff000300947 */ /* 0x000fea000383ffff */
.L_x_2112:
[----:B------:R-:W-:Y:S05]  /*103c0*/  BSYNC B0 ;  /* 0x0000000000007941 */ /* 0x000fea0003800000 */
.L_x_2111:
        /* <DEDUP_REMOVED lines=17> */
.L_x_2138:
[----:B------:R-:W-:Y:S05]  /*104e0*/  BSYNC B0 ;  /* 0x0000000000007941 */ /* 0x000fea0003800000 */
.L_x_2137:
        /* <DEDUP_REMOVED lines=11> */
.L_x_2185:
        /* <DEDUP_REMOVED lines=11> */
.L_x_2142:
        /* <DEDUP_REMOVED lines=27> */
.L_x_2140:
[----:B------:R-:W-:Y:S05]  /*10800*/  BSYNC B0 ;  /* 0x0000000000007941 */ /* 0x000fea0003800000 */
.L_x_2139:
        /* <DEDUP_REMOVED lines=9> */
.L_x_2097:
[----:B------:R-:W-:Y:S05]  /*108a0*/  BSYNC B6 ;  /* 0x0000000000067941 */ /* 0x000fea0003800000 */
.L_x_2095:
[----:B------:R-:W-:-:S03]  /*108b0*/  UMOV UR4, 0xffffffff ;  /* 0xffffffff00047882 */ /* 0x000fc60000000000 */
[----:B------:R-:W-:Y:S05]  /*108c0*/  BRA.DIV UR4, `(.L_x_2143) ;  /* 0x0000001604a87947 */ /* 0x000fea000b800000 */
[----:B------:R2:W3:Y:S04]  /*108d0*/  SHFL.IDX PT, R4, R16, RZ, 0x1f ;  /* 0x00001fff10047589 */ /* 0x0004e800000e0000 */
[----:B------:R2:W4:Y:S02]  /*108e0*/  SHFL.IDX PT, R7, R16, 0x1, 0x1f ;  /* 0x00201f0010077f89 */ /* 0x00052400000e0000 */
.L_x_2189:
[----:B-1----:R-:W1:Y:S01]  /*108f0*/  S2R R0, SR_TID.X ;  /* 0x0000000000007919 */ /* 0x002e620000002100 */
[----:B------:R-:W-:Y:S01]  /*10900*/  ULDC UR4, c[0x0][0xc14] ;  /* 0x0003050000047ab9 */ /* 0x000fe20000000800 */
[----:B------:R-:W-:Y:S01]  /*10910*/  BSSY B0, `(.L_x_2144) ;  /* 0x000000b000007945 */ /* 0x000fe20003800000 */
[----:B------:R-:W-:Y:S01]  /*10920*/  IMAD.MOV.U32 R17, RZ, RZ, RZ ;  /* 0x000000ffff117224 */ /* 0x000fe200078e00ff */
[----:B-1----:R-:W-:Y:S02]  /*10930*/  LOP3.LUT R6, R0, 0x1f, RZ, 0xc0, !PT ;  /* 0x0000001f00067812 */ /* 0x002fe400078ec0ff */
[----:B------:R-:W-:Y:S02]  /*10940*/  MOV R0, UR4 ;  /* 0x0000000400007c02 */ /* 0x000fe40008000f00 */
[C---:B------:R-:W-:Y:S01]  /*10950*/  ISETP.NE.AND P0, PT, R6.reuse, 0x1f, PT ;  /* 0x0000001f0600780c */ /* 0x040fe20003f05270 */
[----:B------:R-:W-:-:S05]  /*10960*/  IMAD.IADD R5, R6, 0x1, R19 ;  /* 0x0000000106057824 */ /* 0x000fca00078e0213 */
[----:B------:R-:W-:-:S13]  /*10970*/  ISETP.GE.OR P0, PT, R5, R0, !P0 ;  /* 0x000000000500720c */ /* 0x000fda0004706670 */
[----:B------:R-:W-:Y:S05]  /*10980*/  @P0 BRA `(.L_x_2145) ;  /* 0x00000000000c0947 */ /* 0x000fea0003800000 */
[----:B------:R-:W1:Y:S02]  /*10990*/  LDC.64 R2, c[0x0][0xc58] ;  /* 0x00031600ff027b82 */ /* 0x000e640000000a00 */
[----:B-1----:R-:W-:-:S05]  /*109a0*/  IMAD.WIDE R2, R5, 0x4, R2 ;  /* 0x0000000405027825 */ /* 0x002fca00078e0202 */
[----:B------:R1:W5:Y:S02]  /*109b0*/  LDG.E R17, desc[UR48][R2.64] ;  /* 0x0000003002117981 */ /* 0x000364000c1e1900 */
.L_x_2145:
[----:B------:R-:W-:Y:S05]  /*109c0*/  BSYNC B0 ;  /* 0x0000000000007941 */ /* 0x000fea0003800000 */
.L_x_2144:
        /* <DEDUP_REMOVED lines=23> */
.L_x_2197:
[----:B------:R-:W-:Y:S02]  /*10b40*/  ULDC UR4, c[0x0][0xc10] ;  /* 0x0003040000047ab9 */ /* 0x000fe40000000800 */
[----:B------:R-:W-:-:S04]  /*10b50*/  IMAD.U32 R5, RZ, RZ, UR4 ;  /* 0x00000004ff057e24 */ /* 0x000fc8000f8e00ff */
[----:B-1----:R-:W-:-:S04]  /*10b60*/  IMAD R14, R14, R5, RZ ;  /* 0x000000050e0e7224 */ /* 0x002fc800078e02ff */
[----:B----4-:R-:W-:-:S05]  /*10b70*/  IMAD.IADD R7, R7, 0x1, R14 ;  /* 0x0000000107077824 */ /* 0x010fca00078e020e */
[----:B---3--:R-:W-:-:S13]  /*10b80*/  ISETP.GT.AND P0, PT, R7, R4, PT ;  /* 0x000000040700720c */ /* 0x008fda0003f04270 */
[----:B------:R-:W-:Y:S05]  /*10b90*/  @P0 BRA `(.L_x_2147) ;  /* 0x0000000000b40947 */ /* 0x000fea0003800000 */
[----:B------:R-:W1:Y:S02]  /*10ba0*/  LDC R0, c[0x0][0xc14] ;  /* 0x00030500ff007b82 */ /* 0x000e640000000800 */
.L_x_2152:
[----:B------:R-:W-:-:S05]  /*10bb0*/  VIADD R19, R19, 0x1f ;  /* 0x0000001f13137836 */ /* 0x000fca0000000000 */
[----:B-1----:R-:W-:-:S13]  /*10bc0*/  ISETP.GE.AND P0, PT, R19, R0, PT ;  /* 0x000000001300720c */ /* 0x002fda0003f06270 */
[----:B------:R-:W-:Y:S05]  /*10bd0*/  @P0 BRA `(.L_x_2148) ;  /* 0x0000000400ec0947 */ /* 0x000fea0003800000 */
[----:B0-----:R-:W0:Y:S01]  /*10be0*/  S2R R2, SR_TID.X ;  /* 0x0000000000027919 */ /* 0x001e220000002100 */
[----:B------:R-:W-:Y:S01]  /*10bf0*/  BSSY B0, `(.L_x_2149) ;  /* 0x000000a000007945 */ /* 0x000fe20003800000 */
[----:B------:R-:W-:Y:S01]  /*10c00*/  IMAD.MOV.U32 R17, RZ, RZ, RZ ;  /* 0x000000ffff117224 */ /* 0x000fe200078e00ff */
[----:B0-----:R-:W-:-:S04]  /*10c10*/  LOP3.LUT R6, R2, 0x1f, RZ, 0xc0, !PT ;  /* 0x0000001f02067812 */ /* 0x001fc800078ec0ff */
[C---:B------:R-:W-:Y:S02]  /*10c20*/  ISETP.NE.AND P1, PT, R6.reuse, 0x1f, PT ;  /* 0x0000001f0600780c */ /* 0x040fe40003f25270 */
[----:B------:R-:W-:-:S04]  /*10c30*/  IADD3 R5, R6, R19, RZ ;  /* 0x0000001306057210 */ /* 0x000fc80007ffe0ff */
[----:B------:R-:W-:-:S13]  /*10c40*/  ISETP.GE.OR P0, PT, R5, R0, !P1 ;  /* 0x000000000500720c */ /* 0x000fda0004f06670 */
[----:B------:R-:W-:Y:S05]  /*10c50*/  @P0 BRA `(.L_x_2150) ;  /* 0x00000000000c0947 */ /* 0x000fea0003800000 */
[----:B------:R-:W0:Y:S02]  /*10c60*/  LDC.64 R2, c[0x0][0xc58] ;  /* 0x00031600ff027b82 */ /* 0x000e240000000a00 */
[----:B0-----:R-:W-:-:S05]  /*10c70*/  IMAD.WIDE R2, R5, 0x4, R2 ;  /* 0x0000000405027825 */ /* 0x001fca00078e0202 */
[----:B------:R0:W5:Y:S02]  /*10c80*/  LDG.E R17, desc[UR48][R2.64] ;  /* 0x0000003002117981 */ /* 0x000164000c1e1900 */
.L_x_2150:
[----:B------:R-:W-:Y:S05]  /*10c90*/  BSYNC B0 ;  /* 0x0000000000007941 */ /* 0x000fea0003800000 */
.L_x_2149:
        /* <DEDUP_REMOVED lines=23> */
.L_x_2205:
[----:B------:R-:W-:Y:S02]  /*10e10*/  ULDC UR4, c[0x0][0xc10] ;  /* 0x0003040000047ab9 */ /* 0x000fe40000000800 */
[----:B------:R-:W-:-:S04]  /*10e20*/  IMAD.U32 R5, RZ, RZ, UR4 ;  /* 0x00000004ff057e24 */ /* 0x000fc8000f8e00ff */
[----:B-1----:R-:W-:-:S04]  /*10e30*/  IMAD R14, R14, R5, RZ ;  /* 0x000000050e0e7224 */ /* 0x002fc800078e02ff */
[----:B------:R-:W-:-:S05]  /*10e40*/  IMAD.IADD R7, R14, 0x1, R7 ;  /* 0x000000010e077824 */ /* 0x000fca00078e0207 */
[----:B------:R-:W-:-:S13]  /*10e50*/  ISETP.GT.AND P0, PT, R7, R4, PT ;  /* 0x000000040700720c */ /* 0x000fda0003f04270 */
[----:B------:R-:W-:Y:S05]  /*10e60*/  @!P0 BRA `(.L_x_2152) ;  /* 0xfffffffc00508947 */ /* 0x000fea000383ffff */
.L_x_2147:
        /* <DEDUP_REMOVED lines=8> */
.L_x_2209:
[----:B------:R-:W-:Y:S02]  /*10ef0*/  ISETP.NE.AND P0, PT, R3, RZ, PT ;  /* 0x000000ff0300720c */ /* 0x000fe40003f05270 */
[----:B------:R-:W-:-:S11]  /*10f00*/  MOV R7, RZ ;  /* 0x000000ff00077202 */ /* 0x000fd60000000f00 */
[----:B------:R-:W-:Y:S05]  /*10f10*/  @!P0 BRA `(.L_x_2154) ;  /* 0x0000000000108947 */ /* 0x000fea0003800000 */
[----:B------:R-:W-:Y:S01]  /*10f20*/  UMOV UR4, 0xffffffff ;  /* 0xffffffff00047882 */ /* 0x000fe20000000000 */
[----:B------:R-:W-:Y:S02]  /*10f30*/  VIADD R12, R6, 0xffffffff ;  /* 0xffffffff060c7836 */ /* 0x000fe40000000000 */
[----:B------:R-:W-:Y:S05]  /*10f40*/  BRA.DIV UR4, `(.L_x_2155) ;  /* 0x0000001a043c7947 */ /* 0x000fea000b800000 */
[----:B------:R3:W4:Y:S02]  /*10f50*/  SHFL.IDX PT, R7, R2, R12, 0x1f ;  /* 0x00001f0c02077589 */ /* 0x00072400000e0000 */
.L_x_2154:
        /* <DEDUP_REMOVED lines=53> */
[----:B------:R-:W-:Y:S01]  /*112b0*/  @!P0 IMAD.IADD R2, R2, 0x1, -R5 ;  /* 0x0000000102028824 */ /* 0x000fe200078e0a05 */
[----:B------:R-:W-:-:S04]  /*112c0*/  @!P0 IADD3 R3, R3, 0x1, RZ ;  /* 0x0000000103038810 */ /* 0x000fc80007ffe0ff */
        /* <DEDUP_REMOVED lines=12> */
.L_x_2148:
[----:B------:R-:W-:Y:S01]  /*11390*/  UMOV UR4, URZ ;  /* 0x0000003f00047c82 */ /* 0x000fe20008000000 */
[----:B------:R-:W-:Y:S01]  /*113a0*/  UMOV UR5, URZ ;  /* 0x0000003f00057c82 */ /* 0x000fe20008000000 */
[----:B------:R-:W-:Y:S01]  /*113b0*/  ULDC UR6, c[0x0][0xc14] ;  /* 0x0003050000067ab9 */ /* 0x000fe20000000800 */
[----:B--2---:R-:W-:Y:S02]  /*113c0*/  IMAD.MOV.U32 R16, RZ, RZ, R4 ;  /* 0x000000ffff107224 */ /* 0x004fe400078e0004 */
[----:B------:R-:W-:Y:S02]  /*113d0*/  IMAD.U32 R17, RZ, RZ, UR4 ;  /* 0x00000004ff117e24 */ /* 0x000fe4000f8e00ff */
[----:B------:R-:W-:Y:S02]  /*113e0*/  IMAD.U32 R18, RZ, RZ, UR5 ;  /* 0x00000005ff127e24 */ /* 0x000fe4000f8e00ff */
[----:B------:R-:W-:-:S07]  /*113f0*/  IMAD.U32 R19, RZ, RZ, UR6 ;  /* 0x00000006ff137e24 */ /* 0x000fce000f8e00ff */
.L_x_2156:
        /* <DEDUP_REMOVED lines=12> */
.L_x_2091:
[----:B-1----:R-:W3:Y:S01]  /*114c0*/  LDL.LU R0, [R1+0x20] ;  /* 0x0000200001007983 */ /* 0x002ee20000300800 */
[----:B------:R-:W-:Y:S01]  /*114d0*/  BSSY B0, `(.L_x_2158) ;  /* 0x000000b000007945 */ /* 0x000fe20003800000 */
[----:B------:R-:W1:Y:S01]  /*114e0*/  S2R R5, SR_CgaCtaId ;  /* 0x0000000000057919 */ /* 0x000e620000008800 */
[----:B---3--:R-:W-:-:S04]  /*114f0*/  IADD3 R0, R0, 0x1, RZ ;  /* 0x0000000100007810 */ /* 0x008fc80007ffe0ff */
        /* <DEDUP_REMOVED lines=8> */
.L_x_2212:
[----:B------:R-:W-:Y:S05]  /*11580*/  BSYNC B0 ;  /* 0x0000000000007941 */ /* 0x000fea0003800000 */
.L_x_2158:
[----:B------:R-:W-:-:S03]  /*11590*/  UMOV UR4, 0xffffffff ;  /* 0xffffffff00047882 */ /* 0x000fc60000000000 */
[----:B------:R-:W-:Y:S05]  /*115a0*/  BRA.DIV UR4, `(.L_x_2160) ;  /* 0x0000001204e07947 */ /* 0x000fea000b800000 */
[----:B------:R-:W2:Y:S02]  /*115b0*/  S2R R2, SR_TID.X ;  /* 0x0000000000027919 */ /* 0x000ea40000002100 */
[----:B--2---:R-:W-:-:S04]  /*115c0*/  SHF.R.U32.HI R2, RZ, 0x5, R2 ;  /* 0x00000005ff027819 */ /* 0x004fc80000011602 */
[----:B------:R-:W-:-:S05]  /*115d0*/  LOP3.LUT R2, R2, 0x3, RZ, 0xc0, !PT ;  /* 0x0000000302027812 */ /* 0x000fca00078ec0ff */
[----:B------:R2:W3:Y:S02]  /*115e0*/  SHFL.IDX PT, R14, R2, RZ, 0x1f ;  /* 0x00001fff020e7589 */ /* 0x0004e400000e0000 */
.L_x_2215:
[----:B---3--:R-:W-:Y:S01]  /*115f0*/  ISETP.NE.AND P0, PT, R14, RZ, PT ;  /* 0x000000ff0e00720c */ /* 0x008fe20003f05270 */
[----:B------:R-:W-:-:S12]  /*11600*/  BSSY B0, `(.L_x_2161) ;  /* 0x0000027000007945 */ /* 0x000fd80003800000 */
[----:B------:R-:W-:Y:S05]  /*11610*/  @P0 BRA `(.L_x_2162) ;  /* 0x0000000000940947 */ /* 0x000fea0003800000 */
[----:B------:R-:W-:-:S03]  /*11620*/  UMOV UR4, 0xffffffff ;  /* 0xffffffff00047882 */ /* 0x000fc60000000000 */
[----:B------:R-:W-:Y:S05]  /*11630*/  BRA.DIV UR4, `(.L_x_2163) ;  /* 0x0000001204f07947 */ /* 0x000fea000b800000 */
[----:B------:R-:W-:-:S13]  /*11640*/  ELECT P6, URZ, PT ;  /* 0x00000000003f782f */ /* 0x000fda00038c0000 */
.L_x_2218:
[----:B------:R-:W-:Y:S05]  /*11650*/  @!P6 BRA `(.L_x_2162) ;  /* 0x000000000084e947 */ /* 0x000fea0003800000 */
[----:B------:R-:W-:-:S06]  /*11660*/  ULOP3.LUT UR4, UR36, 0x2, URZ, 0xfc, !UPT ;  /* 0x0000000224047892 */ /* 0x000fcc000f8efc3f */
[----:B--2---:R-:W-:-:S05]  /*11670*/  IMAD.U32 R2, RZ, RZ, UR4 ;  /* 0x00000004ff027e24 */ /* 0x004fca000f8e00ff */
[----:B------:R-:W-:-:S13]  /*11680*/  ISETP.NE.AND P2, PT, R2, 0x3, PT ;  /* 0x000000030200780c */ /* 0x000fda0003f45270 */
[----:B------:R-:W-:Y:S05]  /*11690*/  @!P2 BRA `(.L_x_2164) ;  /* 0x000000000004a947 */ /* 0x000fea0003800000 */
[----:B------:R-:W-:Y:S01]  /*116a0*/  BPT.TRAP 0x1 ;  /* 0x000000040000795c */ /* 0x000fe20000300000 */
.L_x_2164:
        /* <DEDUP_REMOVED lines=14> */
.L_x_2219:
[----:B------:R-:W2:Y:S02]  /*11790*/  SYNCS.PHASECHK.TRANS64.TRYWAIT P0, [R7+URZ], R2 ;  /* 0x00000002070075a7 */ /* 0x000ea4000800017f */
[----:B--2---:R-:W-:Y:S05]  /*117a0*/  @!P0 BRA `(.L_x_2166) ;  /* 0x0000001000c88947 */ /* 0x004fea0003800000 */
.L_x_2220:
[----:B------:R-:W-:Y:S05]  /*117b0*/  @!P2 BRA `(.L_x_2167) ;  /* 0x000000000004a947 */ /* 0x000fea0003800000 */
[----:B------:R-:W-:Y:S01]  /*117c0*/  BPT.TRAP 0x1 ;  /* 0x000000040000795c */ /* 0x000fe20000300000 */
.L_x_2167:
[----:B------:R-:W3:Y:S01]  /*117d0*/  LDL.LU R4, [R1] ;  /* 0x0000000001047983 */ /* 0x000ee20000300800 */
[----:B------:R-:W-:-:S04]  /*117e0*/  VIADD R0, R0, 0x28860 ;  /* 0x0002886000007836 */ /* 0x000fc80000000000 */
[----:B---3--:R-:W-:-:S04]  /*117f0*/  IMAD R4, R4, 0x8, R0 ;  /* 0x0000000804047824 */ /* 0x008fc800078e0200 */
[----:B------:R-:W3:Y:S02]  /*11800*/  SYNCS.PHASECHK.TRANS64.TRYWAIT P0, [R4+URZ], R5 ;  /* 0x00000005040075a7 */ /* 0x000ee4000800017f */
[----:B---3--:R-:W-:Y:S05]  /*11810*/  @!P0 BRA `(.L_x_2168) ;  /* 0x0000001000c08947 */ /* 0x008fea0003800000 */
.L_x_2221:
[----:B------:R-:W-:-:S07]  /*11820*/  IMAD R3, R3, 0x8, R0 ;  /* 0x0000000803037824 */ /* 0x000fce00078e0200 */
.L_x_2169:
[----:B----4-:R4:W0:Y:S02]  /*11830*/  SYNCS.PHASECHK.TRANS64.TRYWAIT P0, [R3+URZ], R2 ;  /* 0x00000002030075a7 */ /* 0x010824000800017f */
[----:B0-----:R-:W-:Y:S05]  /*11840*/  @!P0 NANOSLEEP.SYNCS 0x989680 ;  /* 0x009896800000895d */ /* 0x001fea0003900000 */
[----:B------:R-:W0:Y:S02]  /*11850*/  @!P0 SYNCS.PHASECHK.TRANS64 P0, [R3+URZ], R2 ;  /* 0x00000002030085a7 */ /* 0x000e24000800007f */
[----:B0-----:R-:W-:Y:S05]  /*11860*/  @!P0 BRA `(.L_x_2169) ;  /* 0xfffffffc00f08947 */ /* 0x001fea000383ffff */
.L_x_2162:
[----:B------:R-:W-:Y:S05]  /*11870*/  BSYNC B0 ;  /* 0x0000000000007941 */ /* 0x000fea0003800000 */
.L_x_2161:
[----:B------:R-:W-:Y:S05]  /*11880*/  EXIT ;  /* 0x000000000000794d */ /* 0x000fea0003800000 */
.L_x_2035:
[----:B0-----:R-:W-:-:S04]  /*11890*/  MOV R3, UR41 ;  /* 0x0000002900037c02 */ /* 0x001fc80008000f00 */
[----:B------:R0:W1:Y:S03]  /*118a0*/  SYNCS.PHASECHK.TRANS64.TRYWAIT P1, [R3+URZ+0x28800], R0 ;  /* 0x02880000030075a7 */ /* 0x000066000802017f */
[----:B-1----:R-:W-:Y:S05]  /*118b0*/  @!P1 NANOSLEEP.SYNCS 0x989680 ;  /* 0x009896800000995d */ /* 0x002fea0003900000 */
[----:B------:R-:W1:Y:S02]  /*118c0*/  @!P1 SYNCS.PHASECHK.TRANS64 P1, [R3+URZ+0x28800], R0 ;  /* 0x02880000030095a7 */ /* 0x000e64000802007f */
[----:B-1----:R-:W-:Y:S05]  /*118d0*/  @!P1 BRA `(.L_x_2035) ;  /* 0xfffffffc00ec9947 */ /* 0x002fea000383ffff */
[----:B------:R-:W-:Y:S05]  /*118e0*/  BRA `(.L_x_2170) ;  /* 0xfffffefc00c47947 */ /* 0x000fea000383ffff */
.L_x_2039:
[----:B-1----:R1:W2:Y:S02]  /*118f0*/  SYNCS.PHASECHK.TRANS64.TRYWAIT P2, [R0+URZ+0x28830], R3 ;  /* 0x02883003000075a7 */ /* 0x0022a4000804017f */
[----:B--2---:R-:W-:Y:S05]  /*11900*/  @!P2 NANOSLEEP.SYNCS 0x989680 ;  /* 0x009896800000a95d */ /* 0x004fea0003900000 */
[----:B------:R-:W2:Y:S02]  /*11910*/  @!P2 SYNCS.PHASECHK.TRANS64 P2, [R0+URZ+0x28830], R3 ;  /* 0x028830030000a5a7 */ /* 0x000ea4000804007f */
[----:B--2---:R-:W-:Y:S05]  /*11920*/  @!P2 BRA `(.L_x_2039) ;  /* 0xfffffffc00f0a947 */ /* 0x004fea000383ffff */
[----:B------:R-:W-:Y:S05]  /*11930*/  BRA `(.L_x_2038) ;  /* 0xfffffefc00ec7947 */ /* 0x000fea000383ffff */
.L_x_2044:
[----:B-1----:R-:W-:-:S04]  /*11940*/  IMAD.U32 R7, RZ, RZ, UR6 ;  /* 0x00000006ff077e24 */ /* 0x002fc8000f8e00ff */
[----:B------:R1:W2:Y:S03]  /*11950*/  SYNCS.PHASECHK.TRANS64.TRYWAIT P2, [R7+URZ+0x28830], R4 ;  /* 0x02883004070075a7 */ /* 0x0002a6000804017f */
[----:B--2---:R-:W-:Y:S05]  /*11960*/  @!P2 NANOSLEEP.SYNCS 0x989680 ;  /* 0x009896800000a95d */ /* 0x004fea0003900000 */
[----:B------:R-:W2:Y:S02]  /*11970*/  @!P2 SYNCS.PHASECHK.TRANS64 P2, [R7+URZ+0x28830], R4 ;  /* 0x028830040700a5a7 */ /* 0x000ea4000804007f */
[----:B--2---:R-:W-:Y:S05]  /*11980*/  @!P2 BRA `(.L_x_2044) ;  /* 0xfffffffc00eca947 */ /* 0x004fea000383ffff */
[----:B------:R-:W-:Y:S05]  /*11990*/  BRA `(.L_x_2041) ;  /* 0xffffff2c00c07947 */ /* 0x000fea000383ffff */
.L_x_2048:
[----:B-1----:R-:W-:-:S04]  /*119a0*/  IMAD.U32 R7, RZ, RZ, UR6 ;  /* 0x00000006ff077e24 */ /* 0x002fc8000f8e00ff */
[----:B------:R1:W2:Y:S03]  /*119b0*/  SYNCS.PHASECHK.TRANS64.TRYWAIT P2, [R7+URZ+0x28850], R4 ;  /* 0x02885004070075a7 */ /* 0x0002a6000804017f */
[----:B--2---:R-:W-:Y:S05]  /*119c0*/  @!P2 NANOSLEEP.SYNCS 0x989680 ;  /* 0x009896800000a95d */ /* 0x004fea0003900000 */
[----:B------:R-:W2:Y:S02]  /*119d0*/  @!P2 SYNCS.PHASECHK.TRANS64 P2, [R7+URZ+0x28850], R4 ;  /* 0x028850040700a5a7 */ /* 0x000ea4000804007f */
[----:B--2---:R-:W-:Y:S05]  /*119e0*/  @!P2 BRA `(.L_x_2048) ;  /* 0xfffffffc00eca947 */ /* 0x004fea000383ffff */
[----:B------:R-:W-:Y:S05]  /*119f0*/  BRA `(.L_x_2045) ;  /* 0xffffff3000807947 */ /* 0x000fea000383ffff */
.L_x_2054:
[----:B-1----:R-:W-:-:S04]  /*11a00*/  IMAD.U32 R5, RZ, RZ, UR6 ;  /* 0x00000006ff057e24 */ /* 0x002fc8000f8e00ff */
[----:B------:R1:W2:Y:S03]  /*11a10*/  SYNCS.PHASECHK.TRANS64.TRYWAIT P2, [R5+URZ+0x28830], R4 ;  /* 0x02883004050075a7 */ /* 0x0002a6000804017f */
[----:B--2---:R-:W-:Y:S05]  /*11a20*/  @!P2 NANOSLEEP.SYNCS 0x989680 ;  /* 0x009896800000a95d */ /* 0x004fea0003900000 */
[----:B------:R-:W2:Y:S02]  /*11a30*/  @!P2 SYNCS.PHASECHK.TRANS64 P2, [R5+URZ+0x28830], R4 ;  /* 0x028830040500a5a7 */ /* 0x000ea4000804007f */
[----:B--2---:R-:W-:Y:S05]  /*11a40*/  @!P2 BRA `(.L_x_2054) ;  /* 0xfffffffc00eca947 */ /* 0x004fea000383ffff */
[----:B------:R-:W-:Y:S05]  /*11a50*/  BRA `(.L_x_2051) ;  /* 0xffffff5c00cc7947 */ /* 0x000fea000383ffff */
.L_x_2058:
[----:B-1----:R-:W-:-:S04]  /*11a60*/  IMAD.U32 R5, RZ, RZ, UR6 ;  /* 0x00000006ff057e24 */ /* 0x002fc8000f8e00ff */
[----:B------:R1:W2:Y:S03]  /*11a70*/  SYNCS.PHASECHK.TRANS64.TRYWAIT P2, [R5+URZ+0x28850], R4 ;  /* 0x02885004050075a7 */ /* 0x0002a6000804017f */
[----:B--2---:R-:W-:Y:S05]  /*11a80*/  @!P2 NANOSLEEP.SYNCS 0x989680 ;  /* 0x009896800000a95d */ /* 0x004fea0003900000 */
[----:B------:R-:W2:Y:S02]  /*11a90*/  @!P2 SYNCS.PHASECHK.TRANS64 P2, [R5+URZ+0x28850], R4 ;  /* 0x028850040500a5a7 */ /* 0x000ea4000804007f */
[----:B--2---:R-:W-:Y:S05]  /*11aa0*/  @!P2 BRA `(.L_x_2058) ;  /* 0xfffffffc00eca947 */ /* 0x004fea000383ffff */
[----:B------:R-:W-:Y:S05]  /*11ab0*/  BRA `(.L_x_2055) ;  /* 0xffffff60008c7947 */ /* 0x000fea000383ffff */
.L_x_2063:
[----:B-1----:R-:W-:-:S04]  /*11ac0*/  IMAD.U32 R6, RZ, RZ, UR5 ;  /* 0x00000005ff067e24 */ /* 0x002fc8000f8e00ff */
[----:B------:R1:W2:Y:S03]  /*11ad0*/  SYNCS.PHASECHK.TRANS64.TRYWAIT P0, [R6+URZ+0x28850], R5 ;  /* 0x02885005060075a7 */ /* 0x0002a6000800017f */
[----:B--2---:R-:W-:Y:S05]  /*11ae0*/  @!P0 NANOSLEEP.SYNCS 0x989680 ;  /* 0x009896800000895d */ /* 0x004fea0003900000 */
[----:B------:R-:W2:Y:S02]  /*11af0*/  @!P0 SYNCS.PHASECHK.TRANS64 P0, [R6+URZ+0x28850], R5 ;  /* 0x02885005060085a7 */ /* 0x000ea4000800007f */
[----:B--2---:R-:W-:Y:S05]  /*11b00*/  @!P0 BRA `(.L_x_2063) ;  /* 0xfffffffc00ec8947 */ /* 0x004fea000383ffff */
[----:B------:R-:W-:Y:S05]  /*11b10*/  BRA `(.L_x_2062) ;  /* 0xffffff84006c7947 */ /* 0x000fea000383ffff */
.L_x_2103:
        /* <DEDUP_REMOVED lines=11> */
.L_x_2172:
[----:B------:R-:W-:Y:S05]  /*11bd0*/  BSYNC B0 ;  /* 0x0000000000007941 */ /* 0x000fea0003800000 */
.L_x_2171:
[----:B------:R-:W-:Y:S05]  /*11be0*/  BRA `(.L_x_2173) ;  /* 0xffffffc800187947 */ /* 0x000fea000383ffff */
.L_x_2104:
[----:B------:R-:W-:Y:S01]  /*11bf0*/  BSSY B0, `(.L_x_2174) ;  /* 0x0000006000007945 */ /* 0x000fe20003800000 */
[----:B------:R-:W-:-:S07]  /*11c00*/  MOV R15, 0xffffffff ;  /* 0xffffffff000f7802 */ /* 0x000fce0000000f00 */
[----:B------:R-:W-:Y:S05]  /*11c10*/  WARPSYNC.COLLECTIVE R15, `(.L_x_2175) ;  /* 0x000000000f0c7348 */ /* 0x000fea0003c00000 */
[----:B------:R-:W-:Y:S02]  /*11c20*/  ELECT P6, UR62, PT ;  /* 0x00000000003e782f */ /* 0x000fe400038c0000 */
[----:B------:R-:W-:Y:S01]  /*11c30*/  MOV R14, UR62 ;  /* 0x0000003e000e7c02 */ /* 0x000fe20008000f00 */
[----:B------:R-:W-:Y:S10]  /*11c40*/  ENDCOLLECTIVE ;  /* 0x000000000000791b */ /* 0x000ff40003800000 */
.L_x_2175:
[----:B------:R-:W-:Y:S05]  /*11c50*/  BSYNC B0 ;  /* 0x0000000000007941 */ /* 0x000fea0003800000 */
.L_x_2174:
[----:B------:R-:W-:Y:S05]  /*11c60*/  BRA `(.L_x_2176) ;  /* 0xffffffc800087947 */ /* 0x000fea000383ffff */
.L_x_2107:
[----:B0-----:R0:W1:Y:S02]  /*11c70*/  SYNCS.PHASECHK.TRANS64.TRYWAIT P0, [R8+URZ+0x28840], R9 ;  /* 0x02884009080075a7 */ /* 0x001064000800017f */
[----:B-1----:R-:W-:Y:S05]  /*11c80*/  @!P0 NANOSLEEP.SYNCS 0x989680 ;  /* 0x009896800000895d */ /* 0x002fea0003900000 */
[----:B------:R-:W1:Y:S02]  /*11c90*/  @!P0 SYNCS.PHASECHK.TRANS64 P0, [R8+URZ+0x28840], R9 ;  /* 0x02884009080085a7 */ /* 0x000e64000800007f */
[----:B-1----:R-:W-:Y:S05]  /*11ca0*/  @!P0 BRA `(.L_x_2107) ;  /* 0xfffffffc00f08947 */ /* 0x002fea000383ffff */
[----:B------:R-:W-:Y:S05]  /*11cb0*/  BRA `(.L_x_2177) ;  /* 0xffffffc800707947 */ /* 0x000fea000383ffff */
.L_x_2110:
        /* <DEDUP_REMOVED lines=8> */
.L_x_2118:
[----:B0-----:R0:W1:Y:S02]  /*11d40*/  SYNCS.PHASECHK.TRANS64.TRYWAIT P0, [R2+URZ+0x28840], R3 ;  /* 0x02884003020075a7 */ /* 0x001064000800017f */
[----:B-1----:R-:W-:Y:S05]  /*11d50*/  @!P0 NANOSLEEP.SYNCS 0x989680 ;  /* 0x009896800000895d */ /* 0x002fea0003900000 */
[----:B------:R-:W1:Y:S02]  /*11d60*/  @!P0 SYNCS.PHASECHK.TRANS64 P0, [R2+URZ+0x28840], R3 ;  /* 0x02884003020085a7 */ /* 0x000e64000800007f */
[----:B-1----:R-:W-:Y:S05]  /*11d70*/  @!P0 BRA `(.L_x_2118) ;  /* 0xfffffffc00f08947 */ /* 0x002fea000383ffff */
[----:B------:R-:W-:Y:S05]  /*11d80*/  BRA `(.L_x_2179) ;  /* 0xffffffd000387947 */ /* 0x000fea000383ffff */
.L_x_2120:
[----:B0-----:R0:W1:Y:S02]  /*11d90*/  SYNCS.PHASECHK.TRANS64.TRYWAIT P0, [R2+URZ+0x60], R3 ;  /* 0x00006003020075a7 */ /* 0x001064000800017f */
[----:B-1----:R-:W-:Y:S05]  /*11da0*/  @!P0 NANOSLEEP.SYNCS 0x989680 ;  /* 0x009896800000895d */ /* 0x002fea0003900000 */
[----:B------:R-:W1:Y:S02]  /*11db0*/  @!P0 SYNCS.PHASECHK.TRANS64 P0, [R2+URZ+0x60], R3 ;  /* 0x00006003020085a7 */ /* 0x000e64000800007f */
[----:B-1----:R-:W-:Y:S05]  /*11dc0*/  @!P0 BRA `(.L_x_2120) ;  /* 0xfffffffc00f08947 */ /* 0x002fea000383ffff */
[----:B------:R-:W-:Y:S05]  /*11dd0*/  BRA `(.L_x_2180) ;  /* 0xffffffd000d47947 */ /* 0x000fea000383ffff */
.L_x_2125:
[----:B-1----:R1:W2:Y:S02]  /*11de0*/  SYNCS.PHASECHK.TRANS64.TRYWAIT P0, [R2+URZ+0x28840], R3 ;  /* 0x02884003020075a7 */ /* 0x0022a4000800017f */
[----:B--2---:R-:W-:Y:S05]  /*11df0*/  @!P0 NANOSLEEP.SYNCS 0x989680 ;  /* 0x009896800000895d */ /* 0x004fea0003900000 */
[----:B------:R-:W2:Y:S02]  /*11e00*/  @!P0 SYNCS.PHASECHK.TRANS64 P0, [R2+URZ+0x28840], R3 ;  /* 0x02884003020085a7 */ /* 0x000ea4000800007f */
[----:B--2---:R-:W-:Y:S05]  /*11e10*/  @!P0 BRA `(.L_x_2125) ;  /* 0xfffffffc00f08947 */ /* 0x004fea000383ffff */
[----:B------:R-:W-:Y:S05]  /*11e20*/  BRA `(.L_x_2181) ;  /* 0xffffffd800307947 */ /* 0x000fea000383ffff */
.L_x_2127:
[----:B0-----:R0:W1:Y:S02]  /*11e30*/  SYNCS.PHASECHK.TRANS64.TRYWAIT P1, [R2+URZ+0x60], R3 ;  /* 0x00006003020075a7 */ /* 0x001064000802017f */
[----:B-1----:R-:W-:Y:S05]  /*11e40*/  @!P1 NANOSLEEP.SYNCS 0x989680 ;  /* 0x009896800000995d */ /* 0x002fea0003900000 */
[----:B------:R-:W1:Y:S02]  /*11e50*/  @!P1 SYNCS.PHASECHK.TRANS64 P1, [R2+URZ+0x60], R3 ;  /* 0x00006003020095a7 */ /* 0x000e64000802007f */
[----:B-1----:R-:W-:Y:S05]  /*11e60*/  @!P1 BRA `(.L_x_2127) ;  /* 0xfffffffc00f09947 */ /* 0x002fea000383ffff */
[----:B------:R-:W-:Y:S05]  /*11e70*/  BRA `(.L_x_2182) ;  /* 0xffffffd800cc7947 */ /* 0x000fea000383ffff */
.L_x_2132:
[----:B--2---:R2:W3:Y:S02]  /*11e80*/  SYNCS.PHASECHK.TRANS64.TRYWAIT P0, [R2+URZ+0x28840], R3 ;  /* 0x02884003020075a7 */ /* 0x0044e4000800017f */
[----:B---3--:R-:W-:Y:S05]  /*11e90*/  @!P0 NANOSLEEP.SYNCS 0x989680 ;  /* 0x009896800000895d */ /* 0x008fea0003900000 */
[----:B------:R-:W3:Y:S02]  /*11ea0*/  @!P0 SYNCS.PHASECHK.TRANS64 P0, [R2+URZ+0x28840], R3 ;  /* 0x02884003020085a7 */ /* 0x000ee4000800007f */
[----:B---3--:R-:W-:Y:S05]  /*11eb0*/  @!P0 BRA `(.L_x_2132) ;  /* 0xfffffffc00f08947 */ /* 0x008fea000383ffff */
[----:B------:R-:W-:Y:S05]  /*11ec0*/  BRA `(.L_x_2183) ;  /* 0xffffffdc00e87947 */ /* 0x000fea000383ffff */
.L_x_2134:
[----:B0-----:R0:W1:Y:S02]  /*11ed0*/  SYNCS.PHASECHK.TRANS64.TRYWAIT P1, [R2+URZ+0x60], R9 ;  /* 0x00006009020075a7 */ /* 0x001064000802017f */
[----:B-1----:R-:W-:Y:S05]  /*11ee0*/  @!P1 NANOSLEEP.SYNCS 0x989680 ;  /* 0x009896800000995d */ /* 0x002fea0003900000 */
[----:B------:R-:W1:Y:S02]  /*11ef0*/  @!P1 SYNCS.PHASECHK.TRANS64 P1, [R2+URZ+0x60], R9 ;  /* 0x00006009020095a7 */ /* 0x000e64000802007f */
[----:B-1----:R-:W-:Y:S05]  /*11f00*/  @!P1 BRA `(.L_x_2134) ;  /* 0xfffffffc00f09947 */ /* 0x002fea000383ffff */
[----:B------:R-:W-:Y:S05]  /*11f10*/  BRA `(.L_x_2184) ;  /* 0xffffffe000847947 */ /* 0x000fea000383ffff */
.L_x_2141:
[----:B-1----:R1:W2:Y:S02]  /*11f20*/  SYNCS.PHASECHK.TRANS64.TRYWAIT P0, [R3+URZ+0x28860], R2 ;  /* 0x02886002030075a7 */ /* 0x0022a4000800017f */
[----:B--2---:R-:W-:Y:S05]  /*11f30*/  @!P0 NANOSLEEP.SYNCS 0x989680 ;  /* 0x009896800000895d */ /* 0x004fea0003900000 */
[----:B------:R-:W2:Y:S02]  /*11f40*/  @!P0 SYNCS.PHASECHK.TRANS64 P0, [R3+URZ+0x28860], R2 ;  /* 0x02886002030085a7 */ /* 0x000ea4000800007f */
[----:B--2---:R-:W-:Y:S05]  /*11f50*/  @!P0 BRA `(.L_x_2141) ;  /* 0xfffffffc00f08947 */ /* 0x004fea000383ffff */
[----:B------:R-:W-:Y:S05]  /*11f60*/  BRA `(.L_x_2185) ;  /* 0xffffffe4008c7947 */ /* 0x000fea000383ffff */
.L_x_2143:
        /* <DEDUP_REMOVED lines=8> */
.L_x_2187:
[----:B------:R-:W-:Y:S05]  /*11ff0*/  BSYNC B0 ;  /* 0x0000000000007941 */ /* 0x000fea0003800000 */
.L_x_2186:
        /* <DEDUP_REMOVED lines=8> */
.L_x_2188:
[----:B------:R-:W-:Y:S01]  /*12080*/  MOV R7, R14 ;  /* 0x0000000e00077202 */ /* 0x000fe20000000f00 */
[----:B------:R-:W-:Y:S06]  /*12090*/  BRA `(.L_x_2189) ;  /* 0xffffffe800147947 */ /* 0x000fec000383ffff */
.L_x_2146:
        /* <DEDUP_REMOVED lines=8> */
.L_x_2191:
[----:B------:R-:W-:Y:S05]  /*12120*/  BSYNC B0 ;  /* 0x0000000000007941 */ /* 0x000fea0003800000 */
.L_x_2190:
        /* <DEDUP_REMOVED lines=10> */
.L_x_2192:
[----:B------:R-:W-:Y:S01]  /*121d0*/  IMAD.MOV.U32 R12, RZ, RZ, 0x4 ;  /* 0x00000004ff0c7424 */ /* 0x000fe200078e00ff */
[----:B------:R-:W-:Y:S02]  /*121e0*/  SEL R2, R14, RZ, P0 ;  /* 0x000000ff0e027207 */ /* 0x000fe40000000000 */
[----:B------:R-:W-:-:S03]  /*121f0*/  ISETP.GE.U32.AND P0, PT, R6, 0x4, PT ;  /* 0x000000040600780c */ /* 0x000fc60003f06070 */
[----:B------:R-:W-:-:S05]  /*12200*/  IMAD.IADD R2, R13, 0x1, R2 ;  /* 0x000000010d027824 */ /* 0x000fca00078e0202 */
[----:B------:R-:W-:-:S07]  /*12210*/  MOV R13, R2 ;  /* 0x00000002000d7202 */ /* 0x000fce0000000f00 */
[----:B------:R-:W-:Y:S05]  /*12220*/  WARPSYNC.COLLECTIVE R15, `(.L_x_2193) ;  /* 0x000000000f087348 */ /* 0x000fea0003c00000 */
[----:B------:R0:W1:Y:S02]  /*12230*/  SHFL.UP P6, R14, R13, R12, R11 ;  /* 0x0400000c0d0e7389 */ /* 0x00006400000c000b */
[----:B01----:R-:W-:Y:S01]  /*12240*/  ENDCOLLECTIVE ;  /* 0x000000000000791b */ /* 0x003fe20003800000 */
.L_x_2193:
        /* <DEDUP_REMOVED lines=8> */
.L_x_2194:
        /* <DEDUP_REMOVED lines=8> */
.L_x_2195:
        /* <DEDUP_REMOVED lines=8> */
.L_x_2196:
[----:B------:R-:W-:Y:S05]  /*123d0*/  BRA `(.L_x_2197) ;  /* 0xffffffe400d87947 */ /* 0x000fea000383ffff */
.L_x_2151:
        /* <DEDUP_REMOVED lines=8> */
.L_x_2199:
[----:B------:R-:W-:Y:S05]  /*12460*/  BSYNC B0 ;  /* 0x0000000000007941 */ /* 0x000fea0003800000 */
.L_x_2198:
        /* <DEDUP_REMOVED lines=10> */
.L_x_2200:
        /* <DEDUP_REMOVED lines=8> */
.L_x_2201:
        /* <DEDUP_REMOVED lines=8> */
.L_x_2202:
        /* <DEDUP_REMOVED lines=8> */
.L_x_2203:
        /* <DEDUP_REMOVED lines=8> */
.L_x_2204:
[----:B------:R-:W-:Y:S05]  /*12710*/  BRA `(.L_x_2205) ;  /* 0xffffffe400bc7947 */ /* 0x000fea000383ffff */
.L_x_2153:
[----:B------:R-:W-:Y:S01]  /*12720*/  BSSY B0, `(.L_x_2206) ;  /* 0x0000006000007945 */ /* 0x000fe20003800000 */
[----:B------:R-:W-:Y:S01]  /*12730*/  PLOP3.LUT P6, PT, P6, PT, PT, 0x8, 0x0 ;  /* 0x000000000000781c */ /* 0x000fe200037ce170 */
[----:B------:R-:W-:-:S12]  /*12740*/  IMAD.MOV.U32 R15, RZ, RZ, -0x1 ;  /* 0xffffffffff0f7424 */ /* 0x000fd800078e00ff */
[----:B0-----:R-:W-:Y:S05]  /*12750*/  WARPSYNC.COLLECTIVE R15, `(.L_x_2207) ;  /* 0x000000000f087348 */ /* 0x001fea0003c00000 */
[----:B------:R-:W-:Y:S01]  /*12760*/  VOTE.ANY R14, PT, P6 ;  /* 0x00000000000e7806 */ /* 0x000fe200030e0100 */
[----:B0-----:R-:W-:Y:S06]  /*12770*/  ENDCOLLECTIVE ;  /* 0x000000000000791b */ /* 0x001fec0003800000 */
.L_x_2207:
[----:B------:R-:W-:Y:S05]  /*12780*/  BSYNC B0 ;  /* 0x0000000000007941 */ /* 0x000fea0003800000 */
.L_x_2206:
        /* <DEDUP_REMOVED lines=9> */
.L_x_2208:
[----:B------:R-:W-:Y:S01]  /*12820*/  IMAD.MOV.U32 R17, RZ, RZ, R14 ;  /* 0x000000ffff117224 */ /* 0x000fe200078e000e */
[----:B------:R-:W-:Y:S06]  /*12830*/  BRA `(.L_x_2209) ;  /* 0xffffffe400ac7947 */ /* 0x000fec000383ffff */
.L_x_2155:
[----:B------:R-:W-:Y:S01]  /*12840*/  BSSY B0, `(.L_x_2210) ;  /* 0x0000007000007945 */ /* 0x000fe20003800000 */
[----:B------:R-:W-:Y:S01]  /*12850*/  MOV R13, R2 ;  /* 0x00000002000d7202 */ /* 0x000fe20000000f00 */
[----:B------:R-:W-:Y:S02]  /*12860*/  IMAD.MOV.U32 R11, RZ, RZ, 0x1f ;  /* 0x0000001fff0b7424 */ /* 0x000fe400078e00ff */
[----:B------:R-:W-:-:S07]  /*12870*/  IMAD.MOV.U32 R15, RZ, RZ, -0x1 ;  /* 0xffffffffff0f7424 */ /* 0x000fce00078e00ff */
[----:B012---:R-:W-:Y:S05]  /*12880*/  WARPSYNC.COLLECTIVE R15, `(.L_x_2211) ;  /* 0x000000000f087348 */ /* 0x007fea0003c00000 */
[----:B------:R3:W4:Y:S02]  /*12890*/  SHFL.IDX P6, R14, R13, R12, R11 ;  /* 0x0000000c0d0e7389 */ /* 0x00072400000c000b */
[----:B01234-:R-:W-:Y:S01]  /*128a0*/  ENDCOLLECTIVE ;  /* 0x000000000000791b */ /* 0x01ffe20003800000 */
.L_x_2211:
[----:B------:R-:W-:Y:S05]  /*128b0*/  BSYNC B0 ;  /* 0x0000000000007941 */ /* 0x000fea0003800000 */
.L_x_2210:
[----:B------:R-:W-:Y:S01]  /*128c0*/  IMAD.MOV.U32 R7, RZ, RZ, R14 ;  /* 0x000000ffff077224 */ /* 0x000fe200078e000e */
[----:B------:R-:W-:Y:S06]  /*128d0*/  BRA `(.L_x_2154) ;  /* 0xffffffe400a07947 */ /* 0x000fec000383ffff */
.L_x_2159:
[----:B-1----:R1:W2:Y:S02]  /*128e0*/  SYNCS.PHASECHK.TRANS64.TRYWAIT P0, [R0+URZ+0x28820], R3 ;  /* 0x02882003000075a7 */ /* 0x0022a4000800017f */
[----:B--2---:R-:W-:Y:S05]  /*128f0*/  @!P0 NANOSLEEP.SYNCS 0x989680 ;  /* 0x009896800000895d */ /* 0x004fea0003900000 */
[----:B------:R-:W2:Y:S02]  /*12900*/  @!P0 SYNCS.PHASECHK.TRANS64 P0, [R0+URZ+0x28820], R3 ;  /* 0x02882003000085a7 */ /* 0x000ea4000800007f */
[----:B--2---:R-:W-:Y:S05]  /*12910*/  @!P0 BRA `(.L_x_2159) ;  /* 0xfffffffc00f08947 */ /* 0x004fea000383ffff */
[----:B------:R-:W-:Y:S05]  /*12920*/  BRA `(.L_x_2212) ;  /* 0xffffffec00147947 */ /* 0x000fea000383ffff */
.L_x_2160:
        /* <DEDUP_REMOVED lines=11> */
.L_x_2214:
[----:B------:R-:W-:Y:S05]  /*129e0*/  BSYNC B0 ;  /* 0x0000000000007941 */ /* 0x000fea0003800000 */
.L_x_2213:
[----:B------:R-:W-:Y:S05]  /*129f0*/  BRA `(.L_x_2215) ;  /* 0xffffffe800fc7947 */ /* 0x000fea000383ffff */
.L_x_2163:
[----:B------:R-:W-:Y:S01]  /*12a00*/  BSSY B1, `(.L_x_2216) ;  /* 0x0000006000017945 */ /* 0x000fe20003800000 */
[----:B------:R-:W-:-:S07]  /*12a10*/  IMAD.MOV.U32 R15, RZ, RZ, -0x1 ;  /* 0xffffffffff0f7424 */ /* 0x000fce00078e00ff */
[----:B012---:R-:W-:Y:S05]  /*12a20*/  WARPSYNC.COLLECTIVE R15, `(.L_x_2217) ;  /* 0x000000000f0c7348 */ /* 0x007fea0003c00000 */
[----:B------:R-:W-:Y:S02]  /*12a30*/  ELECT P6, UR62, PT ;  /* 0x00000000003e782f */ /* 0x000fe400038c0000 */
[----:B------:R-:W-:Y:S01]  /*12a40*/  MOV R14, UR62 ;  /* 0x0000003e000e7c02 */ /* 0x000fe20008000f00 */
[----:B012---:R-:W-:Y:S10]  /*12a50*/  ENDCOLLECTIVE ;  /* 0x000000000000791b */ /* 0x007ff40003800000 */
.L_x_2217:
[----:B------:R-:W-:Y:S05]  /*12a60*/  BSYNC B1 ;  /* 0x0000000000017941 */ /* 0x000fea0003800000 */
.L_x_2216:
[----:B------:R-:W-:Y:S05]  /*12a70*/  BRA `(.L_x_2218) ;  /* 0xffffffe800f47947 */ /* 0x000fea000383ffff */
.L_x_2165:
[----:B-1----:R1:W2:Y:S02]  /*12a80*/  SYNCS.PHASECHK.TRANS64.TRYWAIT P0, [R6+URZ], R5 ;  /* 0x00000005060075a7 */ /* 0x0022a4000800017f */
[----:B--2---:R-:W-:Y:S05]  /*12a90*/  @!P0 NANOSLEEP.SYNCS 0x989680 ;  /* 0x009896800000895d */ /* 0x004fea0003900000 */
[----:B------:R-:W2:Y:S02]  /*12aa0*/  @!P0 SYNCS.PHASECHK.TRANS64 P0, [R6+URZ], R5 ;  /* 0x00000005060085a7 */ /* 0x000ea4000800007f */
[----:B--2---:R-:W-:Y:S05]  /*12ab0*/  @!P0 BRA `(.L_x_2165) ;  /* 0xfffffffc00f08947 */ /* 0x004fea000383ffff */
[----:B------:R-:W-:Y:S05]  /*12ac0*/  BRA `(.L_x_2219) ;  /* 0xffffffec00307947 */ /* 0x000fea000383ffff */
.L_x_2166:
[----:B--2---:R2:W3:Y:S02]  /*12ad0*/  SYNCS.PHASECHK.TRANS64.TRYWAIT P0, [R7+URZ], R2 ;  /* 0x00000002070075a7 */ /* 0x0044e4000800017f */
[----:B---3--:R-:W-:Y:S05]  /*12ae0*/  @!P0 NANOSLEEP.SYNCS 0x989680 ;  /* 0x009896800000895d */ /* 0x008fea0003900000 */
[----:B------:R-:W3:Y:S02]  /*12af0*/  @!P0 SYNCS.PHASECHK.TRANS64 P0, [R7+URZ], R2 ;  /* 0x00000002070085a7 */ /* 0x000ee4000800007f */
[----:B---3--:R-:W-:Y:S05]  /*12b00*/  @!P0 BRA `(.L_x_2166) ;  /* 0xfffffffc00f08947 */ /* 0x008fea000383ffff */
[----:B------:R-:W-:Y:S05]  /*12b10*/  BRA `(.L_x_2220) ;  /* 0xffffffec00247947 */ /* 0x000fea000383ffff */
.L_x_2168:
[----:B---3--:R3:W4:Y:S02]  /*12b20*/  SYNCS.PHASECHK.TRANS64.TRYWAIT P0, [R4+URZ], R5 ;  /* 0x00000005040075a7 */ /* 0x008724000800017f */
[----:B----4-:R-:W-:Y:S05]  /*12b30*/  @!P0 NANOSLEEP.SYNCS 0x989680 ;  /* 0x009896800000895d */ /* 0x010fea0003900000 */
[----:B------:R-:W4:Y:S02]  /*12b40*/  @!P0 SYNCS.PHASECHK.TRANS64 P0, [R4+URZ], R5 ;  /* 0x00000005040085a7 */ /* 0x000f24000800007f */
[----:B----4-:R-:W-:Y:S05]  /*12b50*/  @!P0 BRA `(.L_x_2168) ;  /* 0xfffffffc00f08947 */ /* 0x010fea000383ffff */
[----:B------:R-:W-:Y:S05]  /*12b60*/  BRA `(.L_x_2221) ;  /* 0xffffffec002c7947 */ /* 0x000fea000383ffff */
.L_x_2222:
        /* <DEDUP_REMOVED lines=9> */
.L_x_2734:


//--------------------- .text._ZN7cutlass13device_kernelIN5flash11enable_sm90INS1_16FlashAttnFwdSm90INS1_25CollectiveMainloopFwdSm90ILi2EN4cute5tupleIJNS5_1CILi1EEES8_S8_EEENS6_IJNS7_ILi128EEESA_SA_EEELi128ENS_6half_tEfNS_4arch4Sm90ELb1ELb0ELb1ELb1ELb0ELb1ELb0ELb1ELb1ELb0ELb0ELb0EEENS1_21CollectiveEpilogueFwdISB_S9_SC_SE_Li256ELb1ELb0ELb0ELb0EEENS1_36VarlenDynamicPersistentTileSchedulerILi128ELi128ELi256ELi32ELb0ELb0ELb1ELb1ELb1ELb1EEEEEEEEEvNT_6ParamsE --------------------------
	.section	.text._ZN7cutlass13device_kernelIN5flash11enable_sm90INS1_16FlashAttnFwdSm90INS1_25CollectiveMainloopFwdSm90ILi2EN4cute5tupleIJNS5_1CILi1EEES8_S8_EEENS6_IJNS7_ILi128EEESA_SA_EEELi128ENS_6half_tEfNS_4arch4Sm90ELb1ELb0ELb1ELb1ELb0ELb1ELb0ELb1ELb1ELb0ELb0ELb0EEENS1_21CollectiveEpilogueFwdISB_S9_SC_SE_Li256ELb1ELb0ELb0ELb0EEENS1_36VarlenDynamicPersistentTileSchedulerILi128ELi128ELi256ELi32ELb0ELb0ELb1ELb1ELb1ELb1EEEEEEEEEvNT_6ParamsE,"ax",@progbits
	.align	128
.text._ZN7cutlass13device_kernelIN5flash11enable_sm90INS1_16FlashAttnFwdSm90INS1_25CollectiveMainloopFwdSm90ILi2EN4cute5tupleIJNS5_1CILi1EEES8_S8_EEENS6_IJNS7_ILi128EEESA_SA_EEELi128ENS_6half_tEfNS_4arch4Sm90ELb1ELb0ELb1ELb1ELb0ELb1ELb0ELb1ELb1ELb0ELb0ELb0EEENS1_21CollectiveEpilogueFwdISB_S9_SC_SE_Li256ELb1ELb0ELb0ELb0EEENS1_36VarlenDynamicPersistentTileSchedulerILi128ELi128ELi256ELi32ELb0ELb0ELb1ELb1ELb1ELb1EEEEEEEEEvNT_6ParamsE:
        .type           _ZN7cutlass13device_kernelIN5flash11enable_sm90INS1_16FlashAttnFwdSm90INS1_25CollectiveMainloopFwdSm90ILi2EN4cute5tupleIJNS5_1CILi1EEES8_S8_EEENS6_IJNS7_ILi128EEESA_SA_EEELi128ENS_6half_tEfNS_4arch4Sm90ELb1ELb0ELb1ELb1ELb0ELb1ELb0ELb1ELb1ELb0ELb0ELb0EEENS1_21CollectiveEpilogueFwdISB_S9_SC_SE_Li256ELb1ELb0ELb0ELb0EEENS1_36VarlenDynamicPersistentTileSchedulerILi128ELi128ELi256ELi32ELb0ELb0ELb1ELb1ELb1ELb1EEEEEEEEEvNT_6ParamsE,@function
        .size           _ZN7cutlass13device_kernelIN5flash11enable_sm90INS1_16FlashAttnFwdSm90INS1_25CollectiveMainloopFwdSm90ILi2EN4cute5tupleIJNS5_1CILi1EEES8_S8_EEENS6_IJNS7_ILi128EEESA_SA_EEELi128ENS_6half_tEfNS_4arch4Sm90ELb1ELb0ELb1ELb1ELb0ELb1ELb0ELb1ELb1ELb0ELb0ELb0EEENS1_21CollectiveEpilogueFwdISB_S9_SC_SE_Li256ELb1ELb0ELb0ELb0EEENS1_36VarlenDynamicPersistentTileSchedulerILi128ELi128ELi256ELi32ELb0ELb0ELb1ELb1ELb1ELb1EEEEEEEEEvNT_6ParamsE,(.L_x_2735 - _ZN7cutlass13device_kernelIN5flash11enable_sm90INS1_16FlashAttnFwdSm90INS1_25CollectiveMainloopFwdSm90ILi2EN4cute5tupleIJNS5_1CILi1EEES8_S8_EEENS6_IJNS7_ILi128EEESA_SA_EEELi128ENS_6half_tEfNS_4arch4Sm90ELb1ELb0ELb1ELb1ELb0ELb1ELb0ELb1ELb1ELb0ELb0ELb0EEENS1_21CollectiveEpilogueFwdISB_S9_SC_SE_Li256ELb1ELb0ELb0ELb0EEENS1_36VarlenDynamicPersistentTileSchedulerILi128ELi128ELi256ELi32ELb0ELb0ELb1ELb1ELb1ELb1EEEEEEEEEvNT_6ParamsE)
        .other          _ZN7cutlass13device_kernelIN5flash11enable_sm90INS1_16FlashAttnFwdSm90INS1_25CollectiveMainloopFwdSm90ILi2EN4cute5tupleIJNS5_1CILi1EEES8_S8_EEENS6_IJNS7_ILi128EEESA_SA_EEELi128ENS_6half_tEfNS_4arch4Sm90ELb1ELb0ELb1ELb1ELb0ELb1ELb0ELb1ELb1ELb0ELb0ELb0EEENS1_21CollectiveEpilogueFwdISB_S9_SC_SE_Li256ELb1ELb0ELb0ELb0EEENS1_36VarlenDynamicPersistentTileSchedulerILi128ELi128ELi256ELi32ELb0ELb0ELb1ELb1ELb1ELb1EEEEEEEEEvNT_6ParamsE,@"STO_CUDA_ENTRY STV_DEFAULT"
_ZN7cutlass13device_kernelIN5flash11enable_sm90INS1_16FlashAttnFwdSm90INS1_25CollectiveMainloopFwdSm90ILi2EN4cute5tupleIJNS5_1CILi1EEES8_S8_EEENS6_IJNS7_ILi128EEESA_SA_EEELi128ENS_6half_tEfNS_4arch4Sm90ELb1ELb0ELb1ELb1ELb0ELb1ELb0ELb1ELb1ELb0ELb0ELb0EEENS1_21CollectiveEpilogueFwdISB_S9_SC_SE_Li256ELb1ELb0ELb0ELb0EEENS1_36VarlenDynamicPersistentTileSchedulerILi128ELi128ELi256ELi32ELb0ELb0ELb1ELb1ELb1ELb1EEEEEEEEEvNT_6ParamsE:
        /* <DEDUP_REMOVED lines=26> */
.L_x_2224:
[----:B------:R-:W-:Y:S05]  /*01a0*/  BSYNC B0 ;  /* 0x0000000000007941 */ /* 0x000fea0003800000 */
.L_x_2223:
        /* <DEDUP_REMOVED lines=40> */
.L_x_2225:
        /* <DEDUP_REMOVED lines=22> */
.L_x_2226:
        /* <DEDUP_REMOVED lines=18> */
.L_x_2227:
        /* <DEDUP_REMOVED lines=22> */
.L_x_2228:
        /* <DEDUP_REMOVED lines=22> */
.L_x_2229:
[----:B--2---:R-:W-:Y:S01]  /*0970*/  ISETP.NE.AND P0, PT, R2, RZ, PT ;  /* 0x000000ff0200720c */ /* 0x004fe20003f05270 */
[----:B------:R-:W-:Y:S01]  /*0980*/  IMAD.MOV.U32 R2, RZ, RZ, 0x1 ;  /* 0x00000001ff027424 */ /* 0x000fe200078e00ff */
[----:B------:R-:W-:Y:S01]  /*0990*/  NOP ;  /* 0x0000000000007918 */ /* 0x000fe20000000000 */
[----:B------:R-:W-:Y:S01]  /*09a0*/  ULDC.64 UR38, c[0x0][0x208] ;  /* 0x0000820000267ab9 */ /* 0x000fe20000000a00 */
[----:B------:R-:W-:Y:S02]  /*09b0*/  BSSY B7, `(.L_x_2230) ;  /* 0x0001e26000077945 */ /* 0x000fe40003800000 */
[----:B------:R-:W-:-:S05]  /*09c0*/  SEL R2, R2, 0x2, !P0 ;  /* 0x0000000202027807 */ /* 0x000fca0004000000 */
[----:B------:R2:W-:Y:S01]  /*09d0*/  STL [R1+0x30], R2 ;  /* 0x0000300201007387 */ /* 0x0005e20000100800 */
[----:B01-34-:R-:W-:Y:S06]  /*09e0*/  BAR.SYNC.DEFER_BLOCKING 0x0 ;  /* 0x0000000000007b1d */ /* 0x01bfec0000010000 */
[----:B------:R-:W-:Y:S05]  /*09f0*/  @!P0 BRA `(.L_x_2231) ;  /* 0x0000018400508947 */ /* 0x000fea0003800000 */
.L_x_2232:
        /* <DEDUP_REMOVED lines=12> */
[----:B--2---:R-:W-:-:S02]  /*0ac0*/  IMAD.U32 R2, RZ, RZ, UR4 ;  /* 0x00000004ff027e24 */ /* 0x004fc4000f8e00ff */
[----:B------:R-:W-:-:S03]  /*0ad0*/  ULDC UR4, c[0x0][0xc14] ;  /* 0x0003050000047ab9 */ /* 0x000fc60000000800 */
[----:B------:R-:W0:Y:S01]  /*0ae0*/  LDS.128 R192, [R2+0x288d0] ;  /* 0x0288d00002c07984 */ /* 0x000e220000000c00 */
[----:B------:R-:W-:Y:S06]  /*0af0*/  BAR.ARV 0x4, 0x120 ;  /* 0x0104800000007b1d */ /* 0x000fec0000002000 */
[----:B0-----:R-:W-:-:S13]  /*0b00*/  ISETP.GE.AND P0, PT, R195, UR4, PT ;  /* 0x00000004c3007c0c */ /* 0x001fda000bf06270 */
[----:B------:R-:W-:Y:S05]  /*0b10*/  @P0 BRA `(.L_x_2233) ;  /* 0x000001e0003c0947 */ /* 0x000fea0003800000 */
[----:B------:R-:W2:Y:S01]  /*0b20*/  LDL.LU R11, [R1+0x30] ;  /* 0x00003000010b7983 */ /* 0x000ea20000300800 */
[----:B------:R-:W-:Y:S01]  /*0b30*/  IADD3 R233, R3, -0x80, RZ ;  /* 0xffffff8003e97810 */ /* 0x000fe20007ffe0ff */
[----:B------:R-:W-:Y:S01]  /*0b40*/  VIADD R226, R2, 0x10400 ;  /* 0x0001040002e27836 */ /* 0x000fe20000000000 */
[----:B------:R-:W-:Y:S02]  /*0b50*/  MOV R223, RZ ;  /* 0x000000ff00df7202 */ /* 0x000fe40000000f00 */
[----:B------:R-:W-:Y:S02]  /*0b60*/  CS2R R184, SRZ ;  /* 0x0000000000b87805 */ /* 0x000fe4000001ff00 */
[----:B------:R-:W-:Y:S02]  /*0b70*/  SHF.R.S32.HI R0, RZ, 0x1f, R233 ;  /* 0x0000001fff007819 */ /* 0x000fe400000114e9 */
[----:B------:R-:W-:Y:S02]  /*0b80*/  CS2R R190, SRZ ;  /* 0x0000000000be7805 */ /* 0x000fe4000001ff00 */
[----:B------:R-:W-:-:S02]  /*0b90*/  LEA.HI R4, R0, R233, RZ, 0x7 ;  /* 0x000000e900047211 */ /* 0x000fc400078f38ff */
[----:B------:R-:W-:Y:S02]  /*0ba0*/  LEA.HI R5, R0, R233, RZ, 0x5 ;  /* 0x000000e900057211 */ /* 0x000fe400078f28ff */
[C---:B------:R-:W-:Y:S02]  /*0bb0*/  LOP3.LUT R6, R4.reuse, 0xffffff80, RZ, 0xc0, !PT ;  /* 0xffffff8004067812 */ /* 0x040fe400078ec0ff */
        /* <DEDUP_REMOVED lines=8> */
[----:B------:R-:W-:Y:S02]  /*0c40*/  LEA.HI R10, R10, R227, RZ, 0x5 ;  /* 0x000000e30a0a7211 */ /* 0x000fe400078f28ff */
[--C-:B------:R-:W-:Y:S02]  /*0c50*/  SHF.R.S32.HI R6, RZ, 0x2, R7.reuse ;  /* 0x00000002ff067819 */ /* 0x100fe40000011407 */
[----:B------:R-:W-:-:S02]  /*0c60*/  SHF.R.S32.HI R3, RZ, 0x1f, R7 ;  /* 0x0000001fff037819 */ /* 0x000fc40000011407 */
[----:B------:R-:W-:Y:S02]  /*0c70*/  SHF.R.S32.HI R10, RZ, 0x5, R10 ;  /* 0x00000005ff0a7819 */ /* 0x000fe4000001140a */
[----:B------:R-:W-:Y:S02]  /*0c80*/  LEA.HI R8, R3, R6, RZ, 0x3 ;  /* 0x0000000603087211 */ /* 0x000fe400078f18ff */
[----:B------:R-:W-:Y:S02]  /*0c90*/  LEA.HI R3, R0, R233, RZ, 0x4 ;  /* 0x000000e900037211 */ /* 0x000fe400078f20ff */
[----:B------:R-:W-:Y:S02]  /*0ca0*/  LOP3.LUT R9, R8, 0xfffffff8, RZ, 0xc0, !PT ;  /* 0xfffffff808097812 */ /* 0x000fe400078ec0ff */
[----:B------:R-:W-:Y:S02]  /*0cb0*/  SHF.R.S32.HI R8, RZ, 0x4, R3 ;  /* 0x00000004ff087819 */ /* 0x000fe40000011403 */
[----:B------:R-:W-:Y:S01]  /*0cc0*/  IADD3 R4, R231, -R4, RZ ;  /* 0x80000004e7047210 */ /* 0x000fe20007ffe0ff */
[----:B------:R-:W-:Y:S01]  /*0cd0*/  IMAD.IADD R9, R6, 0x1, -R9 ;  /* 0x0000000106097824 */ /* 0x000fe200078e0a09 */
[----:B------:R-:W-:-:S02]  /*0ce0*/  LOP3.LUT R6, R3, 0x3fffff0, RZ, 0xc0, !PT ;  /* 0x03fffff003067812 */ /* 0x000fc400078ec0ff */
[----:B------:R-:W-:Y:S01]  /*0cf0*/  LEA.HI R3, R3, R8, RZ, 0x1 ;  /* 0x0000000803037211 */ /* 0x000fe200078f08ff */
[----:B------:R-:W-:Y:S01]  /*0d00*/  IMAD R9, R10, 0x10, R9 ;  /* 0x000000100a097824 */ /* 0x000fe200078e0209 */
[----:B------:R-:W-:Y:S02]  /*0d10*/  IADD3 R6, R233, -R6, RZ ;  /* 0x80000006e9067210 */ /* 0x000fe40007ffe0ff */
[----:B------:R-:W-:Y:S01]  /*0d20*/  LOP3.LUT R3, R3, 0x1ffffffe, RZ, 0xc0, !PT ;  /* 0x1ffffffe03037812 */ /* 0x000fe200078ec0ff */
[----:B------:R-:W-:Y:S01]  /*0d30*/  IMAD R213, R4, 0x40, R9 ;  /* 0x0000004004d57824 */ /* 0x000fe200078e0209 */
[----:B------:R-:W-:Y:S01]  /*0d40*/  LOP3.LUT R212, R7, 0x7ffffffc, RZ, 0xc0, !PT ;  /* 0x7ffffffc07d47812 */ /* 0x000fe200078ec0ff */
[----:B------:R-:W-:Y:S02]  /*0d50*/  IMAD R6, R6, 0x40, R5 ;  /* 0x0000004006067824 */ /* 0x000fe400078e0205 */
[----:B------:R-:W-:Y:S02]  /*0d60*/  IMAD.IADD R3, R8, 0x1, -R3 ;  /* 0x0000000108037824 */ /* 0x000fe400078e0a03 */
[----:B------:R-:W-:-:S02]  /*0d70*/  IMAD.IADD R212, R227, 0x1, -R212 ;  /* 0x00000001e3d47824 */ /* 0x000fc400078e0ad4 */
        /* <DEDUP_REMOVED lines=20> */
[----:B------:R-:W-:Y:S01]  /*0ec0*/  SHF.L.U32 R201, R188, 0x6, RZ ;  /* 0x00000006bcc97819 */ /* 0x000fe200000006ff */
[----:B------:R-:W-:Y:S01]  /*0ed0*/  IMAD.SHL.U32 R5, R5, 0x40, RZ ;  /* 0x0000004005057824 */ /* 0x000fe200078e00ff */
[----:B------:R-:W-:Y:S01]  /*0ee0*/  LEA.HI R4, R4, R189, RZ, 0x3 ;  /* 0x000000bd04047211 */ /* 0x000fe200078f18ff */
[----:B------:R-:W-:Y:S01]  /*0ef0*/  IMAD.SHL.U32 R0, R0, 0x40, RZ ;  /* 0x0000004000007824 */ /* 0x000fe200078e00ff */
[----:B------:R-:W-:Y:S01]  /*0f00*/  LOP3.LUT R3, R202, 0x1c0, RZ, 0xc0, !PT ;  /* 0x000001c0ca037812 */ /* 0x000fe200078ec0ff */
[----:B------:R-:W-:Y:S01]  /*0f10*/  IMAD.SHL.U32 R22, R219, 0x4, RZ ;  /* 0x00000004db167824 */ /* 0x000fe200078e00ff */
[----:B------:R-:W-:Y:S01]  /*0f20*/  LOP3.LUT R201, R201, 0x1c0, RZ, 0xc0, !PT ;  /* 0x000001c0c9c97812 */ /* 0x000fe200078ec0ff */
[----:B------:R-:W-:Y:S01]  /*0f30*/  VIADD R196, R16, 0x40 ;  /* 0x0000004010c47836 */ /* 0x000fe20000000000 */
[----:B------:R-:W-:-:S02]  /*0f40*/  LOP3.LUT R199, R199, 0x1c0, RZ, 0xc0, !PT ;  /* 0x000001c0c7c77812 */ /* 0x000fc400078ec0ff */
[----:B------:R-:W-:Y:S02]  /*0f50*/  SHF.L.U32 R4, R4, 0x6, RZ ;  /* 0x0000000604047819 */ /* 0x000fe400000006ff */
[----:B------:R-:W-:Y:S02]  /*0f60*/  LOP3.LUT R200, R200, 0x1c0, RZ, 0xc0, !PT ;  /* 0x000001c0c8c87812 */ /* 0x000fe400078ec0ff */
[----:B------:R-:W-:Y:S02]  /*0f70*/  SHF.R.U32.HI R209, RZ, 0x3, R3 ;  /* 0x00000003ffd17819 */ /* 0x000fe40000011603 */
[--C-:B------:R-:W-:Y:S02]  /*0f80*/  LOP3.LUT R214, R3, 0x38, R16.reuse, 0xf8, !PT ;  /* 0x0000003803d67812 */ /* 0x100fe400078ef810 */
[----:B------:R-:W-:Y:S02]  /*0f90*/  SHF.R.U32.HI R207, RZ, 0x3, R201 ;  /* 0x00000003ffcf7819 */ /* 0x000fe400000116c9 */
[----:B------:R-:W-:-:S02]  /*0fa0*/  LOP3.LUT R3, R201, 0x38, R16, 0xf8, !PT ;  /* 0x00000038c9037812 */ /* 0x000fc400078ef810 */
[----:B------:R-:W-:Y:S02]  /*0fb0*/  SHF.R.U32.HI R203, RZ, 0x3, R199 ;  /* 0x00000003ffcb7819 */ /* 0x000fe400000116c7 */
[----:B------:R-:W-:Y:S02]  /*0fc0*/  LOP3.LUT R7, R199, 0x38, R16, 0xf8, !PT ;  /* 0x00000038c7077812 */ /* 0x000fe400078ef810 */
[----:B------:R-:W-:Y:S02]  /*0fd0*/  LOP3.LUT R208, R5, 0xfffffe00, RZ, 0xc0, !PT ;  /* 0xfffffe0005d07812 */ /* 0x000fe400078ec0ff */
[----:B------:R-:W-:Y:S02]  /*0fe0*/  LOP3.LUT R204, R4, 0xfffffe00, RZ, 0xc0, !PT ;  /* 0xfffffe0004cc7812 */ /* 0x000fe400078ec0ff */
[----:B------:R-:W-:Y:S02]  /*0ff0*/  SHF.R.U32.HI R205, RZ, 0x3, R200 ;  /* 0x00000003ffcd7819 */ /* 0x000fe400000116c8 */
[----:B------:R-:W-:-:S02]  /*1000*/  LOP3.LUT R6, R200, 0x38, R16, 0xf8, !PT ;  /* 0x00000038c8067812 */ /* 0x000fc400078ef810 */
[----:B------:R-:W-:Y:S02]  /*1010*/  LOP3.LUT R206, R0, 0xfffffe00, RZ, 0xc0, !PT ;  /* 0xfffffe0000ce7812 */ /* 0x000fe400078ec0ff */
[----:B------:R-:W-:Y:S02]  /*1020*/  LOP3.LUT R214, R210, R214, R209, 0xf6, !PT ;  /* 0x000000d6d2d67212 */ /* 0x000fe400078ef6d1 */
[----:B------:R-:W-:Y:S02]  /*1030*/  LOP3.LUT R3, R208, R3, R207, 0xf6, !PT ;  /* 0x00000003d0037212 */ /* 0x000fe400078ef6cf */
[----:B------:R-:W-:Y:S01]  /*1040*/  LOP3.LUT R7, R204, R7, R203, 0xf6, !PT ;  /* 0x00000007cc077212 */ /* 0x000fe200078ef6cb */
[--C-:B------:R-:W-:Y:S01]  /*1050*/  IMAD R211, R214, 0x2, R226.reuse ;  /* 0x00000002d6d37824 */ /* 0x100fe200078e02e2 */
[----:B------:R-:W-:Y:S01]  /*1060*/  LOP3.LUT R229, R206, R6, R205, 0xf6, !PT ;  /* 0x00000006cee57212 */ /* 0x000fe200078ef6cd */
[----:B------:R-:W-:Y:S01]  /*1070*/  IMAD R230, R3, 0x2, R226 ;  /* 0x0000000203e67824 */ /* 0x000fe200078e02e2 */
[----:B------:R-:W-:Y:S01]  /*1080*/  SHF.R.S32.HI R19, RZ, 0x1f, R18 ;  /* 0x0000001fff137819 */ /* 0x000fe20000011412 */
[----:B------:R-:W-:Y:S01]  /*1090*/  IMAD R228, R7, 0x2, R226 ;  /* 0x0000000207e47824 */ /* 0x000fe200078e02e2 */
[----:B------:R-:W-:-:S02]  /*10a0*/  SHF.R.S32.HI R217, RZ, 0x1f, R188 ;  /* 0x0000001fffd97819 */ /* 0x000fc400000114bc */
[----:B------:R-:W-:Y:S02]  /*10b0*/  SHF.R.S32.HI R216, RZ, 0x1f, R187 ;  /* 0x0000001fffd87819 */ /* 0x000fe400000114bb */
[----:B------:R-:W-:Y:S02]  /*10c0*/  SHF.R.S32.HI R215, RZ, 0x1f, R189 ;  /* 0x0000001fffd77819 */ /* 0x000fe400000114bd */
[----:B------:R-:W-:Y:S02]  /*10d0*/  SHF.R.S32.HI R17, RZ, 0x1f, R16 ;  /* 0x0000001fff117819 */ /* 0x000fe40000011410 */
[----:B------:R-:W-:Y:S02]  /*10e0*/  IADD3 R186, R22, 0x20, RZ ;  /* 0x0000002016ba7810 */ /* 0x000fe40007ffe0ff */
[----:B------:R-:W-:Y:S02]  /*10f0*/  LEA R229, R229, R226, 0x1 ;  /* 0x000000e2e5e57211 */ /* 0x000fe400078e08ff */
[----:B--2---:R-:W-:-:S07]  /*1100*/  LOP3.LUT R197, R11, 0x1, RZ, 0xfc, !PT ;  /* 0x000000010bc57812 */ /* 0x004fce00078efcff */
.L_x_2454:
[----:B0----5:R-:W0:Y:S02]  /*1110*/  LDC.64 R4, c[0x0][0xc60] ;  /* 0x00031800ff047b82 */ /* 0x021e240000000a00 */
[----:B0-----:R-:W-:-:S05]  /*1120*/  IMAD.WIDE R4, R195, 0x4, R4 ;  /* 0x00000004c3047825 */ /* 0x001fca00078e0204 */
[----:B------:R-:W2:Y:S01]  /*1130*/  LDG.E R222, desc[UR38][R4.64] ;  /* 0x0000002604de7981 */ /* 0x000ea2000c1e1900 */
[----:B------:R-:W-:Y:S05]  /*1140*/  YIELD ;  /* 0x0000000000007946 */ /* 0x000fea0003800000 */
[----:B------:R-:W-:Y:S01]  /*1150*/  ULDC.64 UR4, c[0x0][0xa28] ;  /* 0x00028a0000047ab9 */ /* 0x000fe20000000a00 */
[----:B------:R-:W-:Y:S01]  /*1160*/  ULDC.64 UR8, c[0x0][0xa18] ;  /* 0x0002860000087ab9 */ /* 0x000fe20000000a00 */
[----:B------:R-:W-:Y:S01]  /*1170*/  ISETP.NE.U32.AND P1, PT, RZ, UR4, PT ;  /* 0x00000004ff007c0c */ /* 0x000fe2000bf25070 */
[----:B------:R-:W-:Y:S01]  /*1180*/  ULDC.64 UR6, c[0x0][0xa08] ;  /* 0x0002820000067ab9 */ /* 0x000fe20000000a00 */
[----:B------:R-:W-:Y:S01]  /*1190*/  IMAD.MOV.U32 R3, RZ, RZ, RZ ;  /* 0x000000ffff037224 */ /* 0x000fe200078e00ff */
[----:B------:R-:W-:-:S02]  /*11a0*/  ISETP.NE.U32.AND P0, PT, RZ, UR6, PT ;  /* 0x00000006ff007c0c */ /* 0x000fc4000bf05070 */
[----:B------:R-:W-:Y:S02]  /*11b0*/  ISETP.NE.AND.EX P1, PT, RZ, UR5, PT, P1 ;  /* 0x00000005ff007c0c */ /* 0x000fe4000bf25310 */
[----:B------:R-:W-:Y:S02]  /*11c0*/  ISETP.NE.AND.EX P0, PT, RZ, UR7, PT, P0 ;  /* 0x00000007ff007c0c */ /* 0x000fe4000bf05300 */
[----:B------:R-:W-:Y:S02]  /*11d0*/  MOV R29, RZ ;  /* 0x000000ff001d7202 */ /* 0x000fe40000000f00 */
[----:B--2---:R-:W-:Y:S01]  /*11e0*/  SHF.R.S32.HI R225, RZ, 0x1f, R222 ;  /* 0x0000001fffe17819 */ /* 0x004fe200000114de */
[----:B------:R-:W-:-:S06]  /*11f0*/  IMAD.SHL.U32 R220, R222, 0x4, RZ ;  /* 0x00000004dedc7824 */ /* 0x000fcc00078e00ff */
[C---:B---34-:R-:W-:Y:S02]  /*1200*/  @P1 LEA R6, P2, R222.reuse, UR4, 0x2 ;  /* 0x00000004de061c11 */ /* 0x058fe4000f8410ff */
[C-C-:B------:R-:W-:Y:S02]  /*1210*/  SHF.L.U64.HI R221, R222.reuse, 0x2, R225.reuse ;  /* 0x00000002dedd7819 */ /* 0x140fe400000102e1 */
[----:B------:R-:W-:Y:S02]  /*1220*/  @P1 LEA.HI.X R7, R222, UR5, R225, 0x2, P2 ;  /* 0x00000005de071c11 */ /* 0x000fe400090f14e1 */
[----:B------:R-:W-:Y:S01]  /*1230*/  ISETP.NE.U32.AND P2, PT, RZ, UR8, PT ;  /* 0x00000008ff007c0c */ /* 0x000fe2000bf45070 */
[----:B------:R-:W-:Y:S01]  /*1240*/  ULDC UR4, c[0x0][0x288] ;  /* 0x0000a20000047ab9 */ /* 0x000fe20000000800 */
[----:B------:R-:W-:Y:S01]  /*1250*/  IADD3 R8, P3, R220, UR6, RZ ;  /* 0x00000006dc087c10 */ /* 0x000fe2000ff7e0ff */
[----:B------:R0:W5:Y:S01]  /*1260*/  @P1 LDG.E R3, desc[UR38][R6.64] ;  /* 0x0000002606031981 */ /* 0x000162000c1e1900 */
[----:B------:R-:W-:Y:S01]  /*1270*/  ISETP.NE.AND.EX P2, PT, RZ, UR9, PT, P2 ;  /* 0x00000009ff007c0c */ /* 0x000fe2000bf45320 */
[----:B------:R-:W-:Y:S01]  /*1280*/  IMAD.U32 R195, RZ, RZ, UR4 ;  /* 0x00000004ffc37e24 */ /* 0x000fe2000f8e00ff */
[----:B------:R-:W-:Y:S01]  /*1290*/  IADD3.X R9, R221, UR7, RZ, P3, !PT ;  /* 0x00000007dd097c10 */ /* 0x000fe20009ffe4ff */
[----:B------:R-:W-:-:S04]  /*12a0*/  ULDC.64 UR4, c[0x0][0x3f8] ;  /* 0x0000fe0000047ab9 */ /* 0x000fc80000000a00 */
[----:B------:R0:W5:Y:S06]  /*12b0*/  @P0 LDG.E R29, desc[UR38][R8.64] ;  /* 0x00000026081d0981 */ /* 0x00016c000c1e1900 */
[----:B------:R-:W-:-:S04]  /*12c0*/  @P2 IADD3 R4, P1, R220, UR8, RZ ;  /* 0x00000008dc042c10 */ /* 0x000fc8000ff3e0ff */
[----:B------:R-:W-:-:S05]  /*12d0*/  @P2 IADD3.X R5, R221, UR9, RZ, P1, !PT ;  /* 0x00000009dd052c10 */ /* 0x000fca0008ffe4ff */
        /* <DEDUP_REMOVED lines=8> */
[----:B------:R-:W-:Y:S01]  /*1360*/  IMAD.U32 R24, RZ, RZ, UR5 ;  /* 0x00000005ff187e24 */ /* 0x000fe2000f8e00ff */
[----:B------:R-:W-:Y:S01]  /*1370*/  MOV R28, UR4 ;  /* 0x00000004001c7c02 */ /* 0x000fe20008000f00 */
[----:B------:R-:W-:Y:S01]  /*1380*/  IMAD.MOV.U32 R27, RZ, RZ, R222 ;  /* 0x000000ffff1b7224 */ /* 0x000fe200078e00de */
[----:B01----:R-:W-:Y:S06]  /*1390*/  @P2 BRA `(.L_x_2234) ;  /* 0x0000000000242947 */ /* 0x003fec0003800000 */
        /* <DEDUP_REMOVED lines=9> */
.L_x_2234:
[----:B------:R-:W-:Y:S01]  /*1430*/  ULDC.64 UR4, c[0x0][0xa20] ;  /* 0x0002880000047ab9 */ /* 0x000fe20000000a00 */
[----:B------:R-:W-:Y:S01]  /*1440*/  IMAD.MOV.U32 R224, RZ, RZ, R193 ;  /* 0x000000ffffe07224 */ /* 0x000fe200078e00c1 */
[----:B------:R-:W-:Y:S01]  /*1450*/  ISETP.NE.U32.AND P1, PT, RZ, UR4, PT ;  /* 0x00000004ff007c0c */ /* 0x000fe2000bf25070 */
[----:B------:R-:W-:-:S03]  /*1460*/  IMAD.MOV.U32 R218, RZ, RZ, R194 ;  /* 0x000000ffffda7224 */ /* 0x000fc600078e00c2 */
[----:B------:R-:W-:-:S13]  /*1470*/  ISETP.NE.AND.EX P1, PT, RZ, UR5, PT, P1 ;  /* 0x00000005ff007c0c */ /* 0x000fda000bf25310 */
[----:B------:R-:W-:Y:S05]  /*1480*/  @!P1 BRA `(.L_x_2235) ;  /* 0x0000000000109947 */ /* 0x000fea0003800000 */
[----:B------:R-:W-:-:S04]  /*1490*/  IADD3 R4, P0, R220, UR4, RZ ;  /* 0x00000004dc047c10 */ /* 0x000fc8000ff1e0ff */
[----:B------:R-:W-:-:S05]  /*14a0*/  IADD3.X R5, R221, UR5, RZ, P0, !PT ;  /* 0x00000005dd057c10 */ /* 0x000fca00087fe4ff */
[----:B------:R0:W5:Y:S01]  /*14b0*/  LDG.E R28, desc[UR38][R4.64] ;  /* 0x00000026041c7981 */ /* 0x000162000c1e1900 */
[----:B------:R-:W-:Y:S05]  /*14c0*/  BRA `(.L_x_2236) ;  /* 0x0000000000107947 */ /* 0x000fea0003800000 */
.L_x_2235:
[----:B------:R-:W-:Y:S05]  /*14d0*/  @!P0 BRA `(.L_x_2236) ;  /* 0x00000000000c8947 */ /* 0x000fea0003800000 */
[----:B------:R-:W2:Y:S04]  /*14e0*/  LDG.E R5, desc[UR38][R8.64] ;  /* 0x0000002608057981 */ /* 0x000ea8000c1e1900 */
[----:B------:R-:W2:Y:S02]  /*14f0*/  LDG.E R28, desc[UR38][R8.64+0x4] ;  /* 0x00000426081c7981 */ /* 0x000ea4000c1e1900 */
[----:B--2---:R-:W-:-:S07]  /*1500*/  IADD3 R28, -R5, R28, RZ ;  /* 0x0000001c051c7210 */ /* 0x004fce0007ffe1ff */
.L_x_2236:
[----:B------:R-:W-:Y:S02]  /*1510*/  ULDC.64 UR4, c[0x0][0xa10] ;  /* 0x0002840000047ab9 */ /* 0x000fe40000000a00 */
[----:B------:R-:W-:-:S04]  /*1520*/  ISETP.NE.U32.AND P0, PT, RZ, UR4, PT ;  /* 0x00000004ff007c0c */ /* 0x000fc8000bf05070 */
[----:B------:R-:W-:Y:S01]  /*1530*/  ISETP.NE.AND.EX P0, PT, RZ, UR5, PT, P0 ;  /* 0x00000005ff007c0c */ /* 0x000fe2000bf05300 */
[----:B-----5:R-:W-:Y:S01]  /*1540*/  IMAD.IADD R8, R28, 0x1, -R3 ;  /* 0x000000011c087824 */ /* 0x020fe200078e0a03 */
[----:B------:R-:W-:-:S11]  /*1550*/  ULDC.64 UR4, c[0x0][0xa30] ;  /* 0x00028c0000047ab9 */ /* 0x000fd60000000a00 */
[----:B0-----:R-:W0:Y:S02]  /*1560*/  @P0 LDC.64 R4, c[0x0][0xa10] ;  /* 0x00028400ff040b82 */ /* 0x001e240000000a00 */
[----:B0-----:R-:W-:-:S05]  /*1570*/  @P0 IMAD.WIDE R4, R27, 0x4, R4 ;  /* 0x000000041b040825 */ /* 0x001fca00078e0204 */
[----:B------:R-:W2:Y:S04]  /*1580*/  @P0 LDG.E R0, desc[UR38][R4.64] ;  /* 0x0000002604000981 */ /* 0x000ea8000c1e1900 */
[----:B------:R-:W2:Y:S01]  /*1590*/  @P0 LDG.E R9, desc[UR38][R4.64+0x4] ;  /* 0x0000042604090981 */ /* 0x000ea2000c1e1900 */
[----:B------:R-:W-:Y:S01]  /*15a0*/  LEA R3, R193, 0xff, 0x7 ;  /* 0x000000ffc1037811 */ /* 0x000fe200078e38ff */
[----:B------:R-:W-:Y:S01]  /*15b0*/  IMAD.MOV R25, RZ, RZ, -R8 ;  /* 0x000000ffff197224 */ /* 0x000fe200078e0a08 */
[----:B------:R-:W-:Y:S01]  /*15c0*/  ISETP.NE.U32.AND P1, PT, RZ, UR4, PT ;  /* 0x00000004ff007c0c */ /* 0x000fe2000bf25070 */
[----:B------:R-:W-:-:S03]  /*15d0*/  IMAD.MOV.U32 R117, RZ, RZ, R28 ;  /* 0x000000ffff757224 */ /* 0x000fc600078e001c */
[----:B------:R-:W-:Y:S02]  /*15e0*/  VIMNMX R25, RZ, R25, !PT ;  /* 0x00000019ff197248 */ /* 0x000fe40007fe0100 */
[----:B------:R-:W-:-:S13]  /*15f0*/  ISETP.NE.AND.EX P1, PT, RZ, UR5, PT, P1 ;  /* 0x00000005ff007c0c */ /* 0x000fda000bf25310 */
[----:B------:R-:W-:-:S04]  /*1600*/  @P1 IADD3 R6, P2, R220, UR4, RZ ;  /* 0x00000004dc061c10 */ /* 0x000fc8000ff5e0ff */
[----:B------:R-:W-:-:S05]  /*1610*/  @P1 IADD3.X R7, R221, UR5, RZ, P2, !PT ;  /* 0x00000005dd071c10 */ /* 0x000fca00097fe4ff */
[----:B------:R0:W5:Y:S01]  /*1620*/  @P1 LDG.E R117, desc[UR38][R6.64] ;  /* 0x0000002606751981 */ /* 0x000162000c1e1900 */
[----:B--2---:R-:W-:-:S05]  /*1630*/  @P0 IMAD.IADD R24, R9, 0x1, -R0 ;  /* 0x0000000109180824 */ /* 0x004fca00078e0a00 */
[----:B------:R-:W-:-:S04]  /*1640*/  IADD3 R198, R8, R24, RZ ;  /* 0x0000001808c67210 */ /* 0x000fc80007ffe0ff */
[C---:B------:R-:W-:Y:S01]  /*1650*/  IADD3 R4, R198.reuse, R3, -R195 ;  /* 0x00000003c6047210 */ /* 0x040fe20007ffe8c3 */
[----:B------:R-:W-:-:S03]  /*1660*/  VIADD R0, R198, 0x7f ;  /* 0x0000007fc6007836 */ /* 0x000fc60000000000 */
[----:B------:R-:W-:Y:S02]  /*1670*/  SHF.R.S32.HI R5, RZ, 0x1f, R4 ;  /* 0x0000001fff057819 */ /* 0x000fe40000011404 */
[----:B------:R-:W-:Y:S02]  /*1680*/  SHF.R.S32.HI R3, RZ, 0x1f, R0 ;  /* 0x0000001fff037819 */ /* 0x000fe40000011400 */
[----:B------:R-:W-:Y:S02]  /*1690*/  LEA.HI R5, R5, R4, RZ, 0x7 ;  /* 0x0000000405057211 */ /* 0x000fe400078f38ff */
[----:B------:R-:W-:Y:S02]  /*16a0*/  LEA.HI R3, R3, R0, RZ, 0x7 ;  /* 0x0000000003037211 */ /* 0x000fe400078f38ff */
[----:B------:R-:W-:Y:S02]  /*16b0*/  SHF.R.S32.HI R0, RZ, 0x7, R5 ;  /* 0x00000007ff007819 */ /* 0x000fe40000011405 */
[----:B------:R-:W-:-:S04]  /*16c0*/  SHF.R.S32.HI R3, RZ, 0x7, R3 ;  /* 0x00000007ff037819 */ /* 0x000fc80000011403 */
[----:B------:R-:W-:-:S05]  /*16d0*/  VIMNMX R123, R3, R0, PT ;  /* 0x00000000037b7248 */ /* 0x000fca0003fe0100 */
[----:B------:R-:W-:-:S05]  /*16e0*/  IMAD R3, R123, 0x80, -R8 ;  /* 0x000000807b037824 */ /* 0x000fca00078e0a08 */
[----:B------:R-:W-:-:S04]  /*16f0*/  VIMNMX R0, R3, R24, PT ;  /* 0x0000001803007248 */ /* 0x000fc80003fe0100 */
[----:B------:R-:W-:Y:S02]  /*1700*/  ISETP.GT.AND P0, PT, R0, R25, PT ;  /* 0x000000190000720c */ /* 0x000fe40003f04270 */
[----:B------:R-:W-:-:S05]  /*1710*/  SHF.R.U32.HI R25, RZ, 0x7, R25 ;  /* 0x00000007ff197819 */ /* 0x000fca0000011619 */
[----:B------:R-:W-:-:S06]  /*1720*/  IMAD.MOV.U32 R26, RZ, RZ, R25 ;  /* 0x000000ffff1a7224 */ /* 0x000fcc00078e0019 */
[----:B------:R-:W-:-:S04]  /*1730*/  @P0 IADD3 R0, R0, 0x7f, RZ ;  /* 0x0000007f00000810 */ /* 0x000fc80007ffe0ff */
[----:B------:R-:W-:-:S04]  /*1740*/  @P0 SHF.R.S32.HI R3, RZ, 0x1f, R0 ;  /* 0x0000001fff030819 */ /* 0x000fc80000011400 */
[----:B------:R-:W-:-:S04]  /*1750*/  @P0 LEA.HI R3, R3, R0, RZ, 0x7 ;  /* 0x0000000003030211 */ /* 0x000fc800078f38ff */
[----:B------:R-:W-:Y:S02]  /*1760*/  @P0 SHF.R.S32.HI R26, RZ, 0x7, R3 ;  /* 0x00000007ff1a0819 */ /* 0x000fe40000011403 */
        /* <DEDUP_REMOVED lines=23> */
.L_x_2239:
[----:B------:R-:W-:Y:S05]  /*18e0*/  BSYNC B6 ;  /* 0x0000000000067941 */ /* 0x000fea0003800000 */
.L_x_2238:
        /* <DEDUP_REMOVED lines=20> */
.L_x_2241:
[----:B------:R-:W-:Y:S05]  /*1a30*/  BSYNC B6 ;  /* 0x0000000000067941 */ /* 0x000fea0003800000 */
.L_x_2240:
[----:B------:R-:W-:Y:S01]  /*1a40*/  ULDC.64 UR4, c[0x0][0x9f8] ;  /* 0x00027e0000047ab9 */ /* 0x000fe20000000a00 */
[----:B------:R-:W0:Y:S01]  /*1a50*/  LDC R0, c[0x0][0x428] ;  /* 0x00010a00ff007b82 */ /* 0x000e220000000800 */
[----:B------:R-:W-:-:S07]  /*1a60*/  ISETP.NE.U32.AND P0, PT, RZ, UR4, PT ;  /* 0x00000004ff007c0c */ /* 0x000fce000bf05070 */
[----:B------:R-:W1:Y:S01]  /*1a70*/  LDC.64 R40, c[0x0][0x2f0] ;  /* 0x0000bc00ff287b82 */ /* 0x000e620000000a00 */
[----:B------:R-:W-:Y:S01]  /*1a80*/  ISETP.NE.AND.EX P0, PT, RZ, UR5, PT, P0 ;  /* 0x00000005ff007c0c */ /* 0x000fe2000bf05300 */
[----:B------:R-:W2:Y:S01]  /*1a90*/  S2R R21, SR_TID.X ;  /* 0x0000000000157919 */ /* 0x000ea20000002100 */
[----:B------:R-:W-:Y:S01]  /*1aa0*/  IMAD.IADD R85, R29, 0x1, R28 ;  /* 0x000000011d557824 */ /* 0x000fe200078e021c */
[----:B------:R-:W-:-:S04]  /*1ab0*/  ULDC.64 UR6, c[0x0][0xa08] ;  /* 0x0002820000067ab9 */ /* 0x000fc80000000a00 */
[----:B------:R-:W3:Y:S06]  /*1ac0*/  LDC.64 R108, c[0x0][0x3d8] ;  /* 0x0000f600ff6c7b82 */ /* 0x000eec0000000a00 */
[----:B------:R-:W-:Y:S02]  /*1ad0*/  @P0 IADD3 R4, P1, R220, UR4, RZ ;  /* 0x00000004dc040c10 */ /* 0x000fe4000ff3e0ff */
[----:B------:R-:W4:Y:S02]  /*1ae0*/  LDC R29, c[0x0][0x3d4] ;  /* 0x0000f500ff1d7b82 */ /* 0x000f240000000800 */
[----:B------:R-:W-:Y:S01]  /*1af0*/  @P0 IADD3.X R5, R221, UR5, RZ, P1, !PT ;  /* 0x00000005dd050c10 */ /* 0x000fe20008ffe4ff */
[----:B------:R-:W-:-:S04]  /*1b00*/  ULDC.64 UR4, c[0x0][0x2f8] ;  /* 0x0000be0000047ab9 */ /* 0x000fc80000000a00 */
[----:B------:R2:W4:Y:S01]  /*1b10*/  @P0 LDG.E R27, desc[UR38][R4.64] ;  /* 0x00000026041b0981 */ /* 0x000522000c1e1900 */
[----:B0-----:R-:W-:Y:S01]  /*1b20*/  ISETP.NE.AND P0, PT, R0, 0x1, PT ;  /* 0x000000010000780c */ /* 0x001fe20003f05270 */
[----:B-1----:R-:W-:Y:S01]  /*1b30*/  IMAD.SHL.U32 R92, R40, 0x20, RZ ;  /* 0x00000020285c7824 */ /* 0x002fe200078e00ff */
[----:B------:R-:W-:Y:S01]  /*1b40*/  SHF.R.S32.HI R35, RZ, 0x1f, R85 ;  /* 0x0000001fff237819 */ /* 0x000fe20000011455 */
[-C--:B------:R-:W-:Y:S01]  /*1b50*/  IMAD.WIDE.U32 R42, R18, R40.reuse, R16 ;  /* 0x00000028122a7225 */ /* 0x080fe200078e0010 */
[----:B------:R-:W-:Y:S02]  /*1b60*/  SHF.R.S32.HI R23, RZ, 0x1f, R22 ;  /* 0x0000001fff177819 */ /* 0x000fe40000011416 */
[----:B------:R-:W-:Y:S01]  /*1b70*/  SHF.L.U64.HI R93, R40, 0x5, R41 ;  /* 0x00000005285d7819 */ /* 0x000fe20000010229 */
[-C--:B------:R-:W-:Y:S01]  /*1b80*/  IMAD R6, R35, R40.reuse, RZ ;  /* 0x0000002823067224 */ /* 0x080fe200078e02ff */
[----:B---3--:R-:W-:Y:S01]  /*1b90*/  SHF.L.U64.HI R15, R108, 0x5, R109 ;  /* 0x000000056c0f7819 */ /* 0x008fe2000001026d */
[----:B--2---:R-:W-:Y:S01]  /*1ba0*/  IMAD.WIDE.U32 R4, R85, R40, RZ ;  /* 0x0000002855047225 */ /* 0x004fe200078e00ff */
[----:B------:R-:W-:-:S03]  /*1bb0*/  SHF.R.U32.HI R21, RZ, 0x7, R21 ;  /* 0x00000007ff157819 */ /* 0x000fc60000011615 */
[----:B------:R-:W0:Y:S01]  /*1bc0*/  @P0 LDC R3, c[0x0][0x42c] ;  /* 0x00010b00ff030b82 */ /* 0x000e220000000800 */
[----:B------:R-:W-:Y:S01]  /*1bd0*/  ISETP.NE.AND P6, PT, R21, 0x1, PT ;  /* 0x000000011500780c */ /* 0x000fe20003fc5270 */
[----:B------:R-:W-:Y:S01]  /*1be0*/  IMAD.WIDE.U32 R10, R18, R108, R16 ;  /* 0x0000006c120a7225 */ /* 0x000fe200078e0010 */
[----:B----4-:R-:W-:-:S03]  /*1bf0*/  ISETP.GE.AND P2, PT, R16, R29, PT ;  /* 0x0000001d1000720c */ /* 0x010fc60003f46270 */
[----:B------:R-:W-:Y:S02]  /*1c00*/  IMAD.WIDE.U32 R90, R18, R40, R92 ;  /* 0x00000028125a7225 */ /* 0x000fe400078e005c */
[----:B------:R-:W1:Y:S02]  /*1c10*/  @P0 LDC R7, c[0x0][0x430] ;  /* 0x00010c00ff070b82 */ /* 0x000e640000000800 */
[----:B------:R-:W-:Y:S02]  /*1c20*/  IMAD.SHL.U32 R116, R29, 0x2, RZ ;  /* 0x000000021d747824 */ /* 0x000fe400078e00ff */
[----:B------:R-:W-:Y:S01]  /*1c30*/  VIADD R126, R21, 0x8 ;  /* 0x00000008157e7836 */ /* 0x000fe20000000000 */
[C---:B------:R-:W-:Y:S01]  /*1c40*/  SHF.L.U64.HI R21, R40.reuse, 0x6, R41 ;  /* 0x0000000628157819 */ /* 0x040fe20000010229 */
        /* <DEDUP_REMOVED lines=12> */
[----:B------:R-:W-:-:S04]  /*1d10*/  ULDC.64 UR4, c[0x0][0x300] ;  /* 0x0000c00000047ab9 */ /* 0x000fc80000000a00 */
[----:B------:R-:W-:Y:S01]  /*1d20*/  IADD3 R5, R5, R3, RZ ;  /* 0x0000000305057210 */ /* 0x000fe20007ffe0ff */
[----:B0-----:R-:W-:-:S04]  /*1d30*/  IMAD R12, R19, R6, RZ ;  /* 0x00000006130c7224 */ /* 0x001fc800078e02ff */
[----:B------:R-:W-:Y:S01]  /*1d40*/  IMAD R87, R18, R7, R12 ;  /* 0x0000000712577224 */ /* 0x000fe200078e020c */
[----:B------:R-:W-:Y:S02]  /*1d50*/  SHF.R.S32.HI R0, RZ, 0x1f, R27 ;  /* 0x0000001fff007819 */ /* 0x000fe4000001141b */
[----:B------:R-:W-:Y:S02]  /*1d60*/  SEL R99, R27, RZ, !P0 ;  /* 0x000000ff1b637207 */ /* 0x000fe40004000000 */
[----:B------:R-:W-:Y:S02]  /*1d70*/  SEL R9, R0, RZ, !P0 ;  /* 0x000000ff00097207 */ /* 0x000fe40004000000 */
[----:B------:R-:W-:Y:S01]  /*1d80*/  IADD3 R84, P0, R18, R85, RZ ;  /* 0x0000005512547210 */ /* 0x000fe20007f1e0ff */
[----:B------:R-:W-:-:S04]  /*1d90*/  IMAD.WIDE.U32 R100, R99, UR4, R4 ;  /* 0x0000000463647c25 */ /* 0x000fc8000f8e0004 */
[----:B------:R-:W-:Y:S02]  /*1da0*/  IMAD R0, R9, UR4, RZ ;  /* 0x0000000409007c24 */ /* 0x000fe4000f8e02ff */
[----:B------:R-:W-:Y:S01]  /*1db0*/  IMAD.X R85, R19, 0x1, R35, P0 ;  /* 0x0000000113557824 */ /* 0x000fe200000e0623 */
[----:B------:R-:W-:Y:S01]  /*1dc0*/  IADD3 R35, P3, R100, 0x40, RZ ;  /* 0x0000004064237810 */ /* 0x000fe20007f7e0ff */
[----:B------:R-:W-:Y:S01]  /*1dd0*/  IMAD R33, R99, UR5, R0 ;  /* 0x0000000563217c24 */ /* 0x000fe2000f8e0200 */
[----:B------:R-:W-:Y:S05]  /*1de0*/  @!P6 WARPSYNC.ALL ;  /* 0x000000000000e948 */ /* 0x000fea0003800000 */
[----:B------:R-:W-:Y:S01]  /*1df0*/  ULDC.64 UR4, c[0x0][0x320] ;  /* 0x0000c80000047ab9 */ /* 0x000fe20000000a00 */
[----:B------:R-:W-:Y:S01]  /*1e00*/  IMAD R0, R19, R108, RZ ;  /* 0x0000006c13007224 */ /* 0x000fe200078e02ff */
[----:B------:R-:W-:Y:S01]  /*1e10*/  IADD3 R32, R101, R33, RZ ;  /* 0x0000002165207210 */ /* 0x000fe20007ffe0ff */
[----:B------:R-:W-:Y:S01]  /*1e20*/  IMAD R3, R8, UR4, RZ ;  /* 0x0000000408037c24 */ /* 0x000fe2000f8e02ff */
[----:B------:R-:W-:Y:S01]  /*1e30*/  @!P6 BAR.SYNC.DEFER_BLOCKING 0x9, 0x100 ;  /* 0x024400000000eb1d */ /* 0x000fe20000010000 */
[----:B------:R-:W-:Y:S01]  /*1e40*/  IMAD.WIDE.U32 R4, R194, UR4, R16 ;  /* 0x00000004c2047c25 */ /* 0x000fe2000f8e0010 */
[----:B------:R-:W-:-:S03]  /*1e50*/  IADD3 R33, P0, R100, R42, RZ ;  /* 0x0000002a64217210 */ /* 0x000fc60007f1e0ff */
[----:B------:R-:W-:Y:S01]  /*1e60*/  IMAD R3, R194, UR5, R3 ;  /* 0x00000005c2037c24 */ /* 0x000fe2000f8e0203 */
[----:B------:R-:W-:Y:S01]  /*1e70*/  ULDC.64 UR4, c[0x0][0x328] ;  /* 0x0000ca0000047ab9 */ /* 0x000fe20000000a00 */
[C---:B------:R-:W-:Y:S01]  /*1e80*/  IMAD R13, R18.reuse, R109, R0 ;  /* 0x0000006d120d7224 */ /* 0x040fe200078e0200 */
[----:B------:R-:W-:Y:S01]  /*1e90*/  P2R R0, PR, RZ, 0x4 ;  /* 0x00000004ff007803 */ /* 0x000fe20000000000 */
[----:B------:R-:W-:Y:S02]  /*1ea0*/  IMAD.IADD R5, R5, 0x1, R3 ;  /* 0x0000000105057824 */ /* 0x000fe400078e0203 */
[----:B------:R-:W-:Y:S02]  /*1eb0*/  IMAD R3, R9, UR4, RZ ;  /* 0x0000000409037c24 */ /* 0x000fe4000f8e02ff */
[----:B------:R-:W-:-:S04]  /*1ec0*/  IMAD.WIDE.U32 R8, R18, R6, R22 ;  /* 0x0000000612087225 */ /* 0x000fc800078e0016 */
[----:B------:R-:W-:Y:S01]  /*1ed0*/  IMAD R45, R99, UR5, R3 ;  /* 0x00000005632d7c24 */ /* 0x000fe2000f8e0203 */
[----:B------:R-:W-:Y:S01]  /*1ee0*/  SEL R3, R29, RZ, P2 ;  /* 0x000000ff1d037207 */ /* 0x000fe20001000000 */
[----:B------:R-:W-:Y:S02]  /*1ef0*/  IMAD.MOV.U32 R88, RZ, RZ, R8 ;  /* 0x000000ffff587224 */ /* 0x000fe400078e0008 */
[----:B------:R-:W-:Y:S01]  /*1f00*/  IMAD.WIDE.U32 R98, R99, UR4, R4 ;  /* 0x0000000463627c25 */ /* 0x000fe2000f8e0004 */
[----:B------:R-:W-:Y:S01]  /*1f10*/  IADD3 R3, R16, R3, RZ ;  /* 0x0000000310037210 */ /* 0x000fe20007ffe0ff */
[----:B------:R-:W-:Y:S02]  /*1f20*/  ULDC UR4, c[0x0][0x2e4] ;  /* 0x0000b90000047ab9 */ /* 0x000fe40000000800 */
[----:B------:R-:W-:Y:S01]  /*1f30*/  IMAD.WIDE.U32 R4, R18, R108, R22 ;  /* 0x0000006c12047225 */ /* 0x000fe200078e0016 */
[----:B------:R-:W-:Y:S02]  /*1f40*/  SHF.R.S32.HI R14, RZ, 0x1f, R3 ;  /* 0x0000001fff0e7819 */ /* 0x000fe40000011403 */
[----:B------:R-:W-:Y:S01]  /*1f50*/  ISETP.GE.AND P2, PT, R16, UR4, PT ;  /* 0x0000000410007c0c */ /* 0x000fe2000bf46270 */
[----:B------:R-:W-:Y:S01]  /*1f60*/  IMAD.IADD R89, R9, 0x1, R87 ;  /* 0x0000000109597824 */ /* 0x000fe200078e0257 */
[CC--:B------:R-:W-:Y:S01]  /*1f70*/  LEA.HI R8, R14.reuse, R3.reuse, RZ, 0x6 ;  /* 0x000000030e087211 */ /* 0x0c0fe200078f30ff */
[----:B------:R-:W-:Y:S01]  /*1f80*/  IMAD.IADD R5, R5, 0x1, R13 ;  /* 0x0000000105057824 */ /* 0x000fe200078e020d */
[----:B------:R-:W-:Y:S01]  /*1f90*/  LEA.HI R44, R14, R3, RZ, 0x3 ;  /* 0x000000030e2c7211 */ /* 0x000fe200078f18ff */
[----:B------:R-:W-:Y:S01]  /*1fa0*/  IMAD.IADD R11, R13, 0x1, R11 ;  /* 0x000000010d0b7824 */ /* 0x000fe200078e020b */
[----:B-----5:R-:W-:Y:S01]  /*1fb0*/  SHF.R.S32.HI R9, RZ, 0x1f, R117 ;  /* 0x0000001fff097819 */ /* 0x020fe20000011475 */
[----:B------:R-:W-:Y:S01]  /*1fc0*/  IMAD.SHL.U32 R8, R8, 0x80, RZ ;  /* 0x0000008008087824 */ /* 0x000fe200078e00ff */
[----:B------:R-:W-:Y:S01]  /*1fd0*/  LOP3.LUT R3, R44, 0x38, RZ, 0xc0, !PT ;  /* 0x000000382c037812 */ /* 0x000fe200078ec0ff */
[----:B------:R-:W-:Y:S01]  /*1fe0*/  IMAD.WIDE.U32 R12, R18, R6, R16 ;  /* 0x00000006120c7225 */ /* 0x000fe200078e0010 */
[----:B------:R-:W-:-:S02]  /*1ff0*/  LOP3.LUT R20, R199, 0x38, R44, 0xf8, !PT ;  /* 0x00000038c7147812 */ /* 0x000fc400078ef82c */
[----:B------:R-:W-:Y:S01]  /*2000*/  LOP3.LUT R115, R8, 0xffffe000, RZ, 0xc0, !PT ;  /* 0xffffe00008737812 */ /* 0x000fe200078ec0ff */
[----:B------:R-:W-:Y:S01]  /*2010*/  IMAD.WIDE.U32 R96, R117, R108, R4 ;  /* 0x0000006c75607225 */ /* 0x000fe200078e0004 */
[----:B------:R-:W-:Y:S02]  /*2020*/  LOP3.LUT R8, R3, 0x1c0, R202, 0xf8, !PT ;  /* 0x000001c003087812 */ /* 0x000fe400078ef8ca */
[----:B------:R-:W-:Y:S01]  /*2030*/  MOV R86, R12 ;  /* 0x0000000c00567202 */ /* 0x000fe20000000f00 */
[----:B------:R-:W-:Y:S01]  /*2040*/  IMAD R3, R19, R40, RZ ;  /* 0x0000002813037224 */ /* 0x000fe200078e02ff */
[--C-:B------:R-:W-:Y:S01]  /*2050*/  LOP3.LUT R14, R200, 0x38, R44.reuse, 0xf8, !PT ;  /* 0x00000038c80e7812 */ /* 0x100fe200078ef82c */
[----:B------:R-:W-:Y:S01]  /*2060*/  IMAD R4, R9, R6, RZ ;  /* 0x0000000609047224 */ /* 0x000fe200078e02ff */
[----:B------:R-:W-:Y:S01]  /*2070*/  LOP3.LUT R12, R201, 0x38, R44, 0xf8, !PT ;  /* 0x00000038c90c7812 */ /* 0x000fe200078ef82c */
[----:B------:R-:W-:Y:S01]  /*2080*/  IMAD R27, R18, R41, R3 ;  /* 0x00000029121b7224 */ /* 0x000fe200078e0203 */
[----:B------:R-:W-:Y:S01]  /*2090*/  LOP3.LUT R20, R20, R203, RZ, 0x3c, !PT ;  /* 0x000000cb14147212 */ /* 0x000fe200078e3cff */
[----:B------:R-:W-:Y:S01]  /*20a0*/  IMAD R39, R117, R7, R4 ;  /* 0x0000000775277224 */ /* 0x000fe200078e0204 */
[----:B------:R-:W-:Y:S01]  /*20b0*/  IADD3 R4, P1, R92, R90, RZ ;  /* 0x0000005a5c047210 */ /* 0x000fe20007f3e0ff */
[----:B------:R-:W-:Y:S01]  /*20c0*/  IMAD.IADD R5, R27, 0x1, R91 ;  /* 0x000000011b057824 */ /* 0x000fe200078e025b */
[----:B------:R-:W-:Y:S01]  /*20d0*/  LOP3.LUT R14, R14, R205, RZ, 0x3c, !PT ;  /* 0x000000cd0e0e7212 */ /* 0x000fe200078e3cff */
[-C--:B------:R-:W-:Y:S01]  /*20e0*/  IMAD R28, R9, R108.reuse, RZ ;  /* 0x0000006c091c7224 */ /* 0x080fe200078e02ff */
[----:B------:R-:W-:Y:S01]  /*20f0*/  LOP3.LUT R12, R12, R207, RZ, 0x3c, !PT ;  /* 0x000000cf0c0c7212 */ /* 0x000fe200078e3cff */
[----:B------:R-:W-:Y:S01]  /*2100*/  IMAD.IADD R87, R87, 0x1, R13 ;  /* 0x0000000157577824 */ /* 0x000fe200078e020d */
[----:B------:R-:W-:Y:S01]  /*2110*/  IADD3 R111, R20, R115, R204 ;  /* 0x00000073146f7210 */ /* 0x000fe20007ffe0cc */
[----:B------:R-:W-:Y:S01]  /*2120*/  IMAD.IADD R27, R43, 0x1, R27 ;  /* 0x000000012b1b7824 */ /* 0x000fe200078e021b */
[----:B------:R-:W-:Y:S01]  /*2130*/  LOP3.LUT R8, R8, R209, RZ, 0x3c, !PT ;  /* 0x000000d108087212 */ /* 0x000fe200078e3cff */
[----:B------:R-:W-:Y:S01]  /*2140*/  IMAD R31, R117, R109, R28 ;  /* 0x0000006d751f7224 */ /* 0x000fe200078e021c */
[----:B------:R-:W-:Y:S01]  /*2150*/  IADD3.X R20, R5, R93, RZ, P1, !PT ;  /* 0x0000005d05147210 */ /* 0x000fe20000ffe4ff */
[----:B------:R-:W-:Y:S01]  /*2160*/  IMAD.WIDE.U32 R94, R117, R108, R10 ;  /* 0x0000006c755e7225 */ /* 0x000fe200078e000a */
[----:B------:R-:W-:-:S02]  /*2170*/  IADD3 R112, R14, R115, R206 ;  /* 0x000000730e707210 */ /* 0x000fc40007ffe0ce */
[----:B------:R-:W-:Y:S01]  /*2180*/  IADD3 R107, P1, R4, R92, RZ ;  /* 0x0000005c046b7210 */ /* 0x000fe20007f3e0ff */
[CC--:B------:R-:W-:Y:S01]  /*2190*/  IMAD.WIDE.U32 R88, R117.reuse, R6.reuse, R88 ;  /* 0x0000000675587225 */ /* 0x0c0fe200078e0058 */
[-C--:B------:R-:W-:Y:S02]  /*21a0*/  IADD3 R113, R12, R115.reuse, R208 ;  /* 0x000000730c717210 */ /* 0x080fe40007ffe0d0 */
[----:B------:R-:W-:Y:S01]  /*21b0*/  SHF.L.U64.HI R14, R108, 0x6, R109 ;  /* 0x000000066c0e7819 */ /* 0x000fe2000001026d */
[----:B------:R-:W-:Y:S01]  /*21c0*/  IMAD.WIDE.U32 R86, R117, R6, R86 ;  /* 0x0000000675567225 */ /* 0x000fe200078e0056 */
[----:B------:R-:W-:Y:S02]  /*21d0*/  LOP3.LUT R34, R44, 0xfffffff8, RZ, 0xc0, !PT ;  /* 0xfffffff82c227812 */ /* 0x000fe400078ec0ff */
[C---:B------:R-:W-:Y:S01]  /*21e0*/  SHF.L.U64.HI R109, R108.reuse, 0x7, R109 ;  /* 0x000000076c6d7819 */ /* 0x040fe2000001026d */
[----:B------:R-:W-:Y:S01]  /*21f0*/  IMAD.X R36, R27, 0x1, R32, P0 ;  /* 0x000000011b247824 */ /* 0x000fe200000e0620 */
[----:B------:R-:W-:Y:S01]  /*2200*/  IADD3 R37, P0, R33, 0x40, RZ ;  /* 0x0000004021257810 */ /* 0x000fe20007f1e0ff */
[C---:B------:R-:W-:Y:S01]  /*2210*/  IMAD.SHL.U32 R13, R108.reuse, 0x20, RZ ;  /* 0x000000206c0d7824 */ /* 0x040fe200078e00ff */
[C---:B------:R-:W-:Y:S01]  /*2220*/  SHF.L.U32 R11, R108.reuse, 0x7, RZ ;  /* 0x000000076c0b7819 */ /* 0x040fe200000006ff */
[----:B------:R-:W-:Y:S01]  /*2230*/  IMAD.SHL.U32 R12, R108, 0x40, RZ ;  /* 0x000000406c0c7824 */ /* 0x000fe200078e00ff */
[----:B------:R-:W-:Y:S01]  /*2240*/  IADD3 R115, R8, R115, R210 ;  /* 0x0000007308737210 */ /* 0x000fe20007ffe0d2 */
[----:B------:R-:W-:Y:S01]  /*2250*/  IMAD.IADD R29, R97, 0x1, R31 ;  /* 0x00000001611d7824 */ /* 0x000fe200078e021f */
[C---:B------:R-:W-:Y:S01]  /*2260*/  SHF.L.U64.HI R10, R6.reuse, 0x5, R7 ;  /* 0x00000005060a7819 */ /* 0x040fe20000010207 */
[----:B------:R-:W-:Y:S01]  /*2270*/  IMAD.IADD R30, R31, 0x1, R95 ;  /* 0x000000011f1e7824 */ /* 0x000fe200078e025f */
[C-C-:B------:R-:W-:Y:S01]  /*2280*/  SHF.L.U64.HI R9, R6.reuse, 0x6, R7.reuse ;  /* 0x0000000606097819 */ /* 0x140fe20000010207 */
[C---:B------:R-:W-:Y:S01]  /*2290*/  IMAD.SHL.U32 R8, R6.reuse, 0x20, RZ ;  /* 0x0000002006087824 */ /* 0x040fe200078e00ff */
[C---:B------:R-:W-:Y:S01]  /*22a0*/  SHF.L.U64.HI R108, R6.reuse, 0x7, R7 ;  /* 0x00000007066c7819 */ /* 0x040fe20000010207 */
[----:B------:R-:W-:Y:S01]  /*22b0*/  IMAD.SHL.U32 R7, R6, 0x40, RZ ;  /* 0x0000004006077824 */ /* 0x000fe200078e00ff */
[----:B------:R-:W-:Y:S01]  /*22c0*/  SHF.L.U64.HI R3, R40, 0x7, R41 ;  /* 0x0000000728037819 */ /* 0x000fe20000010229 */
[----:B------:R-:W-:Y:S01]  /*22d0*/  IMAD.IADD R31, R89, 0x1, R39 ;  /* 0x00000001591f7824 */ /* 0x000fe200078e0227 */
[----:B------:R-:W-:Y:S01]  /*22e0*/  IADD3.X R28, R20, R93, RZ, P1, !PT ;  /* 0x0000005d141c7210 */ /* 0x000fe20000ffe4ff */
[----:B------:R-:W-:Y:S01]  /*22f0*/  IMAD.IADD R38, R39, 0x1, R87 ;  /* 0x0000000127267824 */ /* 0x000fe200078e0257 */
[----:B------:R-:W-:Y:S01]  /*2300*/  SHF.L.U32 R6, R6, 0x7, RZ ;  /* 0x0000000706067819 */ /* 0x000fe200000006ff */
[----:B------:R-:W-:Y:S01]  /*2310*/  IMAD.X R102, RZ, RZ, R32, P3 ;  /* 0x000000ffff667224 */ /* 0x000fe200018e0620 */
[----:B------:R-:W-:Y:S01]  /*2320*/  ISETP.GE.AND P1, PT, R196, UR4, PT ;  /* 0x00000004c4007c0c */ /* 0x000fe2000bf26270 */
[----:B------:R-:W-:Y:S01]  /*2330*/  IMAD.IADD R104, R99, 0x1, R45 ;  /* 0x0000000163687824 */ /* 0x000fe200078e022d */
[----:B------:R-:W-:-:S02]  /*2340*/  SHF.R.S32.HI R39, RZ, 0x3, R44 ;  /* 0x00000003ff277819 */ /* 0x000fc4000001142c */
[----:B------:R-:W-:Y:S02]  /*2350*/  SHF.R.S32.HI R41, RZ, 0x1f, R34 ;  /* 0x0000001fff297819 */ /* 0x000fe40000011422 */
[----:B------:R-:W-:-:S07]  /*2360*/  IADD3.X R103, RZ, R36, RZ, P0, !PT ;  /* 0x00000024ff677210 */ /* 0x000fce00007fe4ff */
.L_x_2327:
        /* <DEDUP_REMOVED lines=18> */
[----:B------:R-:W-:Y:S01]  /*2490*/  IMAD R47, R44, R11, R46 ;  /* 0x0000000b2c2f7224 */ /* 0x000fe200078e022e */
        /* <DEDUP_REMOVED lines=20> */
[----:B------:R-:W-:Y:S02]  /*25e0*/  CS2R R82, SRZ ;  /* 0x0000000000527805 */ /* 0x000fe4000001ff00 */
[----:B------:R-:W-:Y:S02]  /*25f0*/  IADD3.X R46, R122, R29, RZ, P0, !PT ;  /* 0x0000001d7a2e7210 */ /* 0x000fe400007fe4ff */
        /* <DEDUP_REMOVED lines=15> */
.L_x_2246:
[----:B------:R-:W-:Y:S05]  /*26f0*/  BSYNC B1 ;  /* 0x0000000000017941 */ /* 0x000fea0003800000 */
.L_x_2245:
[----:B------:R-:W-:Y:S01]  /*2700*/  ISETP.GE.AND P4, PT, R188, R114, PT ;  /* 0x00000072bc00720c */ /* 0x000fe20003f86270 */
[----:B0----5:R-:W-:Y:S01]  /*2710*/  IMAD.MOV.U32 R44, RZ, RZ, R72 ;  /* 0x000000ffff2c7224 */ /* 0x021fe200078e0048 */
[----:B------:R-:W-:Y:S01]  /*2720*/  MOV R46, R80 ;  /* 0x00000050002e7202 */ /* 0x000fe20000000f00 */
[----:B------:R-:W-:Y:S01]  /*2730*/  IMAD.MOV.U32 R45, RZ, RZ, R73 ;  /* 0x000000ffff2d7224 */ /* 0x000fe200078e0049 */
[----:B------:R-:W-:Y:S01]  /*2740*/  BSSY B1, `(.L_x_2247) ;  /* 0x0000024000017945 */ /* 0x000fe20003800000 */
[----:B------:R-:W-:Y:S01]  /*2750*/  IMAD.MOV.U32 R47, RZ, RZ, R81 ;  /* 0x000000ffff2f7224 */ /* 0x000fe200078e0051 */
[----:B------:R-:W-:Y:S02]  /*2760*/  PRMT R140, R140, 0x5410, R46 ;  /* 0x000054108c8c7816 */ /* 0x000fe4000000002e */
[----:B------:R-:W-:Y:S02]  /*2770*/  CS2R R68, SRZ ;  /* 0x0000000000447805 */ /* 0x000fe4000001ff00 */
[----:B------:R-:W-:Y:S01]  /*2780*/  PRMT R132, R44, 0x5410, R45 ;  /* 0x000054102c847816 */ /* 0x000fe2000000002d */
[----:B------:R-:W-:Y:S01]  /*2790*/  IMAD.MOV.U32 R44, RZ, RZ, R74 ;  /* 0x000000ffff2c7224 */ /* 0x000fe200078e004a */
[----:B------:R-:W-:Y:S01]  /*27a0*/  PRMT R139, R47, 0x7610, R139 ;  /* 0x000076102f8b7816 */ /* 0x000fe2000000008b */
[----:B------:R-:W-:Y:S01]  /*27b0*/  IMAD.MOV.U32 R45, RZ, RZ, R75 ;  /* 0x000000ffff2d7224 */ /* 0x000fe200078e004b */
[----:B------:R-:W-:Y:S01]  /*27c0*/  MOV R46, R82 ;  /* 0x00000052002e7202 */ /* 0x000fe20000000f00 */
[----:B------:R-:W-:Y:S01]  /*27d0*/  IMAD.MOV.U32 R47, RZ, RZ, R83 ;  /* 0x000000ffff2f7224 */ /* 0x000fe200078e0053 */
[----:B------:R-:W-:-:S02]  /*27e0*/  CS2R R66, SRZ ;  /* 0x0000000000427805 */ /* 0x000fc4000001ff00 */
[----:B------:R-:W-:Y:S02]  /*27f0*/  CS2R R70, SRZ ;  /* 0x0000000000467805 */ /* 0x000fe4000001ff00 */
[----:B------:R-:W-:Y:S02]  /*2800*/  PRMT R133, R44, 0x5410, R45 ;  /* 0x000054102c857816 */ /* 0x000fe4000000002d */
[----:B------:R-:W-:Y:S02]  /*2810*/  PRMT R140, R46, 0x7610, R140 ;  /* 0x000076102e8c7816 */ /* 0x000fe4000000008c */
        /* <DEDUP_REMOVED lines=22> */
.L_x_2248:
[----:B------:R-:W-:Y:S05]  /*2980*/  BSYNC B1 ;  /* 0x0000000000017941 */ /* 0x000fea0003800000 */
.L_x_2247:
[----:B------:R-:W-:Y:S01]  /*2990*/  ISETP.GE.AND P0, PT, R187, R114, PT ;  /* 0x00000072bb00720c */ /* 0x000fe20003f06270 */
[----:B0----5:R-:W-:Y:S01]  /*29a0*/  IMAD.MOV.U32 R44, RZ, RZ, R64 ;  /* 0x000000ffff2c7224 */ /* 0x021fe200078e0040 */
[----:B------:R-:W-:Y:S01]  /*29b0*/  MOV R46, R68 ;  /* 0x00000044002e7202 */ /* 0x000fe20000000f00 */
[----:B------:R-:W-:Y:S01]  /*29c0*/  IMAD.MOV.U32 R45, RZ, RZ, R65 ;  /* 0x000000ffff2d7224 */ /* 0x000fe200078e0041 */
[----:B------:R-:W-:Y:S01]  /*29d0*/  BSSY B1, `(.L_x_2249) ;  /* 0x0000028000017945 */ /* 0x000fe20003800000 */
[----:B------:R-:W-:Y:S01]  /*29e0*/  IMAD.MOV.U32 R47, RZ, RZ, R69 ;  /* 0x000000ffff2f7224 */ /* 0x000fe200078e0045 */
[----:B------:R-:W-:Y:S02]  /*29f0*/  CS2R R48, SRZ ;  /* 0x0000000000307805 */ /* 0x000fe4000001ff00 */
        /* <DEDUP_REMOVED lines=10> */
[----:B------:R-:W-:Y:S02]  /*2aa0*/  CS2R R62, SRZ ;  /* 0x00000000003e7805 */ /* 0x000fe4000001ff00 */
[----:B------:R-:W-:Y:S02]  /*2ab0*/  PRMT R128, R47, 0x5410, R46 ;  /* 0x000054102f807816 */ /* 0x000fe4000000002e */
[----:B------:R-:W-:Y:S02]  /*2ac0*/  CS2R R52, SRZ ;  /* 0x0000000000347805 */ /* 0x000fe4000001ff00 */
[----:B------:R-:W-:-:S02]  /*2ad0*/  CS2R R50, SRZ ;  /* 0x0000000000327805 */ /* 0x000fc4000001ff00 */
        /* <DEDUP_REMOVED lines=23> */
.L_x_2250:
[----:B------:R-:W-:Y:S05]  /*2c50*/  BSYNC B1 ;  /* 0x0000000000017941 */ /* 0x000fea0003800000 */
.L_x_2249:
        /* <DEDUP_REMOVED lines=31> */
.L_x_2252:
[----:B------:R-:W-:Y:S05]  /*2e50*/  BSYNC B1 ;  /* 0x0000000000017941 */ /* 0x000fea0003800000 */
.L_x_2251:
[----:B01---5:R-:W-:Y:S01]  /*2e60*/  IMAD.MOV.U32 R45, RZ, RZ, R57 ;  /* 0x000000ffff2d7224 */ /* 0x023fe200078e0039 */
[----:B------:R-:W-:Y:S01]  /*2e70*/  MOV R44, R56 ;  /* 0x00000038002c7202 */ /* 0x000fe20000000f00 */
[----:B------:R-:W-:Y:S01]  /*2e80*/  IMAD.MOV.U32 R46, RZ, RZ, R60 ;  /* 0x000000ffff2e7224 */ /* 0x000fe200078e003c */
[----:B------:R-:W-:Y:S01]  /*2e90*/  ISETP.NE.AND P0, PT, R197, 0x3, PT ;  /* 0x00000003c500780c */ /* 0x000fe20003f05270 */
        /* <DEDUP_REMOVED lines=19> */
[----:B------:R-:W-:-:S05]  /*2fd0*/  IMAD.MOV.U32 R47, RZ, RZ, R55 ;  /* 0x000000ffff2f7224 */ /* 0x000fca00078e0037 */
[----:B------:R-:W-:Y:S01]  /*2fe0*/  PRMT R131, R46, 0x5410, R47 ;  /* 0x000054102e837816 */ /* 0x000fe2000000002f */
[----:B------:R-:W-:Y:S06]  /*2ff0*/  @!P0 BRA `(.L_x_2253) ;  /* 0x0000000000048947 */ /* 0x000fec0003800000 */
[----:B------:R-:W-:Y:S01]  /*3000*/  BPT.TRAP 0x1 ;  /* 0x000000040000795c */ /* 0x000fe20000300000 */
.L_x_2253:
[----:B------:R-:W-:Y:S01]  /*3010*/  LEA R105, R184, R2, 0x3 ;  /* 0x00000002b8697211 */ /* 0x000fe200078e18ff */
[----:B------:R-:W-:Y:S01]  /*3020*/  BSSY B1, `(.L_x_2254) ;  /* 0x0000004000017945 */ /* 0x000fe20003800000 */
[----:B------:R-:W-:-:S04]  /*3030*/  SHF.L.U32 R122, R191, 0x1f, RZ ;  /* 0x0000001fbf7a7819 */ /* 0x000fc800000006ff */
[----:B------:R-:W0:Y:S02]  /*3040*/  SYNCS.PHASECHK.TRANS64.TRYWAIT P6, [R105+URZ+0x28890], R122 ;  /* 0x0288907a690075a7 */ /* 0x000e2400080c017f */
[----:B0-----:R-:W-:Y:S05]  /*3050*/  @!P6 BRA `(.L_x_2255) ;  /* 0x000001b800f4e947 */ /* 0x001fea0003800000 */
.L_x_2558:
[----:B------:R-:W-:Y:S05]  /*3060*/  BSYNC B1 ;  /* 0x0000000000017941 */ /* 0x000fea0003800000 */
.L_x_2254:
        /* <DEDUP_REMOVED lines=53> */
.L_x_2261:
[----:B------:R-:W-:Y:S05]  /*33c0*/  BSYNC B3 ;  /* 0x0000000000037941 */ /* 0x000fea0003800000 */
.L_x_2260:
[----:B------:R-:W-:Y:S02]  /*33d0*/  ULDC.64 UR4, c[0x0][0x2d8] ;  /* 0x0000b60000047ab9 */ /* 0x000fe40000000a00 */
[----:B------:R-:W-:-:S04]  /*33e0*/  LEA R76, P3, R77, UR4, 0x1 ;  /* 0x000000044d4c7c11 */ /* 0x000fc8000f8608ff */
[----:B------:R-:W-:-:S05]  /*33f0*/  LEA.HI.X R77, R77, UR5, R144, 0x1, P3 ;  /* 0x000000054d4d7c11 */ /* 0x000fca00098f0c90 */
[----:B--2---:R1:W-:Y:S04]  /*3400*/  STG.E.128 desc[UR38][R76.64], R44 ;  /* 0x0000002c4c007986 */ /* 0x0043e8000c101d26 */
.L_x_2259:
[----:B------:R-:W-:Y:S05]  /*3410*/  BSYNC B2 ;  /* 0x0000000000027941 */ /* 0x000fea0003800000 */
.L_x_2258:
        /* <DEDUP_REMOVED lines=48> */
.L_x_2263:
[----:B------:R-:W-:Y:S05]  /*3720*/  BSYNC B2 ;  /* 0x0000000000027941 */ /* 0x000fea0003800000 */
.L_x_2262:
[----:B------:R-:W-:Y:S02]  /*3730*/  ULDC.64 UR4, c[0x0][0x2d8] ;  /* 0x0000b60000047ab9 */ /* 0x000fe40000000a00 */
[----:B------:R-:W-:-:S04]  /*3740*/  LEA R72, P3, R142, UR4, 0x1 ;  /* 0x000000048e487c11 */ /* 0x000fc8000f8608ff */
[----:B------:R-:W-:-:S05]  /*3750*/  LEA.HI.X R73, R142, UR5, R141, 0x1, P3 ;  /* 0x000000058e497c11 */ /* 0x000fca00098f0c8d */
[----:B--2---:R2:W-:Y:S04]  /*3760*/  STG.E.128 desc[UR38][R72.64], R44 ;  /* 0x0000002c48007986 */ /* 0x0045e8000c101d26 */
.L_x_2257:
[----:B------:R-:W-:Y:S05]  /*3770*/  BSYNC B1 ;  /* 0x0000000000017941 */ /* 0x000fea0003800000 */
.L_x_2256:
        /* <DEDUP_REMOVED lines=53> */
.L_x_2269:
[----:B------:R-:W-:Y:S05]  /*3ad0*/  BSYNC B3 ;  /* 0x0000000000037941 */ /* 0x000fea0003800000 */
.L_x_2268:
[----:B------:R-:W-:Y:S02]  /*3ae0*/  ULDC.64 UR4, c[0x0][0x2d8] ;  /* 0x0000b60000047ab9 */ /* 0x000fe40000000a00 */
[----:B------:R-:W-:-:S04]  /*3af0*/  LEA R68, P3, R74, UR4, 0x1 ;  /* 0x000000044a447c11 */ /* 0x000fc8000f8608ff */
[----:B------:R-:W-:-:S05]  /*3b00*/  LEA.HI.X R69, R74, UR5, R75, 0x1, P3 ;  /* 0x000000054a457c11 */ /* 0x000fca00098f0c4b */
[----:B--2---:R2:W-:Y:S04]  /*3b10*/  STG.E.128 desc[UR38][R68.64], R44 ;  /* 0x0000002c44007986 */ /* 0x0045e8000c101d26 */
.L_x_2267:
[----:B------:R-:W-:Y:S05]  /*3b20*/  BSYNC B2 ;  /* 0x0000000000027941 */ /* 0x000fea0003800000 */
.L_x_2266:
[----:B------:R-:W-:Y:S05]  /*3b30*/  @P1 BRA `(.L_x_2265) ;  /* 0x0000000000d01947 */ /* 0x000fea0003800000 */
[----:B-12---:R1:W2:Y:S01]  /*3b40*/  LDS.128 R44, [R110+0x1d400] ;  /* 0x01d400006e2c7984 */ /* 0x0062a20000000c00 */
        /* <DEDUP_REMOVED lines=46> */
.L_x_2271:
[----:B------:R-:W-:Y:S05]  /*3e30*/  BSYNC B2 ;  /* 0x0000000000027941 */ /* 0x000fea0003800000 */
.L_x_2270:
[----:B------:R-:W-:Y:S02]  /*3e40*/  ULDC.64 UR4, c[0x0][0x2d8] ;  /* 0x0000b60000047ab9 */ /* 0x000fe40000000a00 */
[----:B------:R-:W-:-:S04]  /*3e50*/  LEA R64, P3, R75, UR4, 0x1 ;  /* 0x000000044b407c11 */ /* 0x000fc8000f8608ff */
[----:B------:R-:W-:-:S05]  /*3e60*/  LEA.HI.X R65, R75, UR5, R76, 0x1, P3 ;  /* 0x000000054b417c11 */ /* 0x000fca00098f0c4c */
[----:B--2---:R3:W-:Y:S04]  /*3e70*/  STG.E.128 desc[UR38][R64.64], R44 ;  /* 0x0000002c40007986 */ /* 0x0047e8000c101d26 */
.L_x_2265:
[----:B------:R-:W-:Y:S05]  /*3e80*/  BSYNC B1 ;  /* 0x0000000000017941 */ /* 0x000fea0003800000 */
.L_x_2264:
[----:B------:R-:W-:Y:S01]  /*3e90*/  ISETP.NE.AND P3, PT, R134, RZ, PT ;  /* 0x000000ff8600720c */ /* 0x000fe20003f65270 */
[----:B------:R-:W-:-:S12]  /*3ea0*/  BSSY B1, `(.L_x_2272) ;  /* 0x0000070000017945 */ /* 0x000fd80003800000 */
[----:B------:R-:W-:Y:S05]  /*3eb0*/  @P3 BRA `(.L_x_2273) ;  /* 0x0000000400b83947 */ /* 0x000fea0003800000 */
[----:B--2---:R-:W-:Y:S01]  /*3ec0*/  IADD3 R73, P3, P4, R4, R118, R16 ;  /* 0x0000007604497210 */ /* 0x004fe20007c7e010 */
[----:B------:R-:W-:Y:S03]  /*3ed0*/  BSSY B2, `(.L_x_2274) ;  /* 0x0000037000027945 */ /* 0x000fe60003800000 */
[----:B------:R-:W-:Y:S01]  /*3ee0*/  IADD3.X R75, R20, R120, R17, P3, P4 ;  /* 0x00000078144b7210 */ /* 0x000fe20001fe8411 */
[----:B------:R-:W-:Y:S08]  /*3ef0*/  @P2 BRA `(.L_x_2275) ;  /* 0x0000000000d02947 */ /* 0x000ff00003800000 */
[----:B-1-3--:R1:W2:Y:S01]  /*3f00*/  LDS.128 R44, [R110+0x1a400] ;  /* 0x01a400006e2c7984 */ /* 0x00a2a20000000c00 */
        /* <DEDUP_REMOVED lines=27> */
[--C-:B------:R-:W-:Y:S02]  /*40c0*/  HADD2.F32 R61, -RZ, R138.reuse.H0_H0 ;  /* 0x2000008aff3d7230 */ /* 0x100fe40000004100 */
[----:B------:R-:W-:Y:S01]  /*40d0*/  FFMA.FTZ R70, R47, R64, -R70 ;  /* 0x000000402f467223 */ /* 0x000fe20000010846 */
[----:B------:R-:W-:Y:S02]  /*40e0*/  HADD2.F32 R63, -RZ, R138.H1_H1 ;  /* 0x3000008aff3f7230 */ /* 0x000fe40000004100 */
[--C-:B------:R-:W-:Y:S02]  /*40f0*/  HADD2.F32 R46, -RZ, R60.reuse.H1_H1 ;  /* 0x3000003cff2e7230 */ /* 0x100fe40000004100 */
[----:B------:R-:W-:Y:S01]  /*4100*/  FMUL.FTZ R65, R45, R61 ;  /* 0x0000003d2d417220 */ /* 0x000fe20000410000 */
[----:B------:R-:W-:-:S02]  /*4110*/  HADD2.F32 R60, -RZ, R60.H0_H0 ;  /* 0x2000003cff3c7230 */ /* 0x000fc40000004100 */
[----:B------:R-:W-:Y:S01]  /*4120*/  FMUL.FTZ R62, R44, R61 ;  /* 0x0000003d2c3e7220 */ /* 0x000fe20000410000 */
[--C-:B------:R-:W-:Y:S02]  /*4130*/  HADD2.F32 R47, -RZ, R137.reuse.H0_H0 ;  /* 0x20000089ff2f7230 */ /* 0x100fe40000004100 */
        /* <DEDUP_REMOVED lines=11> */
.L_x_2277:
[----:B------:R-:W-:Y:S05]  /*41f0*/  BSYNC B3 ;  /* 0x0000000000037941 */ /* 0x000fea0003800000 */
.L_x_2276:
[----:B------:R-:W-:Y:S02]  /*4200*/  ULDC.64 UR4, c[0x0][0x2d8] ;  /* 0x0000b60000047ab9 */ /* 0x000fe40000000a00 */
[----:B------:R-:W-:-:S04]  /*4210*/  LEA R60, P3, R71, UR4, 0x1 ;  /* 0x00000004473c7c11 */ /* 0x000fc8000f8608ff */
[----:B------:R-:W-:-:S05]  /*4220*/  LEA.HI.X R61, R71, UR5, R72, 0x1, P3 ;  /* 0x00000005473d7c11 */ /* 0x000fca00098f0c48 */
[----:B--2---:R2:W-:Y:S04]  /*4230*/  STG.E.128 desc[UR38][R60.64], R44 ;  /* 0x0000002c3c007986 */ /* 0x0045e8000c101d26 */
.L_x_2275:
[----:B------:R-:W-:Y:S05]  /*4240*/  BSYNC B2 ;  /* 0x0000000000027941 */ /* 0x000fea0003800000 */
.L_x_2274:
[----:B------:R-:W-:Y:S05]  /*4250*/  @P1 BRA `(.L_x_2273) ;  /* 0x0000000000d01947 */ /* 0x000fea0003800000 */
        /* <DEDUP_REMOVED lines=47> */
.L_x_2279:
[----:B------:R-:W-:Y:S05]  /*4550*/  BSYNC B2 ;  /* 0x0000000000027941 */ /* 0x000fea0003800000 */
.L_x_2278:
[----:B------:R-:W-:Y:S02]  /*4560*/  ULDC.64 UR4, c[0x0][0x2d8] ;  /* 0x0000b60000047ab9 */ /* 0x000fe40000000a00 */
[----:B------:R-:W-:-:S04]  /*4570*/  LEA R56, P3, R67, UR4, 0x1 ;  /* 0x0000000443387c11 */ /* 0x000fc8000f8608ff */
[----:B------:R-:W-:-:S05]  /*4580*/  LEA.HI.X R57, R67, UR5, R68, 0x1, P3 ;  /* 0x0000000543397c11 */ /* 0x000fca00098f0c44 */
[----:B--2---:R4:W-:Y:S04]  /*4590*/  STG.E.128 desc[UR38][R56.64], R44 ;  /* 0x0000002c38007986 */ /* 0x0049e8000c101d26 */
.L_x_2273:
[----:B------:R-:W-:Y:S05]  /*45a0*/  BSYNC B1 ;  /* 0x0000000000017941 */ /* 0x000fea0003800000 */
.L_x_2272:
[----:B------:R-:W-:Y:S05]  /*45b0*/  @P5 BRA `(.L_x_2280) ;  /* 0x00000034008c5947 */ /* 0x000fea0003800000 */
[----:B------:R-:W-:Y:S01]  /*45c0*/  IADD3 R118, P3, P4, R107, R118, R16 ;  /* 0x000000766b767210 */ /* 0x000fe20007c7e010 */
[----:B------:R-:W-:Y:S03]  /*45d0*/  BSSY B1, `(.L_x_2281) ;  /* 0x0000037000017945 */ /* 0x000fe60003800000 */
[----:B----4-:R-:W-:Y:S01]  /*45e0*/  IADD3.X R57, R28, R120, R17, P3, P4 ;  /* 0x000000781c397210 */ /* 0x010fe20001fe8411 */
[----:B------:R-:W-:Y:S08]  /*45f0*/  @P2 BRA `(.L_x_2282) ;  /* 0x0000000000d02947 */ /* 0x000ff00003800000 */
[----:B-123--:R1:W2:Y:S01]  /*4600*/  LDS.128 R44, [R110+0x1b400] ;  /* 0x01b400006e2c7984 */ /* 0x00e2a20000000c00 */
        /* <DEDUP_REMOVED lines=45> */
.L_x_2284:
[----:B------:R-:W-:Y:S05]  /*48e0*/  BSYNC B2 ;  /* 0x0000000000027941 */ /* 0x000fea0003800000 */
.L_x_2283:
[----:B------:R-:W-:Y:S01]  /*48f0*/  ULDC.64 UR4, c[0x0][0x2d8] ;  /* 0x0000b60000047ab9 */ /* 0x000fe20000000a00 */
[----:B------:R-:W-:Y:S01]  /*4900*/  IMAD.X R53, R57, 0x1, R32, P3 ;  /* 0x0000000139357824 */ /* 0x000fe200018e0620 */
[----:B------:R-:W-:-:S04]  /*4910*/  LEA R52, P3, R64, UR4, 0x1 ;  /* 0x0000000440347c11 */ /* 0x000fc8000f8608ff */
[----:B------:R-:W-:-:S05]  /*4920*/  LEA.HI.X R53, R64, UR5, R53, 0x1, P3 ;  /* 0x0000000540357c11 */ /* 0x000fca00098f0c35 */
[----:B--2---:R4:W-:Y:S04]  /*4930*/  STG.E.128 desc[UR38][R52.64], R44 ;  /* 0x0000002c34007986 */ /* 0x0049e8000c101d26 */
.L_x_2282:
[----:B------:R-:W-:Y:S05]  /*4940*/  BSYNC B1 ;  /* 0x0000000000017941 */ /* 0x000fea0003800000 */
.L_x_2281:
        /* <DEDUP_REMOVED lines=47> */
.L_x_2286:
[----:B------:R-:W-:Y:S05]  /*4c40*/  BSYNC B1 ;  /* 0x0000000000017941 */ /* 0x000fea0003800000 */
.L_x_2285:
[----:B------:R-:W-:Y:S01]  /*4c50*/  ULDC.64 UR4, c[0x0][0x2d8] ;  /* 0x0000b60000047ab9 */ /* 0x000fe20000000a00 */
[----:B------:R-:W-:Y:S01]  /*4c60*/  IMAD.X R57, R57, 0x1, R102, P3 ;  /* 0x0000000139397824 */ /* 0x000fe200018e0666 */
[----:B------:R-:W-:-:S04]  /*4c70*/  LEA R48, P3, R60, UR4, 0x1 ;  /* 0x000000043c307c11 */ /* 0x000fc8000f8608ff */
[----:B------:R-:W-:-:S05]  /*4c80*/  LEA.HI.X R49, R60, UR5, R57, 0x1, P3 ;  /* 0x000000053c317c11 */ /* 0x000fca00098f0c39 */
[----:B--2---:R1:W-:Y:S01]  /*4c90*/  STG.E.128 desc[UR38][R48.64], R44 ;  /* 0x0000002c30007986 */ /* 0x0043e2000c101d26 */
[----:B------:R-:W-:Y:S05]  /*4ca0*/  BRA `(.L_x_2280) ;  /* 0x0000002c00d07947 */ /* 0x000fea0003800000 */
.L_x_2244:
        /* <DEDUP_REMOVED lines=64> */
[----:B------:R-:W-:Y:S01]  /*50b0*/  MOV R72, R78 ;  /* 0x0000004e00487202 */ /* 0x000fe20000000f00 */
[----:B------:R-:W-:Y:S01]  /*50c0*/  IMAD.MOV.U32 R73, RZ, RZ, R122 ;  /* 0x000000ffff497224 */ /* 0x000fe200078e007a */
[----:B------:R-:W-:Y:S01]  /*50d0*/  ULDC.64 UR4, c[0x0][0x3c8] ;  /* 0x0000f20000047ab9 */ /* 0x000fe20000000a00 */
[----:B------:R-:W-:Y:S01]  /*50e0*/  IMAD.MOV.U32 R77, RZ, RZ, R105 ;  /* 0x000000ffff4d7224 */ /* 0x000fe200078e0069 */
        /* <DEDUP_REMOVED lines=16> */
.L_x_2288:
[----:B------:R-:W-:Y:S05]  /*51f0*/  BSYNC B1 ;  /* 0x0000000000017941 */ /* 0x000fea0003800000 */
.L_x_2287:
[----:B-----5:R-:W-:Y:S01]  /*5200*/  IMAD.MOV.U32 R76, RZ, RZ, R70 ;  /* 0x000000ffff4c7224 */ /* 0x020fe200078e0046 */
        /* <DEDUP_REMOVED lines=52> */
.L_x_2289:
[----:B------:R-:W-:Y:S01]  /*5550*/  IMAD R105, R184, 0x8, R2 ;  /* 0x00000008b8697824 */ /* 0x000fe200078e0202 */
[----:B------:R-:W-:Y:S01]  /*5560*/  SHF.L.U32 R122, R191, 0x1f, RZ ;  /* 0x0000001fbf7a7819 */ /* 0x000fe200000006ff */
[----:B------:R-:W0:Y:S01]  /*5570*/  LDC R129, c[0x0][0x2e4] ;  /* 0x0000b900ff817b82 */ /* 0x000e220000000800 */
[----:B------:R-:W-:Y:S01]  /*5580*/  MOV R119, R120 ;  /* 0x0000007800777202 */ /* 0x000fe20000000f00 */
[----:B------:R-:W-:Y:S01]  /*5590*/  BSSY B1, `(.L_x_2290) ;  /* 0x0000005000017945 */ /* 0x000fe20003800000 */
[----:B------:R-:W1:Y:S05]  /*55a0*/  SYNCS.PHASECHK.TRANS64.TRYWAIT P4, [R105+URZ+0x28890], R122 ;  /* 0x0288907a690075a7 */ /* 0x000e6a000808017f */
[----:B------:R-:W2:Y:S01]  /*55b0*/  LDC.64 R120, c[0x0][0x2f0] ;  /* 0x0000bc00ff787b82 */ /* 0x000ea20000000a00 */
[----:B0-----:R-:W-:Y:S01]  /*55c0*/  IMAD.IADD R131, R129, 0x1, -R116 ;  /* 0x0000000181837824 */ /* 0x001fe200078e0a74 */
[----:B-1----:R-:W-:Y:S06]  /*55d0*/  @!P4 BRA `(.L_x_2291) ;  /* 0x0000019400a8c947 */ /* 0x002fec0003800000 */
.L_x_2559:
[----:B------:R-:W-:Y:S05]  /*55e0*/  BSYNC B1 ;  /* 0x0000000000017941 */ /* 0x000fea0003800000 */
.L_x_2290:
        /* <DEDUP_REMOVED lines=18> */
[----:B------:R-:W-:Y:S02]  /*5710*/  LOP3.LUT R77, R147, 0x38, RZ, 0xc0, !PT ;  /* 0x00000038934d7812 */ /* 0x000fe400078ec0ff */
[----:B------:R-:W-:Y:S02]  /*5720*/  SHF.L.U32 R78, R76, 0xa, RZ ;  /* 0x0000000a4c4e7819 */ /* 0x000fe400000006ff */
[----:B------:R-:W-:Y:S02]  /*5730*/  LOP3.LUT R76, R77, 0x1c0, R202, 0xf8, !PT ;  /* 0x000001c04d4c7812 */ /* 0x000fe400078ef8ca */
[----:B------:R-:W-:Y:S02]  /*5740*/  LOP3.LUT R77, R78, 0x7fffe000, RZ, 0xc0, !PT ;  /* 0x7fffe0004e4d7812 */ /* 0x000fe400078ec0ff */
[----:B------:R-:W-:-:S04]  /*5750*/  LOP3.LUT R76, R76, R209, RZ, 0x3c, !PT ;  /* 0x000000d14c4c7212 */ /* 0x000fc800078e3cff */
        /* <DEDUP_REMOVED lines=9> */
[--C-:B------:R-:W-:Y:S01]  /*57f0*/  HADD2.F32 R151, -RZ, R150.reuse.H1_H1 ;  /* 0x30000096ff977230 */ /* 0x100fe20000004100 */
[--C-:B------:R-:W-:Y:S01]  /*5800*/  SHF.R.U64 R44, R44, 0x10, R45.reuse ;  /* 0x000000102c2c7819 */ /* 0x100fe2000000122d */
[----:B------:R-:W-:Y:S01]  /*5810*/  HADD2.F32 R150, -RZ, R150.H0_H0 ;  /* 0x20000096ff967230 */ /* 0x000fe20000004100 */
[----:B------:R-:W-:Y:S01]  /*5820*/  SHF.R.U32.HI R152, RZ, 0x10, R45 ;  /* 0x00000010ff987819 */ /* 0x000fe2000001162d */
[----:B------:R-:W-:Y:S01]  /*5830*/  HADD2.F32 R154, -RZ, R154.H0_H0 ;  /* 0x2000009aff9a7230 */ /* 0x000fe20000004100 */
[----:B------:R-:W-:Y:S02]  /*5840*/  SHF.R.U64 R48, R48, 0x10, R49 ;  /* 0x0000001030307819 */ /* 0x000fe40000001231 */
[--C-:B------:R-:W-:Y:S01]  /*5850*/  SHF.R.U64 R45, R46, 0x10, R47.reuse ;  /* 0x000000102e2d7819 */ /* 0x100fe2000000122f */
[----:B------:R-:W-:Y:S01]  /*5860*/  HADD2.F32 R152, -RZ, R152.H0_H0 ;  /* 0x20000098ff987230 */ /* 0x000fe20000004100 */
[----:B------:R-:W-:Y:S01]  /*5870*/  SHF.R.U32.HI R49, RZ, 0x10, R47 ;  /* 0x00000010ff317819 */ /* 0x000fe2000001162f */
[----:B-1----:R-:W-:Y:S01]  /*5880*/  HADD2.F32 R47, -RZ, R77.H0_H0 ;  /* 0x2000004dff2f7230 */ /* 0x002fe20000004100 */
[--C-:B------:R-:W-:Y:S01]  /*5890*/  SHF.R.U64 R46, R50, 0x10, R51.reuse ;  /* 0x00000010322e7819 */ /* 0x100fe20000001233 */
[--C-:B--2---:R-:W-:Y:S01]  /*58a0*/  HADD2.F32 R50, -RZ, R81.reuse.H0_H0 ;  /* 0x20000051ff327230 */ /* 0x104fe20000004100 */
[----:B------:R-:W-:Y:S01]  /*58b0*/  SHF.R.U32.HI R149, RZ, 0x10, R51 ;  /* 0x00000010ff957819 */ /* 0x000fe20000011633 */
[----:B------:R-:W-:-:S02]  /*58c0*/  HADD2.F32 R51, -RZ, R81.H1_H1 ;  /* 0x30000051ff337230 */ /* 0x000fc40000004100 */
[-C--:B------:R-:W-:Y:S01]  /*58d0*/  FMUL.FTZ R81, R47, R150.reuse ;  /* 0x000000962f517220 */ /* 0x080fe20000410000 */
[----:B------:R-:W-:Y:S02]  /*58e0*/  HADD2.F32 R77, -RZ, R77.H1_H1 ;  /* 0x3000004dff4d7230 */ /* 0x000fe40000004100 */
[C---:B------:R-:W-:Y:S01]  /*58f0*/  FMUL.FTZ R156, R50.reuse, R150 ;  /* 0x00000096329c7220 */ /* 0x040fe20000410000 */
[----:B------:R-:W-:Y:S02]  /*5900*/  HADD2.F32 R45, -RZ, R45.H0_H0 ;  /* 0x2000002dff2d7230 */ /* 0x000fe40000004100 */
[-C--:B------:R-:W-:Y:S01]  /*5910*/  FMUL.FTZ R150, R51, R154.reuse ;  /* 0x0000009a33967220 */ /* 0x080fe20000410000 */
[-C--:B------:R-:W-:Y:S01]  /*5920*/  FFMA.FTZ R50, R50, R151.reuse, R81 ;  /* 0x0000009732327223 */ /* 0x080fe20000010051 */
[C---:B------:R-:W-:Y:S01]  /*5930*/  FMUL.FTZ R154, R77.reuse, R154 ;  /* 0x0000009a4d9a7220 */ /* 0x040fe20000410000 */
[----:B------:R-:W-:Y:S02]  /*5940*/  HADD2.F32 R81, -RZ, R83.H0_H0 ;  /* 0x20000053ff517230 */ /* 0x000fe40000004100 */
[-C--:B------:R-:W-:Y:S01]  /*5950*/  FFMA.FTZ R150, R77, R152.reuse, -R150 ;  /* 0x000000984d967223 */ /* 0x080fe20000010896 */
[----:B------:R-:W-:Y:S01]  /*5960*/  FFMA.FTZ R47, R47, R151, -R156 ;  /* 0x000000972f2f7223 */ /* 0x000fe2000001089c */
[----:B------:R-:W-:Y:S01]  /*5970*/  FFMA.FTZ R51, R51, R152, R154 ;  /* 0x0000009833337223 */ /* 0x000fe2000001009a */
[----:B------:R-:W-:-:S02]  /*5980*/  HADD2.F32 R152, -RZ, R148.H0_H0 ;  /* 0x20000094ff987230 */ /* 0x000fc40000004100 */
[----:B------:R-:W-:Y:S01]  /*5990*/  HADD2.F32 R148, -RZ, R148.H1_H1 ;  /* 0x30000094ff947230 */ /* 0x000fe20000004100 */
[----:B------:R-:W-:Y:S01]  /*59a0*/  F2FP.F16.F32.PACK_AB R47, R150, R47 ;  /* 0x0000002f962f723e */ /* 0x000fe200000000ff */
[----:B------:R-:W-:Y:S01]  /*59b0*/  HADD2.F32 R77, -RZ, R79.H0_H0 ;  /* 0x2000004fff4d7230 */ /* 0x000fe20000004100 */
[----:B------:R-:W-:Y:S01]  /*59c0*/  F2FP.F16.F32.PACK_AB R50, R51, R50 ;  /* 0x000000323332723e */ /* 0x000fe200000000ff */
[----:B------:R-:W-:Y:S02]  /*59d0*/  HADD2.F32 R83, -RZ, R83.H1_H1 ;  /* 0x30000053ff537230 */ /* 0x000fe40000004100 */
[-C--:B------:R-:W-:Y:S01]  /*59e0*/  FMUL.FTZ R158, R81, R148.reuse ;  /* 0x00000094519e7220 */ /* 0x080fe20000410000 */
[----:B------:R-:W-:Y:S02]  /*59f0*/  HADD2.F32 R156, -RZ, R149.H0_H0 ;  /* 0x20000095ff9c7230 */ /* 0x000fe40000004100 */
[----:B------:R-:W-:Y:S01]  /*5a00*/  FMUL.FTZ R148, R77, R148 ;  /* 0x000000944d947220 */ /* 0x000fe20000410000 */
[----:B------:R-:W-:-:S02]  /*5a10*/  HADD2.F32 R79, -RZ, R79.H1_H1 ;  /* 0x3000004fff4f7230 */ /* 0x000fc40000004100 */
[----:B------:R-:W-:Y:S02]  /*5a20*/  HADD2.F32 R154, -RZ, R49.H0_H0 ;  /* 0x20000031ff9a7230 */ /* 0x000fe40000004100 */
[----:B------:R-:W-:Y:S01]  /*5a30*/  FMUL.FTZ R160, R83, R156 ;  /* 0x0000009c53a07220 */ /* 0x000fe20000410000 */
[-C--:B------:R-:W-:Y:S01]  /*5a40*/  FFMA.FTZ R49, R77, R152.reuse, -R158 ;  /* 0x000000984d317223 */ /* 0x080fe2000001089e */
[----:B------:R-:W-:Y:S01]  /*5a50*/  FFMA.FTZ R77, R81, R152, R148 ;  /* 0x00000098514d7223 */ /* 0x000fe20000010094 */
[C---:B------:R-:W-:Y:S01]  /*5a60*/  FMUL.FTZ R156, R79.reuse, R156 ;  /* 0x0000009c4f9c7220 */ /* 0x040fe20000410000 */
[-C--:B------:R-:W-:Y:S01]  /*5a70*/  FFMA.FTZ R148, R79, R154.reuse, -R160 ;  /* 0x0000009a4f947223 */ /* 0x080fe200000108a0 */
[----:B------:R-:W-:Y:S02]  /*5a80*/  HADD2.F32 R151, -RZ, R48.H0_H0 ;  /* 0x20000030ff977230 */ /* 0x000fe40000004100 */
        /* <DEDUP_REMOVED lines=12> */
[----:B------:R-:W-:-:S03]  /*5b50*/  FFMA.FTZ R76, R76, R83, -R149 ;  /* 0x000000534c4c7223 */ /* 0x000fc60000010895 */
        /* <DEDUP_REMOVED lines=20> */
[----:B------:R-:W-:Y:S01]  /*5ca0*/  F2FP.F16.F32.PACK_AB R83, R152, R77 ;  /* 0x0000004d9853723e */ /* 0x000fe200000000ff */
[----:B------:R-:W-:Y:S01]  /*5cb0*/  IMAD.MOV.U32 R77, RZ, RZ, R47 ;  /* 0x000000ffff4d7224 */ /* 0x000fe200078e002f */
[----:B------:R-:W-:-:S02]  /*5cc0*/  F2FP.F16.F32.PACK_AB R79, R148, R49 ;  /* 0x00000031944f723e */ /* 0x000fc400000000ff */
[----:B------:R-:W-:Y:S01]  /*5cd0*/  F2FP.F16.F32.PACK_AB R82, R82, R81 ;  /* 0x000000515252723e */ /* 0x000fe200000000ff */
[----:B------:R-:W-:Y:S01]  /*5ce0*/  IMAD.MOV.U32 R81, RZ, RZ, R50 ;  /* 0x000000ffff517224 */ /* 0x000fe200078e0032 */
[----:B------:R-:W-:-:S07]  /*5cf0*/  F2FP.F16.F32.PACK_AB R78, R78, R149 ;  /* 0x000000954e4e723e */ /* 0x000fce00000000ff */
.L_x_2295:
[----:B------:R-:W-:Y:S05]  /*5d00*/  BSYNC B2 ;  /* 0x0000000000027941 */ /* 0x000fea0003800000 */
.L_x_2294:
        /* <DEDUP_REMOVED lines=11> */
.L_x_2293:
[----:B------:R-:W-:Y:S05]  /*5dc0*/  BSYNC B1 ;  /* 0x0000000000017941 */ /* 0x000fea0003800000 */
.L_x_2292:
        /* <DEDUP_REMOVED lines=15> */
[----:B------:R-:W-:Y:S02]  /*5ec0*/  SHF.R.S32.HI R45, RZ, 0x1f, R44 ;  /* 0x0000001fff2d7819 */ /* 0x000fe4000001142c */
[----:B------:R-:W-:Y:S02]  /*5ed0*/  SHF.L.U32 R80, R44, 0x3, RZ ;  /* 0x000000032c507819 */ /* 0x000fe400000006ff */
        /* <DEDUP_REMOVED lines=23> */
[----:B------:R-:W-:Y:S01]  /*6050*/  MOV R55, R48 ;  /* 0x0000003000377202 */ /* 0x000fe20000000f00 */
[--C-:B------:R-:W-:Y:S01]  /*6060*/  HADD2.F32 R48, -RZ, R44.reuse.H0_H0 ;  /* 0x2000002cff307230 */ /* 0x100fe20000004100 */
[----:B------:R-:W-:Y:S01]  /*6070*/  SHF.R.U32.HI R142, RZ, 0x10, R53 ;  /* 0x00000010ff8e7819 */ /* 0x000fe20000011635 */
[----:B------:R-:W-:Y:S01]  /*6080*/  HADD2.F32 R51, -RZ, R44.H1_H1 ;  /* 0x3000002cff337230 */ /* 0x000fe20000004100 */
[--C-:B------:R-:W-:Y:S01]  /*6090*/  SHF.R.U64 R53, R58, 0x10, R59.reuse ;  /* 0x000000103a357819 */ /* 0x100fe2000000123b */
[----:B------:R-:W-:Y:S01]  /*60a0*/  HADD2.F32 R44, -RZ, R45.H0_H0 ;  /* 0x2000002dff2c7230 */ /* 0x000fe20000004100 */
[----:B------:R-:W-:Y:S01]  /*60b0*/  SHF.R.U32.HI R125, RZ, 0x10, R59 ;  /* 0x00000010ff7d7819 */ /* 0x000fe2000001163b */
[----:B------:R-:W-:-:S02]  /*60c0*/  HADD2.F32 R124, -RZ, R124.H0_H0 ;  /* 0x2000007cff7c7230 */ /* 0x000fc40000004100 */
[----:B------:R-:W-:Y:S02]  /*60d0*/  HADD2.F32 R47, -RZ, R45.H1_H1 ;  /* 0x3000002dff2f7230 */ /* 0x000fe40000004100 */
        /* <DEDUP_REMOVED lines=8> */
[-C--:B------:R-:W-:Y:S01]  /*6160*/  FFMA.FTZ R47, R47, R58.reuse, -R142 ;  /* 0x0000003a2f2f7223 */ /* 0x080fe2000001088e */
[----:B------:R-:W-:Y:S01]  /*6170*/  FFMA.FTZ R48, R51, R58, R124 ;  /* 0x0000003a33307223 */ /* 0x000fe2000001007c */
[----:B------:R-:W-:-:S02]  /*6180*/  HADD2.F32 R83, -RZ, R139.H0_H0 ;  /* 0x2000008bff537230 */ /* 0x000fc40000004100 */
[--C-:B------:R-:W-:Y:S01]  /*6190*/  HADD2.F32 R58, -RZ, R57.reuse.H0_H0 ;  /* 0x20000039ff3a7230 */ /* 0x100fe20000004100 */
[----:B------:R-:W-:Y:S01]  /*61a0*/  F2FP.F16.F32.PACK_AB R47, R47, R44 ;  /* 0x0000002c2f2f723e */ /* 0x000fe200000000ff */
[----:B------:R-:W-:Y:S02]  /*61b0*/  HADD2.F32 R57, -RZ, R57.H1_H1 ;  /* 0x30000039ff397230 */ /* 0x000fe40000004100 */
[----:B------:R-:W-:Y:S02]  /*61c0*/  HADD2.F32 R142, -RZ, R125.H0_H0 ;  /* 0x2000007dff8e7230 */ /* 0x000fe40000004100 */
[----:B------:R-:W-:Y:S01]  /*61d0*/  FMUL.FTZ R144, R58, R83 ;  /* 0x000000533a907220 */ /* 0x000fe20000410000 */
[----:B------:R-:W-:Y:S02]  /*61e0*/  HADD2.F32 R59, -RZ, R141.H0_H0 ;  /* 0x2000008dff3b7230 */ /* 0x000fe40000004100 */
[--C-:B------:R-:W-:Y:S02]  /*61f0*/  HADD2.F32 R51, -RZ, R49.reuse.H0_H0 ;  /* 0x20000031ff337230 */ /* 0x100fe40000004100 */
[----:B------:R-:W-:Y:S01]  /*6200*/  FMUL.FTZ R146, R57, R142 ;  /* 0x0000008e39927220 */ /* 0x000fe20000410000 */
[----:B------:R-:W-:-:S02]  /*6210*/  HADD2.F32 R49, -RZ, R49.H1_H1 ;  /* 0x30000031ff317230 */ /* 0x000fc40000004100 */
[----:B------:R-:W-:Y:S02]  /*6220*/  HADD2.F32 R124, -RZ, R143.H0_H0 ;  /* 0x2000008fff7c7230 */ /* 0x000fe40000004100 */
[C---:B------:R-:W-:Y:S01]  /*6230*/  FMUL.FTZ R83, R51.reuse, R83 ;  /* 0x0000005333537220 */ /* 0x040fe20000410000 */
[-C--:B------:R-:W-:Y:S01]  /*6240*/  FFMA.FTZ R144, R51, R59.reuse, -R144 ;  /* 0x0000003b33907223 */ /* 0x080fe20000010890 */
[C---:B------:R-:W-:Y:S01]  /*6250*/  FMUL.FTZ R142, R49.reuse, R142 ;  /* 0x0000008e318e7220 */ /* 0x040fe20000410000 */
[----:B------:R-:W-:Y:S02]  /*6260*/  HADD2.F32 R138, -RZ, R138.H1_H1 ;  /* 0x3000008aff8a7230 */ /* 0x000fe40000004100 */
[----:B------:R-:W-:Y:S01]  /*6270*/  FFMA.FTZ R143, R49, R124, -R146 ;  /* 0x0000007c318f7223 */ /* 0x000fe20000010892 */
[----:B------:R-:W-:Y:S02]  /*6280*/  HADD2.F32 R51, -RZ, R55.H0_H0 ;  /* 0x20000037ff337230 */ /* 0x000fe40000004100 */
[----:B------:R-:W-:Y:S01]  /*6290*/  FFMA.FTZ R125, R58, R59, R83 ;  /* 0x0000003b3a7d7223 */ /* 0x000fe20000010053 */
[----:B------:R-:W-:-:S02]  /*62a0*/  HADD2.F32 R56, -RZ, R56.H0_H0 ;  /* 0x20000038ff387230 */ /* 0x000fc40000004100 */
[----:B------:R-:W-:Y:S01]  /*62b0*/  FFMA.FTZ R142, R57, R124, R142 ;  /* 0x0000007c398e7223 */ /* 0x000fe2000001008e */
[--C-:B------:R-:W-:Y:S02]  /*62c0*/  HADD2.F32 R49, -RZ, R54.reuse.H0_H0 ;  /* 0x20000036ff317230 */ /* 0x100fe40000004100 */
        /* <DEDUP_REMOVED lines=8> */
[C---:B------:R-:W-:Y:S01]  /*6350*/  FMUL.FTZ R56, R54.reuse, R56 ;  /* 0x0000003836387220 */ /* 0x040fe20000410000 */
[-C--:B------:R-:W-:Y:S01]  /*6360*/  FFMA.FTZ R138, R51, R140.reuse, R138 ;  /* 0x0000008c338a7223 */ /* 0x080fe2000001008a */
[----:B------:R-:W-:Y:S02]  /*6370*/  FFMA.FTZ R58, R49, R140, -R58 ;  /* 0x0000008c313a7223 */ /* 0x000fe4000001083a */
[-C--:B------:R-:W-:Y:S01]  /*6380*/  FFMA.FTZ R59, R55, R82.reuse, R56 ;  /* 0x00000052373b7223 */ /* 0x080fe20000010038 */
[----:B------:R-:W-:Y:S02]  /*6390*/  HADD2.F32 R51, -RZ, R50.H0_H0 ;  /* 0x20000032ff337230 */ /* 0x000fe40000004100 */
[----:B------:R-:W-:Y:S01]  /*63a0*/  FFMA.FTZ R57, R54, R82, -R57 ;  /* 0x0000005236397223 */ /* 0x000fe20000010839 */
[----:B------:R-:W-:Y:S02]  /*63b0*/  HADD2.F32 R56, -RZ, R139.H1_H1 ;  /* 0x3000008bff387230 */ /* 0x000fe40000004100 */
[----:B------:R-:W-:-:S02]  /*63c0*/  HADD2.F32 R55, -RZ, R53.H0_H0 ;  /* 0x20000035ff377230 */ /* 0x000fc40000004100 */
[----:B------:R-:W-:Y:S01]  /*63d0*/  HADD2.F32 R49, -RZ, R46.H0_H0 ;  /* 0x2000002eff317230 */ /* 0x000fe20000004100 */
[----:B------:R-:W-:Y:S01]  /*63e0*/  F2FP.F16.F32.PACK_AB R44, R57, R58 ;  /* 0x0000003a392c723e */ /* 0x000fe200000000ff */
[----:B------:R-:W-:Y:S02]  /*63f0*/  HADD2.F32 R50, -RZ, R50.H1_H1 ;  /* 0x30000032ff327230 */ /* 0x000fe40000004100 */
        /* <DEDUP_REMOVED lines=11> */
[----:B------:R-:W-:Y:S01]  /*64b0*/  F2FP.F16.F32.PACK_AB R49, R48, R45 ;  /* 0x0000002d3031723e */ /* 0x000fe200000000ff */
[----:B------:R-:W-:Y:S01]  /*64c0*/  IMAD.MOV.U32 R45, RZ, RZ, R47 ;  /* 0x000000ffff2d7224 */ /* 0x000fe200078e002f */
[----:B------:R-:W-:Y:S02]  /*64d0*/  F2FP.F16.F32.PACK_AB R51, R142, R125 ;  /* 0x0000007d8e33723e */ /* 0x000fe400000000ff */
[----:B------:R-:W-:Y:S02]  /*64e0*/  F2FP.F16.F32.PACK_AB R48, R59, R138 ;  /* 0x0000008a3b30723e */ /* 0x000fe400000000ff */
[----:B------:R-:W-:Y:S02]  /*64f0*/  F2FP.F16.F32.PACK_AB R46, R83, R52 ;  /* 0x00000034532e723e */ /* 0x000fe400000000ff */
[----:B------:R-:W-:-:S02]  /*6500*/  F2FP.F16.F32.PACK_AB R50, R55, R56 ;  /* 0x000000383732723e */ /* 0x000fc400000000ff */
[----:B------:R-:W-:-:S07]  /*6510*/  MOV R47, R143 ;  /* 0x0000008f002f7202 */ /* 0x000fce0000000f00 */
.L_x_2299:
[----:B------:R-:W-:Y:S05]  /*6520*/  BSYNC B2 ;  /* 0x0000000000027941 */ /* 0x000fea0003800000 */
.L_x_2298:
        /* <DEDUP_REMOVED lines=11> */
.L_x_2297:
[----:B------:R-:W-:Y:S05]  /*65e0*/  BSYNC B1 ;  /* 0x0000000000017941 */ /* 0x000fea0003800000 */
.L_x_2296:
        /* <DEDUP_REMOVED lines=22> */
[----:B------:R-:W-:Y:S02]  /*6750*/  IADD3 R47, R45, R46, R206 ;  /* 0x0000002e2d2f7210 */ /* 0x000fe40007ffe0ce */
[----:B------:R-:W-:-:S03]  /*6760*/  LEA R45, R184, R112, 0xe ;  /* 0x00000070b82d7211 */ /* 0x000fc600078e70ff */
[----:B------:R-:W-:Y:S02]  /*6770*/  IMAD R47, R184, 0x4000, R47 ;  /* 0x00004000b82f7824 */ /* 0x000fe400078e022f */
[--C-:B------:R-:W-:Y:S02]  /*6780*/  IMAD R45, R45, 0x2, R2.reuse ;  /* 0x000000022d2d7824 */ /* 0x100fe400078e0202 */
[----:B------:R-:W-:-:S04]  /*6790*/  IMAD R48, R47, 0x2, R2 ;  /* 0x000000022f307824 */ /* 0x000fc800078e0202 */
[----:B------:R-:W1:Y:S04]  /*67a0*/  LDS.128 R44, [R45+0x18400] ;  /* 0x018400002d2c7984 */ /* 0x000e680000000c00 */
[----:B------:R-:W2:Y:S01]  /*67b0*/  LDS.128 R48, [R48+0x18400] ;  /* 0x0184000030307984 */ /* 0x000ea20000000c00 */
[----:B------:R-:W-:Y:S05]  /*67c0*/  @P3 BRA `(.L_x_2303) ;  /* 0x0000000400543947 */ /* 0x000fea0003800000 */
[--C-:B------:R-:W-:Y:S02]  /*67d0*/  SHF.R.U64 R83, R64, 0x10, R65.reuse ;  /* 0x0000001040537819 */ /* 0x100fe40000001241 */
[----:B------:R-:W-:Y:S01]  /*67e0*/  SHF.R.U32.HI R64, RZ, 0x10, R65 ;  /* 0x00000010ff407819 */ /* 0x000fe20000011641 */
[----:B------:R-:W-:Y:S01]  /*67f0*/  HADD2.F32 R65, -RZ, R137.H1_H1 ;  /* 0x30000089ff417230 */ /* 0x000fe20000004100 */
[--C-:B------:R-:W-:Y:S02]  /*6800*/  SHF.R.U64 R60, R60, 0x10, R61.reuse ;  /* 0x000000103c3c7819 */ /* 0x100fe4000000123d */
[----:B------:R-:W-:Y:S02]  /*6810*/  SHF.R.U32.HI R76, RZ, 0x10, R61 ;  /* 0x00000010ff4c7819 */ /* 0x000fe4000001163d */
[----:B------:R-:W-:Y:S01]  /*6820*/  SHF.R.U64 R56, R62, 0x10, R63 ;  /* 0x000000103e387819 */ /* 0x000fe2000000123f */
[----:B--2---:R-:W-:Y:S01]  /*6830*/  IMAD.MOV.U32 R62, RZ, RZ, R50 ;  /* 0x000000ffff3e7224 */ /* 0x004fe200078e0032 */
[----:B------:R-:W-:Y:S01]  /*6840*/  MOV R61, R48 ;  /* 0x00000030003d7202 */ /* 0x000fe20000000f00 */
[----:B-1----:R-:W-:Y:S01]  /*6850*/  IMAD.MOV.U32 R48, RZ, RZ, R47 ;  /* 0x000000ffff307224 */ /* 0x002fe200078e002f */
[----:B------:R-:W-:Y:S01]  /*6860*/  SHF.R.U64 R58, R66, 0x10, R67 ;  /* 0x00000010423a7819 */ /* 0x000fe20000001243 */
[--C-:B------:R-:W-:Y:S01]  /*6870*/  HADD2.F32 R50, -RZ, R49.reuse.H0_H0 ;  /* 0x20000031ff327230 */ /* 0x100fe20000004100 */
[----:B------:R-:W-:Y:S01]  /*6880*/  SHF.R.U32.HI R79, RZ, 0x10, R63 ;  /* 0x00000010ff4f7819 */ /* 0x000fe2000001163f */
[----:B------:R-:W-:Y:S01]  /*6890*/  HADD2.F32 R49, -RZ, R49.H1_H1 ;  /* 0x30000031ff317230 */ /* 0x000fe20000004100 */
[----:B------:R-:W-:Y:S01]  /*68a0*/  SHF.R.U32.HI R77, RZ, 0x10, R67 ;  /* 0x00000010ff4d7819 */ /* 0x000fe20000011643 */
[----:B------:R-:W-:-:S02]  /*68b0*/  HADD2.F32 R47, -RZ, R45.H0_H0 ;  /* 0x2000002dff2f7230 */ /* 0x000fc40000004100 */
[----:B------:R-:W-:Y:S02]  /*68c0*/  HADD2.F32 R66, -RZ, R64.H0_H0 ;  /* 0x20000040ff427230 */ /* 0x000fe40000004100 */
[----:B------:R-:W-:Y:S02]  /*68d0*/  HADD2.F32 R45, -RZ, R45.H1_H1 ;  /* 0x3000002dff2d7230 */ /* 0x000fe40000004100 */
[----:B------:R-:W-:Y:S02]  /*68e0*/  HADD2.F32 R64, -RZ, R76.H0_H0 ;  /* 0x2000004cff407230 */ /* 0x000fe40000004100 */
[-C--:B------:R-:W-:Y:S01]  /*68f0*/  FMUL.FTZ R78, R49, R66.reuse ;  /* 0x00000042314e7220 */ /* 0x080fe20000410000 */
[----:B------:R-:W-:Y:S02]  /*6900*/  HADD2.F32 R63, -RZ, R135.H1_H1 ;  /* 0x30000087ff3f7230 */ /* 0x000fe40000004100 */
[-C--:B------:R-:W-:Y:S01]  /*6910*/  FMUL.FTZ R76, R50, R65.reuse ;  /* 0x00000041324c7220 */ /* 0x080fe20000410000 */
[----:B------:R-:W-:Y:S01]  /*6920*/  FMUL.FTZ R66, R45, R66 ;  /* 0x000000422d427220 */ /* 0x000fe20000410000 */
[----:B------:R-:W-:Y:S01]  /*6930*/  FMUL.FTZ R65, R47, R65 ;  /* 0x000000412f417220 */ /* 0x000fe20000410000 */
[-C--:B------:R-:W-:Y:S01]  /*6940*/  FFMA.FTZ R67, R45, R64.reuse, -R78 ;  /* 0x000000402d437223 */ /* 0x080fe2000001084e */
[----:B------:R-:W-:Y:S01]  /*6950*/  FFMA.FTZ R76, R47, R63, -R76 ;  /* 0x0000003f2f4c7223 */ /* 0x000fe2000001084c */
[----:B------:R-:W-:Y:S01]  /*6960*/  FFMA.FTZ R78, R49, R64, R66 ;  /* 0x00000040314e7223 */ /* 0x000fe20000010042 */
[----:B------:R-:W-:-:S02]  /*6970*/  HADD2.F32 R64, -RZ, R136.H1_H1 ;  /* 0x30000088ff407230 */ /* 0x000fc40000004100 */
[----:B------:R-:W-:Y:S01]  /*6980*/  FFMA.FTZ R65, R50, R63, R65 ;  /* 0x0000003f32417223 */ /* 0x000fe20000010041 */
[--C-:B------:R-:W-:Y:S02]  /*6990*/  HADD2.F32 R47, -RZ, R51.reuse.H0_H0 ;  /* 0x20000033ff2f7230 */ /* 0x100fe40000004100 */
[--C-:B------:R-:W-:Y:S02]  /*69a0*/  HADD2.F32 R45, -RZ, R48.reuse.H0_H0 ;  /* 0x20000030ff2d7230 */ /* 0x100fe40000004100 */
[----:B------:R-:W-:Y:S02]  /*69b0*/  HADD2.F32 R51, -RZ, R51.H1_H1 ;  /* 0x30000033ff337230 */ /* 0x000fe40000004100 */
[-C--:B------:R-:W-:Y:S01]  /*69c0*/  FMUL.FTZ R66, R47, R64.reuse ;  /* 0x000000402f427220 */ /* 0x080fe20000410000 */
[----:B------:R-:W-:Y:S02]  /*69d0*/  HADD2.F32 R63, -RZ, R77.H0_H0 ;  /* 0x2000004dff3f7230 */ /* 0x000fe40000004100 */
[----:B------:R-:W-:Y:S01]  /*69e0*/  FMUL.FTZ R64, R45, R64 ;  /* 0x000000402d407220 */ /* 0x000fe20000410000 */
[----:B------:R-:W-:Y:S01]  /*69f0*/  HADD2.F32 R48, -RZ, R48.H1_H1 ;  /* 0x30000030ff307230 */ /* 0x000fe20000004100 */
[----:B------:R-:W-:Y:S01]  /*6a00*/  F2FP.F16.F32.PACK_AB R65, R78, R65 ;  /* 0x000000414e41723e */ /* 0x000fe200000000ff */
[----:B------:R-:W-:-:S02]  /*6a10*/  HADD2.F32 R50, -RZ, R134.H1_H1 ;  /* 0x30000086ff327230 */ /* 0x000fc40000004100 */
        /* <DEDUP_REMOVED lines=9> */
[----:B------:R-:W-:Y:S02]  /*6ab0*/  HADD2.F32 R47, -RZ, R61.H0_H0 ;  /* 0x2000003dff2f7230 */ /* 0x000fe40000004100 */
[----:B------:R-:W-:Y:S01]  /*6ac0*/  HADD2.F32 R49, -RZ, R83.H0_H0 ;  /* 0x20000053ff317230 */ /* 0x000fe20000004100 */
[----:B------:R-:W-:Y:S01]  /*6ad0*/  F2FP.F16.F32.PACK_AB R80, R81, R80 ;  /* 0x000000505150723e */ /* 0x000fe200000000ff */
[----:B------:R-:W-:Y:S02]  /*6ae0*/  HADD2.F32 R61, -RZ, R61.H1_H1 ;  /* 0x3000003dff3d7230 */ /* 0x000fe40000004100 */
[----:B------:R-:W-:Y:S01]  /*6af0*/  FMUL.FTZ R64, R47, R50 ;  /* 0x000000322f407220 */ /* 0x000fe20000410000 */
[----:B------:R-:W-:Y:S02]  /*6b00*/  HADD2.F32 R48, -RZ, R135.H0_H0 ;  /* 0x20000087ff307230 */ /* 0x000fe40000004100 */
[--C-:B------:R-:W-:Y:S02]  /*6b10*/  HADD2.F32 R45, -RZ, R44.reuse.H0_H0 ;  /* 0x2000002cff2d7230 */ /* 0x100fe40000004100 */
[----:B------:R-:W-:Y:S01]  /*6b20*/  FMUL.FTZ R51, R61, R49 ;  /* 0x000000313d337220 */ /* 0x000fe20000410000 */
[----:B------:R-:W-:-:S02]  /*6b30*/  HADD2.F32 R44, -RZ, R44.H1_H1 ;  /* 0x3000002cff2c7230 */ /* 0x000fc40000004100 */
[----:B------:R-:W-:Y:S02]  /*6b40*/  HADD2.F32 R136, -RZ, R136.H0_H0 ;  /* 0x20000088ff887230 */ /* 0x000fe40000004100 */
[C---:B------:R-:W-:Y:S01]  /*6b50*/  FMUL.FTZ R50, R45.reuse, R50 ;  /* 0x000000322d327220 */ /* 0x040fe20000410000 */
[----:B------:R-:W-:Y:S01]  /*6b60*/  FFMA.FTZ R64, R45, R48, -R64 ;  /* 0x000000302d407223 */ /* 0x000fe20000010840 */
[C---:B------:R-:W-:Y:S01]  /*6b70*/  FMUL.FTZ R66, R44.reuse, R49 ;  /* 0x000000312c427220 */ /* 0x040fe20000410000 */
[----:B------:R-:W-:Y:S01]  /*6b80*/  FFMA.FTZ R51, R44, R60, -R51 ;  /* 0x0000003c2c337223 */ /* 0x000fe20000010833 */
[----:B------:R-:W-:Y:S02]  /*6b90*/  HADD2.F32 R45, -RZ, R62.H0_H0 ;  /* 0x2000003eff2d7230 */ /* 0x000fe40000004100 */
[----:B------:R-:W-:Y:S01]  /*6ba0*/  FFMA.FTZ R50, R47, R48, R50 ;  /* 0x000000302f327223 */ /* 0x000fe20000010032 */
[----:B------:R-:W-:Y:S02]  /*6bb0*/  HADD2.F32 R49, -RZ, R58.H0_H0 ;  /* 0x2000003aff317230 */ /* 0x000fe40000004100 */
[----:B------:R-:W-:Y:S01]  /*6bc0*/  FFMA.FTZ R61, R61, R60, R66 ;  /* 0x0000003c3d3d7223 */ /* 0x000fe20000010042 */
[----:B------:R-:W-:-:S02]  /*6bd0*/  HADD2.F32 R44, -RZ, R46.H0_H0 ;  /* 0x2000002eff2c7230 */ /* 0x000fc40000004100 */
[-C--:B------:R-:W-:Y:S01]  /*6be0*/  FMUL.FTZ R63, R45, R136.reuse ;  /* 0x000000882d3f7220 */ /* 0x080fe20000410000 */
        /* <DEDUP_REMOVED lines=17> */
[----:B------:R-:W-:Y:S02]  /*6d00*/  F2FP.F16.F32.PACK_AB R46, R46, R63 ;  /* 0x0000003f2e2e723e */ /* 0x000fe400000000ff */
[----:B------:R-:W-:-:S07]  /*6d10*/  MOV R51, R80 ;  /* 0x0000005000337202 */ /* 0x000fce0000000f00 */
.L_x_2303:
[----:B------:R-:W-:Y:S05]  /*6d20*/  BSYNC B2 ;  /* 0x0000000000027941 */ /* 0x000fea0003800000 */
.L_x_2302:
        /* <DEDUP_REMOVED lines=11> */
.L_x_2301:
[----:B------:R-:W-:Y:S05]  /*6de0*/  BSYNC B1 ;  /* 0x0000000000017941 */ /* 0x000fea0003800000 */
.L_x_2300:
[----:B------:R-:W-:Y:S01]  /*6df0*/  ISETP.GE.OR P4, PT, R189, R114, P2 ;  /* 0x00000072bd00720c */ /* 0x000fe20001786670 */
        /* <DEDUP_REMOVED lines=31> */
[----:B------:R-:W-:Y:S01]  /*6ff0*/  SHF.R.U32.HI R62, RZ, 0x10, R73 ;  /* 0x00000010ff3e7819 */ /* 0x000fe20000011649 */
[----:B--2---:R-:W-:Y:S01]  /*7000*/  IMAD.MOV.U32 R59, RZ, RZ, R50 ;  /* 0x000000ffff3b7224 */ /* 0x004fe200078e0032 */
[----:B------:R-:W-:Y:S01]  /*7010*/  MOV R58, R48 ;  /* 0x00000030003a7202 */ /* 0x000fe20000000f00 */
[----:B-1----:R-:W-:Y:S01]  /*7020*/  IMAD.MOV.U32 R48, RZ, RZ, R46 ;  /* 0x000000ffff307224 */ /* 0x002fe200078e002e */
[----:B------:R-:W-:Y:S01]  /*7030*/  SHF.R.U32.HI R60, RZ, 0x10, R69 ;  /* 0x00000010ff3c7819 */ /* 0x000fe20000011645 */
[--C-:B------:R-:W-:Y:S01]  /*7040*/  HADD2.F32 R50, -RZ, R49.reuse.H0_H0 ;  /* 0x20000031ff327230 */ /* 0x100fe20000004100 */
[--C-:B------:R-:W-:Y:S01]  /*7050*/  SHF.R.U64 R67, R74, 0x10, R75.reuse ;  /* 0x000000104a437819 */ /* 0x100fe2000000124b */
[----:B------:R-:W-:Y:S01]  /*7060*/  HADD2.F32 R49, -RZ, R49.H1_H1 ;  /* 0x30000031ff317230 */ /* 0x000fe20000004100 */
[----:B------:R-:W-:Y:S01]  /*7070*/  SHF.R.U32.HI R74, RZ, 0x10, R75 ;  /* 0x00000010ff4a7819 */ /* 0x000fe2000001164b */
[--C-:B------:R-:W-:Y:S01]  /*7080*/  HADD2.F32 R46, -RZ, R45.reuse.H0_H0 ;  /* 0x2000002dff2e7230 */ /* 0x100fe20000004100 */
[----:B------:R-:W-:Y:S01]  /*7090*/  SHF.R.U64 R72, R72, 0x10, R73 ;  /* 0x0000001048487819 */ /* 0x000fe20000001249 */
[----:B------:R-:W-:Y:S01]  /*70a0*/  HADD2.F32 R62, -RZ, R62.H0_H0 ;  /* 0x2000003eff3e7230 */ /* 0x000fe20000004100 */
[--C-:B------:R-:W-:Y:S01]  /*70b0*/  SHF.R.U64 R73, R70, 0x10, R71.reuse ;  /* 0x0000001046497819 */ /* 0x100fe20000001247 */
[----:B------:R-:W-:Y:S01]  /*70c0*/  HADD2.F32 R45, -RZ, R45.H1_H1 ;  /* 0x3000002dff2d7230 */ /* 0x000fe20000004100 */
[----:B------:R-:W-:Y:S01]  /*70d0*/  SHF.R.U32.HI R70, RZ, 0x10, R71 ;  /* 0x00000010ff467819 */ /* 0x000fe20000011647 */
[----:B------:R-:W-:-:S02]  /*70e0*/  HADD2.F32 R63, -RZ, R128.H0_H0 ;  /* 0x20000080ff3f7230 */ /* 0x000fc40000004100 */
        /* <DEDUP_REMOVED lines=11> */
[----:B------:R-:W-:Y:S01]  /*71a0*/  HADD2.F32 R45, -RZ, R47.H0_H0 ;  /* 0x2000002fff2d7230 */ /* 0x000fe20000004100 */
[----:B------:R-:W-:Y:S01]  /*71b0*/  SHF.R.U64 R76, R68, 0x10, R69 ;  /* 0x00000010444c7819 */ /* 0x000fe20000001245 */
[--C-:B------:R-:W-:Y:S02]  /*71c0*/  HADD2.F32 R46, -RZ, R51.reuse.H0_H0 ;  /* 0x20000033ff2e7230 */ /* 0x100fe40000004100 */
[----:B------:R-:W-:Y:S02]  /*71d0*/  HADD2.F32 R51, -RZ, R51.H1_H1 ;  /* 0x30000033ff337230 */ /* 0x000fe40000004100 */
[-C--:B------:R-:W-:Y:S01]  /*71e0*/  FMUL.FTZ R61, R45, R60.reuse ;  /* 0x0000003c2d3d7220 */ /* 0x080fe20000410000 */
[----:B------:R-:W-:Y:S02]  /*71f0*/  HADD2.F32 R62, -RZ, R74.H0_H0 ;  /* 0x2000004aff3e7230 */ /* 0x000fe40000004100 */
[----:B------:R-:W-:Y:S01]  /*7200*/  FMUL.FTZ R68, R46, R60 ;  /* 0x0000003c2e447220 */ /* 0x000fe20000410000 */
[----:B------:R-:W-:Y:S01]  /*7210*/  HADD2.F32 R47, -RZ, R47.H1_H1 ;  /* 0x3000002fff2f7230 */ /* 0x000fe20000004100 */
[----:B------:R-:W-:Y:S01]  /*7220*/  F2FP.F16.F32.PACK_AB R63, R66, R63 ;  /* 0x0000003f423f723e */ /* 0x000fe200000000ff */
[----:B------:R-:W-:-:S02]  /*7230*/  HADD2.F32 R49, -RZ, R133.H0_H0 ;  /* 0x20000085ff317230 */ /* 0x000fc40000004100 */
[-C--:B------:R-:W-:Y:S01]  /*7240*/  FMUL.FTZ R60, R51, R62.reuse ;  /* 0x0000003e333c7220 */ /* 0x080fe20000410000 */
[----:B------:R-:W-:Y:S02]  /*7250*/  HADD2.F32 R50, -RZ, R70.H0_H0 ;  /* 0x20000046ff327230 */ /* 0x000fe40000004100 */
[----:B------:R-:W-:Y:S01]  /*7260*/  FMUL.FTZ R70, R47, R62 ;  /* 0x0000003e2f467220 */ /* 0x000fe20000410000 */
[----:B------:R-:W-:Y:S02]  /*7270*/  HADD2.F32 R128, -RZ, R128.H1_H1 ;  /* 0x30000080ff807230 */ /* 0x000fe40000004100 */
[-C--:B------:R-:W-:Y:S01]  /*7280*/  FFMA.FTZ R62, R46, R49.reuse, R61 ;  /* 0x000000312e3e7223 */ /* 0x080fe2000001003d */
[----:B------:R-:W-:Y:S01]  /*7290*/  FFMA.FTZ R68, R45, R49, -R68 ;  /* 0x000000312d447223 */ /* 0x000fe20000010844 */
[----:B------:R-:W-:Y:S02]  /*72a0*/  HADD2.F32 R46, -RZ, R58.H0_H0 ;  /* 0x2000003aff2e7230 */ /* 0x000fe40000004100 */
[----:B------:R-:W-:Y:S01]  /*72b0*/  FFMA.FTZ R69, R47, R50, -R60 ;  /* 0x000000322f457223 */ /* 0x000fe2000001083c */
[----:B------:R-:W-:-:S02]  /*72c0*/  HADD2.F32 R49, -RZ, R72.H0_H0 ;  /* 0x20000048ff317230 */ /* 0x000fc40000004100 */
[----:B------:R-:W-:Y:S01]  /*72d0*/  FFMA.FTZ R71, R51, R50, R70 ;  /* 0x0000003233477223 */ /* 0x000fe20000010046 */
[----:B------:R-:W-:Y:S02]  /*72e0*/  HADD2.F32 R45, -RZ, R44.H0_H0 ;  /* 0x2000002cff2d7230 */ /* 0x000fe40000004100 */
[-C--:B------:R-:W-:Y:S01]  /*72f0*/  FMUL.FTZ R50, R46, R128.reuse ;  /* 0x000000802e327220 */ /* 0x080fe20000410000 */
[----:B------:R-:W-:Y:S02]  /*7300*/  HADD2.F32 R58, -RZ, R58.H1_H1 ;  /* 0x3000003aff3a7230 */ /* 0x000fe40000004100 */
[----:B------:R-:W-:Y:S02]  /*7310*/  HADD2.F32 R44, -RZ, R44.H1_H1 ;  /* 0x3000002cff2c7230 */ /* 0x000fe40000004100 */
[----:B------:R-:W-:Y:S01]  /*7320*/  FMUL.FTZ R51, R45, R128 ;  /* 0x000000802d337220 */ /* 0x000fe20000410000 */
[----:B------:R-:W-:Y:S02]  /*7330*/  HADD2.F32 R132, -RZ, R132.H1_H1 ;  /* 0x30000084ff847230 */ /* 0x000fe40000004100 */
[----:B------:R-:W-:Y:S01]  /*7340*/  FMUL.FTZ R61, R58, R49 ;  /* 0x000000313a3d7220 */ /* 0x000fe20000410000 */
[----:B------:R-:W-:-:S02]  /*7350*/  HADD2.F32 R47, -RZ, R76.H0_H0 ;  /* 0x2000004cff2f7230 */ /* 0x000fc40000004100 */
[C---:B------:R-:W-:Y:S01]  /*7360*/  FMUL.FTZ R49, R44.reuse, R49 ;  /* 0x000000312c317220 */ /* 0x040fe20000410000 */
[----:B------:R-:W-:Y:S02]  /*7370*/  HADD2.F32 R130, -RZ, R130.H1_H1 ;  /* 0x30000082ff827230 */ /* 0x000fe40000004100 */
[-C--:B------:R-:W-:Y:S01]  /*7380*/  FFMA.FTZ R50, R45, R132.reuse, -R50 ;  /* 0x000000842d327223 */ /* 0x080fe20000010832 */
[----:B------:R-:W-:Y:S02]  /*7390*/  HADD2.F32 R45, -RZ, R59.H0_H0 ;  /* 0x2000003bff2d7230 */ /* 0x000fe40000004100 */
[-C--:B------:R-:W-:Y:S01]  /*73a0*/  FFMA.FTZ R61, R44, R47.reuse, -R61 ;  /* 0x0000002f2c3d7223 */ /* 0x080fe2000001083d */
        /* <DEDUP_REMOVED lines=20> */
[----:B------:R-:W-:-:S02]  /*74f0*/  F2FP.F16.F32.PACK_AB R45, R64, R65 ;  /* 0x00000041402d723e */ /* 0x000fc400000000ff */
[----:B------:R-:W-:Y:S01]  /*7500*/  F2FP.F16.F32.PACK_AB R46, R48, R49 ;  /* 0x00000031302e723e */ /* 0x000fe200000000ff */
[----:B------:R-:W-:Y:S01]  /*7510*/  IMAD.MOV.U32 R48, RZ, RZ, R62 ;  /* 0x000000ffff307224 */ /* 0x000fe200078e003e */
[----:B------:R-:W-:Y:S02]  /*7520*/  F2FP.F16.F32.PACK_AB R47, R69, R68 ;  /* 0x00000044452f723e */ /* 0x000fe400000000ff */
[----:B------:R-:W-:Y:S02]  /*7530*/  F2FP.F16.F32.PACK_AB R50, R59, R130 ;  /* 0x000000823b32723e */ /* 0x000fe400000000ff */
[----:B------:R-:W-:-:S07]  /*7540*/  MOV R49, R63 ;  /* 0x0000003f00317202 */ /* 0x000fce0000000f00 */
.L_x_2305:
[----:B------:R-:W-:Y:S05]  /*7550*/  BSYNC B1 ;  /* 0x0000000000017941 */ /* 0x000fea0003800000 */
.L_x_2304:
        /* <DEDUP_REMOVED lines=10> */
.L_x_2243:
[----:B------:R-:W-:-:S13]  /*7600*/  ISETP.NE.AND P0, PT, R197, 0x3, PT ;  /* 0x00000003c500780c */ /* 0x000fda0003f05270 */
[----:B------:R-:W-:Y:S05]  /*7610*/  @!P0 BRA `(.L_x_2306) ;  /* 0x0000000000048947 */ /* 0x000fea0003800000 */
[----:B------:R-:W-:Y:S01]  /*7620*/  BPT.TRAP 0x1 ;  /* 0x000000040000795c */ /* 0x000fe20000300000 */
.L_x_2306:
[----:B------:R-:W-:Y:S01]  /*7630*/  IMAD R105, R184, 0x8, R2 ;  /* 0x00000008b8697824 */ /* 0x000fe200078e0202 */
[----:B------:R-:W-:Y:S01]  /*7640*/  SHF.L.U32 R122, R191, 0x1f, RZ ;  /* 0x0000001fbf7a7819 */ /* 0x000fe200000006ff */
[----:B------:R-:W-:Y:S01]  /*7650*/  IMAD R114, R26, -0x80, R24 ;  /* 0xffffff801a727824 */ /* 0x000fe200078e0218 */
[----:B------:R-:W-:Y:S01]  /*7660*/  BSSY B1, `(.L_x_2307) ;  /* 0x0000006000017945 */ /* 0x000fe20003800000 */
[----:B------:R-:W-:Y:S01]  /*7670*/  SHF.R.S32.HI R44, RZ, 0x1f, R26 ;  /* 0x0000001fff2c7819 */ /* 0x000fe2000001141a */
[----:B------:R-:W0:Y:S01]  /*7680*/  SYNCS.PHASECHK.TRANS64.TRYWAIT P3, [R105+URZ+0x28890], R122 ;  /* 0x0288907a690075a7 */ /* 0x000e22000806017f */
[----:B------:R-:W-:Y:S01]  /*7690*/  IMAD R45, R3, R26, RZ ;  /* 0x0000001a032d7224 */ /* 0x000fe200078e02ff */
[----:B------:R-:W-:Y:S01]  /*76a0*/  VIMNMX R114, R114, 0x80, PT ;  /* 0x0000008072727848 */ /* 0x000fe20003fe0100 */
[----:B0-----:R-:W-:Y:S06]  /*76b0*/  @!P3 BRA `(.L_x_2308) ;  /* 0x000001740084b947 */ /* 0x001fec0003800000 */
.L_x_2560:
[----:B------:R-:W-:Y:S05]  /*76c0*/  BSYNC B1 ;  /* 0x0000000000017941 */ /* 0x000fea0003800000 */
.L_x_2307:
        /* <DEDUP_REMOVED lines=9> */
[----:B------:R-:W3:Y:S01]  /*7760*/  @!P1 LDS.128 R48, [R110+0x1c400] ;  /* 0x01c400006e309984 */ /* 0x000ee20000000c00 */
[----:B------:R-:W-:Y:S02]  /*7770*/  @!P2 IADD3.X R59, R61, R36, RZ, P3, !PT ;  /* 0x000000243d3ba210 */ /* 0x000fe40001ffe4ff */
        /* <DEDUP_REMOVED lines=9> */
.L_x_2310:
[----:B------:R-:W-:Y:S05]  /*7810*/  BSYNC B1 ;  /* 0x0000000000017941 */ /* 0x000fea0003800000 */
.L_x_2309:
        /* <DEDUP_REMOVED lines=19> */
.L_x_2312:
[----:B------:R-:W-:Y:S05]  /*7950*/  BSYNC B1 ;  /* 0x0000000000017941 */ /* 0x000fea0003800000 */
.L_x_2311:
[----:B------:R-:W-:Y:S01]  /*7960*/  ISETP.GE.AND P3, PT, R187, R114, PT ;  /* 0x00000072bb00720c */ /* 0x000fe20003f66270 */
[----:B------:R-:W-:-:S12]  /*7970*/  BSSY B1, `(.L_x_2313) ;  /* 0x0000012000017945 */ /* 0x000fd80003800000 */
[----:B------:R-:W-:Y:S05]  /*7980*/  @P3 BRA `(.L_x_2314) ;  /* 0x0000000000403947 */ /* 0x000fea0003800000 */
[----:B-12---:R-:W1:Y:S01]  /*7990*/  @!P2 LDC.64 R54, c[0x0][0x2d8] ;  /* 0x0000b600ff36ab82 */ /* 0x006e620000000a00 */
[----:B------:R-:W2:Y:S01]  /*79a0*/  @!P2 LDS.128 R44, [R110+0x1a400] ;  /* 0x01a400006e2ca984 */ /* 0x000ea20000000c00 */
[----:B------:R-:W-:-:S03]  /*79b0*/  LEA R60, P3, R40, R52, 0x6 ;  /* 0x00000034283c7211 */ /* 0x000fc600078630ff */
        /* <DEDUP_REMOVED lines=13> */
.L_x_2314:
[----:B------:R-:W-:Y:S05]  /*7a90*/  BSYNC B1 ;  /* 0x0000000000017941 */ /* 0x000fea0003800000 */
.L_x_2313:
[----:B------:R-:W-:-:S13]  /*7aa0*/  ISETP.GE.AND P3, PT, R189, R114, PT ;  /* 0x00000072bd00720c */ /* 0x000fda0003f66270 */
[----:B------:R-:W-:Y:S05]  /*7ab0*/  @P3 BRA `(.L_x_2280) ;  /* 0x00000000004c3947 */ /* 0x000fea0003800000 */
[----:B------:R-:W3:Y:S01]  /*7ac0*/  LDC.64 R58, c[0x0][0x2f0] ;  /* 0x0000bc00ff3a7b82 */ /* 0x000ee20000000a00 */
[----:B-12-4-:R-:W1:Y:S01]  /*7ad0*/  @!P2 LDS.128 R44, [R110+0x1b400] ;  /* 0x01b400006e2ca984 */ /* 0x016e620000000c00 */
[----:B------:R-:W-:-:S03]  /*7ae0*/  MOV R53, R61 ;  /* 0x0000003d00357202 */ /* 0x000fc60000000f00 */
        /* <DEDUP_REMOVED lines=16> */
.L_x_2280:
[----:B------:R-:W-:Y:S05]  /*7bf0*/  BSYNC B0 ;  /* 0x0000000000007941 */ /* 0x000fea0003800000 */
.L_x_2242:
        /* <DEDUP_REMOVED lines=17> */
.L_x_2316:
[----:B------:R-:W-:Y:S05]  /*7d10*/  BSYNC B0 ;  /* 0x0000000000007941 */ /* 0x000fea0003800000 */
.L_x_2315:
[----:B------:R-:W2:Y:S01]  /*7d20*/  SYNCS.PHASECHK.TRANS64.TRYWAIT P0, [R105+URZ+0x288b0], R122 ;  /* 0x0288b07a690075a7 */ /* 0x000ea2000800017f */
[----:B------:R-:W-:Y:S01]  /*7d30*/  ULDC UR36, c[0x0][0x2e4] ;  /* 0x0000b90000247ab9 */ /* 0x000fe20000000800 */
[----:B------:R-:W-:Y:S01]  /*7d40*/  ULDC.64 UR40, c[0x0][0x318] ;  /* 0x0000c60000287ab9 */ /* 0x000fe20000000a00 */
[----:B------:R-:W-:Y:S01]  /*7d50*/  ULDC.64 UR42, c[0x0][0x308] ;  /* 0x0000c200002a7ab9 */ /* 0x000fe20000000a00 */
[----:B------:R-:W-:Y:S04]  /*7d60*/  BSSY B0, `(.L_x_2317) ;  /* 0x0000002000007945 */ /* 0x000fe80003800000 */
[----:B--2---:R-:W-:Y:S05]  /*7d70*/  @!P0 BRA `(.L_x_2318) ;  /* 0x0000016c00e88947 */ /* 0x004fea0003800000 */
.L_x_2561:
[----:B------:R-:W-:Y:S05]  /*7d80*/  BSYNC B0 ;  /* 0x0000000000007941 */ /* 0x000fea0003800000 */
.L_x_2317:
        /* <DEDUP_REMOVED lines=18> */
.L_x_2320:
[----:B------:R-:W-:Y:S05]  /*7eb0*/  BSYNC B0 ;  /* 0x0000000000007941 */ /* 0x000fea0003800000 */
.L_x_2319:
[----:B------:R-:W-:Y:S01]  /*7ec0*/  ISETP.GE.AND P0, PT, R188, R114, PT ;  /* 0x00000072bc00720c */ /* 0x000fe20003f06270 */
[----:B------:R-:W-:-:S12]  /*7ed0*/  BSSY B0, `(.L_x_2321) ;  /* 0x0000012000007945 */ /* 0x000fd80003800000 */
[----:B------:R-:W-:Y:S05]  /*7ee0*/  @P0 BRA `(.L_x_2322) ;  /* 0x0000000000400947 */ /* 0x000fea0003800000 */
[----:B---3--:R-:W-:Y:S01]  /*7ef0*/  IADD3 R47, P0, R48, 0x20, RZ ;  /* 0x00000020302f7810 */ /* 0x008fe20007f1e0ff */
[----:B------:R-:W-:-:S03]  /*7f00*/  IMAD.MOV.U32 R45, RZ, RZ, R104 ;  /* 0x000000ffff2d7224 */ /* 0x000fc600078e0068 */
[----:B-1----:R-:W-:-:S05]  /*7f10*/  IADD3.X R44, RZ, R49, RZ, P0, !PT ;  /* 0x00000031ff2c7210 */ /* 0x002fca00007fe4ff */
        /* <DEDUP_REMOVED lines=13> */
.L_x_2322:
[----:B------:R-:W-:Y:S05]  /*7ff0*/  BSYNC B0 ;  /* 0x0000000000007941 */ /* 0x000fea0003800000 */
.L_x_2321:
[----:B------:R-:W-:Y:S01]  /*8000*/  ISETP.GE.AND P0, PT, R187, R114, PT ;  /* 0x00000072bb00720c */ /* 0x000fe20003f06270 */
[----:B------:R-:W-:-:S12]  /*8010*/  BSSY B0, `(.L_x_2323) ;  /* 0x0000012000007945 */ /* 0x000fd80003800000 */
[----:B------:R-:W-:Y:S05]  /*8020*/  @P0 BRA `(.L_x_2324) ;  /* 0x0000000000400947 */ /* 0x000fea0003800000 */
[----:B---34-:R-:W-:Y:S01]  /*8030*/  IADD3 R47, P0, R48, 0x40, RZ ;  /* 0x00000040302f7810 */ /* 0x018fe20007f1e0ff */
        /* <DEDUP_REMOVED lines=15> */
.L_x_2324:
[----:B------:R-:W-:Y:S05]  /*8130*/  BSYNC B0 ;  /* 0x0000000000007941 */ /* 0x000fea0003800000 */
.L_x_2323:
[----:B------:R-:W-:Y:S01]  /*8140*/  ISETP.GE.AND P0, PT, R189, R114, PT ;  /* 0x00000072bd00720c */ /* 0x000fe20003f06270 */
[----:B------:R-:W-:-:S12]  /*8150*/  BSSY B0, `(.L_x_2325) ;  /* 0x0000012000007945 */ /* 0x000fd80003800000 */
[----:B------:R-:W-:Y:S05]  /*8160*/  @P0 BRA `(.L_x_2326) ;  /* 0x0000000000400947 */ /* 0x000fea0003800000 */
[----:B-1-34-:R-:W-:Y:S01]  /*8170*/  IADD3 R47, P0, R48, 0x60, RZ ;  /* 0x00000060302f7810 */ /* 0x01afe20007f1e0ff */
[----:B------:R-:W-:Y:S02]  /*8180*/  IMAD.MOV.U32 R44, RZ, RZ, R98 ;  /* 0x000000ffff2c7224 */ /* 0x000fe400078e0062 */
[----:B------:R-:W-:Y:S01]  /*8190*/  IMAD.MOV.U32 R45, RZ, RZ, R104 ;  /* 0x000000ffff2d7224 */ /* 0x000fe200078e0068 */
[----:B------:R-:W-:Y:S01]  /*81a0*/  IADD3.X R48, RZ, R49, RZ, P0, !PT ;  /* 0x00000031ff307210 */ /* 0x000fe200007fe4ff */
        /* <DEDUP_REMOVED lines=12> */
.L_x_2326:
[----:B------:R-:W-:Y:S05]  /*8270*/  BSYNC B0 ;  /* 0x0000000000007941 */ /* 0x000fea0003800000 */
.L_x_2325:
        /* <DEDUP_REMOVED lines=8> */
[----:B------:R-:W-:Y:S01]  /*8300*/  VIADD R184, R184, 0x1 ;  /* 0x00000001b8b87836 */ /* 0x000fe20000000000 */
[----:B0-2---:R-:W-:-:S04]  /*8310*/  @!P3 IADD3 R105, R105, 0x288c0, RZ ;  /* 0x000288c06969b810 */ /* 0x005fc80007ffe0ff */
        /* <DEDUP_REMOVED lines=12> */
.L_x_2237:
[----:B------:R-:W-:Y:S01]  /*83e0*/  ISETP.GE.AND P2, PT, R123, 0x1, PT ;  /* 0x000000017b00780c */ /* 0x000fe20003f46270 */
[----:B------:R-:W-:Y:S01]  /*83f0*/  IMAD.MOV.U32 R0, RZ, RZ, RZ ;  /* 0x000000ffff007224 */ /* 0x000fe200078e00ff */
[----:B------:R-:W-:Y:S01]  /*8400*/  PLOP3.LUT P1, PT, PT, PT, PT, 0x80, 0x0 ;  /* 0x000000000000781c */ /* 0x000fe20003f2f070 */
[----:B------:R-:W-:Y:S01]  /*8410*/  IMAD.MOV.U32 R3, RZ, RZ, RZ ;  /* 0x000000ffff037224 */ /* 0x000fe200078e00ff */
[----:B------:R-:W-:Y:S02]  /*8420*/  MOV R151, RZ ;  /* 0x000000ff00977202 */ /* 0x000fe40000000f00 */
        /* <DEDUP_REMOVED lines=29> */
[----:B------:R-:W-:Y:S02]  /*8600*/  IMAD.MOV.U32 R59, RZ, RZ, RZ ;  /* 0x000000ffff3b7224 */ /* 0x000fe400078e00ff */
[----:B------:R-:W-:Y:S02]  /*8610*/  IMAD.MOV.U32 R10, RZ, RZ, RZ ;  /* 0x000000ffff0a7224 */ /* 0x000fe400078e00ff */
[----:B------:R-:W-:Y:S01]  /*8620*/  IMAD.MOV.U32 R90, RZ, RZ, RZ ;  /* 0x000000ffff5a7224 */ /* 0x000fe200078e00ff */
[----:B------:R-:W-:Y:S06]  /*8630*/  @P0 BRA `(.L_x_2328) ;  /* 0x00000000000c0947 */ /* 0x000fec0003800000 */
[----:B------:R-:W1:Y:S01]  /*8640*/  FENCE.VIEW.ASYNC.G ;  /* 0x00000000000073c6 */ /* 0x000e620000000100 */
[----:B------:R-:W-:Y:S05]  /*8650*/  WARPSYNC.ALL ;  /* 0x0000000000007948 */ /* 0x000fea0003800000 */
[----:B-1----:R-:W-:Y:S06]  /*8660*/  BAR.ARV 0xc, 0x120 ;  /* 0x0304800000007b1d */ /* 0x002fec0000002000 */
.L_x_2328:
[----:B------:R-:W-:Y:S01]  /*8670*/  MOV R58, RZ ;  /* 0x000000ff003a7202 */ /* 0x000fe20000000f00 */
[----:B------:R-:W-:Y:S01]  /*8680*/  IMAD.MOV.U32 R11, RZ, RZ, RZ ;  /* 0x000000ffff0b7224 */ /* 0x000fe200078e00ff */
[----:B------:R-:W-:Y:S06]  /*8690*/  @!P2 BRA `(.L_x_2329) ;  /* 0x000000e800e8a947 */ /* 0x000fec0003800000 */
[----:B------:R-:W-:-:S03]  /*86a0*/  UMOV UR4, 0xffffffff ;  /* 0xffffffff00047882 */ /* 0x000fc60000000000 */
[----:B------:R-:W-:Y:S05]  /*86b0*/  BRA.DIV UR4, `(.L_x_2330) ;  /* 0x0000016604ac7947 */ /* 0x000fea000b800000 */
[----:B------:R1:W2:Y:S02]  /*86c0*/  SHFL.IDX PT, R192, R231, RZ, 0x1f ;  /* 0x00001fffe7c07589 */ /* 0x0002a400000e0000 */
.L_x_2564:
[----:B--2---:R-:W-:Y:S02]  /*86d0*/  LEA.HI R0, R192, R192, RZ, 0x1 ;  /* 0x000000c0c0007211 */ /* 0x004fe400078f08ff */
[----:B------:R-:W-:Y:S02]  /*86e0*/  LOP3.LUT P0, RZ, R226, 0x3ff, RZ, 0xc0, !PT ;  /* 0x000003ffe2ff7812 */ /* 0x000fe4000780c0ff */
[----:B------:R-:W-:Y:S02]  /*86f0*/  LOP3.LUT R3, R0, 0x1e, RZ, 0xc0, !PT ;  /* 0x0000001e00037812 */ /* 0x000fe400078ec0ff */
[----:B------:R-:W-:-:S03]  /*8700*/  P2R R24, PR, RZ, 0x1 ;  /* 0x00000001ff187803 */ /* 0x000fc60000000000 */
[----:B------:R-:W-:-:S04]  /*8710*/  IMAD.IADD R3, R192, 0x1, -R3 ;  /* 0x00000001c0037824 */ /* 0x000fc800078e0a03 */
[----:B------:R-:W-:-:S05]  /*8720*/  IMAD R3, R3, 0x2000, R226 ;  /* 0x0000200003037824 */ /* 0x000fca00078e02e2 */
[----:B------:R-:W-:-:S04]  /*8730*/  SHF.R.U32.HI R3, RZ, 0x4, R3 ;  /* 0x00000004ff037819 */ /* 0x000fc80000011603 */
[----:B------:R-:W-:Y:S01]  /*8740*/  LOP3.LUT R52, R3, 0x3fff, RZ, 0xc0, !PT ;  /* 0x00003fff03347812 */ /* 0x000fe200078ec0ff */
[----:B------:R-:W-:Y:S06]  /*8750*/  @!P0 BRA `(.L_x_2331) ;  /* 0x0000000000408947 */ /* 0x000fec0003800000 */
[----:B------:R-:W-:Y:S01]  /*8760*/  MOV R0, 0x0 ;  /* 0x0000000000007802 */ /* 0x000fe20000000f00 */
[----:B------:R-:W-:Y:S01]  /*8770*/  ULDC.64 UR4, c[0x4][0xa0] ;  /* 0x0100280000047ab9 */ /* 0x000fe20000000a00 */
[----:B------:R-:W-:Y:S01]  /*8780*/  ULDC.64 UR6, c[0x4][0xa8] ;  /* 0x01002a0000067ab9 */ /* 0x000fe20000000a00 */
[----:B------:R-:W-:Y:S01]  /*8790*/  MOV R4, UR4 ;  /* 0x0000000400047c02 */ /* 0x000fe20008000f00 */
[----:B------:R2:W3:Y:S01]  /*87a0*/  LDC.64 R14, c[0x4][R0] ;  /* 0x01000000000e7b82 */ /* 0x0004e20000000a00 */
[----:B------:R-:W-:Y:S01]  /*87b0*/  IMAD.U32 R5, RZ, RZ, UR5 ;  /* 0x00000005ff057e24 */ /* 0x000fe2000f8e00ff */
[----:B------:R-:W-:Y:S01]  /*87c0*/  ULDC.64 UR4, c[0x4][0x20] ;  /* 0x0100080000047ab9 */ /* 0x000fe20000000a00 */
[----:B------:R-:W-:Y:S01]  /*87d0*/  IMAD.U32 R6, RZ, RZ, UR6 ;  /* 0x00000006ff067e24 */ /* 0x000fe2000f8e00ff */
[----:B------:R-:W-:Y:S01]  /*87e0*/  MOV R10, UR4 ;  /* 0x00000004000a7c02 */ /* 0x000fe20008000f00 */
[----:B------:R-:W-:Y:S01]  /*87f0*/  IMAD.U32 R7, RZ, RZ, UR7 ;  /* 0x00000007ff077e24 */ /* 0x000fe2000f8e00ff */
[----:B------:R-:W-:Y:S01]  /*8800*/  MOV R13, RZ ;  /* 0x000000ff000d7202 */ /* 0x000fe20000000f00 */
[----:B------:R-:W-:-:S02]  /*8810*/  IMAD.U32 R11, RZ, RZ, UR5 ;  /* 0x00000005ff0b7e24 */ /* 0x000fc4000f8e00ff */
[----:B------:R-:W-:Y:S02]  /*8820*/  IMAD.MOV.U32 R8, RZ, RZ, 0x70 ;  /* 0x00000070ff087424 */ /* 0x000fe400078e00ff */
[----:B--2---:R-:W-:-:S07]  /*8830*/  IMAD.MOV.U32 R12, RZ, RZ, 0x1 ;  /* 0x00000001ff0c7424 */ /* 0x004fce00078e00ff */
[----:B------:R-:W-:-:S07]  /*8840*/  LEPC R20, `(.L_x_2331) ;  /* 0x000000001014794e */ /* 0x000fce0000000000 */
[----:B01-3-5:R-:W-:Y:S05]  /*8850*/  CALL.ABS.NOINC R14 ;  /* 0x000000000e007343 */ /* 0x02bfea0003c00000 */
.L_x_2331:
[----:B------:R-:W-:Y:S02]  /*8860*/  ULDC UR4, c[0x0][0x3d4] ;  /* 0x0000f50000047ab9 */ /* 0x000fe40000000800 */
[----:B------:R-:W-:-:S13]  /*8870*/  ISETP.LT.AND P0, PT, RZ, UR4, PT ;  /* 0x00000004ff007c0c */ /* 0x000fda000bf01270 */
[----:B------:R-:W-:Y:S05]  /*8880*/  @P0 BRA `(.L_x_2332) ;  /* 0x00000000003c0947 */ /* 0x000fea0003800000 */
[----:B------:R-:W-:-:S04]  /*8890*/  LEA.HI R0, R223, R223, RZ, 0x1 ;  /* 0x000000dfdf007211 */ /* 0x000fc800078f08ff */
[----:B------:R-:W-:-:S05]  /*88a0*/  LOP3.LUT R0, R0, 0xfffffffe, RZ, 0xc0, !PT ;  /* 0xfffffffe00007812 */ /* 0x000fca00078ec0ff */
[----:B------:R-:W-:-:S05]  /*88b0*/  IMAD.IADD R0, R223, 0x1, -R0 ;  /* 0x00000001df007824 */ /* 0x000fca00078e0a00 */
[----:B------:R-:W-:-:S04]  /*88c0*/  SHF.L.U32 R3, R0, 0x1f, RZ ;  /* 0x0000001f00037819 */ /* 0x000fc800000006ff */
[----:B------:R2:W3:Y:S03]  /*88d0*/  SYNCS.PHASECHK.TRANS64.TRYWAIT P0, [R2+URZ+0x28800], R3 ;  /* 0x02880003020075a7 */ /* 0x0004e6000800017f */
[----:B---3--:R-:W-:Y:S05]  /*88e0*/  @!P0 NANOSLEEP.SYNCS 0x989680 ;  /* 0x009896800000895d */ /* 0x008fea0003900000 */
[----:B------:R-:W3:Y:S01]  /*88f0*/  @!P0 SYNCS.PHASECHK.TRANS64 P0, [R2+URZ+0x28800], R3 ;  /* 0x02880003020085a7 */ /* 0x000ee2000800007f */
[----:B------:R-:W-:Y:S04]  /*8900*/  BSSY B0, `(.L_x_2333) ;  /* 0x0000006000007945 */ /* 0x000fe80003800000 */
[----:B---3--:R-:W-:Y:S05]  /*8910*/  @P0 BRA `(.L_x_2334) ;  /* 0x0000000000100947 */ /* 0x008fea0003800000 */
.L_x_2335:
[----:B---3--:R3:W4:Y:S02]  /*8920*/  SYNCS.PHASECHK.TRANS64.TRYWAIT P0, [R2+URZ+0x28800], R3 ;  /* 0x02880003020075a7 */ /* 0x008724000800017f */
[----:B----4-:R-:W-:Y:S05]  /*8930*/  @!P0 NANOSLEEP.SYNCS 0x989680 ;  /* 0x009896800000895d */ /* 0x010fea0003900000 */
[----:B------:R-:W4:Y:S02]  /*8940*/  @!P0 SYNCS.PHASECHK.TRANS64 P0, [R2+URZ+0x28800], R3 ;  /* 0x02880003020085a7 */ /* 0x000f24000800007f */
[----:B----4-:R-:W-:Y:S05]  /*8950*/  @!P0 BRA `(.L_x_2335) ;  /* 0xfffffffc00f08947 */ /* 0x010fea000383ffff */
.L_x_2334:
[----:B------:R-:W-:Y:S05]  /*8960*/  BSYNC B0 ;  /* 0x0000000000007941 */ /* 0x000fea0003800000 */
.L_x_2333:
[----:B------:R-:W-:Y:S05]  /*8970*/  BRA `(.L_x_2336) ;  /* 0x0000005000347947 */ /* 0x000fea0003800000 */
.L_x_2332:
[----:B------:R-:W2:Y:S01]  /*8980*/  LDC.64 R12, c[0x0][0x3d8] ;  /* 0x0000f600ff0c7b82 */ /* 0x000ea20000000a00 */
[----:B-----5:R-:W-:Y:S01]  /*8990*/  SHF.R.S32.HI R3, RZ, 0x1f, R117 ;  /* 0x0000001fff037819 */ /* 0x020fe20000011475 */
[----:B------:R-:W-:Y:S01]  /*89a0*/  IMAD.MOV.U32 R6, RZ, RZ, R16 ;  /* 0x000000ffff067224 */ /* 0x000fe200078e0010 */
[----:B------:R-:W-:Y:S01]  /*89b0*/  ISETP.NE.AND P4, PT, R24, RZ, PT ;  /* 0x000000ff1800720c */ /* 0x000fe20003f85270 */
[----:B------:R-:W-:Y:S01]  /*89c0*/  IMAD.MOV.U32 R7, RZ, RZ, R17 ;  /* 0x000000ffff077224 */ /* 0x000fe200078e0011 */
[----:B------:R-:W-:Y:S02]  /*89d0*/  SHF.R.S32.HI R5, RZ, 0x1f, R22 ;  /* 0x0000001fff057819 */ /* 0x000fe40000011416 */
[----:B------:R-:W-:Y:S01]  /*89e0*/  MOV R4, R22 ;  /* 0x0000001600047202 */ /* 0x000fe20000000f00 */
[----:B------:R-:W3:Y:S01]  /*89f0*/  LDC.64 R14, c[0x0][0x3e8] ;  /* 0x0000fa00ff0e7b82 */ /* 0x000ee20000000a00 */
[-C--:B--2---:R-:W-:Y:S01]  /*8a00*/  IMAD R0, R3, R12.reuse, RZ ;  /* 0x0000000c03007224 */ /* 0x084fe200078e02ff */
[----:B------:R-:W-:Y:S01]  /*8a10*/  SHF.L.U64.HI R30, R12, 0x5, R13 ;  /* 0x000000050c1e7819 */ /* 0x000fe2000001020d */
[----:B------:R-:W-:-:S04]  /*8a20*/  IMAD.WIDE.U32 R8, R18, R12, R6 ;  /* 0x0000000c12087225 */ /* 0x000fc800078e0006 */
[----:B------:R-:W-:Y:S02]  /*8a30*/  IMAD R21, R19, R12, RZ ;  /* 0x0000000c13157224 */ /* 0x000fe400078e02ff */
[-C--:B---3--:R-:W-:Y:S01]  /*8a40*/  IMAD R20, R3, R14.reuse, RZ ;  /* 0x0000000e03147224 */ /* 0x088fe200078e02ff */
[----:B------:R-:W-:Y:S01]  /*8a50*/  SHF.L.U64.HI R28, R14, 0x5, R15 ;  /* 0x000000050e1c7819 */ /* 0x000fe2000001020f */
[----:B------:R-:W-:Y:S01]  /*8a60*/  IMAD.WIDE.U32 R10, R18, R14, R6 ;  /* 0x0000000e120a7225 */ /* 0x000fe200078e0006 */
[----:B------:R-:W-:-:S03]  /*8a70*/  SHF.L.U32 R24, R14, 0x5, RZ ;  /* 0x000000050e187819 */ /* 0x000fc600000006ff */
        /* <DEDUP_REMOVED lines=9> */
[----:B------:R-:W-:-:S03]  /*8b10*/  IADD3 R33, P3, R10, R56, RZ ;  /* 0x000000380a217210 */ /* 0x000fc60007f7e0ff */
[----:B------:R-:W-:Y:S01]  /*8b20*/  IMAD R21, R18, R13, R21 ;  /* 0x0000000d12157224 */ /* 0x000fe200078e0215 */
[----:B------:R-:W-:Y:S01]  /*8b30*/  IADD3 R61, P1, R4, R56, RZ ;  /* 0x00000038043d7210 */ /* 0x000fe20007f3e0ff */
[----:B------:R-:W-:Y:S02]  /*8b40*/  IMAD R3, R18, R15, R3 ;  /* 0x0000000f12037224 */ /* 0x000fe400078e0203 */
[----:B------:R-:W-:Y:S02]  /*8b50*/  IMAD.IADD R59, R59, 0x1, R55 ;  /* 0x000000013b3b7824 */ /* 0x000fe400078e0237 */
[----:B------:R-:W-:Y:S02]  /*8b60*/  IMAD.IADD R53, R53, 0x1, R57 ;  /* 0x0000000135357824 */ /* 0x000fe400078e0239 */
[----:B------:R-:W-:Y:S01]  /*8b70*/  IMAD.SHL.U32 R29, R12, 0x20, RZ ;  /* 0x000000200c1d7824 */ /* 0x000fe200078e00ff */
[C---:B------:R-:W-:Y:S02]  /*8b80*/  IADD3.X R65, R59.reuse, R7, R21, P0, !PT ;  /* 0x000000073b417210 */ /* 0x040fe400007fe415 */
[----:B------:R-:W-:-:S02]  /*8b90*/  IADD3.X R31, R59, R21, R9, P2, !PT ;  /* 0x000000153b1f7210 */ /* 0x000fc400017fe409 */
[C---:B------:R-:W-:Y:S02]  /*8ba0*/  IADD3.X R67, R53.reuse, R5, R3, P1, !PT ;  /* 0x0000000535437210 */ /* 0x040fe40000ffe403 */
[----:B------:R-:W-:Y:S01]  /*8bb0*/  IADD3.X R35, R53, R3, R11, P3, !PT ;  /* 0x0000000335237210 */ /* 0x000fe20001ffe40b */
[----:B------:R-:W-:Y:S06]  /*8bc0*/  @!P4 BRA `(.L_x_2337) ;  /* 0x000000000040c947 */ /* 0x000fec0003800000 */
[----:B------:R-:W-:Y:S01]  /*8bd0*/  MOV R0, 0x0 ;  /* 0x0000000000007802 */ /* 0x000fe20000000f00 */
[----:B------:R-:W-:Y:S01]  /*8be0*/  ULDC.64 UR4, c[0x4][0xa0] ;  /* 0x0100280000047ab9 */ /* 0x000fe20000000a00 */
[----:B------:R-:W-:Y:S01]  /*8bf0*/  ULDC.64 UR6, c[0x4][0x20] ;  /* 0x0100080000067ab9 */ /* 0x000fe20000000a00 */
[----:B------:R-:W-:Y:S01]  /*8c00*/  IMAD.U32 R4, RZ, RZ, UR4 ;  /* 0x00000004ff047e24 */ /* 0x000fe2000f8e00ff */
[----:B------:R2:W3:Y:S01]  /*8c10*/  LDC.64 R14, c[0x4][R0] ;  /* 0x01000000000e7b82 */ /* 0x0004e20000000a00 */
        /* <DEDUP_REMOVED lines=8> */
[----:B--2---:R-:W-:-:S07]  /*8ca0*/  IMAD.MOV.U32 R13, RZ, RZ, RZ ;  /* 0x000000ffff0d7224 */ /* 0x004fce00078e00ff */
[----:B------:R-:W-:-:S07]  /*8cb0*/  LEPC R20, `(.L_x_2337) ;  /* 0x000000001014794e */ /* 0x000fce0000000000 */
[----:B01-3--:R-:W-:Y:S05]  /*8cc0*/  CALL.ABS.NOINC R14 ;  /* 0x000000000e007343 */ /* 0x00bfea0003c00000 */
.L_x_2337:
[----:B------:R-:W2:Y:S01]  /*8cd0*/  LDC.64 R10, c[0x0][0x3d8] ;  /* 0x0000f600ff0a7b82 */ /* 0x000ea20000000a00 */
[----:B------:R-:W-:Y:S01]  /*8ce0*/  SHF.R.S32.HI R3, RZ, 0x1f, R193 ;  /* 0x0000001fff037819 */ /* 0x000fe200000114c1 */
[----:B------:R-:W-:Y:S01]  /*8cf0*/  ULDC.U8 UR4, c[0x0][0x3f0] ;  /* 0x0000fc0000047ab9 */ /* 0x000fe20000000000 */
[----:B------:R-:W-:Y:S01]  /*8d00*/  BSSY B0, `(.L_x_2338) ;  /* 0x00004cc000007945 */ /* 0x000fe20003800000 */
[----:B------:R-:W-:-:S04]  /*8d10*/  ISETP.NE.AND P0, PT, RZ, UR4, PT ;  /* 0x00000004ff007c0c */ /* 0x000fc8000bf05270 */
[----:B------:R-:W3:Y:S01]  /*8d20*/  LDC.64 R12, c[0x0][0x3e8] ;  /* 0x0000fa00ff0c7b82 */ /* 0x000ee20000000a00 */
[-C--:B--2---:R-:W-:Y:S02]  /*8d30*/  IMAD R0, R3, R10.reuse, RZ ;  /* 0x0000000a03007224 */ /* 0x084fe400078e02ff */
[----:B------:R-:W-:-:S04]  /*8d40*/  IMAD.WIDE.U32 R4, R193, R10, RZ ;  /* 0x0000000ac1047225 */ /* 0x000fc800078e00ff */
[-C--:B---3--:R-:W-:Y:S02]  /*8d50*/  IMAD R6, R3, R12.reuse, RZ ;  /* 0x0000000c03067224 */ /* 0x088fe400078e02ff */
        /* <DEDUP_REMOVED lines=12> */
[----:B------:R-:W2:Y:S01]  /*8e20*/  LDC R0, c[0x0][0x428] ;  /* 0x00010a00ff007b82 */ /* 0x000ea20000000800 */
        /* <DEDUP_REMOVED lines=11> */
[----:B--2---:R-:W-:-:S13]  /*8ee0*/  ISETP.NE.AND P4, PT, R0, 0x1, PT ;  /* 0x000000010000780c */ /* 0x004fda0003f85270 */
[----:B------:R-:W2:Y:S08]  /*8ef0*/  @P4 LDC R20, c[0x0][0x42c] ;  /* 0x00010b00ff144b82 */ /* 0x000eb00000000800 */
[----:B------:R-:W3:Y:S01]  /*8f00*/  @P4 LDC R21, c[0x0][0x430] ;  /* 0x00010c00ff154b82 */ /* 0x000ee20000000800 */
        /* <DEDUP_REMOVED lines=22> */
.L_x_2341:
[----:B------:R-:W-:Y:S05]  /*9070*/  BSYNC B1 ;  /* 0x0000000000017941 */ /* 0x000fea0003800000 */
.L_x_2340:
[----:B------:R-:W-:Y:S04]  /*9080*/  BSSY B1, `(.L_x_2342) ;  /* 0x0000017000017945 */ /* 0x000fe80003800000 */
[----:B------:R-:W-:Y:S05]  /*9090*/  @P1 BRA `(.L_x_2343) ;  /* 0x0000000000541947 */ /* 0x000fea0003800000 */
[----:B----4-:R-:W-:Y:S01]  /*90a0*/  IADD3 R9, P2, P3, R63, R29, R6 ;  /* 0x0000001d3f097210 */ /* 0x010fe20007b5e006 */
        /* <DEDUP_REMOVED lines=20> */
.L_x_2343:
[----:B------:R-:W-:Y:S05]  /*91f0*/  BSYNC B1 ;  /* 0x0000000000017941 */ /* 0x000fea0003800000 */
.L_x_2342:
[----:B-----5:R-:W-:Y:S01]  /*9200*/  MOV R3, R48 ;  /* 0x0000003000037202 */ /* 0x020fe20000000f00 */
[----:B------:R-:W-:Y:S01]  /*9210*/  IMAD R0, R193, 0x80, R18 ;  /* 0x00000080c1007824 */ /* 0x000fe200078e0212 */
[----:B----4-:R-:W-:Y:S01]  /*9220*/  MOV R9, R47 ;  /* 0x0000002f00097202 */ /* 0x010fe20000000f00 */
[----:B------:R-:W-:Y:S01]  /*9230*/  IMAD.MOV.U32 R8, RZ, RZ, R49 ;  /* 0x000000ffff087224 */ /* 0x000fe200078e0031 */
[----:B------:R-:W-:Y:S01]  /*9240*/  PRMT R62, R3, 0x7610, R62 ;  /* 0x00007610033e7816 */ /* 0x000fe2000000003e */
[----:B------:R-:W-:Y:S01]  /*9250*/  IMAD R3, R219, 0x20, R0 ;  /* 0x00000020db037824 */ /* 0x000fe200078e0200 */
[-C--:B------:R-:W-:Y:S01]  /*9260*/  ISETP.GE.AND P2, PT, R187, R72.reuse, PT ;  /* 0x00000048bb00720c */ /* 0x080fe20003f46270 */
[----:B------:R-:W-:Y:S01]  /*9270*/  IMAD.MOV.U32 R0, RZ, RZ, R46 ;  /* 0x000000ffff007224 */ /* 0x000fe200078e002e */
[----:B------:R-:W-:Y:S01]  /*9280*/  PRMT R60, R60, 0x5410, R8 ;  /* 0x000054103c3c7816 */ /* 0x000fe20000000008 */
[----:B------:R-:W-:Y:S01]  /*9290*/  IMAD.MOV.U32 R8, RZ, RZ, R50 ;  /* 0x000000ffff087224 */ /* 0x000fe200078e0032 */
[----:B------:R-:W-:Y:S01]  /*92a0*/  ISETP.GE.AND P3, PT, R189, R72, PT ;  /* 0x00000048bd00720c */ /* 0x000fe20003f66270 */
[----:B------:R-:W-:Y:S01]  /*92b0*/  IMAD.MOV.U32 R14, RZ, RZ, R56 ;  /* 0x000000ffff0e7224 */ /* 0x000fe200078e0038 */
[----:B------:R-:W-:Y:S01]  /*92c0*/  PRMT R57, R57, 0x5410, R0 ;  /* 0x0000541039397816 */ /* 0x000fe20000000000 */
[----:B--2---:R-:W-:Y:S01]  /*92d0*/  @P4 IMAD.HI.U32 R0, R3, R20, RZ ;  /* 0x0000001403004227 */ /* 0x004fe200078e00ff */
[----:B------:R-:W-:Y:S01]  /*92e0*/  PRMT R62, R62, 0x5410, R8 ;  /* 0x000054103e3e7816 */ /* 0x000fe20000000008 */
[----:B------:R-:W-:Y:S01]  /*92f0*/  BSSY B1, `(.L_x_2344) ;  /* 0x000003b000017945 */ /* 0x000fe20003800000 */
[----:B------:R-:W-:Y:S01]  /*9300*/  PRMT R56, R56, 0x5410, R9 ;  /* 0x0000541038387816 */ /* 0x000fe20000000009 */
[----:B------:R-:W-:Y:S01]  /*9310*/  IMAD.MOV.U32 R8, RZ, RZ, R51 ;  /* 0x000000ffff087224 */ /* 0x000fe200078e0033 */
[----:B---3--:R-:W-:Y:S01]  /*9320*/  @P4 SHF.R.U32.HI R3, RZ, R21, R0 ;  /* 0x00000015ff034219 */ /* 0x008fe20000011600 */
[----:B------:R-:W-:Y:S01]  /*9330*/  IMAD.MOV.U32 R9, RZ, RZ, R44 ;  /* 0x000000ffff097224 */ /* 0x000fe200078e002c */
[----:B------:R-:W-:Y:S01]  /*9340*/  MOV R20, R45 ;  /* 0x0000002d00147202 */ /* 0x000fe20000000f00 */
[----:B------:R-:W-:Y:S01]  /*9350*/  IMAD.MOV.U32 R0, RZ, RZ, R42 ;  /* 0x000000ffff007224 */ /* 0x000fe200078e002a */
[----:B------:R-:W-:Y:S01]  /*9360*/  PRMT R72, R8, 0x7610, R72 ;  /* 0x0000761008487816 */ /* 0x000fe20000000048 */
[----:B------:R-:W-:Y:S01]  /*9370*/  IMAD.MOV.U32 R8, RZ, RZ, R43 ;  /* 0x000000ffff087224 */ /* 0x000fe200078e002b */
[----:B------:R-:W-:Y:S01]  /*9380*/  PRMT R60, R9, 0x7610, R60 ;  /* 0x00007610093c7816 */ /* 0x000fe2000000003c */
[----:B------:R-:W-:Y:S01]  /*9390*/  IMAD.MOV.U32 R58, RZ, RZ, R54 ;  /* 0x000000ffff3a7224 */ /* 0x000fe200078e0036 */
[----:B------:R-:W-:-:S02]  /*93a0*/  SHF.R.S32.HI R9, RZ, 0x1f, R3 ;  /* 0x0000001fff097819 */ /* 0x000fc40000011403 */
[----:B------:R-:W-:Y:S02]  /*93b0*/  CS2R R26, SRZ ;  /* 0x00000000001a7805 */ /* 0x000fe4000001ff00 */
[----:B------:R-:W-:Y:S01]  /*93c0*/  PRMT R57, R20, 0x7610, R57 ;  /* 0x0000761014397816 */ /* 0x000fe20000000039 */
[----:B------:R-:W-:Y:S01]  /*93d0*/  IMAD.MOV.U32 R20, RZ, RZ, R38 ;  /* 0x000000ffff147224 */ /* 0x000fe200078e0026 */
[----:B------:R-:W-:Y:S01]  /*93e0*/  PRMT R54, R8, 0x7610, R54 ;  /* 0x0000761008367816 */ /* 0x000fe20000000036 */
[----:B------:R-:W-:Y:S01]  /*93f0*/  IMAD R8, R9, R12, RZ ;  /* 0x0000000c09087224 */ /* 0x000fe200078e02ff */
[----:B------:R-:W-:Y:S01]  /*9400*/  MOV R15, R53 ;  /* 0x00000035000f7202 */ /* 0x000fe20000000f00 */
[----:B------:R-:W-:Y:S01]  /*9410*/  IMAD.WIDE.U32 R58, R3, R10, R58 ;  /* 0x0000000a033a7225 */ /* 0x000fe200078e003a */
[----:B------:R-:W-:Y:S02]  /*9420*/  MOV R21, R39 ;  /* 0x0000002700157202 */ /* 0x000fe40000000f00 */
[----:B------:R-:W-:-:S02]  /*9430*/  CS2R R34, SRZ ;  /* 0x0000000000227805 */ /* 0x000fc4000001ff00 */
[----:B------:R-:W-:Y:S01]  /*9440*/  PRMT R55, R55, 0x5410, R0 ;  /* 0x0000541037377816 */ /* 0x000fe20000000000 */
[----:B------:R-:W-:Y:S01]  /*9450*/  IMAD R0, R9, R10, RZ ;  /* 0x0000000a09007224 */ /* 0x000fe200078e02ff */
[----:B------:R-:W-:Y:S01]  /*9460*/  PRMT R53, R20, 0x5410, R21 ;  /* 0x0000541014357816 */ /* 0x000fe20000000015 */
[C---:B------:R-:W-:Y:S01]  /*9470*/  IMAD R75, R3.reuse, R13, R8 ;  /* 0x0000000d034b7224 */ /* 0x040fe200078e0208 */
[----:B------:R-:W-:Y:S01]  /*9480*/  CS2R R30, SRZ ;  /* 0x00000000001e7805 */ /* 0x000fe2000001ff00 */
[C---:B------:R-:W-:Y:S01]  /*9490*/  IMAD.WIDE.U32 R14, R3.reuse, R12, R14 ;  /* 0x0000000c030e7225 */ /* 0x040fe200078e000e */
[----:B------:R-:W-:Y:S02]  /*94a0*/  CS2R R32, SRZ ;  /* 0x0000000000207805 */ /* 0x000fe4000001ff00 */
[----:B------:R-:W-:Y:S02]  /*94b0*/  CS2R R20, SRZ ;  /* 0x0000000000147805 */ /* 0x000fe4000001ff00 */
[----:B------:R-:W-:Y:S01]  /*94c0*/  CS2R R24, SRZ ;  /* 0x0000000000187805 */ /* 0x000fe2000001ff00 */
[----:B------:R-:W-:Y:S01]  /*94d0*/  IMAD R73, R3, R11, R0 ;  /* 0x0000000b03497224 */ /* 0x000fe200078e0200 */
[----:B------:R-:W-:-:S02]  /*94e0*/  CS2R R8, SRZ ;  /* 0x0000000000087805 */ /* 0x000fc4000001ff00 */
[----:B------:R-:W-:Y:S01]  /*94f0*/  CS2R R28, SRZ ;  /* 0x00000000001c7805 */ /* 0x000fe2000001ff00 */
        /* <DEDUP_REMOVED lines=8> */
[----:B------:R-:W-:-:S03]  /*9580*/  LEA R0, P4, R12, R4, 0x6 ;  /* 0x000000040c007211 */ /* 0x000fc600078830ff */
[----:B------:R-:W-:Y:S01]  /*9590*/  IMAD.X R29, R30, 0x1, R65, P5 ;  /* 0x000000011e1d7824 */ /* 0x000fe200028e0641 */
[----:B------:R-:W-:Y:S02]  /*95a0*/  IADD3 R0, P5, R0, R61, RZ ;  /* 0x0000003d00007210 */ /* 0x000fe40007fbe0ff */
[----:B------:R-:W-:Y:S02]  /*95b0*/  LEA.HI.X R30, R12, R5, R13, 0x6, P4 ;  /* 0x000000050c1e7211 */ /* 0x000fe400020f340d */
[----:B------:R-:W-:Y:S01]  /*95c0*/  LEA R68, P4, R28, UR4, 0x1 ;  /* 0x000000041c447c11 */ /* 0x000fe2000f8808ff */
[----:B------:R-:W-:Y:S02]  /*95d0*/  ULDC UR4, c[0x0][0x3d4] ;  /* 0x0000f50000047ab9 */ /* 0x000fe40000000800 */
[----:B------:R-:W-:Y:S01]  /*95e0*/  IMAD.X R3, R30, 0x1, R67, P5 ;  /* 0x000000011e037824 */ /* 0x000fe200028e0643 */
[----:B------:R-:W-:Y:S02]  /*95f0*/  LEA R70, P5, R0, UR6, 0x1 ;  /* 0x0000000600467c11 */ /* 0x000fe4000f8a08ff */
[----:B------:R-:W-:-:S02]  /*9600*/  CS2R R30, SRZ ;  /* 0x00000000001e7805 */ /* 0x000fc4000001ff00 */
        /* <DEDUP_REMOVED lines=9> */
.L_x_2345:
[----:B------:R-:W-:Y:S05]  /*96a0*/  BSYNC B1 ;  /* 0x0000000000017941 */ /* 0x000fea0003800000 */
.L_x_2344:
        /* <DEDUP_REMOVED lines=27> */
.L_x_2347:
[----:B------:R-:W-:Y:S05]  /*9860*/  BSYNC B1 ;  /* 0x0000000000017941 */ /* 0x000fea0003800000 */
.L_x_2346:
[----:B------:R-:W-:Y:S01]  /*9870*/  ULDC.64 UR4, c[0x0][0x3c8] ;  /* 0x0000f20000047ab9 */ /* 0x000fe20000000a00 */
[----:B------:R-:W-:Y:S01]  /*9880*/  ULDC.64 UR6, c[0x0][0x3e0] ;  /* 0x0000f80000067ab9 */ /* 0x000fe20000000a00 */
[----:B---3--:R-:W-:Y:S01]  /*9890*/  IMAD.IADD R5, R59, 0x1, R73 ;  /* 0x000000013b057824 */ /* 0x008fe200078e0249 */
[----:B------:R-:W-:Y:S01]  /*98a0*/  LEA R4, P4, R58, UR4, 0x1 ;  /* 0x000000043a047c11 */ /* 0x000fe2000f8808ff */
[----:B------:R-:W-:Y:S01]  /*98b0*/  IMAD.IADD R3, R15, 0x1, R75 ;  /* 0x000000010f037824 */ /* 0x000fe200078e024b */
[----:B------:R-:W-:Y:S01]  /*98c0*/  LEA R0, P5, R14, UR6, 0x1 ;  /* 0x000000060e007c11 */ /* 0x000fe2000f8a08ff */
[----:B------:R-:W-:Y:S01]  /*98d0*/  IMAD.MOV.U32 R6, RZ, RZ, R40 ;  /* 0x000000ffff067224 */ /* 0x000fe200078e0028 */
[----:B------:R-:W-:Y:S01]  /*98e0*/  UMOV UR4, 0xffffffff ;  /* 0xffffffff00047882 */ /* 0x000fe20000000000 */
[----:B------:R-:W-:Y:S02]  /*98f0*/  MOV R7, R41 ;  /* 0x0000002900077202 */ /* 0x000fe40000000f00 */
[----:B------:R-:W-:-:S02]  /*9900*/  LEA.HI.X R5, R58, UR5, R5, 0x1, P4 ;  /* 0x000000053a057c11 */ /* 0x000fc4000a0f0c05 */
[----:B------:R-:W-:Y:S02]  /*9910*/  LEA.HI.X R3, R14, UR7, R3, 0x1, P5 ;  /* 0x000000070e037c11 */ /* 0x000fe4000a8f0c03 */
[----:B------:R-:W-:Y:S02]  /*9920*/  PRMT R59, R6, 0x7610, R59 ;  /* 0x00007610063b7816 */ /* 0x000fe4000000003b */
[----:B------:R-:W-:Y:S02]  /*9930*/  PRMT R56, R7, 0x7610, R56 ;  /* 0x0000761007387816 */ /* 0x000fe40000000038 */
[----:B------:R-:W-:Y:S01]  /*9940*/  LEA.HI R6, R223, R223, RZ, 0x1 ;  /* 0x000000dfdf067211 */ /* 0x000fe200078f08ff */
[----:B------:R-:W-:Y:S06]  /*9950*/  BRA.DIV UR4, `(.L_x_2348) ;  /* 0x0000015604307947 */ /* 0x000fec000b800000 */
.L_x_2567:
[----:B------:R-:W-:-:S03]  /*9960*/  UMOV UR4, 0xffffffff ;  /* 0xffffffff00047882 */ /* 0x000fc60000000000 */
[----:B------:R-:W-:Y:S05]  /*9970*/  BRA.DIV UR4, `(.L_x_2349) ;  /* 0x0000015604507947 */ /* 0x000fea000b800000 */
.L_x_2570:
[----:B------:R-:W-:-:S03]  /*9980*/  UMOV UR4, 0xffffffff ;  /* 0xffffffff00047882 */ /* 0x000fc60000000000 */
[----:B------:R-:W-:Y:S05]  /*9990*/  BRA.DIV UR4, `(.L_x_2350) ;  /* 0x0000015604707947 */ /* 0x000fea000b800000 */
.L_x_2573:
[----:B------:R-:W-:-:S03]  /*99a0*/  UMOV UR4, 0xffffffff ;  /* 0xffffffff00047882 */ /* 0x000fc60000000000 */
[----:B------:R-:W-:Y:S05]  /*99b0*/  BRA.DIV UR4, `(.L_x_2351) ;  /* 0x0000015604907947 */ /* 0x000fea000b800000 */
.L_x_2576:
[----:B------:R-:W-:-:S03]  /*99c0*/  UMOV UR4, 0xffffffff ;  /* 0xffffffff00047882 */ /* 0x000fc60000000000 */
[----:B------:R-:W-:Y:S05]  /*99d0*/  BRA.DIV UR4, `(.L_x_2352) ;  /* 0x0000015604b07947 */ /* 0x000fea000b800000 */
.L_x_2579:
[----:B------:R-:W-:-:S03]  /*99e0*/  UMOV UR4, 0xffffffff ;  /* 0xffffffff00047882 */ /* 0x000fc60000000000 */
[----:B------:R-:W-:Y:S05]  /*99f0*/  BRA.DIV UR4, `(.L_x_2353) ;  /* 0x0000015604d07947 */ /* 0x000fea000b800000 */
.L_x_2582:
[----:B------:R-:W-:-:S03]  /*9a00*/  UMOV UR4, 0xffffffff ;  /* 0xffffffff00047882 */ /* 0x000fc60000000000 */
[----:B------:R-:W-:Y:S05]  /*9a10*/  BRA.DIV UR4, `(.L_x_2354) ;  /* 0x0000015604f07947 */ /* 0x000fea000b800000 */
.L_x_2585:
[----:B------:R-:W-:-:S03]  /*9a20*/  UMOV UR4, 0xffffffff ;  /* 0xffffffff00047882 */ /* 0x000fc60000000000 */
[----:B------:R-:W-:Y:S05]  /*9a30*/  BRA.DIV UR4, `(.L_x_2355) ;  /* 0x0000015a04107947 */ /* 0x000fea000b800000 */
.L_x_2588:
[----:B------:R-:W-:-:S03]  /*9a40*/  UMOV UR4, 0xffffffff ;  /* 0xffffffff00047882 */ /* 0x000fc60000000000 */
[----:B------:R-:W-:Y:S05]  /*9a50*/  BRA.DIV UR4, `(.L_x_2356) ;  /* 0x0000015a04307947 */ /* 0x000fea000b800000 */
.L_x_2591:
[----:B------:R-:W-:-:S03]  /*9a60*/  UMOV UR4, 0xffffffff ;  /* 0xffffffff00047882 */ /* 0x000fc60000000000 */
[----:B------:R-:W-:Y:S05]  /*9a70*/  BRA.DIV UR4, `(.L_x_2357) ;  /* 0x0000015a04507947 */ /* 0x000fea000b800000 */
.L_x_2594:
[----:B------:R-:W-:-:S03]  /*9a80*/  UMOV UR4, 0xffffffff ;  /* 0xffffffff00047882 */ /* 0x000fc60000000000 */
[----:B------:R-:W-:Y:S05]  /*9a90*/  BRA.DIV UR4, `(.L_x_2358) ;  /* 0x0000015a04707947 */ /* 0x000fea000b800000 */
.L_x_2597:
[----:B------:R-:W-:-:S03]  /*9aa0*/  UMOV UR4, 0xffffffff ;  /* 0xffffffff00047882 */ /* 0x000fc60000000000 */
[----:B------:R-:W-:Y:S05]  /*9ab0*/  BRA.DIV UR4, `(.L_x_2359) ;  /* 0x0000015a04907947 */ /* 0x000fea000b800000 */
.L_x_2600:
[----:B------:R-:W-:-:S03]  /*9ac0*/  UMOV UR4, 0xffffffff ;  /* 0xffffffff00047882 */ /* 0x000fc60000000000 */
[----:B------:R-:W-:Y:S05]  /*9ad0*/  BRA.DIV UR4, `(.L_x_2360) ;  /* 0x0000015a04b07947 */ /* 0x000fea000b800000 */
.L_x_2603:
[----:B------:R-:W-:Y:S01]  /*9ae0*/  UMOV UR4, 0xffffffff ;  /* 0xffffffff00047882 */ /* 0x000fe20000000000 */
[----:B------:R-:W-:Y:S02]  /*9af0*/  LOP3.LUT R6, R6, 0xfffffffe, RZ, 0xc0, !PT ;  /* 0xfffffffe06067812 */ /* 0x000fe400078ec0ff */
[----:B------:R-:W-:Y:S05]  /*9b00*/  BRA.DIV UR4, `(.L_x_2361) ;  /* 0x0000015a04cc7947 */ /* 0x000fea000b800000 */
.L_x_2606:
[----:B------:R-:W-:Y:S01]  /*9b10*/  UMOV UR4, 0xffffffff ;  /* 0xffffffff00047882 */ /* 0x000fe20000000000 */
[----:B------:R-:W-:Y:S02]  /*9b20*/  IMAD.IADD R6, R223, 0x1, -R6 ;  /* 0x00000001df067824 */ /* 0x000fe400078e0a06 */
[----:B------:R-:W-:Y:S05]  /*9b30*/  BRA.DIV UR4, `(.L_x_2362) ;  /* 0x0000015a04e87947 */ /* 0x000fea000b800000 */
.L_x_2609:
[----:B------:R-:W-:Y:S01]  /*9b40*/  UMOV UR4, 0xffffffff ;  /* 0xffffffff00047882 */ /* 0x000fe20000000000 */
[----:B------:R-:W-:Y:S02]  /*9b50*/  SHF.L.U32 R3, R6, 0x1f, RZ ;  /* 0x0000001f06037819 */ /* 0x000fe400000006ff */
[----:B------:R-:W-:Y:S05]  /*9b60*/  BRA.DIV UR4, `(.L_x_2363) ;  /* 0x0000015e04047947 */ /* 0x000fea000b800000 */
.L_x_2612:
[----:B------:R-:W3:Y:S01]  /*9b70*/  SYNCS.PHASECHK.TRANS64.TRYWAIT P4, [R2+URZ+0x28800], R3 ;  /* 0x02880003020075a7 */ /* 0x000ee2000808017f */
[----:B------:R-:W-:Y:S01]  /*9b80*/  IMAD.MOV.U32 R4, RZ, RZ, R37 ;  /* 0x000000ffff047224 */ /* 0x000fe200078e0025 */
[----:B------:R-:W-:Y:S01]  /*9b90*/  MOV R0, R36 ;  /* 0x0000002400007202 */ /* 0x000fe20000000f00 */
[----:B-----5:R-:W-:Y:S01]  /*9ba0*/  IMAD.MOV.U32 R5, RZ, RZ, R34 ;  /* 0x000000ffff057224 */ /* 0x020fe200078e0022 */
[----:B------:R-:W-:Y:S01]  /*9bb0*/  BSSY B1, `(.L_x_2364) ;  /* 0x000001a000017945 */ /* 0x000fe20003800000 */
        /* <DEDUP_REMOVED lines=22> */
[----:B------:R-:W-:Y:S01]  /*9d20*/  IMAD.MOV.U32 R5, RZ, RZ, R9 ;  /* 0x000000ffff057224 */ /* 0x000fe200078e0009 */
[----:B------:R-:W-:Y:S01]  /*9d30*/  MOV R4, R8 ;  /* 0x0000000800047202 */ /* 0x000fe20000000f00 */
[----:B---3--:R-:W-:Y:S06]  /*9d40*/  @!P4 BRA `(.L_x_2365) ;  /* 0x0000015800b4c947 */ /* 0x008fec0003800000 */
.L_x_2613:
[----:B------:R-:W-:Y:S05]  /*9d50*/  BSYNC B1 ;  /* 0x0000000000017941 */ /* 0x000fea0003800000 */
.L_x_2364:
[----:B------:R-:W-:Y:S01]  /*9d60*/  BSSY B1, `(.L_x_2366) ;  /* 0x000005e000017945 */ /* 0x000fe20003800000 */
[----:B---3--:R-:W-:-:S03]  /*9d70*/  PRMT R3, R4, 0x5410, R5 ;  /* 0x0000541004037816 */ /* 0x008fc60000000005 */
[----:B------:R-:W-:Y:S05]  /*9d80*/  @P0 BRA `(.L_x_2367) ;  /* 0x00000004006c0947 */ /* 0x000fea0003800000 */
[----:B------:R-:W3:Y:S01]  /*9d90*/  LDC R5, c[0x0][0x3d4] ;  /* 0x0000f500ff057b82 */ /* 0x000ee20000000800 */
[----:B------:R-:W-:Y:S01]  /*9da0*/  BSSY B2, `(.L_x_2368) ;  /* 0x000002e000027945 */ /* 0x000fe20003800000 */
[-C--:B---3--:R-:W-:Y:S02]  /*9db0*/  ISETP.GE.AND P0, PT, R22, R5.reuse, PT ;  /* 0x000000051600720c */ /* 0x088fe40003f06270 */
[----:B------:R-:W-:-:S11]  /*9dc0*/  ISETP.GE.AND P4, PT, R186, R5, PT ;  /* 0x00000005ba00720c */ /* 0x000fd60003f86270 */
[----:B------:R-:W-:Y:S05]  /*9dd0*/  @P0 BRA `(.L_x_2369) ;  /* 0x0000000000a80947 */ /* 0x000fea0003800000 */
[----:B------:R-:W3:Y:S01]  /*9de0*/  LDS.128 R4, [R211] ;  /* 0x00000000d3047984 */ /* 0x000ee20000000c00 */
[----:B------:R-:W-:Y:S01]  /*9df0*/  SHF.R.U32.HI R61, RZ, 0x10, R51 ;  /* 0x00000010ff3d7819 */ /* 0x000fe20000011633 */
[--C-:B------:R-:W-:Y:S01]  /*9e00*/  HADD2.F32 R58, -RZ, R62.reuse.H1_H1 ;  /* 0x3000003eff3a7230 */ /* 0x100fe20000004100 */
[----:B------:R-:W-:Y:S01]  /*9e10*/  SHF.R.U32.HI R63, RZ, 0x10, R49 ;  /* 0x00000010ff3f7819 */ /* 0x000fe20000011631 */
[----:B------:R-:W-:Y:S01]  /*9e20*/  HADD2.F32 R62, -RZ, R62.H0_H0 ;  /* 0x2000003eff3e7230 */ /* 0x000fe20000004100 */
[----:B--2---:R-:W-:Y:S01]  /*9e30*/  SHF.R.U64 R69, R50, 0x10, R51 ;  /* 0x0000001032457819 */ /* 0x004fe20000001233 */
[----:B------:R-:W-:Y:S01]  /*9e40*/  HADD2.F32 R61, -RZ, R61.H0_H0 ;  /* 0x2000003dff3d7230 */ /* 0x000fe20000004100 */
[----:B------:R-:W-:Y:S01]  /*9e50*/  SHF.R.U64 R67, R48, 0x10, R49 ;  /* 0x0000001030437819 */ /* 0x000fe20000001231 */
[----:B------:R-:W-:Y:S02]  /*9e60*/  HADD2.F32 R63, -RZ, R63.H0_H0 ;  /* 0x2000003fff3f7230 */ /* 0x000fe40000004100 */
[----:B---3--:R-:W-:-:S02]  /*9e70*/  HADD2.F32 R50, -RZ, R7.H0_H0 ;  /* 0x20000007ff327230 */ /* 0x008fc40000004100 */
        /* <DEDUP_REMOVED lines=32> */
.L_x_2369:
[----:B------:R-:W-:Y:S05]  /*a080*/  BSYNC B2 ;  /* 0x0000000000027941 */ /* 0x000fea0003800000 */
.L_x_2368:
[----:B------:R-:W-:Y:S05]  /*a090*/  @P4 BRA `(.L_x_2367) ;  /* 0x0000000000a84947 */ /* 0x000fea0003800000 */
[----:B---3--:R-:W3:Y:S01]  /*a0a0*/  LDS.128 R4, [R211+0x4000] ;  /* 0x00400000d3047984 */ /* 0x008ee20000000c00 */
[----:B------:R-:W-:Y:S01]  /*a0b0*/  SHF.R.U32.HI R50, RZ, 0x10, R47 ;  /* 0x00000010ff327819 */ /* 0x000fe2000001162f */
[----:B------:R-:W-:Y:S01]  /*a0c0*/  HADD2.F32 R60, -RZ, R60.H0_H0 ;  /* 0x2000003cff3c7230 */ /* 0x000fe20000004100 */
[----:B------:R-:W-:Y:S01]  /*a0d0*/  SHF.R.U32.HI R48, RZ, 0x10, R45 ;  /* 0x00000010ff307819 */ /* 0x000fe2000001162d */
[--C-:B------:R-:W-:Y:S01]  /*a0e0*/  HADD2.F32 R49, -RZ, R57.reuse.H1_H1 ;  /* 0x30000039ff317230 */ /* 0x100fe20000004100 */
[----:B------:R-:W-:Y:S01]  /*a0f0*/  SHF.R.U64 R62, R46, 0x10, R47 ;  /* 0x000000102e3e7819 */ /* 0x000fe2000000122f */
[----:B------:R-:W-:Y:S01]  /*a100*/  HADD2.F32 R50, -RZ, R50.H0_H0 ;  /* 0x20000032ff327230 */ /* 0x000fe20000004100 */
[----:B------:R-:W-:Y:S01]  /*a110*/  SHF.R.U64 R63, R44, 0x10, R45 ;  /* 0x000000102c3f7819 */ /* 0x000fe2000000122d */
[----:B------:R-:W-:Y:S02]  /*a120*/  HADD2.F32 R48, -RZ, R48.H0_H0 ;  /* 0x20000030ff307230 */ /* 0x000fe40000004100 */
[----:B------:R-:W-:-:S02]  /*a130*/  HADD2.F32 R57, -RZ, R57.H0_H0 ;  /* 0x20000039ff397230 */ /* 0x000fc40000004100 */
[--C-:B---3--:R-:W-:Y:S02]  /*a140*/  HADD2.F32 R47, -RZ, R7.reuse.H1_H1 ;  /* 0x30000007ff2f7230 */ /* 0x108fe40000004100 */
        /* <DEDUP_REMOVED lines=31> */
.L_x_2367:
[----:B------:R-:W-:Y:S05]  /*a340*/  BSYNC B1 ;  /* 0x0000000000017941 */ /* 0x000fea0003800000 */
.L_x_2366:
[----:B------:R-:W-:Y:S04]  /*a350*/  BSSY B1, `(.L_x_2370) ;  /* 0x000005d000017945 */ /* 0x000fe80003800000 */
[----:B------:R-:W-:Y:S05]  /*a360*/  @P1 BRA `(.L_x_2371) ;  /* 0x00000004006c1947 */ /* 0x000fea0003800000 */
[----:B---34-:R-:W3:Y:S01]  /*a370*/  LDC R5, c[0x0][0x3d4] ;  /* 0x0000f500ff057b82 */ /* 0x018ee20000000800 */
[----:B------:R-:W-:Y:S01]  /*a380*/  BSSY B2, `(.L_x_2372) ;  /* 0x000002e000027945 */ /* 0x000fe20003800000 */
[-C--:B---3--:R-:W-:Y:S02]  /*a390*/  ISETP.GE.AND P0, PT, R22, R5.reuse, PT ;  /* 0x000000051600720c */ /* 0x088fe40003f06270 */
[----:B------:R-:W-:-:S11]  /*a3a0*/  ISETP.GE.AND P1, PT, R186, R5, PT ;  /* 0x00000005ba00720c */ /* 0x000fd60003f26270 */
[----:B------:R-:W-:Y:S05]  /*a3b0*/  @P0 BRA `(.L_x_2373) ;  /* 0x0000000000a80947 */ /* 0x000fea0003800000 */
[----:B------:R-:W3:Y:S01]  /*a3c0*/  LDS.128 R4, [R211+0x1000] ;  /* 0x00100000d3047984 */ /* 0x000ee20000000c00 */
        /* <DEDUP_REMOVED lines=41> */
.L_x_2373:
[----:B------:R-:W-:Y:S05]  /*a660*/  BSYNC B2 ;  /* 0x0000000000027941 */ /* 0x000fea0003800000 */
.L_x_2372:
[----:B------:R-:W-:Y:S05]  /*a670*/  @P1 BRA `(.L_x_2371) ;  /* 0x0000000000a81947 */ /* 0x000fea0003800000 */
[----:B---3--:R-:W3:Y:S01]  /*a680*/  LDS.128 R4, [R211+0x5000] ;  /* 0x00500000d3047984 */ /* 0x008ee20000000c00 */
        /* <DEDUP_REMOVED lines=10> */
[--C-:B---3--:R-:W-:Y:S02]  /*a730*/  HADD2.F32 R39, -RZ, R7.reuse.H1_H1 ;  /* 0x30000007ff277230 */ /* 0x108fe40000004100 */
        /* <DEDUP_REMOVED lines=30> */
.L_x_2371:
[----:B------:R-:W-:Y:S05]  /*a920*/  BSYNC B1 ;  /* 0x0000000000017941 */ /* 0x000fea0003800000 */
.L_x_2370:
        /* <DEDUP_REMOVED lines=49> */
.L_x_2377:
[----:B------:R-:W-:Y:S05]  /*ac40*/  BSYNC B2 ;  /* 0x0000000000027941 */ /* 0x000fea0003800000 */
.L_x_2376:
[----:B------:R-:W-:Y:S05]  /*ac50*/  @P1 BRA `(.L_x_2375) ;  /* 0x0000000000a81947 */ /* 0x000fea0003800000 */
[----:B---3--:R-:W3:Y:S01]  /*ac60*/  LDS.128 R4, [R211+0x6000] ;  /* 0x00600000d3047984 */ /* 0x008ee20000000c00 */
        /* <DEDUP_REMOVED lines=9> */
[--C-:B---3--:R-:W-:Y:S02]  /*ad00*/  HADD2.F32 R29, -RZ, R7.reuse.H1_H1 ;  /* 0x30000007ff1d7230 */ /* 0x108fe40000004100 */
        /* <DEDUP_REMOVED lines=31> */
.L_x_2375:
[----:B------:R-:W-:Y:S05]  /*af00*/  BSYNC B1 ;  /* 0x0000000000017941 */ /* 0x000fea0003800000 */
.L_x_2374:
[----:B------:R-:W-:Y:S05]  /*af10*/  @P3 BRA `(.L_x_2378) ;  /* 0x0000002800a83947 */ /* 0x000fea0003800000 */
[----:B---34-:R-:W3:Y:S01]  /*af20*/  LDC R5, c[0x0][0x3d4] ;  /* 0x0000f500ff057b82 */ /* 0x018ee20000000800 */
[----:B------:R-:W-:Y:S01]  /*af30*/  BSSY B1, `(.L_x_2379) ;  /* 0x000002e000017945 */ /* 0x000fe20003800000 */
[-C--:B---3--:R-:W-:Y:S02]  /*af40*/  ISETP.GE.AND P0, PT, R22, R5.reuse, PT ;  /* 0x000000051600720c */ /* 0x088fe40003f06270 */
[----:B------:R-:W-:-:S11]  /*af50*/  ISETP.GE.AND P1, PT, R186, R5, PT ;  /* 0x00000005ba00720c */ /* 0x000fd60003f26270 */
[----:B------:R-:W-:Y:S05]  /*af60*/  @P0 BRA `(.L_x_2380) ;  /* 0x0000000000a80947 */ /* 0x000fea0003800000 */
[----:B------:R-:W3:Y:S01]  /*af70*/  LDS.128 R4, [R211+0x3000] ;  /* 0x00300000d3047984 */ /* 0x000ee20000000c00 */
        /* <DEDUP_REMOVED lines=41> */
.L_x_2380:
[----:B------:R-:W-:Y:S05]  /*b210*/  BSYNC B1 ;  /* 0x0000000000017941 */ /* 0x000fea0003800000 */
.L_x_2379:
[----:B------:R-:W-:Y:S05]  /*b220*/  @P1 BRA `(.L_x_2378) ;  /* 0x0000002400e41947 */ /* 0x000fea0003800000 */
[----:B---3--:R-:W3:Y:S01]  /*b230*/  LDS.128 R4, [R211+0x7000] ;  /* 0x00700000d3047984 */ /* 0x008ee20000000c00 */
        /* <DEDUP_REMOVED lines=42> */
.L_x_2339:
[----:B------:R-:W2:Y:S01]  /*b4e0*/  LDC R21, c[0x0][0x3d4] ;  /* 0x0000f500ff157b82 */ /* 0x000ea20000000800 */
[-C--:B------:R-:W-:Y:S01]  /*b4f0*/  ISETP.GE.AND P0, PT, R188, R72.reuse, PT ;  /* 0x00000048bc00720c */ /* 0x080fe20003f06270 */
[----:B------:R-:W-:Y:S01]  /*b500*/  ULDC.64 UR4, c[0x0][0x3c8] ;  /* 0x0000f20000047ab9 */ /* 0x000fe20000000a00 */
[-C--:B------:R-:W-:Y:S01]  /*b510*/  ISETP.GE.AND P1, PT, R187, R72.reuse, PT ;  /* 0x00000048bb00720c */ /* 0x080fe20003f26270 */
[----:B------:R-:W-:Y:S01]  /*b520*/  ULDC.64 UR6, c[0x0][0x3e0] ;  /* 0x0000f80000067ab9 */ /* 0x000fe20000000a00 */
[-C--:B------:R-:W-:Y:S02]  /*b530*/  ISETP.GE.AND P2, PT, R189, R72.reuse, PT ;  /* 0x00000048bd00720c */ /* 0x080fe40003f46270 */
[----:B------:R-:W-:Y:S02]  /*b540*/  ISETP.GE.AND P3, PT, R18, R72, PT ;  /* 0x000000481200720c */ /* 0x000fe40003f66270 */
[CC--:B--2---:R-:W-:Y:S02]  /*b550*/  ISETP.GE.OR P0, PT, R16.reuse, R21.reuse, P0 ;  /* 0x000000151000720c */ /* 0x0c4fe40000706670 */
[----:B------:R-:W-:-:S02]  /*b560*/  ISETP.GE.OR P1, PT, R16, R21, P1 ;  /* 0x000000151000720c */ /* 0x000fc40000f26670 */
[CC--:B------:R-:W-:Y:S02]  /*b570*/  ISETP.GE.OR P2, PT, R16.reuse, R21.reuse, P2 ;  /* 0x000000151000720c */ /* 0x0c0fe40001746670 */
[----:B------:R-:W-:-:S07]  /*b580*/  ISETP.GE.OR P3, PT, R16, R21, P3 ;  /* 0x000000151000720c */ /* 0x000fce0001f66670 */
[--C-:B------:R-:W-:Y:S01]  /*b590*/  @!P0 IADD3 R29, P4, P5, R27, R29, R6.reuse ;  /* 0x0000001d1b1d8210 */ /* 0x100fe20007d9e006 */
[----:B------:R-:W2:Y:S03]  /*b5a0*/  @!P0 LDC.64 R62, c[0x0][0x3e0] ;  /* 0x0000f800ff3e8b82 */ /* 0x000ea60000000a00 */
[--C-:B------:R-:W-:Y:S01]  /*b5b0*/  @!P0 IADD3.X R30, R31, R30, R7.reuse, P4, P5 ;  /* 0x0000001e1f1e8210 */ /* 0x100fe200027ea407 */
[C---:B------:R-:W-:Y:S01]  /*b5c0*/  @!P2 IMAD.WIDE.U32 R8, R10.reuse, 0x60, R6 ;  /* 0x000000600a08a825 */ /* 0x040fe200078e0006 */
[----:B------:R-:W-:-:S03]  /*b5d0*/  @!P1 LEA R0, P4, R10, R6, 0x6 ;  /* 0x000000060a009211 */ /* 0x000fc600078830ff */
[----:B------:R-:W3:Y:S01]  /*b5e0*/  @!P1 LDC.64 R66, c[0x0][0x3e0] ;  /* 0x0000f800ff429b82 */ /* 0x000ee20000000a00 */
[----:B------:R-:W-:Y:S01]  /*b5f0*/  @!P1 IADD3 R25, P5, R0, R27, RZ ;  /* 0x0000001b00199210 */ /* 0x000fe20007fbe0ff */
[----:B------:R-:W-:Y:S01]  /*b600*/  @!P2 IMAD R0, R11, 0x60, RZ ;  /* 0x000000600b00a824 */ /* 0x000fe200078e02ff */
[----:B------:R-:W-:Y:S02]  /*b610*/  @!P1 LEA.HI.X R26, R10, R7, R11, 0x6, P4 ;  /* 0x000000070a1a9211 */ /* 0x000fe400020f340b */
[----:B------:R-:W-:-:S03]  /*b620*/  @!P3 IADD3 R3, P4, R6, R27, RZ ;  /* 0x0000001b0603b210 */ /* 0x000fc60007f9e0ff */
[--C-:B------:R-:W-:Y:S01]  /*b630*/  @!P1 IMAD.X R26, R26, 0x1, R31.reuse, P5 ;  /* 0x000000011a1a9824 */ /* 0x100fe200028e061f */
[----:B------:R-:W-:Y:S01]  /*b640*/  @!P2 IADD3 R6, P5, R27, R8, RZ ;  /* 0x000000081b06a210 */ /* 0x000fe20007fbe0ff */
[----:B------:R-:W-:Y:S01]  /*b650*/  @!P3 IMAD.X R14, R7, 0x1, R31, P4 ;  /* 0x00000001070eb824 */ /* 0x000fe200020e061f */
[----:B------:R-:W4:Y:S02]  /*b660*/  @!P2 LDC.64 R70, c[0x0][0x3e0] ;  /* 0x0000f800ff46ab82 */ /* 0x000f240000000a00 */
[----:B------:R-:W-:Y:S01]  /*b670*/  @!P2 IADD3.X R7, R31, R0, R9, P5, !PT ;  /* 0x000000001f07a210 */ /* 0x000fe20002ffe409 */
[----:B------:R-:W-:Y:S01]  /*b680*/  @!P2 IMAD R31, R13, 0x60, RZ ;  /* 0x000000600d1fa824 */ /* 0x000fe200078e02ff */
[----:B------:R-:W-:-:S04]  /*b690*/  @!P0 IADD3 R27, P4, P5, R33, R24, R4 ;  /* 0x00000018211b8210 */ /* 0x000fc80007d9e004 */
[----:B------:R-:W-:Y:S01]  /*b6a0*/  @!P0 IADD3.X R28, R35, R28, R5, P4, P5 ;  /* 0x0000001c231c8210 */ /* 0x000fe200027ea405 */
[----:B------:R-:W0:Y:S01]  /*b6b0*/  @!P0 LDC.64 R60, c[0x0][0x3c8] ;  /* 0x0000f200ff3c8b82 */ /* 0x000e220000000a00 */
[----:B------:R-:W-:Y:S02]  /*b6c0*/  @!P3 IADD3 R15, P4, R4, R33, RZ ;  /* 0x00000021040fb210 */ /* 0x000fe40007f9e0ff */
[C---:B------:R-:W-:Y:S02]  /*b6d0*/  @!P1 LEA R20, P5, R12.reuse, R4, 0x6 ;  /* 0x000000040c149211 */ /* 0x040fe400078a30ff */
[----:B------:R-:W-:Y:S02]  /*b6e0*/  @!P3 IADD3.X R32, R5, R35, RZ, P4, !PT ;  /* 0x000000230520b210 */ /* 0x000fe400027fe4ff */
[C---:B------:R-:W-:Y:S01]  /*b6f0*/  @!P3 LEA R8, P4, R3.reuse, UR4, 0x1 ;  /* 0x000000040308bc11 */ /* 0x040fe2000f8808ff */
[----:B------:R-:W1:Y:S01]  /*b700*/  @!P1 LDC.64 R64, c[0x0][0x3c8] ;  /* 0x0000f200ff409b82 */ /* 0x000e620000000a00 */
[C---:B------:R-:W-:Y:S01]  /*b710*/  @!P1 LEA.HI.X R24, R12.reuse, R5, R13, 0x6, P5 ;  /* 0x000000050c189211 */ /* 0x040fe200028f340d */
[----:B------:R-:W-:Y:S01]  /*b720*/  @!P2 IMAD.WIDE.U32 R4, R12, 0x60, R4 ;  /* 0x000000600c04a825 */ /* 0x000fe200078e0004 */
[----:B------:R-:W-:-:S02]  /*b730*/  @!P3 LEA.HI.X R9, R3, UR5, R14, 0x1, P4 ;  /* 0x000000050309bc11 */ /* 0x000fc4000a0f0c0e */
[C---:B------:R-:W-:Y:S02]  /*b740*/  @!P3 LEA R14, P4, R15.reuse, UR6, 0x1 ;  /* 0x000000060f0ebc11 */ /* 0x040fe4000f8808ff */
[----:B------:R-:W-:Y:S01]  /*b750*/  @!P1 IADD3 R20, P5, R20, R33, RZ ;  /* 0x0000002114149210 */ /* 0x000fe20007fbe0ff */
[----:B------:R-:W1:Y:S01]  /*b760*/  @!P2 LDC.64 R68, c[0x0][0x3c8] ;  /* 0x0000f200ff44ab82 */ /* 0x000e620000000a00 */
[----:B------:R-:W-:Y:S02]  /*b770*/  @!P3 LEA.HI.X R15, R15, UR7, R32, 0x1, P4 ;  /* 0x000000070f0fbc11 */ /* 0x000fe4000a0f0c20 */
[----:B--2---:R-:W-:Y:S01]  /*b780*/  @!P0 LEA R62, P4, R27, R62, 0x1 ;  /* 0x0000003e1b3e8211 */ /* 0x004fe200078808ff */
[----:B------:R-:W-:Y:S01]  /*b790*/  @!P1 IMAD.X R24, R24, 0x1, R35, P5 ;  /* 0x0000000118189824 */ /* 0x000fe200028e0623 */
[----:B------:R-:W-:Y:S02]  /*b7a0*/  @!P2 IADD3 R0, P5, R33, R4, RZ ;  /* 0x000000042100a210 */ /* 0x000fe40007fbe0ff */
[----:B------:R-:W-:-:S02]  /*b7b0*/  @!P0 LEA.HI.X R63, R27, R63, R28, 0x1, P4 ;  /* 0x0000003f1b3f8211 */ /* 0x000fc400020f0c1c */
[C---:B---3--:R-:W-:Y:S02]  /*b7c0*/  @!P1 LEA R66, P4, R20.reuse, R66, 0x1 ;  /* 0x0000004214429211 */ /* 0x048fe400078808ff */
[----:B------:R-:W-:Y:S02]  /*b7d0*/  @!P2 IADD3.X R3, R35, R31, R5, P5, !PT ;  /* 0x0000001f2303a210 */ /* 0x000fe40002ffe405 */
[----:B------:R-:W-:Y:S02]  /*b7e0*/  @!P1 LEA.HI.X R67, R20, R67, R24, 0x1, P4 ;  /* 0x0000004314439211 */ /* 0x000fe400020f0c18 */
[----:B------:R-:W-:Y:S02]  /*b7f0*/  CS2R R32, SRZ ;  /* 0x0000000000207805 */ /* 0x000fe4000001ff00 */
[----:B----4-:R-:W-:Y:S02]  /*b800*/  @!P2 LEA R70, P4, R0, R70, 0x1 ;  /* 0x000000460046a211 */ /* 0x010fe400078808ff */
[----:B------:R-:W-:-:S02]  /*b810*/  CS2R R34, SRZ ;  /* 0x0000000000227805 */ /* 0x000fc4000001ff00 */
[C---:B0-----:R-:W-:Y:S02]  /*b820*/  @!P0 LEA R60, P5, R29.reuse, R60, 0x1 ;  /* 0x0000003c1d3c8211 */ /* 0x041fe400078a08ff */
[----:B------:R-:W-:Y:S02]  /*b830*/  CS2R R4, SRZ ;  /* 0x0000000000047805 */ /* 0x000fe4000001ff00 */
[----:B------:R-:W-:Y:S02]  /*b840*/  @!P2 LEA.HI.X R71, R0, R71, R3, 0x1, P4 ;  /* 0x000000470047a211 */ /* 0x000fe400020f0c03 */
[----:B------:R-:W0:Y:S01]  /*b850*/  LDC R0, c[0x0][0x428] ;  /* 0x00010a00ff007b82 */ /* 0x000e220000000800 */
[----:B------:R-:W-:Y:S02]  /*b860*/  @!P0 LEA.HI.X R61, R29, R61, R30, 0x1, P5 ;  /* 0x0000003d1d3d8211 */ /* 0x000fe400028f0c1e */
[----:B------:R-:W-:Y:S02]  /*b870*/  CS2R R28, SRZ ;  /* 0x00000000001c7805 */ /* 0x000fe4000001ff00 */
[----:B------:R-:W-:-:S02]  /*b880*/  CS2R R30, SRZ ;  /* 0x00000000001e7805 */ /* 0x000fc4000001ff00 */
[C---:B-1----:R-:W-:Y:S01]  /*b890*/  @!P1 LEA R64, P5, R25.reuse, R64, 0x1 ;  /* 0x0000004019409211 */ /* 0x042fe200078a08ff */
[----:B------:R-:W5:Y:S03]  /*b8a0*/  @!P0 LDG.E.128 R32, desc[UR38][R62.64] ;  /* 0x000000263e208981 */ /* 0x000f66000c1e1d00 */
[----:B------:R-:W-:Y:S01]  /*b8b0*/  @!P1 LEA.HI.X R65, R25, R65, R26, 0x1, P5 ;  /* 0x0000004119419211 */ /* 0x000fe200028f0c1a */
[----:B------:R-:W5:Y:S01]  /*b8c0*/  @!P0 LDG.E.128 R28, desc[UR38][R60.64] ;  /* 0x000000263c1c8981 */ /* 0x000f62000c1e1d00 */
[----:B------:R-:W-:Y:S02]  /*b8d0*/  @!P2 LEA R68, P5, R6, R68, 0x1 ;  /* 0x000000440644a211 */ /* 0x000fe400078a08ff */
[----:B------:R-:W-:Y:S02]  /*b8e0*/  CS2R R24, SRZ ;  /* 0x0000000000187805 */ /* 0x000fe4000001ff00 */
[----:B------:R-:W-:-:S02]  /*b8f0*/  CS2R R26, SRZ ;  /* 0x00000000001a7805 */ /* 0x000fc4000001ff00 */
[----:B------:R-:W-:Y:S02]  /*b900*/  @!P2 LEA.HI.X R69, R6, R69, R7, 0x1, P5 ;  /* 0x000000450645a211 */ /* 0x000fe400028f0c07 */
[----:B------:R-:W-:Y:S02]  /*b910*/  CS2R R6, SRZ ;  /* 0x0000000000067805 */ /* 0x000fe4000001ff00 */
[----:B------:R-:W-:Y:S01]  /*b920*/  MOV R58, R54 ;  /* 0x00000036003a7202 */ /* 0x000fe20000000f00 */
[----:B------:R-:W-:Y:S01]  /*b930*/  IMAD.MOV.U32 R57, RZ, RZ, R53 ;  /* 0x000000ffff397224 */ /* 0x000fe200078e0035 */
[----:B------:R-:W5:Y:S04]  /*b940*/  @!P3 LDG.E.128 R24, desc[UR38][R14.64] ;  /* 0x000000260e18b981 */ /* 0x000f68000c1e1d00 */
[----:B------:R1:W5:Y:S01]  /*b950*/  @!P3 LDG.E.128 R4, desc[UR38][R8.64] ;  /* 0x000000260804b981 */ /* 0x000362000c1e1d00 */
[----:B0-----:R-:W-:-:S13]  /*b960*/  ISETP.NE.AND P0, PT, R0, 0x1, PT ;  /* 0x000000010000780c */ /* 0x001fda0003f05270 */
[----:B-1----:R-:W0:Y:S08]  /*b970*/  @P0 LDC R8, c[0x0][0x42c] ;  /* 0x00010b00ff080b82 */ /* 0x002e300000000800 */
[----:B------:R-:W1:Y:S01]  /*b980*/  @P0 LDC R9, c[0x0][0x430] ;  /* 0x00010c00ff090b82 */ /* 0x000e620000000800 */
[----:B------:R-:W-:-:S04]  /*b990*/  IMAD R0, R193, 0x80, R18 ;  /* 0x00000080c1007824 */ /* 0x000fc800078e0212 */
[----:B------:R-:W-:-:S04]  /*b9a0*/  IMAD R3, R219, 0x20, R0 ;  /* 0x00000020db037824 */ /* 0x000fc800078e0200 */
[----:B0-----:R-:W-:-:S05]  /*b9b0*/  @P0 IMAD.HI.U32 R0, R3, R8, RZ ;  /* 0x0000000803000227 */ /* 0x001fca00078e00ff */
[----:B-1----:R-:W-:-:S04]  /*b9c0*/  @P0 SHF.R.U32.HI R3, RZ, R9, R0 ;  /* 0x00000009ff030219 */ /* 0x002fc80000011600 */
[----:B------:R-:W-:Y:S01]  /*b9d0*/  SHF.R.S32.HI R9, RZ, 0x1f, R3 ;  /* 0x0000001fff097819 */ /* 0x000fe20000011403 */
[----:B------:R-:W-:-:S04]  /*b9e0*/  IMAD.WIDE.U32 R14, R3, R10, R58 ;  /* 0x0000000a030e7225 */ /* 0x000fc800078e003a */
[C---:B------:R-:W-:Y:S02]  /*b9f0*/  IMAD R0, R9.reuse, R10, RZ ;  /* 0x0000000a09007224 */ /* 0x040fe400078e02ff */
[-C--:B------:R-:W-:Y:S02]  /*ba00*/  IMAD R8, R9, R12.reuse, RZ ;  /* 0x0000000c09087224 */ /* 0x080fe400078e02ff */
        /* <DEDUP_REMOVED lines=28> */
.L_x_2616:
[----:B------:R-:W-:-:S03]  /*bbd0*/  UMOV UR4, 0xffffffff ;  /* 0xffffffff00047882 */ /* 0x000fc60000000000 */
[----:B------:R-:W-:Y:S05]  /*bbe0*/  BRA.DIV UR4, `(.L_x_2382) ;  /* 0x0000013e04487947 */ /* 0x000fea000b800000 */
.L_x_2619:
[----:B------:R-:W-:-:S03]  /*bbf0*/  UMOV UR4, 0xffffffff ;  /* 0xffffffff00047882 */ /* 0x000fc60000000000 */
[----:B------:R-:W-:Y:S05]  /*bc00*/  BRA.DIV UR4, `(.L_x_2383) ;  /* 0x0000013e04687947 */ /* 0x000fea000b800000 */
.L_x_2622:
[----:B------:R-:W-:-:S03]  /*bc10*/  UMOV UR4, 0xffffffff ;  /* 0xffffffff00047882 */ /* 0x000fc60000000000 */
[----:B------:R-:W-:Y:S05]  /*bc20*/  BRA.DIV UR4, `(.L_x_2384) ;  /* 0x0000013e04887947 */ /* 0x000fea000b800000 */
.L_x_2625:
[----:B------:R-:W-:-:S03]  /*bc30*/  UMOV UR4, 0xffffffff ;  /* 0xffffffff00047882 */ /* 0x000fc60000000000 */
[----:B------:R-:W-:Y:S05]  /*bc40*/  BRA.DIV UR4, `(.L_x_2385) ;  /* 0x0000013e04a87947 */ /* 0x000fea000b800000 */
.L_x_2628:
[----:B------:R-:W-:-:S03]  /*bc50*/  UMOV UR4, 0xffffffff ;  /* 0xffffffff00047882 */ /* 0x000fc60000000000 */
[----:B------:R-:W-:Y:S05]  /*bc60*/  BRA.DIV UR4, `(.L_x_2386) ;  /* 0x0000013e04c87947 */ /* 0x000fea000b800000 */
.L_x_2631:
[----:B------:R-:W-:-:S03]  /*bc70*/  UMOV UR4, 0xffffffff ;  /* 0xffffffff00047882 */ /* 0x000fc60000000000 */
[----:B------:R-:W-:Y:S05]  /*bc80*/  BRA.DIV UR4, `(.L_x_2387) ;  /* 0x0000013e04e87947 */ /* 0x000fea000b800000 */
.L_x_2634:
[----:B------:R-:W-:-:S03]  /*bc90*/  UMOV UR4, 0xffffffff ;  /* 0xffffffff00047882 */ /* 0x000fc60000000000 */
[----:B------:R-:W-:Y:S05]  /*bca0*/  BRA.DIV UR4, `(.L_x_2388) ;  /* 0x0000014204087947 */ /* 0x000fea000b800000 */
.L_x_2637:
[----:B------:R-:W-:-:S03]  /*bcb0*/  UMOV UR4, 0xffffffff ;  /* 0xffffffff00047882 */ /* 0x000fc60000000000 */
[----:B------:R-:W-:Y:S05]  /*bcc0*/  BRA.DIV UR4, `(.L_x_2389) ;  /* 0x0000014204287947 */ /* 0x000fea000b800000 */
.L_x_2640:
[----:B------:R-:W-:-:S03]  /*bcd0*/  UMOV UR4, 0xffffffff ;  /* 0xffffffff00047882 */ /* 0x000fc60000000000 */
[----:B------:R-:W-:Y:S05]  /*bce0*/  BRA.DIV UR4, `(.L_x_2390) ;  /* 0x0000014204487947 */ /* 0x000fea000b800000 */
.L_x_2643:
[----:B------:R-:W-:-:S03]  /*bcf0*/  UMOV UR4, 0xffffffff ;  /* 0xffffffff00047882 */ /* 0x000fc60000000000 */
[----:B------:R-:W-:Y:S05]  /*bd00*/  BRA.DIV UR4, `(.L_x_2391) ;  /* 0x0000014204687947 */ /* 0x000fea000b800000 */
.L_x_2646:
[----:B------:R-:W-:-:S03]  /*bd10*/  UMOV UR4, 0xffffffff ;  /* 0xffffffff00047882 */ /* 0x000fc60000000000 */
[----:B------:R-:W-:Y:S05]  /*bd20*/  BRA.DIV UR4, `(.L_x_2392) ;  /* 0x0000014204887947 */ /* 0x000fea000b800000 */
.L_x_2649:
[----:B------:R-:W-:-:S03]  /*bd30*/  UMOV UR4, 0xffffffff ;  /* 0xffffffff00047882 */ /* 0x000fc60000000000 */
[----:B------:R-:W-:Y:S05]  /*bd40*/  BRA.DIV UR4, `(.L_x_2393) ;  /* 0x0000014204a87947 */ /* 0x000fea000b800000 */
.L_x_2652:
[----:B------:R-:W-:-:S03]  /*bd50*/  UMOV UR4, 0xffffffff ;  /* 0xffffffff00047882 */ /* 0x000fc60000000000 */
[----:B------:R-:W-:Y:S05]  /*bd60*/  BRA.DIV UR4, `(.L_x_2394) ;  /* 0x0000014204c87947 */ /* 0x000fea000b800000 */
.L_x_2655:
[----:B------:R-:W-:-:S03]  /*bd70*/  UMOV UR4, 0xffffffff ;  /* 0xffffffff00047882 */ /* 0x000fc60000000000 */
[----:B------:R-:W-:Y:S05]  /*bd80*/  BRA.DIV UR4, `(.L_x_2395) ;  /* 0x0000014204e87947 */ /* 0x000fea000b800000 */
.L_x_2658:
[----:B------:R-:W-:-:S03]  /*bd90*/  UMOV UR4, 0xffffffff ;  /* 0xffffffff00047882 */ /* 0x000fc60000000000 */
[----:B------:R-:W-:Y:S05]  /*bda0*/  BRA.DIV UR4, `(.L_x_2396) ;  /* 0x0000014604087947 */ /* 0x000fea000b800000 */
.L_x_2661:
[----:B-----5:R-:W-:Y:S01]  /*bdb0*/  IMAD.MOV.U32 R8, RZ, RZ, R6 ;  /* 0x000000ffff087224 */ /* 0x020fe200078e0006 */
[----:B------:R-:W-:Y:S01]  /*bdc0*/  MOV R0, R4 ;  /* 0x0000000400007202 */ /* 0x000fe20000000f00 */
[----:B------:R-:W-:Y:S01]  /*bdd0*/  IMAD.MOV.U32 R9, RZ, RZ, R7 ;  /* 0x000000ffff097224 */ /* 0x000fe200078e0007 */
[----:B------:R-:W-:Y:S01]  /*bde0*/  MOV R10, R31 ;  /* 0x0000001f000a7202 */ /* 0x000fe20000000f00 */
[----:B------:R-:W-:Y:S01]  /*bdf0*/  IMAD.MOV.U32 R3, RZ, RZ, R5 ;  /* 0x000000ffff037224 */ /* 0x000fe200078e0005 */
[----:B0-----:R-:W-:Y:S01]  /*be00*/  PRMT R71, R71, 0x5410, R0 ;  /* 0x0000541047477816 */ /* 0x001fe20000000000 */
[----:B------:R-:W-:Y:S01]  /*be10*/  BSSY B1, `(.L_x_2397) ;  /* 0x0000036000017945 */ /* 0x000fe20003800000 */
        /* <DEDUP_REMOVED lines=12> */
[----:B------:R-:W-:Y:S02]  /*bee0*/  PRMT R65, R3, 0x7610, R65 ;  /* 0x0000761003417816 */ /* 0x000fe40000000041 */
[----:B------:R-:W-:Y:S01]  /*bef0*/  PRMT R60, R9, 0x7610, R60 ;  /* 0x00007610093c7816 */ /* 0x000fe2000000003c */
[----:B------:R-:W-:Y:S01]  /*bf00*/  IMAD.IADD R0, R223, 0x1, -R0 ;  /* 0x00000001df007824 */ /* 0x000fe200078e0a00 */
[----:B------:R-:W-:Y:S02]  /*bf10*/  MOV R3, R28 ;  /* 0x0000001c00037202 */ /* 0x000fe40000000f00 */
[----:B------:R-:W-:Y:S01]  /*bf20*/  PRMT R62, R8, 0x7610, R62 ;  /* 0x00007610083e7816 */ /* 0x000fe2000000003e */
[----:B------:R-:W-:Y:S01]  /*bf30*/  IMAD.MOV.U32 R8, RZ, RZ, R33 ;  /* 0x000000ffff087224 */ /* 0x000fe200078e0021 */
[----:B------:R-:W-:Y:S01]  /*bf40*/  SHF.L.U32 R9, R0, 0x1f, RZ ;  /* 0x0000001f00097819 */ /* 0x000fe200000006ff */
[----:B------:R-:W-:Y:S01]  /*bf50*/  IMAD.MOV.U32 R0, RZ, RZ, R34 ;  /* 0x000000ffff007224 */ /* 0x000fe200078e0022 */
[----:B------:R-:W-:Y:S01]  /*bf60*/  PRMT R61, R3, 0x7610, R61 ;  /* 0x00007610033d7816 */ /* 0x000fe2000000003d */
[----:B------:R-:W-:Y:S01]  /*bf70*/  IMAD.MOV.U32 R3, RZ, RZ, R32 ;  /* 0x000000ffff037224 */ /* 0x000fe200078e0020 */
[----:B------:R-:W0:Y:S01]  /*bf80*/  SYNCS.PHASECHK.TRANS64.TRYWAIT P4, [R2+URZ+0x28800], R9 ;  /* 0x02880009020075a7 */ /* 0x000e22000808017f */
[----:B------:R-:W-:Y:S01]  /*bf90*/  PRMT R59, R59, 0x5410, R10 ;  /* 0x000054103b3b7816 */ /* 0x000fe2000000000a */
[----:B------:R-:W-:Y:S01]  /*bfa0*/  IMAD.MOV.U32 R10, RZ, RZ, R37 ;  /* 0x000000ffff0a7224 */ /* 0x000fe200078e0025 */
[----:B------:R-:W-:Y:S01]  /*bfb0*/  PRMT R62, R62, 0x5410, R8 ;  /* 0x000054103e3e7816 */ /* 0x000fe20000000008 */
[----:B------:R-:W-:Y:S01]  /*bfc0*/  IMAD.MOV.U32 R8, RZ, RZ, R36 ;  /* 0x000000ffff087224 */ /* 0x000fe200078e0024 */
[----:B------:R-:W-:-:S02]  /*bfd0*/  PRMT R61, R61, 0x5410, R3 ;  /* 0x000054103d3d7816 */ /* 0x000fc40000000003 */
[----:B------:R-:W-:Y:S02]  /*bfe0*/  MOV R3, R35 ;  /* 0x0000002300037202 */ /* 0x000fe40000000f00 */
        /* <DEDUP_REMOVED lines=21> */
[----:B------:R-:W-:Y:S02]  /*c140*/  PRMT R53, R8, 0x5410, R10 ;  /* 0x0000541008357816 */ /* 0x000fe4000000000a */
[----:B------:R-:W-:Y:S01]  /*c150*/  MOV R3, R51 ;  /* 0x0000003300037202 */ /* 0x000fe20000000f00 */
[----:B0-----:R-:W-:Y:S06]  /*c160*/  @!P4 BRA `(.L_x_2398) ;  /* 0x000001400040c947 */ /* 0x001fec0003800000 */
.L_x_2662:
[----:B------:R-:W-:Y:S05]  /*c170*/  BSYNC B1 ;  /* 0x0000000000017941 */ /* 0x000fea0003800000 */
.L_x_2397:
        /* <DEDUP_REMOVED lines=22> */
[--C-:B------:R-:W-:Y:S01]  /*c2e0*/  SHF.R.U32.HI R77, RZ, 0x10, R7.reuse ;  /* 0x00000010ff4d7819 */ /* 0x100fe20000011607 */
[----:B------:R-:W-:Y:S01]  /*c2f0*/  IMAD R63, R13, 0x2, R2 ;  /* 0x000000020d3f7824 */ /* 0x000fe200078e0202 */
[----:B------:R-:W-:-:S04]  /*c300*/  SHF.R.U64 R78, R6, 0x10, R7 ;  /* 0x00000010064e7819 */ /* 0x000fc80000001207 */
        /* <DEDUP_REMOVED lines=16> */
[----:B------:R-:W-:Y:S02]  /*c410*/  HADD2.F32 R64, -RZ, R69.H0_H0 ;  /* 0x20000045ff407230 */ /* 0x000fe40000004100 */
[----:B------:R-:W-:Y:S01]  /*c420*/  FFMA.FTZ R70, R5, R65, R70 ;  /* 0x0000004105467223 */ /* 0x000fe20000010046 */
[----:B------:R-:W-:Y:S02]  /*c430*/  HADD2.F32 R5, -RZ, R71.H1_H1 ;  /* 0x30000047ff057230 */ /* 0x000fe40000004100 */
[----:B------:R-:W-:Y:S01]  /*c440*/  FMUL.FTZ R74, R25, R24 ;  /* 0x00000018194a7220 */ /* 0x000fe20000410000 */
[----:B------:R-:W-:Y:S02]  /*c450*/  HADD2.F32 R25, -RZ, R69.H1_H1 ;  /* 0x30000045ff197230 */ /* 0x000fe40000004100 */
[----:B------:R-:W-:Y:S01]  /*c460*/  FMUL.FTZ R65, R13, R64 ;  /* 0x000000400d417220 */ /* 0x000fe20000410000 */
[----:B------:R-:W-:-:S02]  /*c470*/  HADD2.F32 R26, -RZ, R14.H0_H0 ;  /* 0x2000000eff1a7230 */ /* 0x000fc40000004100 */
[-C--:B------:R-:W-:Y:S01]  /*c480*/  FMUL.FTZ R13, R13, R5.reuse ;  /* 0x000000050d0d7220 */ /* 0x080fe20000410000 */
[C---:B------:R-:W-:Y:S01]  /*c490*/  FFMA.FTZ R69, R9.reuse, R66, R74 ;  /* 0x0000004209457223 */ /* 0x040fe2000001004a */
[C---:B------:R-:W-:Y:S01]  /*c4a0*/  FFMA.FTZ R65, R4.reuse, R5, -R65 ;  /* 0x0000000504417223 */ /* 0x040fe20000010841 */
[--C-:B------:R-:W-:Y:S02]  /*c4b0*/  HADD2.F32 R5, -RZ, R80.reuse.H0_H0 ;  /* 0x20000050ff057230 */ /* 0x100fe40000004100 */
[----:B------:R-:W-:Y:S01]  /*c4c0*/  FFMA.FTZ R66, R4, R64, R13 ;  /* 0x0000004004427223 */ /* 0x000fe2000001000d */
[----:B------:R-:W-:Y:S02]  /*c4d0*/  HADD2.F32 R27, -RZ, R15.H0_H0 ;  /* 0x2000000fff1b7230 */ /* 0x000fe40000004100 */
[----:B------:R-:W-:Y:S01]  /*c4e0*/  FFMA.FTZ R67, R9, R24, -R72 ;  /* 0x0000001809437223 */ /* 0x000fe20000010848 */
[----:B------:R-:W-:Y:S02]  /*c4f0*/  HADD2.F32 R64, -RZ, R71.H0_H0 ;  /* 0x20000047ff407230 */ /* 0x000fe40000004100 */
[----:B------:R-:W-:Y:S01]  /*c500*/  FMUL.FTZ R9, R26, R25 ;  /* 0x000000191a097220 */ /* 0x000fe20000410000 */
[----:B------:R-:W-:-:S02]  /*c510*/  HADD2.F32 R4, -RZ, R80.H1_H1 ;  /* 0x30000050ff047230 */ /* 0x000fc40000004100 */
[-C--:B------:R-:W-:Y:S01]  /*c520*/  FMUL.FTZ R13, R26, R5.reuse ;  /* 0x000000051a0d7220 */ /* 0x080fe20000410000 */
[----:B------:R-:W-:Y:S02]  /*c530*/  HADD2.F32 R15, -RZ, R15.H1_H1 ;  /* 0x3000000fff0f7230 */ /* 0x000fe40000004100 */
[C---:B------:R-:W-:Y:S01]  /*c540*/  FMUL.FTZ R72, R27.reuse, R64 ;  /* 0x000000401b487220 */ /* 0x040fe20000410000 */
[----:B------:R-:W-:Y:S02]  /*c550*/  HADD2.F32 R26, -RZ, R73.H0_H0 ;  /* 0x20000049ff1a7230 */ /* 0x000fe40000004100 */
[-C--:B------:R-:W-:Y:S01]  /*c560*/  FMUL.FTZ R27, R27, R4.reuse ;  /* 0x000000041b1b7220 */ /* 0x080fe20000410000 */
[----:B------:R-:W-:Y:S02]  /*c570*/  HADD2.F32 R24, -RZ, R77.H0_H0 ;  /* 0x2000004dff187230 */ /* 0x000fe40000004100 */
[C---:B------:R-:W-:Y:S01]  /*c580*/  FFMA.FTZ R71, R6.reuse, R5, -R9 ;  /* 0x0000000506477223 */ /* 0x040fe20000010809 */
[----:B------:R-:W-:Y:S01]  /*c590*/  FFMA.FTZ R25, R6, R25, R13 ;  /* 0x0000001906197223 */ /* 0x000fe2000001000d */
[----:B------:R-:W-:Y:S01]  /*c5a0*/  FFMA.FTZ R72, R7, R4, -R72 ;  /* 0x0000000407487223 */ /* 0x000fe20000010848 */
[----:B------:R-:W-:-:S02]  /*c5b0*/  HADD2.F32 R12, -RZ, R12.H1_H1 ;  /* 0x3000000cff0c7230 */ /* 0x000fc40000004100 */
[----:B------:R-:W-:Y:S01]  /*c5c0*/  FMUL.FTZ R6, R15, R26 ;  /* 0x0000001a0f067220 */ /* 0x000fe20000410000 */
[----:B------:R-:W-:Y:S02]  /*c5d0*/  HADD2.F32 R14, -RZ, R14.H1_H1 ;  /* 0x3000000eff0e7230 */ /* 0x000fe40000004100 */
[----:B------:R-:W-:Y:S01]  /*c5e0*/  FFMA.FTZ R64, R7, R64, R27 ;  /* 0x0000004007407223 */ /* 0x000fe2000001001b */
[-C--:B------:R-:W-:Y:S01]  /*c5f0*/  FMUL.FTZ R4, R15, R24.reuse ;  /* 0x000000180f047220 */ /* 0x080fe20000410000 */
[----:B------:R-:W-:Y:S02]  /*c600*/  HADD2.F32 R9, -RZ, R76.H0_H0 ;  /* 0x2000004cff097230 */ /* 0x000fe40000004100 */
[C---:B------:R-:W-:Y:S01]  /*c610*/  FFMA.FTZ R73, R11.reuse, R24, -R6 ;  /* 0x000000180b497223 */ /* 0x040fe20000010806 */
[----:B------:R-:W-:Y:S02]  /*c620*/  HADD2.F32 R13, -RZ, R75.H0_H0 ;  /* 0x2000004bff0d7230 */ /* 0x000fe40000004100 */
[----:B------:R-:W-:Y:S01]  /*c630*/  FFMA.FTZ R75, R11, R26, R4 ;  /* 0x0000001a0b4b7223 */ /* 0x000fe20000010004 */
[----:B------:R-:W-:-:S02]  /*c640*/  HADD2.F32 R5, -RZ, R79.H0_H0 ;  /* 0x2000004fff057230 */ /* 0x000fc40000004100 */
[----:B------:R-:W-:Y:S01]  /*c650*/  FMUL.FTZ R11, R12, R9 ;  /* 0x000000090c0b7220 */ /* 0x000fe20000410000 */
[----:B------:R-:W-:Y:S02]  /*c660*/  HADD2.F32 R7, -RZ, R78.H0_H0 ;  /* 0x2000004eff077230 */ /* 0x000fe40000004100 */
        /* <DEDUP_REMOVED lines=18> */
.L_x_2400:
[----:B------:R-:W-:Y:S05]  /*c790*/  BSYNC B1 ;  /* 0x0000000000017941 */ /* 0x000fea0003800000 */
.L_x_2399:
[----:B------:R-:W-:Y:S04]  /*c7a0*/  BSSY B1, `(.L_x_2401) ;  /* 0x0000060000017945 */ /* 0x000fe80003800000 */
[----:B------:R-:W-:Y:S05]  /*c7b0*/  @P2 BRA `(.L_x_2402) ;  /* 0x0000000400782947 */ /* 0x000fea0003800000 */
[----:B-1----:R-:W-:Y:S02]  /*c7c0*/  LEA.HI R4, R21, R219, RZ, 0x1d ;  /* 0x000000db15047211 */ /* 0x002fe400078fe8ff */
[----:B------:R-:W-:Y:S01]  /*c7d0*/  SHF.R.U64 R69, R30, 0x10, R31 ;  /* 0x000000101e457819 */ /* 0x000fe2000000121f */
[--C-:B------:R-:W-:Y:S01]  /*c7e0*/  HADD2.F32 R30, -RZ, R62.reuse.H0_H0 ;  /* 0x2000003eff1e7230 */ /* 0x100fe20000004100 */
[----:B------:R-:W-:Y:S01]  /*c7f0*/  SHF.R.S32.HI R5, RZ, 0x1f, R4 ;  /* 0x0000001fff057819 */ /* 0x000fe20000011404 */
[----:B------:R-:W-:Y:S01]  /*c800*/  HADD2.F32 R62, -RZ, R62.H1_H1 ;  /* 0x3000003eff3e7230 */ /* 0x000fe20000004100 */
[----:B------:R-:W-:Y:S02]  /*c810*/  SHF.L.U32 R6, R4, 0x3, RZ ;  /* 0x0000000304067819 */ /* 0x000fe400000006ff */
[----:B------:R-:W-:Y:S02]  /*c820*/  LEA.HI R5, R5, R4, RZ, 0x3 ;  /* 0x0000000405057211 */ /* 0x000fe400078f18ff */
[----:B------:R-:W-:-:S02]  /*c830*/  LOP3.LUT R4, R201, 0x38, R6, 0xf8, !PT ;  /* 0x00000038c9047812 */ /* 0x000fc400078ef806 */
[----:B------:R-:W-:Y:S01]  /*c840*/  SHF.R.U64 R65, R32, 0x10, R33 ;  /* 0x0000001020417819 */ /* 0x000fe20000001221 */
[----:B------:R-:W-:Y:S01]  /*c850*/  IMAD.SHL.U32 R5, R5, 0x400, RZ ;  /* 0x0000040005057824 */ /* 0x000fe200078e00ff */
[----:B0-----:R-:W-:Y:S02]  /*c860*/  LOP3.LUT R9, R4, R207, RZ, 0x3c, !PT ;  /* 0x000000cf04097212 */ /* 0x001fe400078e3cff */
[--C-:B------:R-:W-:Y:S02]  /*c870*/  SHF.R.U64 R70, R28, 0x10, R29.reuse ;  /* 0x000000101c467819 */ /* 0x100fe4000000121d */
[----:B------:R-:W-:Y:S02]  /*c880*/  LOP3.LUT R8, R5, 0x7fffe000, RZ, 0xc0, !PT ;  /* 0x7fffe00005087812 */ /* 0x000fe400078ec0ff */
[----:B------:R-:W0:Y:S01]  /*c890*/  LDS.128 R4, [R230] ;  /* 0x00000000e6047984 */ /* 0x000e220000000c00 */
[----:B------:R-:W-:Y:S02]  /*c8a0*/  SHF.R.U32.HI R64, RZ, 0x10, R29 ;  /* 0x00000010ff407819 */ /* 0x000fe4000001161d */
[----:B------:R-:W-:-:S02]  /*c8b0*/  IADD3 R9, R9, R8, R208 ;  /* 0x0000000809097210 */ /* 0x000fc40007ffe0d0 */
[----:B------:R-:W-:Y:S02]  /*c8c0*/  SHF.R.U32.HI R29, RZ, 0x10, R33 ;  /* 0x00000010ff1d7819 */ /* 0x000fe40000011621 */
[----:B------:R-:W-:Y:S01]  /*c8d0*/  SHF.R.U32.HI R67, RZ, 0x10, R31 ;  /* 0x00000010ff437819 */ /* 0x000fe2000001161f */
[----:B------:R-:W-:Y:S01]  /*c8e0*/  IMAD R12, R9, 0x2, R2 ;  /* 0x00000002090c7824 */ /* 0x000fe200078e0202 */
[--C-:B------:R-:W-:Y:S01]  /*c8f0*/  SHF.R.U64 R63, R34, 0x10, R35.reuse ;  /* 0x00000010223f7819 */ /* 0x100fe20000001223 */
[----:B------:R-:W-:Y:S01]  /*c900*/  HADD2.F32 R29, -RZ, R29.H0_H0 ;  /* 0x2000001dff1d7230 */ /* 0x000fe20000004100 */
[----:B------:R-:W-:Y:S02]  /*c910*/  SHF.R.U32.HI R35, RZ, 0x10, R35 ;  /* 0x00000010ff237819 */ /* 0x000fe40000011623 */
[----:B------:R-:W1:Y:S01]  /*c920*/  LDS.128 R8, [R12+0x10400] ;  /* 0x010400000c087984 */ /* 0x000e620000000c00 */
[--C-:B0-----:R-:W-:Y:S02]  /*c930*/  HADD2.F32 R13, -RZ, R5.reuse.H0_H0 ;  /* 0x20000005ff0d7230 */ /* 0x101fe40000004100 */
[----:B------:R-:W-:-:S02]  /*c940*/  HADD2.F32 R14, -RZ, R5.H1_H1 ;  /* 0x30000005ff0e7230 */ /* 0x000fc40000004100 */
[----:B------:R-:W-:Y:S02]  /*c950*/  HADD2.F32 R5, -RZ, R4.H0_H0 ;  /* 0x20000004ff057230 */ /* 0x000fe40000004100 */
[----:B------:R-:W-:Y:S02]  /*c960*/  HADD2.F32 R15, -RZ, R6.H0_H0 ;  /* 0x20000006ff0f7230 */ /* 0x000fe40000004100 */
[--C-:B------:R-:W-:Y:S02]  /*c970*/  HADD2.F32 R24, -RZ, R7.reuse.H0_H0 ;  /* 0x20000007ff187230 */ /* 0x100fe40000004100 */
[----:B------:R-:W-:Y:S02]  /*c980*/  HADD2.F32 R7, -RZ, R7.H1_H1 ;  /* 0x30000007ff077230 */ /* 0x000fe40000004100 */
[----:B------:R-:W-:Y:S02]  /*c990*/  HADD2.F32 R4, -RZ, R4.H1_H1 ;  /* 0x30000004ff047230 */ /* 0x000fe40000004100 */
[----:B-1----:R-:W-:-:S02]  /*c9a0*/  HADD2.F32 R25, -RZ, R9.H0_H0 ;  /* 0x20000009ff197230 */ /* 0x002fc40000004100 */
[----:B------:R-:W-:Y:S02]  /*c9b0*/  HADD2.F32 R26, -RZ, R9.H1_H1 ;  /* 0x30000009ff1a7230 */ /* 0x000fe40000004100 */
[----:B------:R-:W-:Y:S02]  /*c9c0*/  HADD2.F32 R9, -RZ, R8.H0_H0 ;  /* 0x20000008ff097230 */ /* 0x000fe40000004100 */
[C---:B------:R-:W-:Y:S01]  /*c9d0*/  FMUL.FTZ R32, R25.reuse, R62 ;  /* 0x0000003e19207220 */ /* 0x040fe20000410000 */
[-C--:B------:R-:W-:Y:S01]  /*c9e0*/  FMUL.FTZ R34, R25, R30.reuse ;  /* 0x0000001e19227220 */ /* 0x080fe20000410000 */
[----:B------:R-:W-:Y:S02]  /*c9f0*/  HADD2.F32 R25, -RZ, R64.H0_H0 ;  /* 0x20000040ff197230 */ /* 0x000fe40000004100 */
[----:B------:R-:W-:Y:S01]  /*ca00*/  FMUL.FTZ R33, R26, R29 ;  /* 0x0000001d1a217220 */ /* 0x000fe20000410000 */
[----:B------:R-:W-:Y:S01]  /*ca10*/  FFMA.FTZ R31, R13, R30, -R32 ;  /* 0x0000001e0d1f7223 */ /* 0x000fe20000010820 */
[----:B------:R-:W-:-:S02]  /*ca20*/  HADD2.F32 R32, -RZ, R61.H1_H1 ;  /* 0x3000003dff207230 */ /* 0x000fc40000004100 */
[----:B------:R-:W-:Y:S01]  /*ca30*/  FFMA.FTZ R62, R13, R62, R34 ;  /* 0x0000003e0d3e7223 */ /* 0x000fe20000010022 */
[----:B------:R-:W-:Y:S02]  /*ca40*/  HADD2.F32 R30, -RZ, R61.H0_H0 ;  /* 0x2000003dff1e7230 */ /* 0x000fe40000004100 */
[----:B------:R-:W-:Y:S01]  /*ca50*/  FMUL.FTZ R13, R26, R25 ;  /* 0x000000191a0d7220 */ /* 0x000fe20000410000 */
[----:B------:R-:W-:Y:S02]  /*ca60*/  HADD2.F32 R27, -RZ, R10.H0_H0 ;  /* 0x2000000aff1b7230 */ /* 0x000fe40000004100 */
[C---:B------:R-:W-:Y:S01]  /*ca70*/  FMUL.FTZ R34, R9.reuse, R32 ;  /* 0x0000002009227220 */ /* 0x040fe20000410000 */
[--C-:B------:R-:W-:Y:S02]  /*ca80*/  HADD2.F32 R26, -RZ, R60.reuse.H1_H1 ;  /* 0x3000003cff1a7230 */ /* 0x100fe40000004100 */
[----:B------:R-:W-:Y:S01]  /*ca90*/  FMUL.FTZ R9, R9, R30 ;  /* 0x0000001e09097220 */ /* 0x000fe20000410000 */
[----:B------:R-:W-:-:S02]  /*caa0*/  HADD2.F32 R60, -RZ, R60.H0_H0 ;  /* 0x2000003cff3c7230 */ /* 0x000fc40000004100 */
[C---:B------:R-:W-:Y:S01]  /*cab0*/  FFMA.FTZ R34, R5.reuse, R30, -R34 ;  /* 0x0000001e05227223 */ /* 0x040fe20000010822 */
[----:B------:R-:W-:Y:S02]  /*cac0*/  HADD2.F32 R28, -RZ, R11.H0_H0 ;  /* 0x2000000bff1c7230 */ /* 0x000fe40000004100 */
[----:B------:R-:W-:Y:S01]  /*cad0*/  FFMA.FTZ R32, R5, R32, R9 ;  /* 0x0000002005207223 */ /* 0x000fe20000010009 */
[--C-:B------:R-:W-:Y:S02]  /*cae0*/  HADD2.F32 R5, -RZ, R59.reuse.H1_H1 ;  /* 0x3000003bff057230 */ /* 0x100fe40000004100 */
[C---:B------:R-:W-:Y:S01]  /*caf0*/  FFMA.FTZ R64, R14.reuse, R25, -R33 ;  /* 0x000000190e407223 */ /* 0x040fe20000010821 */
[----:B------:R-:W-:Y:S01]  /*cb00*/  FFMA.FTZ R29, R14, R29, R13 ;  /* 0x0000001d0e1d7223 */ /* 0x000fe2000001000d */
[----:B------:R-:W-:Y:S02]  /*cb10*/  HADD2.F32 R59, -RZ, R59.H0_H0 ;  /* 0x2000003bff3b7230 */ /* 0x000fe40000004100 */
[C---:B------:R-:W-:Y:S01]  /*cb20*/  FMUL.FTZ R14, R27.reuse, R26 ;  /* 0x0000001a1b0e7220 */ /* 0x040fe20000410000 */
[----:B------:R-:W-:Y:S01]  /*cb30*/  FMUL.FTZ R66, R27, R60 ;  /* 0x0000003c1b427220 */ /* 0x000fe20000410000 */
[----:B------:R-:W-:-:S02]  /*cb40*/  HADD2.F32 R11, -RZ, R11.H1_H1 ;  /* 0x3000000bff0b7230 */ /* 0x000fc40000004100 */
        /* <DEDUP_REMOVED lines=37> */
.L_x_2402:
[----:B------:R-:W-:Y:S05]  /*cda0*/  BSYNC B1 ;  /* 0x0000000000017941 */ /* 0x000fea0003800000 */
.L_x_2401:
        /* <DEDUP_REMOVED lines=12> */
[----:B------:R-:W-:-:S02]  /*ce70*/  SHF.L.U32 R7, R7, 0xa, RZ ;  /* 0x0000000a07077819 */ /* 0x000fc400000006ff */
[----:B0-----:R-:W-:Y:S02]  /*ce80*/  LOP3.LUT R9, R4, R205, RZ, 0x3c, !PT ;  /* 0x000000cd04097212 */ /* 0x001fe400078e3cff */
[----:B------:R-:W-:Y:S02]  /*ce90*/  LOP3.LUT R8, R7, 0x7fffe000, RZ, 0xc0, !PT ;  /* 0x7fffe00007087812 */ /* 0x000fe400078ec0ff */
[----:B------:R-:W0:Y:S01]  /*cea0*/  LDS.128 R4, [R229] ;  /* 0x00000000e5047984 */ /* 0x000e220000000c00 */
[----:B------:R-:W-:Y:S02]  /*ceb0*/  SHF.R.U64 R60, R36, 0x10, R37 ;  /* 0x00000010243c7819 */ /* 0x000fe40000001225 */
[----:B------:R-:W-:Y:S02]  /*cec0*/  IADD3 R9, R9, R8, R206 ;  /* 0x0000000809097210 */ /* 0x000fe40007ffe0ce */
[----:B------:R-:W-:Y:S02]  /*ced0*/  SHF.R.U64 R59, R40, 0x10, R41 ;  /* 0x00000010283b7819 */ /* 0x000fe40000001229 */
[----:B------:R-:W-:Y:S01]  /*cee0*/  SHF.R.U64 R41, R38, 0x10, R39 ;  /* 0x0000001026297819 */ /* 0x000fe20000001227 */
[----:B------:R-:W-:Y:S01]  /*cef0*/  IMAD R12, R9, 0x2, R2 ;  /* 0x00000002090c7824 */ /* 0x000fe200078e0202 */
[----:B------:R-:W-:-:S02]  /*cf00*/  SHF.R.U64 R37, R42, 0x10, R43 ;  /* 0x000000102a257819 */ /* 0x000fc4000000122b */
[----:B------:R-:W-:Y:S02]  /*cf10*/  SHF.R.U32.HI R39, RZ, 0x10, R39 ;  /* 0x00000010ff277819 */ /* 0x000fe40000011627 */
[----:B------:R-:W1:Y:S01]  /*cf20*/  LDS.128 R8, [R12+0x10400] ;  /* 0x010400000c087984 */ /* 0x000e620000000c00 */
[----:B------:R-:W-:Y:S01]  /*cf30*/  SHF.R.U32.HI R42, RZ, 0x10, R43 ;  /* 0x00000010ff2a7819 */ /* 0x000fe2000001162b */
[--C-:B0-----:R-:W-:Y:S02]  /*cf40*/  HADD2.F32 R13, -RZ, R5.reuse.H0_H0 ;  /* 0x20000005ff0d7230 */ /* 0x101fe40000004100 */
[----:B------:R-:W-:Y:S02]  /*cf50*/  HADD2.F32 R14, -RZ, R5.H1_H1 ;  /* 0x30000005ff0e7230 */ /* 0x000fe40000004100 */
[----:B------:R-:W-:Y:S02]  /*cf60*/  HADD2.F32 R5, -RZ, R4.H0_H0 ;  /* 0x20000004ff057230 */ /* 0x000fe40000004100 */
[----:B------:R-:W-:-:S02]  /*cf70*/  HADD2.F32 R15, -RZ, R6.H0_H0 ;  /* 0x20000006ff0f7230 */ /* 0x000fc40000004100 */
[--C-:B------:R-:W-:Y:S02]  /*cf80*/  HADD2.F32 R24, -RZ, R7.reuse.H0_H0 ;  /* 0x20000007ff187230 */ /* 0x100fe40000004100 */
[----:B------:R-:W-:Y:S02]  /*cf90*/  HADD2.F32 R7, -RZ, R7.H1_H1 ;  /* 0x30000007ff077230 */ /* 0x000fe40000004100 */
[----:B------:R-:W-:Y:S02]  /*cfa0*/  HADD2.F32 R4, -RZ, R4.H1_H1 ;  /* 0x30000004ff047230 */ /* 0x000fe40000004100 */
[--C-:B-1----:R-:W-:Y:S02]  /*cfb0*/  HADD2.F32 R25, -RZ, R9.reuse.H0_H0 ;  /* 0x20000009ff197230 */ /* 0x102fe40000004100 */
[----:B------:R-:W-:Y:S02]  /*cfc0*/  HADD2.F32 R26, -RZ, R9.H1_H1 ;  /* 0x30000009ff1a7230 */ /* 0x000fe40000004100 */
[----:B------:R-:W-:-:S02]  /*cfd0*/  HADD2.F32 R9, -RZ, R8.H0_H0 ;  /* 0x20000008ff097230 */ /* 0x000fc40000004100 */
[C---:B------:R-:W-:Y:S01]  /*cfe0*/  FMUL.FTZ R32, R25.reuse, R34 ;  /* 0x0000002219207220 */ /* 0x040fe20000410000 */
[-C--:B------:R-:W-:Y:S01]  /*cff0*/  FMUL.FTZ R36, R25, R30.reuse ;  /* 0x0000001e19247220 */ /* 0x080fe20000410000 */
[----:B------:R-:W-:Y:S02]  /*d000*/  HADD2.F32 R25, -RZ, R33.H0_H0 ;  /* 0x20000021ff197230 */ /* 0x000fe40000004100 */
[C---:B------:R-:W-:Y:S01]  /*d010*/  FMUL.FTZ R33, R26.reuse, R29 ;  /* 0x0000001d1a217220 */ /* 0x040fe20000410000 */
[C---:B------:R-:W-:Y:S01]  /*d020*/  FFMA.FTZ R31, R13.reuse, R30, -R32 ;  /* 0x0000001e0d1f7223 */ /* 0x040fe20000010820 */
[----:B------:R-:W-:Y:S02]  /*d030*/  HADD2.F32 R32, -RZ, R57.H0_H0 ;  /* 0x20000039ff207230 */ /* 0x000fe40000004100 */
[----:B------:R-:W-:Y:S01]  /*d040*/  FFMA.FTZ R36, R13, R34, R36 ;  /* 0x000000220d247223 */ /* 0x000fe20000010024 */
[----:B------:R-:W-:Y:S02]  /*d050*/  HADD2.F32 R30, -RZ, R55.H0_H0 ;  /* 0x20000037ff1e7230 */ /* 0x000fe40000004100 */
[----:B------:R-:W-:Y:S01]  /*d060*/  FMUL.FTZ R13, R26, R25 ;  /* 0x000000191a0d7220 */ /* 0x000fe20000410000 */
[----:B------:R-:W-:-:S02]  /*d070*/  HADD2.F32 R27, -RZ, R10.H0_H0 ;  /* 0x2000000aff1b7230 */ /* 0x000fc40000004100 */
[C---:B------:R-:W-:Y:S01]  /*d080*/  FMUL.FTZ R34, R9.reuse, R32 ;  /* 0x0000002009227220 */ /* 0x040fe20000410000 */
[----:B------:R-:W-:Y:S02]  /*d090*/  HADD2.F32 R26, -RZ, R58.H0_H0 ;  /* 0x2000003aff1a7230 */ /* 0x000fe40000004100 */
[----:B------:R-:W-:Y:S01]  /*d0a0*/  FMUL.FTZ R9, R9, R30 ;  /* 0x0000001e09097220 */ /* 0x000fe20000410000 */
[C---:B------:R-:W-:Y:S01]  /*d0b0*/  FFMA.FTZ R38, R14.reuse, R25, -R33 ;  /* 0x000000190e267223 */ /* 0x040fe20000010821 */
[----:B------:R-:W-:Y:S01]  /*d0c0*/  FFMA.FTZ R29, R14, R29, R13 ;  /* 0x0000001d0e1d7223 */ /* 0x000fe2000001000d */
[----:B------:R-:W-:Y:S02]  /*d0d0*/  HADD2.F32 R14, -RZ, R56.H0_H0 ;  /* 0x20000038ff0e7230 */ /* 0x000fe40000004100 */
[C---:B------:R-:W-:Y:S01]  /*d0e0*/  FFMA.FTZ R32, R5.reuse, R32, R9 ;  /* 0x0000002005207223 */ /* 0x040fe20000010009 */
[----:B------:R-:W-:Y:S02]  /*d0f0*/  HADD2.F32 R28, -RZ, R11.H0_H0 ;  /* 0x2000000bff1c7230 */ /* 0x000fe40000004100 */
[----:B------:R-:W-:Y:S01]  /*d100*/  FFMA.FTZ R34, R5, R30, -R34 ;  /* 0x0000001e05227223 */ /* 0x000fe20000010822 */
[----:B------:R-:W-:-:S02]  /*d110*/  HADD2.F32 R9, -RZ, R58.H1_H1 ;  /* 0x3000003aff097230 */ /* 0x000fc40000004100 */
[C---:B------:R-:W-:Y:S01]  /*d120*/  FMUL.FTZ R30, R27.reuse, R26 ;  /* 0x0000001a1b1e7220 */ /* 0x040fe20000410000 */
[----:B------:R-:W-:Y:S02]  /*d130*/  HADD2.F32 R5, -RZ, R56.H1_H1 ;  /* 0x30000038ff057230 */ /* 0x000fe40000004100 */
[-C--:B------:R-:W-:Y:S01]  /*d140*/  FMUL.FTZ R40, R27, R14.reuse ;  /* 0x0000000e1b287220 */ /* 0x080fe20000410000 */
[----:B------:R-:W-:Y:S02]  /*d150*/  HADD2.F32 R11, -RZ, R11.H1_H1 ;  /* 0x3000000bff0b7230 */ /* 0x000fe40000004100 */
[----:B------:R-:W-:Y:S01]  /*d160*/  FFMA.FTZ R27, R15, R14, -R30 ;  /* 0x0000000e0f1b7223 */ /* 0x000fe2000001081e */
[C---:B------:R-:W-:Y:S01]  /*d170*/  FMUL.FTZ R13, R28.reuse, R9 ;  /* 0x000000091c0d7220 */ /* 0x040fe20000410000 */
[----:B------:R-:W-:Y:S02]  /*d180*/  HADD2.F32 R30, -RZ, R42.H0_H0 ;  /* 0x2000002aff1e7230 */ /* 0x000fe40000004100 */
[----:B------:R-:W-:Y:S01]  /*d190*/  FMUL.FTZ R28, R28, R5 ;  /* 0x000000051c1c7220 */ /* 0x000fe20000410000 */
[----:B------:R-:W-:-:S02]  /*d1a0*/  HADD2.F32 R14, -RZ, R39.H0_H0 ;  /* 0x20000027ff0e7230 */ /* 0x000fc40000004100 */
[----:B------:R-:W-:Y:S01]  /*d1b0*/  FFMA.FTZ R40, R15, R26, R40 ;  /* 0x0000001a0f287223 */ /* 0x000fe20000010028 */
[C---:B------:R-:W-:Y:S01]  /*d1c0*/  FFMA.FTZ R26, R24.reuse, R5, -R13 ;  /* 0x00000005181a7223 */ /* 0x040fe2000001080d */
[----:B------:R-:W-:Y:S01]  /*d1d0*/  FFMA.FTZ R28, R24, R9, R28 ;  /* 0x00000009181c7223 */ /* 0x000fe2000001001c */
[C---:B------:R-:W-:Y:S01]  /*d1e0*/  FMUL.FTZ R42, R11.reuse, R30 ;  /* 0x0000001e0b2a7220 */ /* 0x040fe20000410000 */
[-C--:B------:R-:W-:Y:S01]  /*d1f0*/  FMUL.FTZ R24, R11, R14.reuse ;  /* 0x0000000e0b187220 */ /* 0x080fe20000410000 */
[----:B------:R-:W-:Y:S02]  /*d200*/  HADD2.F32 R8, -RZ, R8.H1_H1 ;  /* 0x30000008ff087230 */ /* 0x000fe40000004100 */
[----:B------:R-:W-:Y:S02]  /*d210*/  HADD2.F32 R10, -RZ, R10.H1_H1 ;  /* 0x3000000aff0a7230 */ /* 0x000fe40000004100 */
[----:B------:R-:W-:Y:S01]  /*d220*/  FFMA.FTZ R35, R7, R14, -R42 ;  /* 0x0000000e07237223 */ /* 0x000fe2000001082a */
[----:B------:R-:W-:-:S02]  /*d230*/  HADD2.F32 R11, -RZ, R59.H0_H0 ;  /* 0x2000003bff0b7230 */ /* 0x000fc40000004100 */
[----:B------:R-:W-:Y:S02]  /*d240*/  HADD2.F32 R13, -RZ, R37.H0_H0 ;  /* 0x20000025ff0d7230 */ /* 0x000fe40000004100 */
[----:B------:R-:W-:Y:S01]  /*d250*/  FFMA.FTZ R37, R7, R30, R24 ;  /* 0x0000001e07257223 */ /* 0x000fe20000010018 */
[----:B------:R-:W-:Y:S02]  /*d260*/  HADD2.F32 R5, -RZ, R60.H0_H0 ;  /* 0x2000003cff057230 */ /* 0x000fe40000004100 */
        /* <DEDUP_REMOVED lines=20> */
.L_x_2404:
[----:B------:R-:W-:Y:S05]  /*d3b0*/  BSYNC B1 ;  /* 0x0000000000017941 */ /* 0x000fea0003800000 */
.L_x_2403:
[----:B------:R-:W-:Y:S01]  /*d3c0*/  PRMT R36, R0, 0x5410, R3 ;  /* 0x0000541000247816 */ /* 0x000fe20000000003 */
[----:B------:R-:W-:Y:S06]  /*d3d0*/  @P0 BRA `(.L_x_2378) ;  /* 0x0000000400780947 */ /* 0x000fec0003800000 */
[----:B------:R-:W-:Y:S01]  /*d3e0*/  LEA.HI R21, R21, R219, RZ, 0x1d ;  /* 0x000000db15157211 */ /* 0x000fe200078fe8ff */
[----:B------:R-:W-:Y:S01]  /*d3f0*/  HADD2.F32 R27, -RZ, R54.H1_H1 ;  /* 0x30000036ff1b7230 */ /* 0x000fe20000004100 */
[----:B------:R-:W-:Y:S01]  /*d400*/  SHF.R.U64 R35, R44, 0x10, R45 ;  /* 0x000000102c237819 */ /* 0x000fe2000000122d */
[----:B------:R-:W-:Y:S01]  /*d410*/  HADD2.F32 R26, -RZ, R20.H1_H1 ;  /* 0x30000014ff1a7230 */ /* 0x000fe20000004100 */
[----:B-123--:R-:W-:Y:S01]  /*d420*/  SHF.R.S32.HI R4, RZ, 0x1f, R21 ;  /* 0x0000001fff047819 */ /* 0x00efe20000011415 */
[----:B------:R-:W-:Y:S01]  /*d430*/  IMAD.SHL.U32 R0, R21, 0x8, RZ ;  /* 0x0000000815007824 */ /* 0x000fe200078e00ff */
[----:B------:R-:W-:Y:S01]  /*d440*/  SHF.R.U32.HI R44, RZ, 0x10, R45 ;  /* 0x00000010ff2c7819 */ /* 0x000fe2000001162d */
[----:B------:R-:W-:Y:S01]  /*d450*/  HADD2.F32 R54, -RZ, R54.H0_H0 ;  /* 0x20000036ff367230 */ /* 0x000fe20000004100 */
[----:B------:R-:W-:Y:S01]  /*d460*/  LEA.HI R4, R4, R21, RZ, 0x3 ;  /* 0x0000001504047211 */ /* 0x000fe200078f18ff */
[----:B------:R-:W-:Y:S01]  /*d470*/  HADD2.F32 R20, -RZ, R20.H0_H0 ;  /* 0x20000014ff147230 */ /* 0x000fe20000004100 */
[----:B------:R-:W-:-:S02]  /*d480*/  LOP3.LUT R0, R199, 0x38, R0, 0xf8, !PT ;  /* 0x00000038c7007812 */ /* 0x000fc400078ef800 */
[----:B------:R-:W-:Y:S01]  /*d490*/  SHF.R.U32.HI R28, RZ, 0x10, R49 ;  /* 0x00000010ff1c7819 */ /* 0x000fe20000011631 */
[----:B------:R-:W-:Y:S01]  /*d4a0*/  IMAD.SHL.U32 R4, R4, 0x400, RZ ;  /* 0x0000040004047824 */ /* 0x000fe200078e00ff */
[----:B------:R-:W-:Y:S02]  /*d4b0*/  LOP3.LUT R3, R0, R203, RZ, 0x3c, !PT ;  /* 0x000000cb00037212 */ /* 0x000fe400078e3cff */
[----:B------:R-:W-:Y:S01]  /*d4c0*/  SHF.R.U64 R34, R46, 0x10, R47 ;  /* 0x000000102e227819 */ /* 0x000fe2000000122f */
[----:B------:R-:W-:Y:S01]  /*d4d0*/  HADD2.F32 R28, -RZ, R28.H0_H0 ;  /* 0x2000001cff1c7230 */ /* 0x000fe20000004100 */
[----:B------:R-:W-:Y:S02]  /*d4e0*/  LOP3.LUT R0, R4, 0x7fffe000, RZ, 0xc0, !PT ;  /* 0x7fffe00004007812 */ /* 0x000fe400078ec0ff */
[----:B------:R-:W1:Y:S01]  /*d4f0*/  LDS.128 R4, [R228] ;  /* 0x00000000e4047984 */ /* 0x000e620000000c00 */
[----:B------:R-:W-:Y:S02]  /*d500*/  SHF.R.U64 R31, R50, 0x10, R51 ;  /* 0x00000010321f7819 */ /* 0x000fe40000001233 */
[----:B------:R-:W-:-:S02]  /*d510*/  IADD3 R3, R3, R0, R204 ;  /* 0x0000000003037210 */ /* 0x000fc40007ffe0cc */
[----:B------:R-:W-:Y:S02]  /*d520*/  SHF.R.U32.HI R46, RZ, 0x10, R47 ;  /* 0x00000010ff2e7819 */ /* 0x000fe4000001162f */
[----:B------:R-:W-:Y:S02]  /*d530*/  LEA R3, R3, R2, 0x1 ;  /* 0x0000000203037211 */ /* 0x000fe400078e08ff */
[----:B------:R-:W-:Y:S02]  /*d540*/  SHF.R.U32.HI R50, RZ, 0x10, R51 ;  /* 0x00000010ff327819 */ /* 0x000fe40000011633 */
[----:B------:R-:W-:Y:S01]  /*d550*/  SHF.R.U64 R33, R48, 0x10, R49 ;  /* 0x0000001030217819 */ /* 0x000fe20000001231 */
[----:B0-----:R-:W0:Y:S01]  /*d560*/  LDS.128 R8, [R3+0x10400] ;  /* 0x0104000003087984 */ /* 0x001e220000000c00 */
[--C-:B-1----:R-:W-:Y:S02]  /*d570*/  HADD2.F32 R12, -RZ, R5.reuse.H0_H0 ;  /* 0x20000005ff0c7230 */ /* 0x102fe40000004100 */
[----:B------:R-:W-:-:S02]  /*d580*/  HADD2.F32 R5, -RZ, R5.H1_H1 ;  /* 0x30000005ff057230 */ /* 0x000fc40000004100 */
[----:B------:R-:W-:Y:S02]  /*d590*/  HADD2.F32 R0, -RZ, R4.H0_H0 ;  /* 0x20000004ff007230 */ /* 0x000fe40000004100 */
[----:B------:R-:W-:Y:S02]  /*d5a0*/  HADD2.F32 R13, -RZ, R6.H0_H0 ;  /* 0x20000006ff0d7230 */ /* 0x000fe40000004100 */
[--C-:B------:R-:W-:Y:S02]  /*d5b0*/  HADD2.F32 R14, -RZ, R7.reuse.H0_H0 ;  /* 0x20000007ff0e7230 */ /* 0x100fe40000004100 */
[----:B------:R-:W-:Y:S02]  /*d5c0*/  HADD2.F32 R7, -RZ, R7.H1_H1 ;  /* 0x30000007ff077230 */ /* 0x000fe40000004100 */
[--C-:B0-----:R-:W-:Y:S02]  /*d5d0*/  HADD2.F32 R15, -RZ, R9.reuse.H0_H0 ;  /* 0x20000009ff0f7230 */ /* 0x101fe40000004100 */
[----:B------:R-:W-:-:S02]  /*d5e0*/  HADD2.F32 R21, -RZ, R9.H1_H1 ;  /* 0x30000009ff157230 */ /* 0x000fc40000004100 */
[----:B------:R-:W-:Y:S02]  /*d5f0*/  HADD2.F32 R9, -RZ, R8.H0_H0 ;  /* 0x20000008ff097230 */ /* 0x000fe40000004100 */
[CC--:B------:R-:W-:Y:S01]  /*d600*/  FMUL.FTZ R29, R15.reuse, R27.reuse ;  /* 0x0000001b0f1d7220 */ /* 0x0c0fe20000410000 */
[----:B------:R-:W-:Y:S01]  /*d610*/  FMUL.FTZ R15, R15, R26 ;  /* 0x0000001a0f0f7220 */ /* 0x000fe20000410000 */
[----:B------:R-:W-:Y:S01]  /*d620*/  FMUL.FTZ R30, R21, R28 ;  /* 0x0000001c151e7220 */ /* 0x000fe20000410000 */
[----:B------:R-:W-:Y:S02]  /*d630*/  HADD2.F32 R24, -RZ, R10.H0_H0 ;  /* 0x2000000aff187230 */ /* 0x000fe40000004100 */
[C---:B------:R-:W-:Y:S01]  /*d640*/  FFMA.FTZ R29, R12.reuse, R26, -R29 ;  /* 0x0000001a0c1d7223 */ /* 0x040fe2000001081d */
[----:B------:R-:W-:Y:S02]  /*d650*/  HADD2.F32 R26, -RZ, R44.H0_H0 ;  /* 0x2000002cff1a7230 */ /* 0x000fe40000004100 */
[----:B------:R-:W-:Y:S01]  /*d660*/  FFMA.FTZ R27, R12, R27, R15 ;  /* 0x0000001b0c1b7223 */ /* 0x000fe2000001000f */
[----:B------:R-:W-:Y:S01]  /*d670*/  FMUL.FTZ R15, R9, R54 ;  /* 0x00000036090f7220 */ /* 0x000fe20000410000 */
[----:B------:R-:W-:-:S02]  /*d680*/  HADD2.F32 R12, -RZ, R36.H0_H0 ;  /* 0x20000024ff0c7230 */ /* 0x000fc40000004100 */
[----:B------:R-:W-:Y:S01]  /*d690*/  FMUL.FTZ R9, R9, R20 ;  /* 0x0000001409097220 */ /* 0x000fe20000410000 */
[-C--:B------:R-:W-:Y:S01]  /*d6a0*/  FMUL.FTZ R32, R21, R26.reuse ;  /* 0x0000001a15207220 */ /* 0x080fe20000410000 */
[C---:B------:R-:W-:Y:S01]  /*d6b0*/  FFMA.FTZ R30, R5.reuse, R26, -R30 ;  /* 0x0000001a051e7223 */ /* 0x040fe2000001081e */
[C---:B------:R-:W-:Y:S01]  /*d6c0*/  FFMA.FTZ R15, R0.reuse, R20, -R15 ;  /* 0x00000014000f7223 */ /* 0x040fe2000001080f */
[----:B------:R-:W-:Y:S01]  /*d6d0*/  FFMA.FTZ R54, R0, R54, R9 ;  /* 0x0000003600367223 */ /* 0x000fe20000010009 */
[----:B------:R-:W-:Y:S01]  /*d6e0*/  FFMA.FTZ R32, R5, R28, R32 ;  /* 0x0000001c05207223 */ /* 0x000fe20000010020 */
[----:B------:R-:W-:Y:S02]  /*d6f0*/  HADD2.F32 R5, -RZ, R53.H0_H0 ;  /* 0x20000035ff057230 */ /* 0x000fe40000004100 */
[----:B------:R-:W-:Y:S01]  /*d700*/  FMUL.FTZ R0, R24, R12 ;  /* 0x0000000c18007220 */ /* 0x000fe20000410000 */
[----:B------:R-:W-:Y:S02]  /*d710*/  HADD2.F32 R25, -RZ, R11.H0_H0 ;  /* 0x2000000bff197230 */ /* 0x000fe40000004100 */
[----:B------:R-:W-:-:S02]  /*d720*/  HADD2.F32 R53, -RZ, R53.H1_H1 ;  /* 0x30000035ff357230 */ /* 0x000fc40000004100 */
[-C--:B------:R-:W-:Y:S01]  /*d730*/  FMUL.FTZ R26, R24, R5.reuse ;  /* 0x00000005181a7220 */ /* 0x080fe20000410000 */
[----:B------:R-:W-:Y:S02]  /*d740*/  HADD2.F32 R9, -RZ, R36.H1_H1 ;  /* 0x30000024ff097230 */ /* 0x000fe40000004100 */
[----:B------:R-:W-:Y:S01]  /*d750*/  FFMA.FTZ R24, R13, R5, -R0 ;  /* 0x000000050d187223 */ /* 0x000fe20000010800 */
[----:B------:R-:W-:Y:S02]  /*d760*/  HADD2.F32 R11, -RZ, R11.H1_H1 ;  /* 0x3000000bff0b7230 */ /* 0x000fe40000004100 */
[C---:B------:R-:W-:Y:S01]  /*d770*/  FMUL.FTZ R28, R25.reuse, R53 ;  /* 0x00000035191c7220 */ /* 0x040fe20000410000 */
[----:B------:R-:W-:Y:S02]  /*d780*/  HADD2.F32 R20, -RZ, R50.H0_H0 ;  /* 0x20000032ff147230 */ /* 0x000fe40000004100 */
[----:B------:R-:W-:Y:S01]  /*d790*/  FMUL.FTZ R5, R25, R9 ;  /* 0x0000000919057220 */ /* 0x000fe20000410000 */
[----:B------:R-:W-:-:S02]  /*d7a0*/  HADD2.F32 R0, -RZ, R46.H0_H0 ;  /* 0x2000002eff007230 */ /* 0x000fc40000004100 */
[----:B------:R-:W-:Y:S01]  /*d7b0*/  FFMA.FTZ R26, R13, R12, R26 ;  /* 0x0000000c0d1a7223 */ /* 0x000fe2000001001a */
[C---:B------:R-:W-:Y:S01]  /*d7c0*/  FFMA.FTZ R28, R14.reuse, R9, R28 ;  /* 0x000000090e1c7223 */ /* 0x040fe2000001001c */
[----:B------:R-:W-:Y:S01]  /*d7d0*/  FFMA.FTZ R53, R14, R53, -R5 ;  /* 0x000000350e357223 */ /* 0x000fe20000010805 */
        /* <DEDUP_REMOVED lines=13> */
[----:B------:R-:W-:Y:S01]  /*d8b0*/  FMUL.FTZ R8, R8, R5 ;  /* 0x0000000508087220 */ /* 0x000fe20000410000 */
[----:B------:R-:W-:-:S02]  /*d8c0*/  HADD2.F32 R6, -RZ, R6.H1_H1 ;  /* 0x30000006ff067230 */ /* 0x000fc40000004100 */
        /* <DEDUP_REMOVED lines=12> */
[----:B------:R-:W-:Y:S02]  /*d990*/  F2FP.F16.F32.PACK_AB R8, R21, R54 ;  /* 0x000000361508723e */ /* 0x000fe400000000ff */
[----:B------:R-:W-:-:S05]  /*d9a0*/  F2FP.F16.F32.PACK_AB R10, R13, R26 ;  /* 0x0000001a0d0a723e */ /* 0x000fca00000000ff */
[----:B------:R0:W-:Y:S02]  /*d9b0*/  STS.128 [R3+0x10400], R8 ;  /* 0x0104000803007388 */ /* 0x0001e40000000c00 */
.L_x_2378:
[----:B------:R-:W-:Y:S05]  /*d9c0*/  BSYNC B0 ;  /* 0x0000000000007941 */ /* 0x000fea0003800000 */
.L_x_2338:
        /* <DEDUP_REMOVED lines=8> */
.L_x_2336:
[----:B------:R-:W-:-:S13]  /*da50*/  ISETP.NE.AND P0, PT, R197, 0x3, PT ;  /* 0x00000003c500780c */ /* 0x000fda0003f05270 */
[----:B------:R-:W-:Y:S05]  /*da60*/  @!P0 BRA `(.L_x_2405) ;  /* 0x0000000000048947 */ /* 0x000fea0003800000 */
[----:B------:R-:W-:Y:S01]  /*da70*/  BPT.TRAP 0x1 ;  /* 0x000000040000795c */ /* 0x000fe20000300000 */
.L_x_2405:
[----:B------:R-:W-:Y:S01]  /*da80*/  IMAD R0, R185, 0x8, R2 ;  /* 0x00000008b9007824 */ /* 0x000fe200078e0202 */
[----:B0-23--:R-:W-:-:S04]  /*da90*/  SHF.L.U32 R3, R190, 0x1f, RZ ;  /* 0x0000001fbe037819 */ /* 0x00dfc800000006ff */
[----:B------:R0:W2:Y:S01]  /*daa0*/  SYNCS.PHASECHK.TRANS64.TRYWAIT P2, [R0+URZ+0x28830], R3 ;  /* 0x02883003000075a7 */ /* 0x0000a2000804017f */
[----:B------:R-:W-:Y:S05]  /*dab0*/  @!P0 BRA `(.L_x_2406) ;  /* 0x0000000000048947 */ /* 0x000fea0003800000 */
[----:B------:R-:W-:Y:S01]  /*dac0*/  BPT.TRAP 0x1 ;  /* 0x000000040000795c */ /* 0x000fe20000300000 */
.L_x_2406:
[----:B-1--4-:R-:W1:Y:S01]  /*dad0*/  S2R R4, SR_TID.X ;  /* 0x0000000000047919 */ /* 0x012e620000002100 */
[----:B------:R-:W-:Y:S01]  /*dae0*/  IMAD.MOV.U32 R151, RZ, RZ, RZ ;  /* 0x000000ffff977224 */ /* 0x000fe200078e00ff */
[----:B-1----:R-:W-:-:S04]  /*daf0*/  LOP3.LUT R4, R4, 0x7f, RZ, 0xc0, !PT ;  /* 0x0000007f04047812 */ /* 0x002fc800078ec0ff */
[----:B------:R-:W-:Y:S01]  /*db00*/  ISETP.NE.AND P1, PT, R4, RZ, PT ;  /* 0x000000ff0400720c */ /* 0x000fe20003f25270 */
[----:B--2---:R-:W-:-:S12]  /*db10*/  @P2 BRA `(.L_x_2407) ;  /* 0x0000000000082947 */ /* 0x004fd80003800000 */
[----:B------:R-:W1:Y:S02]  /*db20*/  SYNCS.PHASECHK.TRANS64.TRYWAIT P2, [R0+URZ+0x28830], R3 ;  /* 0x02883003000075a7 */ /* 0x000e64000804017f */
[----:B-1----:R-:W-:Y:S05]  /*db30*/  @!P2 BRA `(.L_x_2408) ;  /* 0x0000012400e0a947 */ /* 0x002fea0003800000 */
.L_x_2407:
[----:B------:R-:W-:Y:S05]  /*db40*/  WARPSYNC.ALL ;  /* 0x0000000000007948 */ /* 0x000fea0003800000 */
[----:B01----:R-:W-:Y:S01]  /*db50*/  VIADD R3, R2, 0x18400 ;  /* 0x0001840002037836 */ /* 0x003fe20000000000 */
[----:B------:R-:W-:Y:S01]  /*db60*/  R2UR UR44, R52 ;  /* 0x00000000342c72ca */ /* 0x000fe200000e0000 */
[----:B------:R-:W-:Y:S01]  /*db70*/  IMAD.MOV.U32 R7, RZ, RZ, 0x40000040 ;  /* 0x40000040ff077424 */ /* 0x000fe200078e00ff */
[----:B------:R-:W-:Y:S01]  /*db80*/  WARPGROUP.ARRIVE ;  /* 0x00000000000079c5 */ /* 0x000fe20000000000 */
[----:B------:R-:W-:Y:S01]  /*db90*/  UMOV UR45, 0x40000040 ;  /* 0x40000040002d7882 */ /* 0x000fe20000000000 */
        /* <DEDUP_REMOVED lines=10> */
[----:B------:R-:W-:Y:S01]  /*dc40*/  IMAD.MOV.U32 R7, RZ, RZ, 0x40000040 ;  /* 0x40000040ff077424 */ /* 0x000fe200078e00ff */
[----:B------:R-:W-:Y:S01]  /*dc50*/  UMOV UR17, 0x40000040 ;  /* 0x4000004000117882 */ /* 0x000fe20000000000 */
[----:B------:R-:W-:Y:S01]  /*dc60*/  LEA R6, R185, R4, 0xb ;  /* 0x00000004b9067211 */ /* 0x000fe200078e58ff */
[----:B------:R-:W-:Y:S01]  /*dc70*/  UIADD3 UR8, UR44, 0x2, URZ ;  /* 0x000000022c087890 */ /* 0x000fe2000fffe03f */
[----:B------:R-:W-:Y:S01]  /*dc80*/  R2UR UR15, R9 ;  /* 0x00000000090f72ca */ /* 0x000fe200000e0000 */
[----:B------:R-:W-:Y:S01]  /*dc90*/  UIADD3 UR12, UR44, 0x4, URZ ;  /* 0x000000042c0c7890 */ /* 0x000fe2000fffe03f */
[C---:B------:R-:W-:Y:S01]  /*dca0*/  R2UR UR46, R6.reuse ;  /* 0x00000000062e72ca */ /* 0x040fe200000e0000 */
[----:B------:R-:W-:Y:S01]  /*dcb0*/  VIADD R8, R6, 0x2 ;  /* 0x0000000206087836 */ /* 0x000fe20000000000 */
[----:B------:R-:W-:Y:S01]  /*dcc0*/  UIADD3 UR16, UR44, 0x6, URZ ;  /* 0x000000062c107890 */ /* 0x000fe2000fffe03f */
[----:B------:R-:W-:Y:S01]  /*dcd0*/  IMAD.MOV.U32 R9, RZ, RZ, 0x40000040 ;  /* 0x40000040ff097424 */ /* 0x000fe200078e00ff */
[----:B------:R-:W-:Y:S01]  /*dce0*/  UIADD3 UR20, UR44, 0x400, URZ ;  /* 0x000004002c147890 */ /* 0x000fe2000fffe03f */
[----:B------:R-:W-:Y:S01]  /*dcf0*/  R2UR UR35, R7 ;  /* 0x00000000072372ca */ /* 0x000fe200000e0000 */
[----:B------:R-:W-:Y:S01]  /*dd00*/  UMOV UR21, 0x40000040 ;  /* 0x4000004000157882 */ /* 0x000fe20000000000 */
[----:B------:R-:W-:Y:S01]  /*dd10*/  R2UR UR10, R8 ;  /* 0x00000000080a72ca */ /* 0x000fe200000e0000 */
[----:B------:R-:W-:Y:S01]  /*dd20*/  UIADD3 UR24, UR44, 0x402, URZ ;  /* 0x000004022c187890 */ /* 0x000fe2000fffe03f */
[----:B------:R-:W-:Y:S01]  /*dd30*/  IADD3 R8, R6, 0x4, RZ ;  /* 0x0000000406087810 */ /* 0x000fe20007ffe0ff */
[----:B------:R-:W-:Y:S01]  /*dd40*/  UMOV UR25, 0x40000040 ;  /* 0x4000004000197882 */ /* 0x000fe20000000000 */
[----:B------:R-:W-:Y:S01]  /*dd50*/  R2UR UR19, R9 ;  /* 0x00000000091372ca */ /* 0x000fe200000e0000 */
[----:B------:R-:W-:Y:S01]  /*dd60*/  IMAD.MOV.U32 R9, RZ, RZ, 0x40000040 ;  /* 0x40000040ff097424 */ /* 0x000fe200078e00ff */
[----:B------:R-:W-:Y:S01]  /*dd70*/  HGMMA.64x128x16.F32 R24, gdesc[UR44], RZ, !UPT, gsb0 ;  /* 0x01e000002c1879f0 */ /* 0x000fe2000c0008ff */
[----:B------:R-:W-:Y:S01]  /*dd80*/  R2UR UR14, R8 ;  /* 0x00000000080e72ca */ /* 0x000fe200000e0000 */
[----:B------:R-:W-:Y:S01]  /*dd90*/  VIADD R8, R6, 0x6 ;  /* 0x0000000606087836 */ /* 0x000fe20000000000 */
[----:B------:R-:W-:Y:S01]  /*dda0*/  UIADD3 UR28, UR44, 0x404, URZ ;  /* 0x000004042c1c7890 */ /* 0x000fe2000fffe03f */
[----:B------:R-:W-:Y:S01]  /*ddb0*/  R2UR UR23, R9 ;  /* 0x00000000091772ca */ /* 0x000fe200000e0000 */
[----:B------:R-:W-:Y:S01]  /*ddc0*/  IMAD.MOV.U32 R9, RZ, RZ, 0x40000040 ;  /* 0x40000040ff097424 */ /* 0x000fe200078e00ff */
[----:B------:R-:W-:Y:S01]  /*ddd0*/  UMOV UR29, 0x40000040 ;  /* 0x40000040001d7882 */ /* 0x000fe20000000000 */
[----:B------:R-:W-:Y:S01]  /*dde0*/  R2UR UR18, R8 ;  /* 0x00000000081272ca */ /* 0x000fe200000e0000 */
[----:B------:R-:W-:Y:S01]  /*ddf0*/  UIADD3 UR32, UR44, 0x406, URZ ;  /* 0x000004062c207890 */ /* 0x000fe2000fffe03f */
[----:B------:R-:W-:Y:S01]  /*de00*/  IADD3 R8, R6, 0x400, RZ ;  /* 0x0000040006087810 */ /* 0x000fe20007ffe0ff */
[----:B------:R-:W-:Y:S01]  /*de10*/  UMOV UR33, 0x40000040 ;  /* 0x4000004000217882 */ /* 0x000fe20000000000 */
[----:B------:R-:W-:Y:S01]  /*de20*/  R2UR UR27, R9 ;  /* 0x00000000091b72ca */ /* 0x000fe200000e0000 */
[----:B------:R-:W-:Y:S01]  /*de30*/  IMAD.MOV.U32 R9, RZ, RZ, 0x40000040 ;  /* 0x40000040ff097424 */ /* 0x000fe200078e00ff */
[----:B------:R-:W-:Y:S01]  /*de40*/  R2UR UR22, R8 ;  /* 0x00000000081672ca */ /* 0x000fe200000e0000 */
[----:B------:R-:W-:Y:S01]  /*de50*/  VIADD R8, R6, 0x402 ;  /* 0x0000040206087836 */ /* 0x000fe20000000000 */
[----:B------:R-:W-:Y:S01]  /*de60*/  ULDC UR4, c[0x0][0x9d8] ;  /* 0x0002760000047ab9 */ /* 0x000fe20000000800 */
[----:B------:R-:W-:Y:S01]  /*de70*/  IMAD R89, R193, 0x80, R213 ;  /* 0x00000080c1597824 */ /* 0x000fe200078e02d5 */
[----:B------:R-:W-:Y:S01]  /*de80*/  R2UR UR31, R9 ;  /* 0x00000000091f72ca */ /* 0x000fe200000e0000 */
[----:B------:R-:W-:Y:S01]  /*de90*/  ULDC UR5, c[0x0][0x988] ;  /* 0x0002620000057ab9 */ /* 0x000fe20000000800 */
[----:B------:R-:W-:Y:S01]  /*dea0*/  R2UR UR26, R8 ;  /* 0x00000000081a72ca */ /* 0x000fe200000e0000 */
[----:B------:R-:W-:Y:S01]  /*deb0*/  @!P1 VIADD R0, R0, 0x28840 ;  /* 0x0002884000009836 */ /* 0x000fe20000000000 */
[C---:B------:R-:W-:Y:S01]  /*dec0*/  IADD3 R8, R6.reuse, 0x404, RZ ;  /* 0x0000040406087810 */ /* 0x040fe20007ffe0ff */
[----:B------:R-:W-:Y:S01]  /*ded0*/  VIADD R6, R6, 0x406 ;  /* 0x0000040606067836 */ /* 0x000fe20000000000 */
[----:B------:R-:W-:Y:S01]  /*dee0*/  ULDC UR6, c[0x0][0x9d8] ;  /* 0x0002760000067ab9 */ /* 0x000fe20000000800 */
[----:B------:R-:W-:Y:S01]  /*def0*/  ULDC UR7, c[0x0][0x9d8] ;  /* 0x0002760000077ab9 */ /* 0x000fe20000000800 */
[----:B------:R-:W-:Y:S01]  /*df00*/  R2UR UR30, R8 ;  /* 0x00000000081e72ca */ /* 0x000fe200000e0000 */
[--C-:B------:R-:W-:Y:S01]  /*df10*/  IMAD.MOV.U32 R149, RZ, RZ, R151.reuse ;  /* 0x000000ffff957224 */ /* 0x100fe200078e0097 */
[----:B------:R-:W-:Y:S01]  /*df20*/  R2UR UR34, R6 ;  /* 0x00000000062272ca */ /* 0x000fe200000e0000 */
[--C-:B------:R-:W-:Y:S01]  /*df30*/  IMAD.MOV.U32 R148, RZ, RZ, R151.reuse ;  /* 0x000000ffff947224 */ /* 0x100fe200078e0097 */
[----:B------:R-:W-:Y:S01]  /*df40*/  @!P1 PRMT R0, RZ, 0x654, R0 ;  /* 0x00000654ff009816 */ /* 0x000fe20000000000 */
[--C-:B------:R-:W-:Y:S01]  /*df50*/  IMAD.MOV.U32 R147, RZ, RZ, R151.reuse ;  /* 0x000000ffff937224 */ /* 0x100fe200078e0097 */
[-C--:B------:R-:W-:Y:S01]  /*df60*/  MOV R150, R151.reuse ;  /* 0x0000009700967202 */ /* 0x080fe20000000f00 */
        /* <DEDUP_REMOVED lines=35> */
[--C-:B-----5:R-:W-:Y:S02]  /*e1a0*/  IMAD.MOV.U32 R117, RZ, RZ, R151.reuse ;  /* 0x000000ffff757224 */ /* 0x120fe400078e0097 */
        /* <DEDUP_REMOVED lines=12> */
[----:B------:R-:W-:Y:S01]  /*e270*/  IMAD.MOV.U32 R88, RZ, RZ, R151 ;  /* 0x000000ffff587224 */ /* 0x000fe200078e0097 */
[----:B------:R-:W-:-:S02]  /*e280*/  WARPGROUP.DEPBAR.LE gsb0, 0x0 ;  /* 0x00008000000079c5 */ /* 0x000fc40000010000 */
        /* <DEDUP_REMOVED lines=34> */
[----:B0-----:R-:W-:Y:S01]  /*e4b0*/  MOV R26, 0xffffff80 ;  /* 0xffffff80001a7802 */ /* 0x001fe20000000f00 */
[----:B------:R-:W-:Y:S01]  /*e4c0*/  FMUL.FTZ R14, R44, UR4 ;  /* 0x000000042c0e7c20 */ /* 0x000fe20008410000 */
[----:B------:R-:W-:Y:S01]  /*e4d0*/  FMUL.FTZ R42, R42, UR4 ;  /* 0x000000042a2a7c20 */ /* 0x000fe20008410000 */
[----:B------:R-:W-:Y:S01]  /*e4e0*/  FMUL.FTZ R43, R43, UR4 ;  /* 0x000000042b2b7c20 */ /* 0x000fe20008410000 */
[----:B------:R-:W-:Y:S01]  /*e4f0*/  FMUL.FTZ R46, R46, UR4 ;  /* 0x000000042e2e7c20 */ /* 0x000fe20008410000 */
[----:B------:R-:W-:-:S02]  /*e500*/  IMAD R7, R123, R26, 0x80 ;  /* 0x000000807b077424 */ /* 0x000fc400078e021a */
[----:B------:R-:W-:Y:S01]  /*e510*/  FMUL.FTZ R47, R47, UR4 ;  /* 0x000000042f2f7c20 */ /* 0x000fe20008410000 */
[----:B------:R-:W0:Y:S01]  /*e520*/  MUFU.TANH R27, R27 ;  /* 0x0000001b001b7308 */ /* 0x000e220000002400 */
[----:B------:R-:W-:Y:S01]  /*e530*/  FMUL.FTZ R50, R50, UR4 ;  /* 0x0000000432327c20 */ /* 0x000fe20008410000 */
[----:B--2---:R-:W-:Y:S02]  /*e540*/  IMAD.IADD R30, R198, 0x1, R7 ;  /* 0x00000001c61e7824 */ /* 0x004fe400078e0207 */
[----:B------:R-:W-:Y:S01]  /*e550*/  FMUL.FTZ R5, R25, UR4 ;  /* 0x0000000419057c20 */ /* 0x000fe20008410000 */
[----:B------:R-:W-:Y:S01]  /*e560*/  FMUL.FTZ R6, R28, UR4 ;  /* 0x000000041c067c20 */ /* 0x000fe20008410000 */
[----:B------:R-:W-:Y:S01]  /*e570*/  FMUL.FTZ R25, R49, UR4 ;  /* 0x0000000431197c20 */ /* 0x000fe20008410000 */
[----:B------:R-:W-:Y:S01]  /*e580*/  FMUL.FTZ R28, R53, UR4 ;  /* 0x00000004351c7c20 */ /* 0x000fe20008410000 */
[--C-:B------:R-:W-:Y:S01]  /*e590*/  IADD3 R33, -R195, 0x1, R30.reuse ;  /* 0x00000001c3217810 */ /* 0x100fe20007ffe11e */
[C---:B------:R-:W-:Y:S01]  /*e5a0*/  IMAD R30, R212.reuse, -0x2, R30 ;  /* 0xfffffffed41e7824 */ /* 0x040fe200078e021e */
[----:B------:R-:W2:Y:S01]  /*e5b0*/  MUFU.TANH R31, R31 ;  /* 0x0000001f001f7308 */ /* 0x000ea20000002400 */
[----:B------:R-:W-:Y:S01]  /*e5c0*/  FMUL.FTZ R51, R51, UR4 ;  /* 0x0000000433337c20 */ /* 0x000fe20008410000 */
[----:B------:R-:W-:Y:S01]  /*e5d0*/  FMUL.FTZ R55, R55, UR4 ;  /* 0x0000000437377c20 */ /* 0x000fe20008410000 */
[----:B------:R-:W-:-:S02]  /*e5e0*/  IMAD R26, R212, -0x2, R33 ;  /* 0xfffffffed41a7824 */ /* 0x000fc400078e0221 */
[----:B------:R-:W-:Y:S01]  /*e5f0*/  FMUL.FTZ R20, R45, UR4 ;  /* 0x000000042d147c20 */ /* 0x000fe20008410000 */
[----:B------:R-:W-:Y:S01]  /*e600*/  FMUL.FTZ R54, R54, UR4 ;  /* 0x0000000436367c20 */ /* 0x000fe20008410000 */
[----:B------:R-:W-:Y:S01]  /*e610*/  FMUL.FTZ R9, R32, UR4 ;  /* 0x0000000420097c20 */ /* 0x000fe20008410000 */
[----:B------:R-:W-:Y:S01]  /*e620*/  FMUL.FTZ R15, R41, UR4 ;  /* 0x00000004290f7c20 */ /* 0x000fe20008410000 */
[----:B------:R-:W-:Y:S01]  /*e630*/  IADD3 R37, R26, 0x8, R89 ;  /* 0x000000081a257810 */ /* 0x000fe20007ffe059 */
[----:B------:R0:W3:Y:S01]  /*e640*/  MUFU.TANH R95, R34 ;  /* 0x00000022005f7308 */ /* 0x0000e20000002400 */
[----:B------:R-:W-:Y:S01]  /*e650*/  FMUL.FTZ R32, R57, UR4 ;  /* 0x0000000439207c20 */ /* 0x000fe20008410000 */
[----:B------:R-:W-:Y:S01]  /*e660*/  FMUL.FTZ R59, R59, UR4 ;  /* 0x000000043b3b7c20 */ /* 0x000fe20008410000 */
[----:B------:R-:W-:Y:S01]  /*e670*/  VIMNMX R40, R30, R37, PT ;  /* 0x000000251e287248 */ /* 0x000fe20003fe0100 */
[----:B------:R-:W-:Y:S01]  /*e680*/  FMUL.FTZ R10, R36, UR4 ;  /* 0x00000004240a7c20 */ /* 0x000fe20008410000 */
[----:B------:R-:W-:Y:S01]  /*e690*/  FMUL.FTZ R58, R58, UR4 ;  /* 0x000000043a3a7c20 */ /* 0x000fe20008410000 */
[----:B------:R-:W-:Y:S01]  /*e6a0*/  FMUL.FTZ R62, R62, UR4 ;  /* 0x000000043e3e7c20 */ /* 0x000fe20008410000 */
[C---:B------:R-:W-:Y:S01]  /*e6b0*/  ISETP.GT.AND P2, PT, R40.reuse, RZ, PT ;  /* 0x000000ff2800720c */ /* 0x040fe20003f44270 */
[----:B------:R-:W4:Y:S01]  /*e6c0*/  MUFU.TANH R35, R35 ;  /* 0x0000002300237308 */ /* 0x000f220000002400 */
[C---:B------:R-:W-:Y:S01]  /*e6d0*/  ISETP.GT.AND P3, PT, R40.reuse, 0x1, PT ;  /* 0x000000012800780c */ /* 0x040fe20003f64270 */
[----:B------:R-:W-:Y:S01]  /*e6e0*/  FMUL.FTZ R63, R63, UR4 ;  /* 0x000000043f3f7c20 */ /* 0x000fe20008410000 */
[----:B------:R-:W-:Y:S01]  /*e6f0*/  ISETP.GT.AND P4, PT, R40, 0x8, PT ;  /* 0x000000082800780c */ /* 0x000fe20003f84270 */
[----:B------:R-:W-:Y:S01]  /*e700*/  FMUL.FTZ R66, R66, UR4 ;  /* 0x0000000442427c20 */ /* 0x000fe20008410000 */
[----:B-1----:R-:W-:Y:S01]  /*e710*/  FSEL R101, R101, -INF , P2 ;  /* 0xff80000065657808 */ /* 0x002fe20001000000 */
[----:B------:R-:W-:Y:S01]  /*e720*/  FMUL.FTZ R70, R70, UR4 ;  /* 0x0000000446467c20 */ /* 0x000fe20008410000 */
[----:B0-----:R-:W-:Y:S01]  /*e730*/  FSEL R34, R27, -INF , P3 ;  /* 0xff8000001b227808 */ /* 0x001fe20001800000 */
[----:B------:R-:W0:Y:S01]  /*e740*/  MUFU.TANH R38, R38 ;  /* 0x0000002600267308 */ /* 0x000e220000002400 */
[----:B------:R-:W-:Y:S01]  /*e750*/  ISETP.GT.AND P2, PT, R40, 0x9, PT ;  /* 0x000000092800780c */ /* 0x000fe20003f44270 */
[----:B------:R-:W-:Y:S01]  /*e760*/  FMUL.FTZ R27, R67, UR4 ;  /* 0x00000004431b7c20 */ /* 0x000fe20008410000 */
[----:B------:R-:W-:Y:S01]  /*e770*/  FSEL R103, R103, -INF , P4 ;  /* 0xff80000067677808 */ /* 0x000fe20002000000 */
[----:B------:R-:W-:Y:S01]  /*e780*/  FMUL.FTZ R71, R71, UR4 ;  /* 0x0000000447477c20 */ /* 0x000fe20008410000 */
[----:B------:R-:W-:Y:S01]  /*e790*/  FMNMX.FTZ R44, R101, R34, !PT ;  /* 0x00000022652c7209 */ /* 0x000fe20007810000 */
[----:B------:R-:W-:Y:S01]  /*e7a0*/  FMUL.FTZ R74, R74, UR4 ;  /* 0x000000044a4a7c20 */ /* 0x000fe20008410000 */
[----:B------:R-:W-:Y:S01]  /*e7b0*/  ISETP.GT.AND P3, PT, R40, 0x10, PT ;  /* 0x000000102800780c */ /* 0x000fe20003f64270 */
[----:B------:R-:W1:Y:S01]  /*e7c0*/  MUFU.TANH R39, R39 ;  /* 0x0000002700277308 */ /* 0x000e620000002400 */
[----:B--2---:R-:W-:Y:S01]  /*e7d0*/  FSEL R99, R31, -INF , P2 ;  /* 0xff8000001f637808 */ /* 0x004fe20001000000 */
[----:B------:R-:W-:Y:S01]  /*e7e0*/  FMUL.FTZ R75, R75, UR4 ;  /* 0x000000044b4b7c20 */ /* 0x000fe20008410000 */
[----:B------:R-:W-:Y:S01]  /*e7f0*/  FMNMX.FTZ R44, R103, R44, !PT ;  /* 0x0000002c672c7209 */ /* 0x000fe20007810000 */
[----:B------:R-:W-:Y:S01]  /*e800*/  FMUL.FTZ R78, R78, UR4 ;  /* 0x000000044e4e7c20 */ /* 0x000fe20008410000 */
[----:B------:R-:W-:Y:S01]  /*e810*/  ISETP.GT.AND P2, PT, R40, 0x11, PT ;  /* 0x000000112800780c */ /* 0x000fe20003f44270 */
[----:B------:R-:W-:Y:S01]  /*e820*/  FMUL.FTZ R79, R79, UR4 ;  /* 0x000000044f4f7c20 */ /* 0x000fe20008410000 */
[----:B---3--:R-:W-:Y:S01]  /*e830*/  FSEL R95, R95, -INF , P3 ;  /* 0xff8000005f5f7808 */ /* 0x008fe20001800000 */
[----:B------:R-:W2:Y:S01]  /*e840*/  MUFU.TANH R42, R42 ;  /* 0x0000002a002a7308 */ /* 0x000ea20000002400 */
[----:B------:R-:W-:Y:S01]  /*e850*/  FMNMX.FTZ R44, R99, R44, !PT ;  /* 0x0000002c632c7209 */ /* 0x000fe20007810000 */
[----:B------:R-:W-:Y:S01]  /*e860*/  FMUL.FTZ R82, R82, UR4 ;  /* 0x0000000452527c20 */ /* 0x000fe20008410000 */
[----:B------:R-:W-:Y:S01]  /*e870*/  ISETP.GT.AND P3, PT, R40, 0x18, PT ;  /* 0x000000182800780c */ /* 0x000fe20003f64270 */
[----:B------:R-:W-:Y:S01]  /*e880*/  FMUL.FTZ R83, R83, UR4 ;  /* 0x0000000453537c20 */ /* 0x000fe20008410000 */
[----:B----4-:R-:W-:Y:S01]  /*e890*/  FSEL R93, R35, -INF , P2 ;  /* 0xff800000235d7808 */ /* 0x010fe20001000000 */
[----:B------:R-:W-:Y:S01]  /*e8a0*/  FMUL.FTZ R86, R86, UR4 ;  /* 0x0000000456567c20 */ /* 0x000fe20008410000 */
[----:B------:R-:W-:Y:S01]  /*e8b0*/  FMNMX.FTZ R44, R95, R44, !PT ;  /* 0x0000002c5f2c7209 */ /* 0x000fe20007810000 */
[----:B------:R-:W-:Y:S01]  /*e8c0*/  MUFU.TANH R43, R43 ;  /* 0x0000002b002b7308 */ /* 0x000fe20000002400 */
[----:B------:R-:W-:Y:S01]  /*e8d0*/  ISETP.GT.AND P2, PT, R40, 0x19, PT ;  /* 0x000000192800780c */ /* 0x000fe20003f44270 */
[----:B------:R-:W-:Y:S01]  /*e8e0*/  FMUL.FTZ R3, R24, UR4 ;  /* 0x0000000418037c20 */ /* 0x000fe20008410000 */
[----:B0-----:R-:W-:Y:S01]  /*e8f0*/  FSEL R91, R38, -INF , P3 ;  /* 0xff800000265b7808 */ /* 0x001fe20001800000 */
[----:B------:R-:W-:Y:S01]  /*e900*/  FMUL.FTZ R8, R29, UR4 ;  /* 0x000000041d087c20 */ /* 0x000fe20008410000 */
[----:B------:R-:W-:Y:S01]  /*e910*/  FMNMX.FTZ R44, R93, R44, !PT ;  /* 0x0000002c5d2c7209 */ /* 0x000fe20007810000 */
[----:B------:R-:W-:Y:S01]  /*e920*/  FMUL.FTZ R65, R65, UR4 ;  /* 0x0000000441417c20 */ /* 0x000fe20008410000 */
[C---:B------:R-:W-:Y:S01]  /*e930*/  ISETP.GT.AND P3, PT, R40.reuse, 0x20, PT ;  /* 0x000000202800780c */ /* 0x040fe20003f64270 */
[----:B------:R-:W0:Y:S01]  /*e940*/  MUFU.TANH R46, R46 ;  /* 0x0000002e002e7308 */ /* 0x000e220000002400 */
[----:B-1----:R-:W-:Y:S01]  /*e950*/  FSEL R67, R39, -INF , P2 ;  /* 0xff80000027437808 */ /* 0x002fe20001000000 */
[----:B------:R-:W-:Y:S01]  /*e960*/  FMUL.FTZ R69, R69, UR4 ;  /* 0x0000000445457c20 */ /* 0x000fe20008410000 */
[----:B------:R-:W-:Y:S01]  /*e970*/  FMNMX.FTZ R44, R91, R44, !PT ;  /* 0x0000002c5b2c7209 */ /* 0x000fe20007810000 */
[----:B------:R-:W-:Y:S01]  /*e980*/  FMUL.FTZ R73, R73, UR4 ;  /* 0x0000000449497c20 */ /* 0x000fe20008410000 */
[----:B------:R-:W-:Y:S01]  /*e990*/  ISETP.GT.AND P2, PT, R40, 0x21, PT ;  /* 0x000000212800780c */ /* 0x000fe20003f44270 */
[----:B------:R-:W-:Y:S01]  /*e9a0*/  FMUL.FTZ R21, R48, UR4 ;  /* 0x0000000430157c20 */ /* 0x000fe20008410000 */
[----:B--2---:R-:W-:Y:S01]  /*e9b0*/  FSEL R53, R42, -INF , P3 ;  /* 0xff8000002a357808 */ /* 0x004fe20001800000 */
[----:B------:R-:W-:Y:S01]  /*e9c0*/  MUFU.TANH R47, R47 ;  /* 0x0000002f002f7308 */ /* 0x000fe20000002400 */
[----:B------:R-:W-:Y:S01]  /*e9d0*/  FMNMX.FTZ R44, R67, R44, !PT ;  /* 0x0000002c432c7209 */ /* 0x000fe20007810000 */
[----:B------:R-:W-:Y:S01]  /*e9e0*/  IMAD.U32 R42, RZ, RZ, UR5 ;  /* 0x00000005ff2a7e24 */ /* 0x000fe2000f8e00ff */
[----:B------:R-:W-:Y:S01]  /*e9f0*/  ISETP.GT.AND P3, PT, R40, 0x28, PT ;  /* 0x000000282800780c */ /* 0x000fe20003f64270 */
[----:B------:R-:W-:Y:S01]  /*ea00*/  FMUL.FTZ R24, R52, UR4 ;  /* 0x0000000434187c20 */ /* 0x000fe20008410000 */
[----:B------:R-:W-:Y:S01]  /*ea10*/  FMNMX.FTZ R44, R53, R44, !PT ;  /* 0x0000002c352c7209 */ /* 0x000fe20007810000 */
[----:B------:R-:W-:Y:S01]  /*ea20*/  FMUL.FTZ R77, R77, UR4 ;  /* 0x000000044d4d7c20 */ /* 0x000fe20008410000 */
[----:B------:R-:W-:Y:S01]  /*ea30*/  FMUL.FTZ R29, R56, UR4 ;  /* 0x00000004381d7c20 */ /* 0x000fe20008410000 */
[----:B------:R-:W1:Y:S01]  /*ea40*/  MUFU.TANH R49, R50 ;  /* 0x0000003200317308 */ /* 0x000e620000002400 */
[----:B0-----:R-:W-:Y:S01]  /*ea50*/  FSEL R57, R46, -INF , P3 ;  /* 0xff8000002e397808 */ /* 0x001fe20001800000 */
[----:B------:R-:W-:Y:S01]  /*ea60*/  FMUL.FTZ R60, R60, UR4 ;  /* 0x000000043c3c7c20 */ /* 0x000fe20008410000 */
[----:B------:R-:W-:Y:S01]  /*ea70*/  ISETP.GT.AND P3, PT, R40, 0x30, PT ;  /* 0x000000302800780c */ /* 0x000fe20003f64270 */
        /* <DEDUP_REMOVED lines=8> */
[----:B------:R-:W-:Y:S01]  /*eb00*/  FMUL.FTZ R84, R84, UR4 ;  /* 0x0000000454547c20 */ /* 0x000fe20008410000 */
[----:B------:R2:W-:Y:S01]  /*eb10*/  @!P1 SYNCS.ARRIVE.TRANS64.RED.A1T0 RZ, [R0+URZ], RZ ;  /* 0x000000ff00ff99a7 */ /* 0x0005e2000810043f */
[----:B------:R-:W-:-:S02]  /*eb20*/  ULDC UR5, c[0x0][0x988] ;  /* 0x0002620000057ab9 */ /* 0x000fc40000000800 */
[----:B------:R3:W-:Y:S01]  /*eb30*/  MUFU.TANH R7, R55 ;  /* 0x0000003700077308 */ /* 0x0007e20000002400 */
[----:B-1----:R-:W-:Y:S02]  /*eb40*/  FSEL R49, R49, -INF , P3 ;  /* 0xff80000031317808 */ /* 0x002fe40001800000 */
[----:B------:R-:W-:-:S05]  /*eb50*/  ISETP.GT.AND P3, PT, R40, 0x38, PT ;  /* 0x000000382800780c */ /* 0x000fca0003f64270 */
[----:B------:R-:W1:Y:S01]  /*eb60*/  MUFU.TANH R41, R54 ;  /* 0x0000003600297308 */ /* 0x000e620000002400 */
[----:B---3--:R-:W-:Y:S02]  /*eb70*/  FSEL R55, R43, -INF , P2 ;  /* 0xff8000002b377808 */ /* 0x008fe40001000000 */
[----:B------:R-:W-:Y:S02]  /*eb80*/  ISETP.GT.AND P2, PT, R40, 0x29, PT ;  /* 0x000000292800780c */ /* 0x000fe40003f44270 */
[----:B------:R-:W-:-:S03]  /*eb90*/  FMNMX.FTZ R44, R55, R44, !PT ;  /* 0x0000002c372c7209 */ /* 0x000fc60007810000 */
[----:B------:R3:W-:Y:S01]  /*eba0*/  MUFU.TANH R36, R59 ;  /* 0x0000003b00247308 */ /* 0x0007e20000002400 */
[----:B------:R-:W-:-:S07]  /*ebb0*/  FMNMX.FTZ R44, R57, R44, !PT ;  /* 0x0000002c392c7209 */ /* 0x000fce0007810000 */
[----:B------:R-:W4:Y:S01]  /*ebc0*/  MUFU.TANH R33, R58 ;  /* 0x0000003a00217308 */ /* 0x000f220000002400 */
[----:B---3--:R-:W-:Y:S02]  /*ebd0*/  FSEL R59, R47, -INF , P2 ;  /* 0xff8000002f3b7808 */ /* 0x008fe40001000000 */
[C---:B------:R-:W-:Y:S02]  /*ebe0*/  ISETP.GT.AND P2, PT, R40.reuse, 0x31, PT ;  /* 0x000000312800780c */ /* 0x040fe40003f44270 */
[----:B------:R-:W-:Y:S02]  /*ebf0*/  FMNMX.FTZ R44, R59, R44, !PT ;  /* 0x0000002c3b2c7209 */ /* 0x000fe40007810000 */
[----:B0-----:R-:W-:Y:S01]  /*ec00*/  FSEL R45, R45, -INF , P2 ;  /* 0xff8000002d2d7808 */ /* 0x001fe20001000000 */
[----:B------:R-:W0:Y:S01]  /*ec10*/  MUFU.TANH R62, R62 ;  /* 0x0000003e003e7308 */ /* 0x000e220000002400 */
[----:B------:R-:W-:Y:S02]  /*ec20*/  FMNMX.FTZ R44, R49, R44, !PT ;  /* 0x0000002c312c7209 */ /* 0x000fe40007810000 */
[----:B------:R-:W-:-:S02]  /*ec30*/  ISETP.GT.AND P2, PT, R40, 0x39, PT ;  /* 0x000000392800780c */ /* 0x000fc40003f44270 */
[----:B-1----:R-:W-:Y:S02]  /*ec40*/  FSEL R41, R41, -INF , P3 ;  /* 0xff80000029297808 */ /* 0x002fe40001800000 */
[----:B------:R-:W-:Y:S01]  /*ec50*/  FMNMX.FTZ R44, R45, R44, !PT ;  /* 0x0000002c2d2c7209 */ /* 0x000fe20007810000 */
[----:B------:R-:W1:Y:S01]  /*ec60*/  MUFU.TANH R63, R63 ;  /* 0x0000003f003f7308 */ /* 0x000e620000002400 */
[C---:B------:R-:W-:Y:S02]  /*ec70*/  ISETP.GT.AND P3, PT, R40.reuse, 0x40, PT ;  /* 0x000000402800780c */ /* 0x040fe40003f64270 */
[----:B------:R-:W-:Y:S02]  /*ec80*/  FSEL R39, R7, -INF , P2 ;  /* 0xff80000007277808 */ /* 0x000fe40001000000 */
[----:B------:R-:W-:Y:S02]  /*ec90*/  FMNMX.FTZ R44, R41, R44, !PT ;  /* 0x0000002c292c7209 */ /* 0x000fe40007810000 */
[----:B------:R-:W-:Y:S01]  /*eca0*/  ISETP.GT.AND P2, PT, R40, 0x41, PT ;  /* 0x000000412800780c */ /* 0x000fe20003f44270 */
[----:B------:R-:W3:Y:S01]  /*ecb0*/  MUFU.TANH R37, R66 ;  /* 0x0000004200257308 */ /* 0x000ee20000002400 */
[----:B----4-:R-:W-:-:S02]  /*ecc0*/  FSEL R33, R33, -INF , P3 ;  /* 0xff80000021217808 */ /* 0x010fc40001800000 */
[----:B------:R-:W-:Y:S02]  /*ecd0*/  FMNMX.FTZ R44, R39, R44, !PT ;  /* 0x0000002c272c7209 */ /* 0x000fe40007810000 */
[----:B------:R-:W-:Y:S02]  /*ece0*/  ISETP.GT.AND P3, PT, R40, 0x48, PT ;  /* 0x000000482800780c */ /* 0x000fe40003f64270 */
[----:B------:R-:W-:Y:S01]  /*ecf0*/  FMNMX.FTZ R44, R33, R44, !PT ;  /* 0x0000002c212c7209 */ /* 0x000fe20007810000 */
[----:B------:R4:W2:Y:S01]  /*ed00*/  MUFU.TANH R38, R27 ;  /* 0x0000001b00267308 */ /* 0x0008a20000002400 */
[----:B0-----:R-:W-:Y:S02]  /*ed10*/  FSEL R31, R62, -INF , P3 ;  /* 0xff8000003e1f7808 */ /* 0x001fe40001800000 */
[----:B------:R-:W-:-:S05]  /*ed20*/  ISETP.GT.AND P3, PT, R40, 0x50, PT ;  /* 0x000000502800780c */ /* 0x000fca0003f64270 */
[----:B------:R-:W0:Y:S01]  /*ed30*/  MUFU.TANH R70, R70 ;  /* 0x0000004600467308 */ /* 0x000e220000002400 */
[----:B----4-:R-:W-:Y:S01]  /*ed40*/  FSEL R27, R36, -INF , P2 ;  /* 0xff800000241b7808 */ /* 0x010fe20001000000 */
[----:B------:R-:W-:Y:S01]  /*ed50*/  FMUL.FTZ R36, R87, UR4 ;  /* 0x0000000457247c20 */ /* 0x000fe20008410000 */
[C---:B------:R-:W-:Y:S02]  /*ed60*/  ISETP.GT.AND P2, PT, R40.reuse, 0x49, PT ;  /* 0x000000492800780c */ /* 0x040fe40003f44270 */
[----:B------:R-:W-:Y:S02]  /*ed70*/  FMNMX.FTZ R44, R27, R44, !PT ;  /* 0x0000002c1b2c7209 */ /* 0x000fe40007810000 */
[----:B-1----:R-:W-:Y:S01]  /*ed80*/  FSEL R35, R63, -INF , P2 ;  /* 0xff8000003f237808 */ /* 0x002fe20001000000 */
[----:B------:R-:W1:Y:S01]  /*ed90*/  MUFU.TANH R51, R71 ;  /* 0x0000004700337308 */ /* 0x000e620000002400 */
[----:B------:R-:W-:Y:S02]  /*eda0*/  FMNMX.FTZ R44, R31, R44, !PT ;  /* 0x0000002c1f2c7209 */ /* 0x000fe40007810000 */
[----:B------:R-:W-:-:S02]  /*edb0*/  ISETP.GT.AND P2, PT, R40, 0x51, PT ;  /* 0x000000512800780c */ /* 0x000fc40003f44270 */
[----:B---3--:R-:W-:Y:S02]  /*edc0*/  FSEL R37, R37, -INF , P3 ;  /* 0xff80000025257808 */ /* 0x008fe40001800000 */
[----:B------:R-:W-:Y:S01]  /*edd0*/  FMNMX.FTZ R44, R35, R44, !PT ;  /* 0x0000002c232c7209 */ /* 0x000fe20007810000 */
[----:B------:R-:W3:Y:S01]  /*ede0*/  MUFU.TANH R74, R74 ;  /* 0x0000004a004a7308 */ /* 0x000ee20000002400 */
[----:B------:R-:W-:Y:S02]  /*edf0*/  ISETP.GT.AND P3, PT, R40, 0x58, PT ;  /* 0x000000582800780c */ /* 0x000fe40003f64270 */
[----:B--2---:R-:W-:Y:S02]  /*ee00*/  FSEL R43, R38, -INF , P2 ;  /* 0xff800000262b7808 */ /* 0x004fe40001000000 */
[----:B------:R-:W-:Y:S02]  /*ee10*/  FMNMX.FTZ R44, R37, R44, !PT ;  /* 0x0000002c252c7209 */ /* 0x000fe40007810000 */
[----:B------:R-:W-:Y:S01]  /*ee20*/  ISETP.GT.AND P2, PT, R40, 0x59, PT ;  /* 0x000000592800780c */ /* 0x000fe20003f44270 */
[----:B------:R-:W2:Y:S01]  /*ee30*/  MUFU.TANH R71, R75 ;  /* 0x0000004b00477308 */ /* 0x000ea20000002400 */
[----:B0-----:R-:W-:-:S02]  /*ee40*/  FSEL R47, R70, -INF , P3 ;  /* 0xff800000462f7808 */ /* 0x001fc40001800000 */
[----:B------:R-:W-:Y:S02]  /*ee50*/  FMNMX.FTZ R44, R43, R44, !PT ;  /* 0x0000002c2b2c7209 */ /* 0x000fe40007810000 */
[C---:B------:R-:W-:Y:S02]  /*ee60*/  ISETP.GT.AND P3, PT, R40.reuse, 0x60, PT ;  /* 0x000000602800780c */ /* 0x040fe40003f64270 */
[----:B-1----:R-:W-:Y:S01]  /*ee70*/  FSEL R51, R51, -INF , P2 ;  /* 0xff80000033337808 */ /* 0x002fe20001000000 */
[----:B------:R-:W0:Y:S01]  /*ee80*/  MUFU.TANH R78, R78 ;  /* 0x0000004e004e7308 */ /* 0x000e220000002400 */
[----:B------:R-:W-:Y:S02]  /*ee90*/  FMNMX.FTZ R44, R47, R44, !PT ;  /* 0x0000002c2f2c7209 */ /* 0x000fe40007810000 */
[----:B------:R-:W-:Y:S02]  /*eea0*/  ISETP.GT.AND P2, PT, R40, 0x61, PT ;  /* 0x000000612800780c */ /* 0x000fe40003f44270 */
[----:B---3--:R-:W-:-:S02]  /*eeb0*/  FSEL R63, R74, -INF , P3 ;  /* 0xff8000004a3f7808 */ /* 0x008fc40001800000 */
[----:B------:R-:W-:Y:S01]  /*eec0*/  FMNMX.FTZ R44, R51, R44, !PT ;  /* 0x0000002c332c7209 */ /* 0x000fe20007810000 */
[----:B------:R-:W1:Y:S01]  /*eed0*/  MUFU.TANH R79, R79 ;  /* 0x0000004f004f7308 */ /* 0x000e620000002400 */
[C---:B------:R-:W-:Y:S02]  /*eee0*/  ISETP.GT.AND P3, PT, R40.reuse, 0x68, PT ;  /* 0x000000682800780c */ /* 0x040fe40003f64270 */
[----:B--2---:R-:W-:Y:S02]  /*eef0*/  FSEL R71, R71, -INF , P2 ;  /* 0xff80000047477808 */ /* 0x004fe40001000000 */
[----:B------:R-:W-:Y:S02]  /*ef00*/  FMNMX.FTZ R44, R63, R44, !PT ;  /* 0x0000002c3f2c7209 */ /* 0x000fe40007810000 */
[----:B------:R-:W-:Y:S01]  /*ef10*/  ISETP.GT.AND P2, PT, R40, 0x69, PT ;  /* 0x000000692800780c */ /* 0x000fe20003f44270 */
[----:B------:R-:W2:Y:S01]  /*ef20*/  MUFU.TANH R82, R82 ;  /* 0x0000005200527308 */ /* 0x000ea20000002400 */
[----:B0-----:R-:W-:-:S02]  /*ef30*/  FSEL R75, R78, -INF , P3 ;  /* 0xff8000004e4b7808 */ /* 0x001fc40001800000 */
[----:B------:R-:W-:Y:S02]  /*ef40*/  FMNMX.FTZ R44, R71, R44, !PT ;  /* 0x0000002c472c7209 */ /* 0x000fe40007810000 */
[C---:B------:R-:W-:Y:S02]  /*ef50*/  ISETP.GT.AND P3, PT, R40.reuse, 0x70, PT ;  /* 0x000000702800780c */ /* 0x040fe40003f64270 */
[----:B------:R-:W-:Y:S01]  /*ef60*/  FMNMX.FTZ R44, R75, R44, !PT ;  /* 0x0000002c4b2c7209 */ /* 0x000fe20007810000 */
[----:B------:R2:W0:Y:S01]  /*ef70*/  MUFU.TANH R7, R83 ;  /* 0x0000005300077308 */ /* 0x0004220000002400 */
        /* <DEDUP_REMOVED lines=8> */
[----:B0-----:R-:W-:Y:S01]  /*f000*/  FSEL R87, R7, -INF , P2 ;  /* 0xff80000007577808 */ /* 0x001fe20001000000 */
[----:B------:R-:W-:Y:S01]  /*f010*/  FMUL.FTZ R7, R61, UR4 ;  /* 0x000000043d077c20 */ /* 0x000fe20008410000 */
[----:B------:R-:W-:Y:S01]  /*f020*/  ISETP.GT.AND P2, PT, R40, 0x79, PT ;  /* 0x000000792800780c */ /* 0x000fe20003f44270 */
[----:B------:R-:W-:Y:S01]  /*f030*/  ULDC UR4, c[0x0][0x988] ;  /* 0x0002620000047ab9 */ /* 0x000fe20000000800 */
[----:B------:R-:W-:-:S03]  /*f040*/  FMNMX.FTZ R44, R87, R44, !PT ;  /* 0x0000002c572c7209 */ /* 0x000fc60007810000 */
[----:B------:R0:W-:Y:S01]  /*f050*/  MUFU.TANH R38, R7 ;  /* 0x0000000700267308 */ /* 0x0001e20000002400 */
[----:B-1----:R-:W-:-:S04]  /*f060*/  FSEL R61, R86, -INF , P3 ;  /* 0xff800000563d7808 */ /* 0x002fc80001800000 */
[----:B------:R-:W-:-:S03]  /*f070*/  FMNMX.FTZ R44, R61, R44, !PT ;  /* 0x0000002c3d2c7209 */ /* 0x000fc60007810000 */
[----:B------:R-:W1:Y:S01]  /*f080*/  MUFU.TANH R3, R3 ;  /* 0x0000000300037308 */ /* 0x000e620000002400 */
[----:B--2---:R-:W-:-:S04]  /*f090*/  FSEL R97, R36, -INF , P2 ;  /* 0xff80000024617808 */ /* 0x004fc80001000000 */
[----:B------:R-:W-:-:S03]  /*f0a0*/  FMNMX.FTZ R36, R97, R44, !PT ;  /* 0x0000002c61247209 */ /* 0x000fc60007810000 */
[----:B------:R-:W2:Y:S02]  /*f0b0*/  MUFU.TANH R5, R5 ;  /* 0x0000000500057308 */ /* 0x000ea40000002400 */
[----:B------:R-:W3:Y:S06]  /*f0c0*/  SHFL.BFLY PT, R105, R36, 0x2, 0x1f ;  /* 0x0c401f0024697f89 */ /* 0x000eec00000e0000 */
[----:B------:R-:W4:Y:S08]  /*f0d0*/  MUFU.TANH R6, R6 ;  /* 0x0000000600067308 */ /* 0x000f300000002400 */
[----:B------:R-:W4:Y:S08]  /*f0e0*/  MUFU.TANH R8, R8 ;  /* 0x0000000800087308 */ /* 0x000f300000002400 */
[----:B------:R-:W4:Y:S01]  /*f0f0*/  MUFU.TANH R9, R9 ;  /* 0x0000000900097308 */ /* 0x000f220000002400 */
[----:B---3--:R-:W-:-:S05]  /*f100*/  FMNMX.FTZ R105, R36, R105, !PT ;  /* 0x0000006924697209 */ /* 0x008fca0007810000 */
[----:B------:R-:W0:Y:S02]  /*f110*/  SHFL.BFLY PT, R36, R105, 0x1, 0x1f ;  /* 0x0c201f0069247f89 */ /* 0x000e2400000e0000 */
[----:B------:R-:W3:Y:S08]  /*f120*/  MUFU.TANH R11, R11 ;  /* 0x0000000b000b7308 */ /* 0x000ef00000002400 */
[----:B------:R1:W-:Y:S08]  /*f130*/  MUFU.TANH R40, R65 ;  /* 0x0000004100287308 */ /* 0x0003f00000002400 */
[----:B------:R-:W3:Y:S01]  /*f140*/  MUFU.TANH R10, R10 ;  /* 0x0000000a000a7308 */ /* 0x000ee20000002400 */
[----:B0-----:R-:W-:-:S07]  /*f150*/  FMNMX.FTZ R7, R105, R36, !PT ;  /* 0x0000002469077209 */ /* 0x001fce0007810000 */
[----:B------:R-:W-:Y:S01]  /*f160*/  MUFU.TANH R12, R12 ;  /* 0x0000000c000c7308 */ /* 0x000fe20000002400 */
[----:B------:R-:W-:Y:S01]  /*f170*/  IMAD.MOV.U32 R105, RZ, RZ, R151 ;  /* 0x000000ffff697224 */ /* 0x000fe200078e0097 */
[C---:B------:R-:W-:Y:S01]  /*f180*/  FSETP.NEU.FTZ.AND P2, PT, R7.reuse, -INF , PT ;  /* 0xff8000000700780b */ /* 0x040fe20003f5d000 */
[----:B------:R-:W-:-:S05]  /*f190*/  FMUL.FTZ R36, R7, R42 ;  /* 0x0000002a07247220 */ /* 0x000fca0000410000 */
[----:B------:R-:W0:Y:S01]  /*f1a0*/  MUFU.TANH R13, R13 ;  /* 0x0000000d000d7308 */ /* 0x000e220000002400 */
[----:B------:R-:W-:-:S05]  /*f1b0*/  FSEL R36, R36, RZ, P2 ;  /* 0x000000ff24247208 */ /* 0x000fca0001000000 */
[----:B------:R-:W-:Y:S01]  /*f1c0*/  FFMA.FTZ R54, R34, R42, -R36 ;  /* 0x0000002a22367223 */ /* 0x000fe20000010824 */
[----:B------:R-:W-:Y:S01]  /*f1d0*/  VIADDMNMX R34, R89, R26, R30, PT ;  /* 0x0000001a59227246 */ /* 0x000fe2000380011e */
[----:B------:R-:W0:Y:S01]  /*f1e0*/  MUFU.TANH R15, R15 ;  /* 0x0000000f000f7308 */ /* 0x000e220000002400 */
[-CC-:B------:R-:W-:Y:S01]  /*f1f0*/  FFMA.FTZ R173, R53, R42.reuse, -R36.reuse ;  /* 0x0000002a35ad7223 */ /* 0x180fe20000010824 */
[-CC-:B------:R-:W-:Y:S01]  /*f200*/  FFMA.FTZ R175, R57, R42.reuse, -R36.reuse ;  /* 0x0000002a39af7223 */ /* 0x180fe20000010824 */
[C---:B------:R-:W-:Y:S01]  /*f210*/  ISETP.GT.AND P2, PT, R34.reuse, RZ, PT ;  /* 0x000000ff2200720c */ /* 0x040fe20003f44270 */
[-CC-:B------:R-:W-:Y:S01]  /*f220*/  FFMA.FTZ R169, R49, R42.reuse, -R36.reuse ;  /* 0x0000002a31a97223 */ /* 0x180fe20000010824 */
[C---:B------:R-:W-:Y:S01]  /*f230*/  ISETP.GT.AND P3, PT, R34.reuse, 0x1, PT ;  /* 0x000000012200780c */ /* 0x040fe20003f64270 */
[-CC-:B------:R-:W-:Y:S01]  /*f240*/  FFMA.FTZ R179, R91, R42.reuse, -R36.reuse ;  /* 0x0000002a5bb37223 */ /* 0x180fe20000010824 */
[C---:B------:R-:W-:Y:S01]  /*f250*/  ISETP.GT.AND P4, PT, R34.reuse, 0x8, PT ;  /* 0x000000082200780c */ /* 0x040fe20003f84270 */
[----:B------:R3:W-:Y:S01]  /*f260*/  MUFU.EX2 R26, R54 ;  /* 0x00000036001a7308 */ /* 0x0007e20000000800 */
[----:B-1----:R-:W-:Y:S01]  /*f270*/  FSEL R65, R3, -INF , P2 ;  /* 0xff80000003417808 */ /* 0x002fe20001000000 */
[-CC-:B------:R-:W-:Y:S01]  /*f280*/  FFMA.FTZ R171, R41, R42.reuse, -R36.reuse ;  /* 0x0000002a29ab7223 */ /* 0x180fe20000010824 */
[----:B--2---:R-:W-:Y:S01]  /*f290*/  FSEL R30, R5, -INF , P3 ;  /* 0xff800000051e7808 */ /* 0x004fe20001800000 */
[-CC-:B------:R-:W-:Y:S01]  /*f2a0*/  FFMA.FTZ R177, R95, R42.reuse, -R36.reuse ;  /* 0x0000002a5fb17223 */ /* 0x180fe20000010824 */
[----:B------:R-:W-:Y:S01]  /*f2b0*/  ISETP.GT.AND P2, PT, R34, 0x9, PT ;  /* 0x000000092200780c */ /* 0x000fe20003f44270 */
[--C-:B------:R-:W-:Y:S01]  /*f2c0*/  FFMA.FTZ R153, R33, R42, -R36.reuse ;  /* 0x0000002a21997223 */ /* 0x100fe20000010824 */
[----:B----4-:R-:W-:Y:S01]  /*f2d0*/  FSEL R3, R6, -INF , P4 ;  /* 0xff80000006037808 */ /* 0x010fe20002000000 */
[----:B------:R-:W-:Y:S01]  /*f2e0*/  MUFU.TANH R14, R14 ;  /* 0x0000000e000e7308 */ /* 0x000fe20000002400 */
[----:B---3--:R-:W-:Y:S01]  /*f2f0*/  FMNMX.FTZ R54, R65, R30, !PT ;  /* 0x0000001e41367209 */ /* 0x008fe20007810000 */
[-CC-:B------:R-:W-:Y:S01]  /*f300*/  FFMA.FTZ R6, R99, R42.reuse, -R36.reuse ;  /* 0x0000002a63067223 */ /* 0x180fe20000010824 */
[----:B------:R-:W-:Y:S01]  /*f310*/  ISETP.GT.AND P3, PT, R34, 0x10, PT ;  /* 0x000000102200780c */ /* 0x000fe20003f64270 */
[-CC-:B------:R-:W-:Y:S01]  /*f320*/  FFMA.FTZ R155, R31, R42.reuse, -R36.reuse ;  /* 0x0000002a1f9b7223 */ /* 0x180fe20000010824 */
[----:B------:R-:W-:Y:S01]  /*f330*/  FSEL R5, R8, -INF , P2 ;  /* 0xff80000008057808 */ /* 0x000fe20001000000 */
[--C-:B------:R-:W-:Y:S01]  /*f340*/  FFMA.FTZ R8, R93, R42, -R36.reuse ;  /* 0x0000002a5d087223 */ /* 0x100fe20000010824 */
[----:B------:R-:W-:Y:S01]  /*f350*/  FMNMX.FTZ R54, R3, R54, !PT ;  /* 0x0000003603367209 */ /* 0x000fe20007810000 */
[----:B------:R1:W-:Y:S01]  /*f360*/  MUFU.TANH R44, R69 ;  /* 0x00000045002c7308 */ /* 0x0003e20000002400 */
[C---:B------:R-:W-:Y:S01]  /*f370*/  ISETP.GT.AND P2, PT, R34.reuse, 0x11, PT ;  /* 0x000000112200780c */ /* 0x040fe20003f44270 */
[-CC-:B------:R-:W-:Y:S01]  /*f380*/  FFMA.FTZ R181, R101, R42.reuse, -R36.reuse ;  /* 0x0000002a65b57223 */ /* 0x180fe20000010824 */
[----:B------:R-:W-:Y:S01]  /*f390*/  FSEL R9, R9, -INF , P3 ;  /* 0xff80000009097808 */ /* 0x000fe20001800000 */
[--C-:B------:R-:W-:Y:S01]  /*f3a0*/  FFMA.FTZ R183, R103, R42, -R36.reuse ;  /* 0x0000002a67b77223 */ /* 0x100fe20000010824 */
[----:B------:R-:W-:Y:S01]  /*f3b0*/  FMNMX.FTZ R54, R5, R54, !PT ;  /* 0x0000003605367209 */ /* 0x000fe20007810000 */
[-CC-:B------:R-:W-:Y:S01]  /*f3c0*/  FFMA.FTZ R157, R37, R42.reuse, -R36.reuse ;  /* 0x0000002a259d7223 */ /* 0x180fe20000010824 */
[C---:B------:R-:W-:Y:S01]  /*f3d0*/  ISETP.GT.AND P3, PT, R34.reuse, 0x18, PT ;  /* 0x000000182200780c */ /* 0x040fe20003f64270 */
[----:B------:R-:W2:Y:S01]  /*f3e0*/  MUFU.TANH R20, R20 ;  /* 0x0000001400147308 */ /* 0x000ea20000002400 */
[----:B------:R-:W-:Y:S01]  /*f3f0*/  FSEL R11, R11, -INF , P2 ;  /* 0xff8000000b0b7808 */ /* 0x000fe20001000000 */
[--C-:B------:R-:W-:Y:S01]  /*f400*/  FFMA.FTZ R159, R47, R42, -R36.reuse ;  /* 0x0000002a2f9f7223 */ /* 0x100fe20000010824 */
[----:B------:R-:W-:Y:S01]  /*f410*/  FMNMX.FTZ R54, R9, R54, !PT ;  /* 0x0000003609367209 */ /* 0x000fe20007810000 */
[-CC-:B------:R-:W-:Y:S01]  /*f420*/  FFMA.FTZ R161, R63, R42.reuse, -R36.reuse ;  /* 0x0000002a3fa17223 */ /* 0x180fe20000010824 */
[----:B------:R-:W-:Y:S01]  /*f430*/  ISETP.GT.AND P2, PT, R34, 0x19, PT ;  /* 0x000000192200780c */ /* 0x000fe20003f44270 */
[--C-:B------:R-:W-:Y:S01]  /*f440*/  FFMA.FTZ R163, R75, R42, -R36.reuse ;  /* 0x0000002a4ba37223 */ /* 0x100fe20000010824 */
[----:B-1----:R-:W-:Y:S01]  /*f450*/  FSEL R69, R10, -INF , P3 ;  /* 0xff8000000a457808 */ /* 0x002fe20001800000 */
[----:B------:R1:W-:Y:S01]  /*f460*/  MUFU.TANH R46, R73 ;  /* 0x00000049002e7308 */ /* 0x0003e20000002400 */
[----:B------:R-:W-:Y:S01]  /*f470*/  FMNMX.FTZ R54, R11, R54, !PT ;  /* 0x000000360b367209 */ /* 0x000fe20007810000 */
[-CC-:B------:R-:W-:Y:S01]  /*f480*/  FFMA.FTZ R10, R67, R42.reuse, -R36.reuse ;  /* 0x0000002a430a7223 */ /* 0x180fe20000010824 */
[----:B------:R-:W-:Y:S01]  /*f490*/  ISETP.GT.AND P3, PT, R34, 0x20, PT ;  /* 0x000000202200780c */ /* 0x000fe20003f64270 */
[--C-:B------:R-:W-:Y:S01]  /*f4a0*/  FFMA.FTZ R165, R83, R42, -R36.reuse ;  /* 0x0000002a53a57223 */ /* 0x100fe20000010824 */
[----:B------:R-:W-:Y:S01]  /*f4b0*/  FMNMX.FTZ R54, R69, R54, !PT ;  /* 0x0000003645367209 */ /* 0x000fe20007810000 */
[-CC-:B------:R-:W-:Y:S01]  /*f4c0*/  FFMA.FTZ R87, R87, R42.reuse, -R36.reuse ;  /* 0x0000002a57577223 */ /* 0x180fe20000010824 */
[----:B0-----:R-:W-:Y:S01]  /*f4d0*/  FSEL R13, R13, -INF , P3 ;  /* 0xff8000000d0d7808 */ /* 0x001fe20001800000 */
[----:B------:R-:W-:Y:S01]  /*f4e0*/  MUFU.TANH R21, R21 ;  /* 0x0000001500157308 */ /* 0x000fe20000002400 */
[----:B-1----:R-:W-:Y:S01]  /*f4f0*/  FSEL R73, R12, -INF , P2 ;  /* 0xff8000000c497808 */ /* 0x002fe20001000000 */
[-CC-:B------:R-:W-:Y:S01]  /*f500*/  FFMA.FTZ R12, R55, R42.reuse, -R36.reuse ;  /* 0x0000002a370c7223 */ /* 0x180fe20000010824 */
[C---:B------:R-:W-:Y:S01]  /*f510*/  ISETP.GT.AND P2, PT, R34.reuse, 0x21, PT ;  /* 0x000000212200780c */ /* 0x040fe20003f44270 */
[----:B------:R-:W-:Y:S01]  /*f520*/  FFMA.FTZ R167, R61, R42, -R36 ;  /* 0x0000002a3da77223 */ /* 0x000fe20000010824 */
[----:B------:R-:W-:Y:S01]  /*f530*/  FMNMX.FTZ R54, R73, R54, !PT ;  /* 0x0000003649367209 */ /* 0x000fe20007810000 */
[--C-:B------:R-:W-:Y:S01]  /*f540*/  IMAD.MOV.U32 R103, RZ, RZ, R151.reuse ;  /* 0x000000ffff677224 */ /* 0x100fe200078e0097 */
[----:B------:R-:W-:Y:S01]  /*f550*/  ISETP.GT.AND P3, PT, R34, 0x28, PT ;  /* 0x000000282200780c */ /* 0x000fe20003f64270 */
[----:B------:R-:W0:Y:S01]  /*f560*/  MUFU.TANH R25, R25 ;  /* 0x0000001900197308 */ /* 0x000e220000002400 */
[----:B------:R-:W-:Y:S01]  /*f570*/  FSEL R15, R15, -INF , P2 ;  /* 0xff8000000f0f7808 */ /* 0x000fe20001000000 */
[----:B------:R-:W-:Y:S01]  /*f580*/  IMAD.MOV.U32 R101, RZ, RZ, R151 ;  /* 0x000000ffff657224 */ /* 0x000fe200078e0097 */
[----:B------:R-:W-:-:S02]  /*f590*/  FMNMX.FTZ R54, R13, R54, !PT ;  /* 0x000000360d367209 */ /* 0x000fc40007810000 */
[----:B------:R-:W-:Y:S02]  /*f5a0*/  ISETP.GT.AND P2, PT, R34, 0x29, PT ;  /* 0x000000292200780c */ /* 0x000fe40003f44270 */
[----:B------:R-:W-:Y:S01]  /*f5b0*/  FMNMX.FTZ R54, R15, R54, !PT ;  /* 0x000000360f367209 */ /* 0x000fe20007810000 */
[----:B------:R-:W1:Y:S01]  /*f5c0*/  MUFU.TANH R24, R24 ;  /* 0x0000001800187308 */ /* 0x000e620000002400 */
[----:B--2---:R-:W-:Y:S01]  /*f5d0*/  FSEL R67, R20, -INF , P2 ;  /* 0xff80000014437808 */ /* 0x004fe20001000000 */
[----:B------:R-:W-:Y:S01]  /*f5e0*/  FFMA.FTZ R20, R45, R42, -R36 ;  /* 0x0000002a2d147223 */ /* 0x000fe20000010824 */
[----:B------:R-:W-:-:S05]  /*f5f0*/  ISETP.GT.AND P2, PT, R34, 0x31, PT ;  /* 0x000000312200780c */ /* 0x000fca0003f44270 */
[----:B------:R2:W-:Y:S01]  /*f600*/  MUFU.TANH R48, R77 ;  /* 0x0000004d00307308 */ /* 0x0005e20000002400 */
[----:B0-----:R-:W-:Y:S02]  /*f610*/  FSEL R25, R25, -INF , P2 ;  /* 0xff80000019197808 */ /* 0x001fe40001000000 */
[----:B------:R-:W-:-:S05]  /*f620*/  ISETP.GT.AND P2, PT, R34, 0x39, PT ;  /* 0x000000392200780c */ /* 0x000fca0003f44270 */
[----:B------:R-:W0:Y:S01]  /*f630*/  MUFU.TANH R28, R28 ;  /* 0x0000001c001c7308 */ /* 0x000e220000002400 */
[----:B--2---:R-:W-:Y:S01]  /*f640*/  FSEL R77, R14, -INF , P3 ;  /* 0xff8000000e4d7808 */ /* 0x004fe20001800000 */
[----:B------:R-:W-:Y:S01]  /*f650*/  FFMA.FTZ R14, R59, R42, -R36 ;  /* 0x0000002a3b0e7223 */ /* 0x000fe20000010824 */
[C---:B------:R-:W-:Y:S02]  /*f660*/  ISETP.GT.AND P3, PT, R34.reuse, 0x30, PT ;  /* 0x000000302200780c */ /* 0x040fe40003f64270 */
[----:B------:R-:W-:Y:S02]  /*f670*/  FMNMX.FTZ R54, R77, R54, !PT ;  /* 0x000000364d367209 */ /* 0x000fe40007810000 */
[----:B------:R-:W-:Y:S01]  /*f680*/  FSEL R21, R21, -INF , P3 ;  /* 0xff80000015157808 */ /* 0x000fe20001800000 */
[----:B------:R-:W2:Y:S01]  /*f690*/  MUFU.TANH R29, R29 ;  /* 0x0000001d001d7308 */ /* 0x000ea20000002400 */
[----:B------:R-:W-:Y:S02]  /*f6a0*/  FMNMX.FTZ R54, R67, R54, !PT ;  /* 0x0000003643367209 */ /* 0x000fe40007810000 */
[----:B------:R-:W-:-:S02]  /*f6b0*/  ISETP.GT.AND P3, PT, R34, 0x38, PT ;  /* 0x000000382200780c */ /* 0x000fc40003f64270 */
[----:B------:R-:W-:Y:S02]  /*f6c0*/  FMNMX.FTZ R54, R21, R54, !PT ;  /* 0x0000003615367209 */ /* 0x000fe40007810000 */
[----:B-1----:R-:W-:Y:S01]  /*f6d0*/  FSEL R53, R24, -INF , P3 ;  /* 0xff80000018357808 */ /* 0x002fe20001800000 */
[----:B------:R-:W1:Y:S01]  /*f6e0*/  MUFU.TANH R32, R32 ;  /* 0x0000002000207308 */ /* 0x000e620000002400 */
[----:B------:R-:W-:Y:S01]  /*f6f0*/  FMNMX.FTZ R54, R25, R54, !PT ;  /* 0x0000003619367209 */ /* 0x000fe20007810000 */
[-CC-:B------:R-:W-:Y:S01]  /*f700*/  FFMA.FTZ R24, R39, R42.reuse, -R36.reuse ;  /* 0x0000002a27187223 */ /* 0x180fe20000010824 */
[----:B------:R-:W-:Y:S02]  /*f710*/  ISETP.GT.AND P3, PT, R34, 0x40, PT ;  /* 0x000000402200780c */ /* 0x000fe40003f64270 */
[----:B0-----:R-:W-:Y:S01]  /*f720*/  FSEL R55, R28, -INF , P2 ;  /* 0xff8000001c377808 */ /* 0x001fe20001000000 */
[----:B------:R-:W-:Y:S01]  /*f730*/  FFMA.FTZ R28, R27, R42, -R36 ;  /* 0x0000002a1b1c7223 */ /* 0x000fe20000010824 */
[----:B------:R-:W-:Y:S01]  /*f740*/  FMNMX.FTZ R54, R53, R54, !PT ;  /* 0x0000003635367209 */ /* 0x000fe20007810000 */
[----:B------:R-:W0:Y:S01]  /*f750*/  MUFU.TANH R60, R60 ;  /* 0x0000003c003c7308 */ /* 0x000e220000002400 */
[----:B------:R-:W-:-:S02]  /*f760*/  ISETP.GT.AND P2, PT, R34, 0x41, PT ;  /* 0x000000412200780c */ /* 0x000fc40003f44270 */
[----:B--2---:R-:W-:Y:S02]  /*f770*/  FSEL R29, R29, -INF , P3 ;  /* 0xff8000001d1d7808 */ /* 0x004fe40001800000 */
[----:B------:R-:W-:Y:S02]  /*f780*/  FMNMX.FTZ R54, R55, R54, !PT ;  /* 0x0000003637367209 */ /* 0x000fe40007810000 */
[----:B------:R-:W-:Y:S01]  /*f790*/  ISETP.GT.AND P3, PT, R34, 0x48, PT ;  /* 0x000000482200780c */ /* 0x000fe20003f64270 */
[----:B------:R-:W2:Y:S01]  /*f7a0*/  MUFU.TANH R64, R64 ;  /* 0x0000004000407308 */ /* 0x000ea20000002400 */
[----:B-1----:R-:W-:Y:S01]  /*f7b0*/  FSEL R57, R32, -INF , P2 ;  /* 0xff80000020397808 */ /* 0x002fe20001000000 */
[----:B------:R-:W-:Y:S01]  /*f7c0*/  FFMA.FTZ R32, R35, R42, -R36 ;  /* 0x0000002a23207223 */ /* 0x000fe20000010824 */
[----:B------:R-:W-:Y:S02]  /*f7d0*/  FMNMX.FTZ R54, R29, R54, !PT ;  /* 0x000000361d367209 */ /* 0x000fe40007810000 */
[----:B------:R-:W-:-:S02]  /*f7e0*/  ISETP.GT.AND P2, PT, R34, 0x49, PT ;  /* 0x000000492200780c */ /* 0x000fc40003f44270 */
[----:B------:R-:W-:Y:S01]  /*f7f0*/  FMNMX.FTZ R54, R57, R54, !PT ;  /* 0x0000003639367209 */ /* 0x000fe20007810000 */
[----:B------:R-:W1:Y:S01]  /*f800*/  MUFU.TANH R68, R68 ;  /* 0x0000004400447308 */ /* 0x000e620000002400 */
[----:B------:R-:W-:Y:S01]  /*f810*/  FSEL R59, R38, -INF , P2 ;  /* 0xff800000263b7808 */ /* 0x000fe20001000000 */
[----:B------:R-:W-:Y:S01]  /*f820*/  FFMA.FTZ R38, R51, R42, -R36 ;  /* 0x0000002a33267223 */ /* 0x000fe20000010824 */
[----:B------:R-:W-:-:S04]  /*f830*/  ISETP.GT.AND P2, PT, R34, 0x51, PT ;  /* 0x000000512200780c */ /* 0x000fc80003f44270 */
[----:B------:R-:W-:Y:S01]  /*f840*/  FSEL R89, R40, -INF , P2 ;  /* 0xff80000028597808 */ /* 0x000fe20001000000 */
[----:B------:R0:W-:Y:S01]  /*f850*/  MUFU.TANH R50, R81 ;  /* 0x0000005100327308 */ /* 0x0001e20000002400 */
[----:B------:R-:W-:Y:S01]  /*f860*/  ISETP.GT.AND P2, PT, R34, 0x59, PT ;  /* 0x000000592200780c */ /* 0x000fe20003f44270 */
[----:B------:R-:W-:-:S03]  /*f870*/  FFMA.FTZ R40, R71, R42, -R36 ;  /* 0x0000002a47287223 */ /* 0x000fc60000010824 */
[----:B------:R-:W-:Y:S01]  /*f880*/  FSEL R45, R44, -INF , P2 ;  /* 0xff8000002c2d7808 */ /* 0x000fe20001000000 */
[----:B------:R-:W-:Y:S01]  /*f890*/  FFMA.FTZ R44, R79, R42, -R36 ;  /* 0x0000002a4f2c7223 */ /* 0x000fe20000010824 */
[----:B------:R-:W-:Y:S01]  /*f8a0*/  ISETP.GT.AND P2, PT, R34, 0x61, PT ;  /* 0x000000612200780c */ /* 0x000fe20003f44270 */
[----:B------:R-:W3:Y:S01]  /*f8b0*/  MUFU.TANH R72, R72 ;  /* 0x0000004800487308 */ /* 0x000ee20000002400 */
[----:B0-----:R-:W-:Y:S02]  /*f8c0*/  FSEL R81, R60, -INF , P3 ;  /* 0xff8000003c517808 */ /* 0x001fe40001800000 */
[----:B------:R-:W-:Y:S02]  /*f8d0*/  ISETP.GT.AND P3, PT, R34, 0x50, PT ;  /* 0x000000502200780c */ /* 0x000fe40003f64270 */
[----:B------:R-:W-:Y:S02]  /*f8e0*/  FMNMX.FTZ R54, R81, R54, !PT ;  /* 0x0000003651367209 */ /* 0x000fe40007810000 */
[----:B------:R-:W-:Y:S01]  /*f8f0*/  FSEL R41, R46, -INF , P2 ;  /* 0xff8000002e297808 */ /* 0x000fe20001000000 */
[----:B------:R2:W-:Y:S01]  /*f900*/  MUFU.TANH R52, R85 ;  /* 0x0000005500347308 */ /* 0x0005e20000002400 */
[----:B------:R-:W-:-:S02]  /*f910*/  FMNMX.FTZ R54, R59, R54, !PT ;  /* 0x000000363b367209 */ /* 0x000fc40007810000 */
[----:B------:R-:W-:-:S04]  /*f920*/  ISETP.GT.AND P2, PT, R34, 0x69, PT ;  /* 0x000000692200780c */ /* 0x000fc80003f44270 */
[----:B------:R-:W-:Y:S01]  /*f930*/  FSEL R39, R48, -INF , P2 ;  /* 0xff80000030277808 */ /* 0x000fe20001000000 */
[----:B------:R-:W0:Y:S01]  /*f940*/  MUFU.TANH R76, R76 ;  /* 0x0000004c004c7308 */ /* 0x000e220000002400 */
[----:B--2---:R-:W-:Y:S02]  /*f950*/  FSEL R85, R64, -INF , P3 ;  /* 0xff80000040557808 */ /* 0x004fe40001800000 */
[----:B------:R-:W-:Y:S02]  /*f960*/  ISETP.GT.AND P3, PT, R34, 0x58, PT ;  /* 0x000000582200780c */ /* 0x000fe40003f64270 */
[----:B------:R-:W-:Y:S02]  /*f970*/  FMNMX.FTZ R54, R85, R54, !PT ;  /* 0x0000003655367209 */ /* 0x000fe40007810000 */
[----:B-1----:R-:W-:Y:S01]  /*f980*/  FSEL R49, R68, -INF , P3 ;  /* 0xff80000044317808 */ /* 0x002fe20001800000 */
[----:B------:R-:W1:Y:S01]  /*f990*/  MUFU.TANH R80, R80 ;  /* 0x0000005000507308 */ /* 0x000e620000002400 */
[----:B------:R-:W-:-:S02]  /*f9a0*/  FMNMX.FTZ R54, R89, R54, !PT ;  /* 0x0000003659367209 */ /* 0x000fc40007810000 */
[----:B------:R-:W-:Y:S02]  /*f9b0*/  ISETP.GT.AND P3, PT, R34, 0x60, PT ;  /* 0x000000602200780c */ /* 0x000fe40003f64270 */
[----:B------:R-:W-:Y:S02]  /*f9c0*/  FMNMX.FTZ R54, R49, R54, !PT ;  /* 0x0000003631367209 */ /* 0x000fe40007810000 */
[----:B---3--:R-:W-:Y:S01]  /*f9d0*/  FSEL R91, R72, -INF , P3 ;  /* 0xff800000485b7808 */ /* 0x008fe20001800000 */
[----:B------:R-:W2:Y:S01]  /*f9e0*/  MUFU.TANH R84, R84 ;  /* 0x0000005400547308 */ /* 0x000ea20000002400 */
[----:B------:R-:W-:Y:S02]  /*f9f0*/  FMNMX.FTZ R54, R45, R54, !PT ;  /* 0x000000362d367209 */ /* 0x000fe40007810000 */
[----:B------:R-:W-:Y:S02]  /*fa00*/  ISETP.GT.AND P3, PT, R34, 0x68, PT ;  /* 0x000000682200780c */ /* 0x000fe40003f64270 */
[----:B------:R-:W-:-:S02]  /*fa10*/  FMNMX.FTZ R54, R91, R54, !PT ;  /* 0x000000365b367209 */ /* 0x000fc40007810000 */
[----:B0-----:R-:W-:Y:S01]  /*fa20*/  FSEL R93, R76, -INF , P3 ;  /* 0xff8000004c5d7808 */ /* 0x001fe20001800000 */
[----:B------:R-:W0:Y:S01]  /*fa30*/  MUFU.EX2 R181, R181 ;  /* 0x000000b500b57308 */ /* 0x000e220000000800 */
[----:B------:R-:W-:Y:S02]  /*fa40*/  FMNMX.FTZ R54, R41, R54, !PT ;  /* 0x0000003629367209 */ /* 0x000fe40007810000 */
[C---:B------:R-:W-:Y:S02]  /*fa50*/  ISETP.GT.AND P3, PT, R34.reuse, 0x70, PT ;  /* 0x000000702200780c */ /* 0x040fe40003f64270 */
[----:B------:R-:W-:Y:S02]  /*fa60*/  FMNMX.FTZ R54, R93, R54, !PT ;  /* 0x000000365d367209 */ /* 0x000fe40007810000 */
[----:B------:R-:W-:Y:S01]  /*fa70*/  ISETP.GT.AND P2, PT, R34, 0x71, PT ;  /* 0x000000712200780c */ /* 0x000fe20003f44270 */
[----:B------:R-:W3:Y:S01]  /*fa80*/  MUFU.EX2 R183, R183 ;  /* 0x000000b700b77308 */ /* 0x000ee20000000800 */
[----:B-1----:R-:W-:-:S02]  /*fa90*/  FSEL R95, R80, -INF , P3 ;  /* 0xff800000505f7808 */ /* 0x002fc40001800000 */
[----:B------:R-:W-:Y:S02]  /*faa0*/  FMNMX.FTZ R54, R39, R54, !PT ;  /* 0x0000003627367209 */ /* 0x000fe40007810000 */
[----:B------:R-:W-:Y:S02]  /*fab0*/  ISETP.GT.AND P3, PT, R34, 0x78, PT ;  /* 0x000000782200780c */ /* 0x000fe40003f64270 */
[----:B------:R-:W-:Y:S01]  /*fac0*/  FSEL R33, R50, -INF , P2 ;  /* 0xff80000032217808 */ /* 0x000fe20001000000 */
[----:B------:R-:W1:Y:S01]  /*fad0*/  MUFU.EX2 R6, R6 ;  /* 0x0000000600067308 */ /* 0x000e620000000800 */
[----:B------:R-:W-:Y:S02]  /*fae0*/  FMNMX.FTZ R54, R95, R54, !PT ;  /* 0x000000365f367209 */ /* 0x000fe40007810000 */
[----:B------:R-:W-:Y:S01]  /*faf0*/  ISETP.GT.AND P2, PT, R34, 0x79, PT ;  /* 0x000000792200780c */ /* 0x000fe20003f44270 */
[-CC-:B------:R-:W-:Y:S01]  /*fb00*/  FFMA.FTZ R34, R43, R42.reuse, -R36.reuse ;  /* 0x0000002a2b227223 */ /* 0x180fe20000010824 */
[----:B--2---:R-:W-:Y:S01]  /*fb10*/  FSEL R99, R84, -INF , P3 ;  /* 0xff80000054637808 */ /* 0x004fe20001800000 */
[----:B------:R-:W-:Y:S01]  /*fb20*/  FFMA.FTZ R36, R97, R42, -R36 ;  /* 0x0000002a61247223 */ /* 0x000fe20000010824 */
[----:B------:R-:W-:Y:S01]  /*fb30*/  FMNMX.FTZ R54, R33, R54, !PT ;  /* 0x0000003621367209 */ /* 0x000fe20007810000 */
[----:B------:R-:W2:Y:S01]  /*fb40*/  MUFU.EX2 R177, R177 ;  /* 0x000000b100b17308 */ /* 0x000ea20000000800 */
[----:B------:R-:W-:Y:S01]  /*fb50*/  FSEL R27, R52, -INF , P2 ;  /* 0xff800000341b7808 */ /* 0x000fe20001000000 */
[----:B------:R-:W-:Y:S01]  /*fb60*/  IMAD.MOV.U32 R97, RZ, RZ, R151 ;  /* 0x000000ffff617224 */ /* 0x000fe200078e0097 */
[----:B------:R-:W-:-:S02]  /*fb70*/  FMNMX.FTZ R54, R99, R54, !PT ;  /* 0x0000003663367209 */ /* 0x000fc40007810000 */
[----:B------:R-:W-:Y:S02]  /*fb80*/  IADD3 R52, R198, -R195, RZ ;  /* 0x800000c3c6347210 */ /* 0x000fe40007ffe0ff */
[----:B------:R-:W-:Y:S01]  /*fb90*/  FMNMX.FTZ R54, R27, R54, !PT ;  /* 0x000000361b367209 */ /* 0x000fe20007810000 */
[----:B------:R-:W4:Y:S02]  /*fba0*/  MUFU.EX2 R8, R8 ;  /* 0x0000000800087308 */ /* 0x000f240000000800 */
[----:B------:R-:W-:Y:S02]  /*fbb0*/  IMAD R52, R193, 0x80, R52 ;  /* 0x00000080c1347824 */ /* 0x000fe400078e0234 */
[----:B------:R-:W0:Y:S03]  /*fbc0*/  SHFL.BFLY PT, R31, R54, 0x2, 0x1f ;  /* 0x0c401f00361f7f89 */ /* 0x000e2600000e0000 */
[----:B------:R-:W-:Y:S01]  /*fbd0*/  SHF.R.S32.HI R43, RZ, 0x1f, R52 ;  /* 0x0000001fff2b7819 */ /* 0x000fe20000011434 */
[----:B------:R-:W4:Y:S08]  /*fbe0*/  MUFU.EX2 R179, R179 ;  /* 0x000000b300b37308 */ /* 0x000f300000000800 */
[----:B------:R-:W4:Y:S08]  /*fbf0*/  MUFU.EX2 R10, R10 ;  /* 0x0000000a000a7308 */ /* 0x000f300000000800 */
        /* <DEDUP_REMOVED lines=9> */
[----:B------:R-:W-:Y:S02]  /*fc90*/  FMUL.FTZ R31, R35, R42 ;  /* 0x0000002a231f7220 */ /* 0x000fe40000410000 */
[----:B------:R-:W-:Y:S03]  /*fca0*/  MUFU.EX2 R20, R20 ;  /* 0x0000001400147308 */ /* 0x000fe60000000800 */
[----:B------:R-:W-:-:S05]  /*fcb0*/  FSEL R48, R31, RZ, P2 ;  /* 0x000000ff1f307208 */ /* 0x000fca0001000000 */
[-CC-:B------:R-:W-:Y:S01]  /*fcc0*/  FFMA.FTZ R180, R65, R42.reuse, -R48.reuse ;  /* 0x0000002a41b47223 */ /* 0x180fe20000010830 */
[-C--:B------:R-:W-:Y:S01]  /*fcd0*/  FFMA.FTZ R31, R30, R42.reuse, -R48 ;  /* 0x0000002a1e1f7223 */ /* 0x080fe20000010830 */
[----:B------:R-:W-:Y:S01]  /*fce0*/  FADD.FTZ R30, R181, R26 ;  /* 0x0000001ab51e7221 */ /* 0x000fe20000010000 */
[-CC-:B------:R-:W-:Y:S01]  /*fcf0*/  FFMA.FTZ R182, R3, R42.reuse, -R48.reuse ;  /* 0x0000002a03b67223 */ /* 0x180fe20000010830 */
[-CC-:B------:R-:W-:Y:S01]  /*fd00*/  FFMA.FTZ R3, R5, R42.reuse, -R48.reuse ;  /* 0x0000002a05037223 */ /* 0x180fe20000010830 */
[-C--:B------:R-:W-:Y:S01]  /*fd10*/  FFMA.FTZ R176, R9, R42.reuse, -R48 ;  /* 0x0000002a09b07223 */ /* 0x080fe20000010830 */
[----:B------:R-:W-:Y:S01]  /*fd20*/  MUFU.EX2 R180, R180 ;  /* 0x000000b400b47308 */ /* 0x000fe20000000800 */
[----:B---3--:R-:W-:Y:S01]  /*fd30*/  FADD.FTZ R5, R183, R30 ;  /* 0x0000001eb7057221 */ /* 0x008fe20000010000 */
[-CC-:B------:R-:W-:Y:S01]  /*fd40*/  FFMA.FTZ R9, R11, R42.reuse, -R48.reuse ;  /* 0x0000002a0b097223 */ /* 0x180fe20000010830 */
[-CC-:B------:R-:W-:Y:S01]  /*fd50*/  FFMA.FTZ R178, R69, R42.reuse, -R48.reuse ;  /* 0x0000002a45b27223 */ /* 0x180fe20000010830 */
[-CC-:B------:R-:W-:Y:S01]  /*fd60*/  FFMA.FTZ R11, R73, R42.reuse, -R48.reuse ;  /* 0x0000002a490b7223 */ /* 0x180fe20000010830 */
[----:B-1----:R-:W-:Y:S01]  /*fd70*/  FADD.FTZ R30, R6, R5 ;  /* 0x00000005061e7221 */ /* 0x002fe20000010000 */
[-CC-:B------:R-:W-:Y:S01]  /*fd80*/  FFMA.FTZ R172, R13, R42.reuse, -R48.reuse ;  /* 0x0000002a0dac7223 */ /* 0x180fe20000010830 */
[-C--:B------:R-:W-:Y:S01]  /*fd90*/  FFMA.FTZ R13, R15, R42.reuse, -R48 ;  /* 0x0000002a0f0d7223 */ /* 0x080fe20000010830 */
[----:B------:R-:W0:Y:S01]  /*fda0*/  MUFU.EX2 R31, R31 ;  /* 0x0000001f001f7308 */ /* 0x000e220000000800 */
[----:B--2---:R-:W-:Y:S01]  /*fdb0*/  FADD.FTZ R5, R177, R30 ;  /* 0x0000001eb1057221 */ /* 0x004fe20000010000 */
        /* <DEDUP_REMOVED lines=14> */
[----:B------:R-:W2:Y:S01]  /*fea0*/  MUFU.EX2 R3, R3 ;  /* 0x0000000300037308 */ /* 0x000ea20000000800 */
[----:B0-----:R-:W-:Y:S01]  /*feb0*/  FADD.FTZ R5, R180, R31 ;  /* 0x0000001fb4057221 */ /* 0x001fe20000010000 */
[----:B------:R-:W-:Y:S01]  /*fec0*/  FADD.FTZ R37, R173, R50 ;  /* 0x00000032ad257221 */ /* 0x000fe20000010000 */
[-CC-:B------:R-:W-:Y:S01]  /*fed0*/  FFMA.FTZ R85, R85, R42.reuse, -R48.reuse ;  /* 0x0000002a55557223 */ /* 0x180fe20000010830 */
[-CC-:B------:R-:W-:Y:S01]  /*fee0*/  FFMA.FTZ R89, R89, R42.reuse, -R48.reuse ;  /* 0x0000002a59597223 */ /* 0x180fe20000010830 */
[-CC-:B------:R-:W-:Y:S01]  /*fef0*/  FFMA.FTZ R49, R49, R42.reuse, -R48.reuse ;  /* 0x0000002a31317223 */ /* 0x180fe20000010830 */
[----:B------:R-:W-:Y:S01]  /*ff00*/  FADD.FTZ R50, R12, R37 ;  /* 0x000000250c327221 */ /* 0x000fe20000010000 */
[----:B------:R-:W-:Y:S01]  /*ff10*/  F2FP.F16.F32.PACK_AB R183, R6, R183 ;  /* 0x000000b706b7723e */ /* 0x000fe200000000ff */
[----:B------:R-:W0:Y:S01]  /*ff20*/  MUFU.EX2 R176, R176 ;  /* 0x000000b000b07308 */ /* 0x000e220000000800 */
[----:B-1----:R-:W-:Y:S01]  /*ff30*/  FADD.FTZ R30, R182, R5 ;  /* 0x00000005b61e7221 */ /* 0x002fe20000010000 */
        /* <DEDUP_REMOVED lines=10> */
[----:B------:R-:W-:Y:S01]  /*ffe0*/  FFMA.FTZ R27, R27, R42, -R48 ;  /* 0x0000002a1b1b7223 */ /* 0x000fe20000010830 */
[----:B------:R-:W-:-:S02]  /*fff0*/  F2FP.F16.F32.PACK_AB R180, R31, R180 ;  /* 0x000000b41fb4723e */ /* 0x000fc400000000ff */
[----:B------:R-:W-:Y:S01]  /*10000*/  F2FP.F16.F32.PACK_AB R173, R12, R173 ;  /* 0x000000ad0cad723e */ /* 0x000fe200000000ff */
[----:B------:R-:W2:Y:S01]  /*10010*/  MUFU.EX2 R178, R178 ;  /* 0x000000b200b27308 */ /* 0x000ea20000000800 */
[----:B0-----:R-:W-:Y:S01]  /*10020*/  FADD.FTZ R30, R176, R5 ;  /* 0x00000005b01e7221 */ /* 0x001fe20000010000 */
[----:B------:R-:W-:Y:S01]  /*10030*/  FADD.FTZ R5, R175, R50 ;  /* 0x00000032af057221 */ /* 0x000fe20000010000 */
[----:B------:R-:W-:Y:S01]  /*10040*/  VIADD R12, R123, 0xfffffffe ;  /* 0xfffffffe7b0c7836 */ /* 0x000fe20000000000 */
[----:B------:R-:W-:Y:S01]  /*10050*/  F2FP.F16.F32.PACK_AB R182, R3, R182 ;  /* 0x000000b603b6723e */ /* 0x000fe200000000ff */
[----:B------:R-:W-:Y:S02]  /*10060*/  IMAD.MOV.U32 R123, RZ, RZ, R151 ;  /* 0x000000ffff7b7224 */ /* 0x000fe400078e0097 */
[----:B------:R-:W-:Y:S01]  /*10070*/  FADD.FTZ R50, R14, R5 ;  /* 0x000000050e327221 */ /* 0x000fe20000010000 */
[----:B------:R-:W-:Y:S01]  /*10080*/  LEA.HI R5, R43, R52, RZ, 0x7 ;  /* 0x000000342b057211 */ /* 0x000fe200078f38ff */
[----:B------:R-:W0:Y:S01]  /*10090*/  MUFU.EX2 R11, R11 ;  /* 0x0000000b000b7308 */ /* 0x000e220000000800 */
[----:B-1----:R-:W-:Y:S01]  /*100a0*/  FADD.FTZ R37, R9, R30 ;  /* 0x0000001e09257221 */ /* 0x002fe20000010000 */
[----:B------:R-:W-:Y:S01]  /*100b0*/  FADD.FTZ R43, R169, R50 ;  /* 0x00000032a92b7221 */ /* 0x000fe20000010000 */
[----:B------:R-:W-:-:S02]  /*100c0*/  SHF.R.S32.HI R5, RZ, 0x7, R5 ;  /* 0x00000007ff057819 */ /* 0x000fc40000011405 */
[----:B------:R-:W-:Y:S01]  /*100d0*/  F2FP.F16.F32.PACK_AB R181, R26, R181 ;  /* 0x000000b51ab5723e */ /* 0x000fe200000000ff */
[----:B------:R-:W-:Y:S01]  /*100e0*/  FADD.FTZ R50, R20, R43 ;  /* 0x0000002b14327221 */ /* 0x000fe20000010000 */
[----:B------:R-:W-:Y:S01]  /*100f0*/  VIMNMX R5, RZ, R5, !PT ;  /* 0x00000005ff057248 */ /* 0x000fe20007fe0100 */
[----:B------:R-:W1:Y:S01]  /*10100*/  MUFU.EX2 R172, R172 ;  /* 0x000000ac00ac7308 */ /* 0x000e620000000800 */
[----:B--2---:R-:W-:Y:S01]  /*10110*/  FADD.FTZ R30, R178, R37 ;  /* 0x00000025b21e7221 */ /* 0x004fe20000010000 */
[----:B------:R-:W-:Y:S02]  /*10120*/  F2FP.F16.F32.PACK_AB R177, R8, R177 ;  /* 0x000000b108b1723e */ /* 0x000fe400000000ff */
[----:B------:R-:W-:Y:S02]  /*10130*/  ISETP.GE.AND P2, PT, R12, R5, PT ;  /* 0x000000050c00720c */ /* 0x000fe40003f46270 */
        /* <DEDUP_REMOVED lines=8> */
[----:B------:R-:W-:-:S06]  /*101c0*/  F2FP.F16.F32.PACK_AB R178, R11, R178 ;  /* 0x000000b20bb2723e */ /* 0x000fcc00000000ff */
        /* <DEDUP_REMOVED lines=55> */
[----:B------:R-:W-:Y:S01]  /*10540*/  MUFU.EX2 R163, R163 ;  /* 0x000000a300a37308 */ /* 0x000fe20000000800 */
[C---:B0-----:R-:W-:Y:S01]  /*10550*/  FADD.FTZ R6, R40.reuse, R37 ;  /* 0x0000002528067221 */ /* 0x041fe20000010000 */
[----:B------:R-:W-:-:S06]  /*10560*/  F2FP.F16.F32.PACK_AB R161, R40, R161 ;  /* 0x000000a128a1723e */ /* 0x000fcc00000000ff */
[----:B------:R0:W2:Y:S01]  /*10570*/  MUFU.EX2 R156, R89 ;  /* 0x00000059009c7308 */ /* 0x0000a20000000800 */
[----:B-1----:R-:W-:-:S07]  /*10580*/  FADD.FTZ R37, R85, R0 ;  /* 0x0000000055257221 */ /* 0x002fce0000010000 */
[----:B------:R-:W-:Y:S01]  /*10590*/  MUFU.EX2 R44, R44 ;  /* 0x0000002c002c7308 */ /* 0x000fe20000000800 */
[----:B0-----:R-:W-:-:S07]  /*105a0*/  IMAD.MOV.U32 R89, RZ, RZ, R151 ;  /* 0x000000ffff597224 */ /* 0x001fce00078e0097 */
[----:B------:R-:W0:Y:S01]  /*105b0*/  MUFU.EX2 R49, R49 ;  /* 0x0000003100317308 */ /* 0x000e220000000800 */
[C---:B--2---:R-:W-:Y:S01]  /*105c0*/  FADD.FTZ R0, R156.reuse, R37 ;  /* 0x000000259c007221 */ /* 0x044fe20000010000 */
[----:B------:R-:W-:-:S06]  /*105d0*/  F2FP.F16.F32.PACK_AB R156, R156, R85 ;  /* 0x000000559c9c723e */ /* 0x000fcc00000000ff */
[----:B------:R-:W-:Y:S08]  /*105e0*/  MUFU.EX2 R165, R165 ;  /* 0x000000a500a57308 */ /* 0x000ff00000000800 */
[----:B------:R-:W1:Y:S01]  /*105f0*/  MUFU.EX2 R158, R45 ;  /* 0x0000002d009e7308 */ /* 0x000e620000000800 */
[----:B0-----:R-:W-:-:S07]  /*10600*/  FADD.FTZ R37, R49, R0 ;  /* 0x0000000031257221 */ /* 0x001fce0000010000 */
[----:B------:R-:W-:Y:S08]  /*10610*/  MUFU.EX2 R46, R87 ;  /* 0x00000057002e7308 */ /* 0x000ff00000000800 */
[----:B------:R-:W0:Y:S01]  /*10620*/  MUFU.EX2 R91, R91 ;  /* 0x0000005b005b7308 */ /* 0x000e220000000800 */
[C---:B-1----:R-:W-:Y:S01]  /*10630*/  FADD.FTZ R0, R158.reuse, R37 ;  /* 0x000000259e007221 */ /* 0x042fe20000010000 */
[----:B------:R-:W-:-:S06]  /*10640*/  F2FP.F16.F32.PACK_AB R158, R158, R49 ;  /* 0x000000319e9e723e */ /* 0x000fcc00000000ff */
[----:B------:R-:W1:Y:S08]  /*10650*/  MUFU.EX2 R167, R167 ;  /* 0x000000a700a77308 */ /* 0x000e700000000800 */
[----:B------:R2:W3:Y:S01]  /*10660*/  MUFU.EX2 R160, R41 ;  /* 0x0000002900a07308 */ /* 0x0004e20000000800 */
[----:B0-----:R-:W-:-:S07]  /*10670*/  FADD.FTZ R37, R91, R0 ;  /* 0x000000005b257221 */ /* 0x001fce0000010000 */
[----:B------:R-:W0:Y:S01]  /*10680*/  MUFU.EX2 R93, R93 ;  /* 0x0000005d005d7308 */ /* 0x000e220000000800 */
[----:B--2---:R-:W-:Y:S01]  /*10690*/  FADD.FTZ R41, R163, R6 ;  /* 0x00000006a3297221 */ /* 0x004fe20000010000 */
[----:B------:R-:W-:-:S03]  /*106a0*/  F2FP.F16.F32.PACK_AB R163, R44, R163 ;  /* 0x000000a32ca3723e */ /* 0x000fc600000000ff */
[----:B------:R-:W-:-:S03]  /*106b0*/  FADD.FTZ R6, R44, R41 ;  /* 0x000000292c067221 */ /* 0x000fc60000010000 */
[----:B------:R2:W4:Y:S08]  /*106c0*/  MUFU.EX2 R162, R39 ;  /* 0x0000002700a27308 */ /* 0x0005300000000800 */
[----:B------:R-:W4:Y:S01]  /*106d0*/  MUFU.EX2 R95, R95 ;  /* 0x0000005f005f7308 */ /* 0x000f220000000800 */
[----:B--2---:R-:W-:Y:S01]  /*106e0*/  FADD.FTZ R39, R165, R6 ;  /* 0x00000006a5277221 */ /* 0x004fe20000010000 */
[----:B------:R-:W-:-:S03]  /*106f0*/  F2FP.F16.F32.PACK_AB R165, R46, R165 ;  /* 0x000000a52ea5723e */ /* 0x000fc600000000ff */
[----:B------:R-:W-:-:S03]  /*10700*/  FADD.FTZ R6, R46, R39 ;  /* 0x000000272e067221 */ /* 0x000fc60000010000 */
[----:B------:R-:W2:Y:S01]  /*10710*/  MUFU.EX2 R164, R33 ;  /* 0x0000002100a47308 */ /* 0x000ea20000000800 */
[----:B-1----:R-:W-:Y:S01]  /*10720*/  FADD.FTZ R39, R167, R6 ;  /* 0x00000006a7277221 */ /* 0x002fe20000010000 */
[C---:B---3--:R-:W-:Y:S01]  /*10730*/  FADD.FTZ R6, R160.reuse, R37 ;  /* 0x00000025a0067221 */ /* 0x048fe20000010000 */
[----:B------:R-:W-:Y:S01]  /*10740*/  F2FP.F16.F32.PACK_AB R160, R160, R91 ;  /* 0x0000005ba0a0723e */ /* 0x000fe200000000ff */
[----:B------:R-:W-:Y:S02]  /*10750*/  IMAD.MOV.U32 R91, RZ, RZ, R151 ;  /* 0x000000ffff5b7224 */ /* 0x000fe400078e0097 */
[----:B0-----:R-:W-:Y:S02]  /*10760*/  FADD.FTZ R31, R93, R6 ;  /* 0x000000065d1f7221 */ /* 0x001fe40000010000 */
[----:B------:R-:W0:Y:S02]  /*10770*/  MUFU.EX2 R99, R99 ;  /* 0x0000006300637308 */ /* 0x000e240000000800 */
[C---:B----4-:R-:W-:Y:S01]  /*10780*/  FADD.FTZ R6, R162.reuse, R31 ;  /* 0x0000001fa2067221 */ /* 0x050fe20000010000 */
[----:B------:R-:W-:Y:S01]  /*10790*/  F2FP.F16.F32.PACK_AB R162, R162, R93 ;  /* 0x0000005da2a2723e */ /* 0x000fe200000000ff */
[----:B------:R-:W-:-:S02]  /*107a0*/  IMAD.MOV.U32 R93, RZ, RZ, R151 ;  /* 0x000000ffff5d7224 */ /* 0x000fc400078e0097 */
[----:B------:R-:W-:Y:S02]  /*107b0*/  FADD.FTZ R3, R95, R6 ;  /* 0x000000065f037221 */ /* 0x000fe40000010000 */
[----:B------:R-:W1:Y:S02]  /*107c0*/  MUFU.EX2 R166, R27 ;  /* 0x0000001b00a67308 */ /* 0x000e640000000800 */
[C---:B--2---:R-:W-:Y:S01]  /*107d0*/  FADD.FTZ R6, R164.reuse, R3 ;  /* 0x00000003a4067221 */ /* 0x044fe20000010000 */
[----:B------:R-:W-:Y:S01]  /*107e0*/  F2FP.F16.F32.PACK_AB R164, R164, R95 ;  /* 0x0000005fa4a4723e */ /* 0x000fe200000000ff */
[----:B------:R-:W-:-:S04]  /*107f0*/  IMAD.MOV.U32 R95, RZ, RZ, R151 ;  /* 0x000000ffff5f7224 */ /* 0x000fc800078e0097 */
[----:B------:R-:W2:Y:S01]  /*10800*/  MUFU.EX2 R36, R36 ;  /* 0x0000002400247308 */ /* 0x000ea20000000800 */
[----:B0-----:R-:W-:-:S04]  /*10810*/  FADD.FTZ R3, R99, R6 ;  /* 0x0000000663037221 */ /* 0x001fc80000010000 */
[C---:B-1----:R-:W-:Y:S01]  /*10820*/  FADD.FTZ R3, R166.reuse, R3 ;  /* 0x00000003a6037221 */ /* 0x042fe20000010000 */
[----:B------:R-:W-:Y:S01]  /*10830*/  F2FP.F16.F32.PACK_AB R166, R166, R99 ;  /* 0x00000063a6a6723e */ /* 0x000fe200000000ff */
[----:B------:R-:W-:Y:S02]  /*10840*/  IMAD.MOV.U32 R99, RZ, RZ, R151 ;  /* 0x000000ffff637224 */ /* 0x000fe400078e0097 */
[C---:B--2---:R-:W-:Y:S01]  /*10850*/  FADD.FTZ R0, R36.reuse, R39 ;  /* 0x0000002724007221 */ /* 0x044fe20000010000 */
[----:B------:R-:W-:Y:S01]  /*10860*/  F2FP.F16.F32.PACK_AB R167, R36, R167 ;  /* 0x000000a724a7723e */ /* 0x000fe200000000ff */
[----:B------:R-:W-:Y:S06]  /*10870*/  @!P2 BRA `(.L_x_2409) ;  /* 0x000000340038a947 */ /* 0x000fec0003800000 */
[----:B------:R-:W-:Y:S01]  /*10880*/  IMAD.MOV.U32 R10, RZ, RZ, R7 ;  /* 0x000000ffff0a7224 */ /* 0x000fe200078e0007 */
[----:B------:R-:W-:Y:S01]  /*10890*/  MOV R11, R35 ;  /* 0x00000023000b7202 */ /* 0x000fe20000000f00 */
[----:B------:R-:W-:Y:S01]  /*108a0*/  IMAD.MOV.U32 R14, RZ, RZ, R190 ;  /* 0x000000ffff0e7224 */ /* 0x000fe200078e00be */
[----:B------:R-:W-:Y:S01]  /*108b0*/  CS2R R150, SRZ ;  /* 0x0000000000967805 */ /* 0x000fe2000001ff00 */
[----:B------:R-:W-:Y:S01]  /*108c0*/  IMAD.MOV.U32 R13, RZ, RZ, R185 ;  /* 0x000000ffff0d7224 */ /* 0x000fe200078e00b9 */
        /* <DEDUP_REMOVED lines=30> */
[----:B------:R-:W-:-:S07]  /*10ab0*/  CS2R R88, SRZ ;  /* 0x0000000000587805 */ /* 0x000fce000001ff00 */
.L_x_2419:
        /* <DEDUP_REMOVED lines=10> */
.L_x_2411:
[----:B------:R-:W-:Y:S02]  /*10b60*/  LEA R6, R185, R2, 0x3 ;  /* 0x00000002b9067211 */ /* 0x000fe400078e18ff */
[----:B------:R-:W-:-:S04]  /*10b70*/  SHF.L.U32 R7, R190, 0x1f, RZ ;  /* 0x0000001fbe077819 */ /* 0x000fc800000006ff */
[----:B------:R0:W1:Y:S01]  /*10b80*/  SYNCS.PHASECHK.TRANS64.TRYWAIT P3, [R6+URZ+0x28830], R7 ;  /* 0x02883007060075a7 */ /* 0x000062000806017f */
[----:B------:R-:W-:Y:S05]  /*10b90*/  @!P0 BRA `(.L_x_2412) ;  /* 0x0000000000048947 */ /* 0x000fea0003800000 */
[----:B------:R-:W-:Y:S01]  /*10ba0*/  BPT.TRAP 0x1 ;  /* 0x000000040000795c */ /* 0x000fe20000300000 */
.L_x_2412:
[----:B------:R-:W-:Y:S04]  /*10bb0*/  BSSY B0, `(.L_x_2410) ;  /* 0x0000004000007945 */ /* 0x000fe80003800000 */
[----:B-1----:R-:W-:Y:S05]  /*10bc0*/  @P3 BRA `(.L_x_2413) ;  /* 0x0000000000083947 */ /* 0x002fea0003800000 */
[----:B------:R-:W1:Y:S02]  /*10bd0*/  SYNCS.PHASECHK.TRANS64.TRYWAIT P3, [R6+URZ+0x28830], R7 ;  /* 0x02883007060075a7 */ /* 0x000e64000806017f */
[----:B-1----:R-:W-:Y:S05]  /*10be0*/  @!P3 BRA `(.L_x_2414) ;  /* 0x000000f400c8b947 */ /* 0x002fea0003800000 */
.L_x_2413:
[----:B------:R-:W-:Y:S05]  /*10bf0*/  BSYNC B0 ;  /* 0x0000000000007941 */ /* 0x000fea0003800000 */
.L_x_2410:
        /* <DEDUP_REMOVED lines=16> */
[----:B------:R-:W-:Y:S01]  /*10d00*/  VIADD R7, R8, 0x8 ;  /* 0x0000000808077836 */ /* 0x000fe20000000000 */
[----:B------:R-:W-:Y:S02]  /*10d10*/  IADD3 R8, R6, 0x2, RZ ;  /* 0x0000000206087810 */ /* 0x000fe40007ffe0ff */
[----:B------:R-:W-:Y:S01]  /*10d20*/  R2UR UR27, R9 ;  /* 0x00000000091b72ca */ /* 0x000fe200000e0000 */
[----:B------:R-:W-:Y:S01]  /*10d30*/  IMAD.MOV.U32 R9, RZ, RZ, 0x40000040 ;  /* 0x40000040ff097424 */ /* 0x000fe200078e00ff */
[----:B------:R0:W-:Y:S01]  /*10d40*/  BAR.SYNC.DEFER_BLOCKING R7, 0x100 ;  /* 0x000400070000751d */ /* 0x0001e20000010000 */
[----:B------:R-:W-:Y:S01]  /*10d50*/  R2UR UR10, R8 ;  /* 0x00000000080a72ca */ /* 0x000fe200000e0000 */
[----:B------:R-:W-:-:S02]  /*10d60*/  VIADD R8, R6, 0x4 ;  /* 0x0000000406087836 */ /* 0x000fc40000000000 */
[----:B------:R-:W-:-:S03]  /*10d70*/  R2UR UR31, R9 ;  /* 0x00000000091f72ca */ /* 0x000fc600000e0000 */
[----:B------:R-:W-:Y:S01]  /*10d80*/  R2UR UR14, R8 ;  /* 0x00000000080e72ca */ /* 0x000fe200000e0000 */
[----:B0-----:R-:W-:Y:S01]  /*10d90*/  IMAD.MOV.U32 R7, RZ, RZ, 0x40000040 ;  /* 0x40000040ff077424 */ /* 0x001fe200078e00ff */
[----:B------:R-:W-:-:S04]  /*10da0*/  IADD3 R8, R6, 0x6, RZ ;  /* 0x0000000606087810 */ /* 0x000fc80007ffe0ff */
[----:B------:R-:W-:Y:S01]  /*10db0*/  R2UR UR18, R8 ;  /* 0x00000000081272ca */ /* 0x000fe200000e0000 */
[----:B------:R-:W-:Y:S01]  /*10dc0*/  VIADD R8, R6, 0x400 ;  /* 0x0000040006087836 */ /* 0x000fe20000000000 */
[----:B------:R-:W-:-:S04]  /*10dd0*/  R2UR UR35, R7 ;  /* 0x00000000072372ca */ /* 0x000fc800000e0000 */
[----:B------:R-:W-:Y:S02]  /*10de0*/  R2UR UR22, R8 ;  /* 0x00000000081672ca */ /* 0x000fe400000e0000 */
[----:B------:R-:W-:Y:S01]  /*10df0*/  IADD3 R8, R6, 0x402, RZ ;  /* 0x0000040206087810 */ /* 0x000fe20007ffe0ff */
[----:B------:R-:W-:-:S03]  /*10e00*/  WARPGROUP.ARRIVE ;  /* 0x00000000000079c5 */ /* 0x000fc60000000000 */
[----:B------:R-:W-:Y:S01]  /*10e10*/  R2UR UR26, R8 ;  /* 0x00000000081a72ca */ /* 0x000fe200000e0000 */
[C---:B------:R-:W-:Y:S01]  /*10e20*/  VIADD R8, R6.reuse, 0x404 ;  /* 0x0000040406087836 */ /* 0x040fe20000000000 */
[----:B------:R-:W-:Y:S01]  /*10e30*/  IADD3 R6, R6, 0x406, RZ ;  /* 0x0000040606067810 */ /* 0x000fe20007ffe0ff */
[----:B------:R-:W-:Y:S03]  /*10e40*/  HGMMA.64x128x16.F32 R24, gdesc[UR44], RZ, !UPT, gsb0 ;  /* 0x01e000002c1879f0 */ /* 0x000fe6000c0008ff */
        /* <DEDUP_REMOVED lines=27> */
.L_x_2416:
[----:B------:R-:W-:Y:S01]  /*11000*/  SHF.L.U32 R6, R14, 0x1f, RZ ;  /* 0x0000001f0e067819 */ /* 0x000fe200000006ff */
[----:B------:R-:W-:-:S04]  /*11010*/  IMAD R7, R13, 0x8, R2 ;  /* 0x000000080d077824 */ /* 0x000fc800078e0202 */
[----:B------:R0:W1:Y:S01]  /*11020*/  SYNCS.PHASECHK.TRANS64.TRYWAIT P2, [R7+URZ+0x28850], R6 ;  /* 0x02885006070075a7 */ /* 0x000062000804017f */
[----:B------:R-:W-:Y:S05]  /*11030*/  @!P0 BRA `(.L_x_2417) ;  /* 0x0000000000048947 */ /* 0x000fea0003800000 */
[----:B------:R-:W-:Y:S01]  /*11040*/  BPT.TRAP 0x1 ;  /* 0x000000040000795c */ /* 0x000fe20000300000 */
.L_x_2417:
[----:B-1----:R-:W-:Y:S05]  /*11050*/  @P2 BRA `(.L_x_2415) ;  /* 0x0000000000082947 */ /* 0x002fea0003800000 */
[----:B------:R-:W1:Y:S02]  /*11060*/  SYNCS.PHASECHK.TRANS64.TRYWAIT P2, [R7+URZ+0x28850], R6 ;  /* 0x02885006070075a7 */ /* 0x000e64000804017f */
[----:B-1----:R-:W-:Y:S05]  /*11070*/  @!P2 BRA `(.L_x_2418) ;  /* 0x000000f000b8a947 */ /* 0x002fea0003800000 */
.L_x_2415:
[----:B01----:R-:W-:Y:S01]  /*11080*/  VIADD R6, R2, 0x400 ;  /* 0x0000040002067836 */ /* 0x003fe20000000000 */
[----:B------:R-:W-:Y:S05]  /*11090*/  WARPSYNC.ALL ;  /* 0x0000000000007948 */ /* 0x000fea0003800000 */
[----:B------:R-:W-:Y:S01]  /*110a0*/  SHF.R.U32.HI R6, RZ, 0x4, R6 ;  /* 0x00000004ff067819 */ /* 0x000fe20000011606 */
[----:B------:R-:W-:Y:S01]  /*110b0*/  IMAD.MOV.U32 R7, RZ, RZ, 0x40000040 ;  /* 0x40000040ff077424 */ /* 0x000fe200078e00ff */
[----:B------:R-:W-:Y:S01]  /*110c0*/  WARPGROUP.ARRIVE ;  /* 0x00000000000079c5 */ /* 0x000fe20000000000 */
[----:B------:R-:W-:Y:S01]  /*110d0*/  IMAD.MOV.U32 R9, RZ, RZ, 0x40000040 ;  /* 0x40000040ff097424 */ /* 0x000fe200078e00ff */
[----:B------:R-:W-:Y:S01]  /*110e0*/  LOP3.LUT R6, R6, 0x3fff, RZ, 0xc0, !PT ;  /* 0x00003fff06067812 */ /* 0x000fe200078ec0ff */
[----:B------:R-:W-:Y:S01]  /*110f0*/  FMUL.FTZ R20, R27, UR7 ;  /* 0x000000071b147c20 */ /* 0x000fe20008410000 */
[----:B------:R-:W-:Y:S01]  /*11100*/  R2UR UR11, R7 ;  /* 0x00000000070b72ca */ /* 0x000fe200000e0000 */
[----:B------:R-:W-:Y:S01]  /*11110*/  FMUL.FTZ R27, R32, UR7 ;  /* 0x00000007201b7c20 */ /* 0x000fe20008410000 */
[----:B------:R-:W-:Y:S01]  /*11120*/  LOP3.LUT R6, R6, 0x4000000, RZ, 0xfc, !PT ;  /* 0x0400000006067812 */ /* 0x000fe200078efcff */
[----:B------:R-:W-:Y:S01]  /*11130*/  FMUL.FTZ R32, R38, UR7 ;  /* 0x0000000726207c20 */ /* 0x000fe20008410000 */
[----:B------:R-:W-:Y:S01]  /*11140*/  FMUL.FTZ R38, R43, UR7 ;  /* 0x000000072b267c20 */ /* 0x000fe20008410000 */
[----:B------:R-:W-:Y:S01]  /*11150*/  FMUL.FTZ R43, R50, UR7 ;  /* 0x00000007322b7c20 */ /* 0x000fe20008410000 */
[----:B------:R-:W-:Y:S01]  /*11160*/  LEA R6, R13, R6, 0xb ;  /* 0x000000060d067211 */ /* 0x000fe200078e58ff */
[----:B------:R-:W-:Y:S01]  /*11170*/  FMUL.FTZ R50, R53, UR7 ;  /* 0x0000000735327c20 */ /* 0x000fe20008410000 */
[----:B------:R-:W-:Y:S01]  /*11180*/  FMUL.FTZ R7, R24, UR7 ;  /* 0x0000000718077c20 */ /* 0x000fe20008410000 */
[----:B------:R-:W-:Y:S01]  /*11190*/  FMUL.FTZ R14, R25, UR7 ;  /* 0x00000007190e7c20 */ /* 0x000fe20008410000 */
[C---:B------:R-:W-:Y:S01]  /*111a0*/  R2UR UR10, R6.reuse ;  /* 0x00000000060a72ca */ /* 0x040fe200000e0000 */
[----:B------:R-:W-:-:S02]  /*111b0*/  VIADD R8, R6, 0x80 ;  /* 0x0000008006087836 */ /* 0x000fc40000000000 */
        /* <DEDUP_REMOVED lines=13> */
[----:B------:R-:W1:Y:S01]  /*11290*/  MUFU.TANH R14, R14 ;  /* 0x0000000e000e7308 */ /* 0x000e620000002400 */
[----:B------:R-:W-:Y:S01]  /*112a0*/  R2UR UR11, R9 ;  /* 0x00000000090b72ca */ /* 0x000fe200000e0000 */
[----:B------:R-:W-:Y:S01]  /*112b0*/  IMAD.MOV.U32 R9, RZ, RZ, 0x40000040 ;  /* 0x40000040ff097424 */ /* 0x000fe200078e00ff */
[----:B------:R-:W-:Y:S01]  /*112c0*/  IADD3 R8, R6, 0x100, RZ ;  /* 0x0000010006087810 */ /* 0x000fe20007ffe0ff */
[----:B------:R-:W-:Y:S01]  /*112d0*/  FMUL.FTZ R26, R31, UR7 ;  /* 0x000000071f1a7c20 */ /* 0x000fe20008410000 */
[----:B------:R-:W-:Y:S01]  /*112e0*/  FMUL.FTZ R30, R33, UR7 ;  /* 0x00000007211e7c20 */ /* 0x000fe20008410000 */
[----:B------:R-:W-:Y:S01]  /*112f0*/  FMUL.FTZ R31, R36, UR7 ;  /* 0x00000007241f7c20 */ /* 0x000fe20008410000 */
[----:B------:R-:W-:Y:S01]  /*11300*/  FMUL.FTZ R36, R42, UR7 ;  /* 0x000000072a247c20 */ /* 0x000fe20008410000 */
[----:B------:R-:W2:Y:S01]  /*11310*/  MUFU.TANH R21, R21 ;  /* 0x0000001500157308 */ /* 0x000ea20000002400 */
        /* <DEDUP_REMOVED lines=20> */
[----:B------:R-:W5:Y:S01]  /*11460*/  S2R R194, SR_TID.X ;  /* 0x0000000000c27919 */ /* 0x000f620000002100 */
[----:B------:R-:W-:-:S02]  /*11470*/  @!P1 IMAD R13, R13, 0x8, R2 ;  /* 0x000000080d0d9824 */ /* 0x000fc400078e0202 */
[----:B------:R-:W4:Y:S02]  /*11480*/  MUFU.TANH R30, R30 ;  /* 0x0000001e001e7308 */ /* 0x000f240000002400 */
[----:B------:R-:W-:-:S05]  /*11490*/  @!P1 VIADD R13, R13, 0x28860 ;  /* 0x000288600d0d9836 */ /* 0x000fca0000000000 */
[----:B------:R-:W-:Y:S01]  /*114a0*/  @!P1 PRMT R13, RZ, 0x654, R13 ;  /* 0x00000654ff0d9816 */ /* 0x000fe2000000000d */
[----:B------:R-:W4:Y:S08]  /*114b0*/  MUFU.TANH R31, R31 ;  /* 0x0000001f001f7308 */ /* 0x000f300000002400 */
[----:B------:R-:W4:Y:S08]  /*114c0*/  MUFU.TANH R33, R33 ;  /* 0x0000002100217308 */ /* 0x000f300000002400 */
[----:B------:R-:W-:Y:S01]  /*114d0*/  MUFU.TANH R35, R35 ;  /* 0x0000002300237308 */ /* 0x000fe20000002400 */
[----:B-----5:R-:W-:-:S07]  /*114e0*/  SHF.R.U32.HI R194, RZ, 0x7, R194 ;  /* 0x00000007ffc27819 */ /* 0x020fce00000116c2 */
[----:B------:R-:W5:Y:S08]  /*114f0*/  MUFU.TANH R37, R37 ;  /* 0x0000002500257308 */ /* 0x000f700000002400 */
[----:B------:R-:W-:Y:S08]  /*11500*/  MUFU.TANH R41, R41 ;  /* 0x0000002900297308 */ /* 0x000ff00000002400 */
[----:B------:R-:W5:Y:S08]  /*11510*/  MUFU.TANH R42, R42 ;  /* 0x0000002a002a7308 */ /* 0x000f700000002400 */
[----:B------:R-:W-:Y:S08]  /*11520*/  MUFU.TANH R45, R45 ;  /* 0x0000002d002d7308 */ /* 0x000ff00000002400 */
[----:B------:R-:W5:Y:S08]  /*11530*/  MUFU.TANH R46, R46 ;  /* 0x0000002e002e7308 */ /* 0x000f700000002400 */
[----:B------:R-:W-:Y:S08]  /*11540*/  MUFU.TANH R49, R49 ;  /* 0x0000003100317308 */ /* 0x000ff00000002400 */
[----:B------:R-:W5:Y:S08]  /*11550*/  MUFU.TANH R50, R50 ;  /* 0x0000003200327308 */ /* 0x000f700000002400 */
[----:B------:R-:W-:Y:S08]  /*11560*/  MUFU.TANH R52, R52 ;  /* 0x0000003400347308 */ /* 0x000ff00000002400 */
[----:B------:R-:W5:Y:S08]  /*11570*/  MUFU.TANH R55, R55 ;  /* 0x0000003700377308 */ /* 0x000f700000002400 */
[----:B------:R-:W-:Y:S01]  /*11580*/  MUFU.TANH R80, R80 ;  /* 0x0000005000507308 */ /* 0x000fe20000002400 */
[----:B------:R-:W-:-:S02]  /*11590*/  WARPGROUP.DEPBAR.LE gsb0, 0x0 ;  /* 0x00008000000079c5 */ /* 0x000fc40000010000 */
[----:B------:R-:W-:Y:S01]  /*115a0*/  WARPGROUP.ARRIVE ;  /* 0x00000000000079c5 */ /* 0x000fe20000000000 */
[----:B------:R-:W-:Y:S01]  /*115b0*/  FMUL.FTZ R183, R77, UR7 ;  /* 0x000000074db77c20 */ /* 0x000fe20008410000 */
[----:B------:R-:W-:-:S03]  /*115c0*/  FMUL.FTZ R181, R72, UR7 ;  /* 0x0000000748b57c20 */ /* 0x000fc60008410000 */
[----:B------:R-:W-:Y:S01]  /*115d0*/  MUFU.TANH R15, R15 ;  /* 0x0000000f000f7308 */ /* 0x000fe20000002400 */
[----:B------:R-:W-:Y:S01]  /*115e0*/  FMUL.FTZ R72, R87, UR7 ;  /* 0x0000000757487c20 */ /* 0x000fe20008410000 */
[----:B------:R-:W-:Y:S01]  /*115f0*/  HGMMA.64x128x16.F32 R88, R176, gdesc[UR8].tnspB, R88, gsb0 ;  /* 0x41e00008b0587df0 */ /* 0x000fe20008000858 */
[----:B------:R-:W-:Y:S02]  /*11600*/  R2UR UR10, R8 ;  /* 0x00000000080a72ca */ /* 0x000fe400000e0000 */
[----:B------:R-:W-:Y:S01]  /*11610*/  R2UR UR11, R9 ;  /* 0x00000000090b72ca */ /* 0x000fe200000e0000 */
[----:B------:R-:W-:Y:S02]  /*11620*/  IMAD.MOV.U32 R9, RZ, RZ, -0x80 ;  /* 0xffffff80ff097424 */ /* 0x000fe400078e00ff */
[----:B------:R-:W-:Y:S02]  /*11630*/  MUFU.TANH R181, R181 ;  /* 0x000000b500b57308 */ /* 0x000fe40000002400 */
[----:B------:R-:W-:-:S04]  /*11640*/  IMAD R8, R12, R9, 0x1 ;  /* 0x000000010c087424 */ /* 0x000fc800078e0209 */
[----:B------:R-:W-:Y:S01]  /*11650*/  IMAD R9, R193, 0x80, R8 ;  /* 0x00000080c1097824 */ /* 0x000fe200078e0208 */
[----:B------:R-:W-:Y:S01]  /*11660*/  IADD3 R8, R6, 0x180, RZ ;  /* 0x0000018006087810 */ /* 0x000fe20007ffe0ff */
[----:B------:R-:W-:Y:S03]  /*11670*/  MUFU.TANH R183, R183 ;  /* 0x000000b700b77308 */ /* 0x000fe60000002400 */
[----:B------:R-:W-:Y:S01]  /*11680*/  IADD3 R53, -R195, R9, R198 ;  /* 0x00000009c3357210 */ /* 0x000fe20007ffe1c6 */
[----:B------:R-:W-:-:S04]  /*11690*/  IMAD.MOV.U32 R9, RZ, RZ, 0x40000040 ;  /* 0x40000040ff097424 */ /* 0x000fc800078e00ff */
[----:B------:R-:W-:Y:S01]  /*116a0*/  IMAD R56, R212, -0x2, R53 ;  /* 0xfffffffed4387824 */ /* 0x000fe200078e0235 */
[----:B------:R-:W-:Y:S03]  /*116b0*/  MUFU.TANH R20, R20 ;  /* 0x0000001400147308 */ /* 0x000fe60000002400 */
[----:B------:R-:W-:Y:S02]  /*116c0*/  IMAD.IADD R53, R213, 0x1, R56 ;  /* 0x00000001d5357824 */ /* 0x000fe400078e0238 */
[----:B------:R-:W-:Y:S01]  /*116d0*/  FMUL.FTZ R56, R70, UR7 ;  /* 0x0000000746387c20 */ /* 0x000fe20008410000 */
[----:B------:R-:W-:Y:S02]  /*116e0*/  FMUL.FTZ R70, R83, UR7 ;  /* 0x0000000753467c20 */ /* 0x000fe40008410000 */
[C---:B------:R-:W-:Y:S01]  /*116f0*/  ISETP.GT.AND P2, PT, R53.reuse, RZ, PT ;  /* 0x000000ff3500720c */ /* 0x040fe20003f44270 */
[----:B------:R-:W-:Y:S01]  /*11700*/  MUFU.TANH R24, R24 ;  /* 0x0000001800187308 */ /* 0x000fe20000002400 */
[----:B------:R-:W-:-:S02]  /*11710*/  ISETP.GT.AND P3, PT, R53, 0x1, PT ;  /* 0x000000013500780c */ /* 0x000fc40003f64270 */
[----:B0-----:R-:W-:Y:S02]  /*11720*/  FSEL R7, R7, -INF , P2 ;  /* 0xff80000007077808 */ /* 0x001fe40001000000 */
[----:B-1----:R-:W-:Y:S02]  /*11730*/  FSEL R57, R14, -INF , P3 ;  /* 0xff8000000e397808 */ /* 0x002fe40001800000 */
[----:B------:R-:W-:Y:S01]  /*11740*/  ISETP.GT.AND P2, PT, R53, 0x8, PT ;  /* 0x000000083500780c */ /* 0x000fe20003f44270 */
[----:B------:R-:W-:Y:S01]  /*11750*/  MUFU.TANH R26, R26 ;  /* 0x0000001a001a7308 */ /* 0x000fe20000002400 */
[----:B------:R-:W-:Y:S02]  /*11760*/  FMNMX.FTZ R14, R7, R11, !PT ;  /* 0x0000000b070e7209 */ /* 0x000fe40007810000 */
[----:B------:R-:W-:Y:S02]  /*11770*/  ISETP.GT.AND P3, PT, R53, 0x9, PT ;  /* 0x000000093500780c */ /* 0x000fe40003f64270 */
[----:B--2---:R-:W-:-:S02]  /*11780*/  FSEL R21, R21, -INF , P2 ;  /* 0xff80000015157808 */ /* 0x004fc40001000000 */
[----:B------:R-:W-:Y:S01]  /*11790*/  FMNMX.FTZ R14, R57, R14, !PT ;  /* 0x0000000e390e7209 */ /* 0x000fe20007810000 */
[----:B------:R-:W-:Y:S01]  /*117a0*/  MUFU.TANH R28, R28 ;  /* 0x0000001c001c7308 */ /* 0x000fe20000002400 */
[----:B------:R-:W-:Y:S02]  /*117b0*/  ISETP.GT.AND P2, PT, R53, 0x10, PT ;  /* 0x000000103500780c */ /* 0x000fe40003f44270 */
[----:B---3--:R-:W-:Y:S02]  /*117c0*/  FSEL R25, R25, -INF , P3 ;  /* 0xff80000019197808 */ /* 0x008fe40001800000 */
[----:B------:R-:W-:Y:S02]  /*117d0*/  FMNMX.FTZ R14, R21, R14, !PT ;  /* 0x0000000e150e7209 */ /* 0x000fe40007810000 */
[----:B------:R-:W-:Y:S01]  /*117e0*/  ISETP.GT.AND P3, PT, R53, 0x11, PT ;  /* 0x000000113500780c */ /* 0x000fe20003f64270 */
[----:B------:R-:W-:Y:S01]  /*117f0*/  MUFU.TANH R29, R29 ;  /* 0x0000001d001d7308 */ /* 0x000fe20000002400 */
[----:B----4-:R-:W-:-:S02]  /*11800*/  FSEL R27, R27, -INF , P2 ;  /* 0xff8000001b1b7808 */ /* 0x010fc40001000000 */
[----:B------:R-:W-:Y:S02]  /*11810*/  FMNMX.FTZ R14, R25, R14, !PT ;  /* 0x0000000e190e7209 */ /* 0x000fe40007810000 */
[----:B------:R-:W-:Y:S02]  /*11820*/  ISETP.GT.AND P2, PT, R53, 0x18, PT ;  /* 0x000000183500780c */ /* 0x000fe40003f44270 */
[----:B------:R-:W-:Y:S01]  /*11830*/  FSEL R59, R30, -INF , P3 ;  /* 0xff8000001e3b7808 */ /* 0x000fe20001800000 */
[----:B------:R-:W-:Y:S01]  /*11840*/  MUFU.TANH R32, R32 ;  /* 0x0000002000207308 */ /* 0x000fe20000002400 */
[----:B------:R-:W-:Y:S02]  /*11850*/  FMNMX.FTZ R14, R27, R14, !PT ;  /* 0x0000000e1b0e7209 */ /* 0x000fe40007810000 */
[----:B------:R-:W-:Y:S02]  /*11860*/  ISETP.GT.AND P3, PT, R53, 0x19, PT ;  /* 0x000000193500780c */ /* 0x000fe40003f64270 */
[----:B------:R-:W-:-:S02]  /*11870*/  FSEL R31, R31, -INF , P2 ;  /* 0xff8000001f1f7808 */ /* 0x000fc40001000000 */
[----:B------:R-:W-:Y:S01]  /*11880*/  FMNMX.FTZ R14, R59, R14, !PT ;  /* 0x0000000e3b0e7209 */ /* 0x000fe20007810000 */
[----:B------:R-:W-:Y:S01]  /*11890*/  MUFU.TANH R34, R34 ;  /* 0x0000002200227308 */ /* 0x000fe20000002400 */
[----:B------:R-:W-:Y:S02]  /*118a0*/  ISETP.GT.AND P2, PT, R53, 0x20, PT ;  /* 0x000000203500780c */ /* 0x000fe40003f44270 */
[----:B------:R-:W-:Y:S02]  /*118b0*/  FSEL R33, R33, -INF , P3 ;  /* 0xff80000021217808 */ /* 0x000fe40001800000 */
[----:B------:R-:W-:Y:S02]  /*118c0*/  FMNMX.FTZ R14, R31, R14, !PT ;  /* 0x0000000e1f0e7209 */ /* 0x000fe40007810000 */
[----:B------:R-:W-:Y:S01]  /*118d0*/  ISETP.GT.AND P3, PT, R53, 0x21, PT ;  /* 0x000000213500780c */ /* 0x000fe20003f64270 */
[----:B------:R-:W-:Y:S01]  /*118e0*/  MUFU.TANH R36, R36 ;  /* 0x0000002400247308 */ /* 0x000fe20000002400 */
[----:B------:R-:W-:-:S02]  /*118f0*/  FMNMX.FTZ R14, R33, R14, !PT ;  /* 0x0000000e210e7209 */ /* 0x000fc40007810000 */
[----:B-----5:R-:W-:Y:S02]  /*11900*/  FSEL R37, R37, -INF , P3 ;  /* 0xff80000025257808 */ /* 0x020fe40001800000 */
[----:B------:R-:W-:-:S03]  /*11910*/  ISETP.GT.AND P3, PT, R53, 0x29, PT ;  /* 0x000000293500780c */ /* 0x000fc60003f64270 */
        /* <DEDUP_REMOVED lines=13> */
[----:B------:R-:W-:Y:S01]  /*119f0*/  R2UR UR10, R8 ;  /* 0x00000000080a72ca */ /* 0x000fe200000e0000 */
[----:B------:R-:W-:Y:S01]  /*11a00*/  VIADD R8, R6, 0x200 ;  /* 0x0000020006087836 */ /* 0x000fe20000000000 */
[----:B------:R-:W-:Y:S02]  /*11a10*/  R2UR UR11, R9 ;  /* 0x00000000090b72ca */ /* 0x000fe400000e0000 */
[----:B------:R-:W-:Y:S02]  /*11a20*/  MOV R9, 0x40000040 ;  /* 0x4000004000097802 */ /* 0x000fe40000000f00 */
[----:B------:R-:W-:Y:S01]  /*11a30*/  MUFU.TANH R177, R177 ;  /* 0x000000b100b17308 */ /* 0x000fe20000002400 */
[----:B------:R-:W-:Y:S01]  /*11a40*/  R2UR UR14, R8 ;  /* 0x00000000080e72ca */ /* 0x000fe200000e0000 */
[----:B------:R-:W-:Y:S01]  /*11a50*/  FMUL.FTZ R8, R60, UR7 ;  /* 0x000000073c087c20 */ /* 0x000fe20008410000 */
[----:B------:R-:W-:Y:S01]  /*11a60*/  R2UR UR15, R9 ;  /* 0x00000000090f72ca */ /* 0x000fe200000e0000 */
[----:B------:R-:W-:Y:S01]  /*11a70*/  FMUL.FTZ R9, R68, UR7 ;  /* 0x0000000744097c20 */ /* 0x000fe20008410000 */
[----:B------:R-:W-:-:S03]  /*11a80*/  FMUL.FTZ R60, R74, UR7 ;  /* 0x000000074a3c7c20 */ /* 0x000fc60008410000 */
[----:B------:R-:W0:Y:S08]  /*11a90*/  MUFU.TANH R8, R8 ;  /* 0x0000000800087308 */ /* 0x000e300000002400 */
        /* <DEDUP_REMOVED lines=12> */
[----:B------:R-:W-:Y:S01]  /*11b60*/  FSEL R65, R42, -INF , P3 ;  /* 0xff8000002a417808 */ /* 0x000fe20001800000 */
[----:B------:R-:W-:Y:S01]  /*11b70*/  FMUL.FTZ R173, R64, UR7 ;  /* 0x0000000740ad7c20 */ /* 0x000fe20008410000 */
[----:B------:R-:W-:Y:S01]  /*11b80*/  ISETP.GT.AND P3, PT, R53, 0x31, PT ;  /* 0x000000313500780c */ /* 0x000fe20003f64270 */
[----:B------:R-:W-:Y:S01]  /*11b90*/  FMUL.FTZ R64, R78, UR7 ;  /* 0x000000074e407c20 */ /* 0x000fe20008410000 */
[----:B------:R-:W-:Y:S01]  /*11ba0*/  HGMMA.64x128x16.F32 R88, R168, gdesc[UR8].tnspB, R88, gsb0 ;  /* 0x41e00008a8587df0 */ /* 0x000fe20008000858 */
[----:B------:R-:W-:Y:S01]  /*11bb0*/  MUFU.TANH R175, R175 ;  /* 0x000000af00af7308 */ /* 0x000fe20000002400 */
[----:B------:R-:W-:Y:S01]  /*11bc0*/  FSEL R69, R46, -INF , P3 ;  /* 0xff8000002e457808 */ /* 0x000fe20001800000 */
[----:B------:R-:W-:Y:S01]  /*11bd0*/  FMUL.FTZ R46, R63, UR7 ;  /* 0x000000073f2e7c20 */ /* 0x000fe20008410000 */
[----:B------:R-:W-:-:S04]  /*11be0*/  ISETP.GT.AND P3, PT, R53, 0x39, PT ;  /* 0x000000393500780c */ /* 0x000fc80003f64270 */
[----:B------:R-:W-:Y:S01]  /*11bf0*/  FSEL R73, R50, -INF , P3 ;  /* 0xff80000032497808 */ /* 0x000fe20001800000 */
[----:B------:R-:W-:Y:S01]  /*11c00*/  MUFU.TANH R173, R173 ;  /* 0x000000ad00ad7308 */ /* 0x000fe20000002400 */
[----:B------:R-:W-:Y:S01]  /*11c10*/  ISETP.GT.AND P3, PT, R53, 0x41, PT ;  /* 0x000000413500780c */ /* 0x000fe20003f64270 */
[----:B------:R-:W-:Y:S01]  /*11c20*/  FMUL.FTZ R50, R66, UR7 ;  /* 0x0000000742327c20 */ /* 0x000fe20008410000 */
[----:B------:R-:W-:Y:S02]  /*11c30*/  FMUL.FTZ R66, R79, UR7 ;  /* 0x000000074f427c20 */ /* 0x000fe40008410000 */
[----:B------:R-:W-:Y:S02]  /*11c40*/  FSEL R55, R55, -INF , P3 ;  /* 0xff80000037377808 */ /* 0x000fe40001800000 */
[----:B------:R-:W-:Y:S01]  /*11c50*/  ISETP.GT.AND P3, PT, R53, 0x49, PT ;  /* 0x000000493500780c */ /* 0x000fe20003f64270 */
[----:B------:R-:W-:Y:S08]  /*11c60*/  MUFU.TANH R46, R46 ;  /* 0x0000002e002e7308 */ /* 0x000ff00000002400 */
[----:B------:R-:W-:Y:S08]  /*11c70*/  MUFU.TANH R50, R50 ;  /* 0x0000003200327308 */ /* 0x000ff00000002400 */
[----:B------:R-:W-:Y:S08]  /*11c80*/  MUFU.TANH R64, R64 ;  /* 0x0000004000407308 */ /* 0x000ff00000002400 */
[----:B------:R-:W-:Y:S01]  /*11c90*/  MUFU.TANH R66, R66 ;  /* 0x0000004200427308 */ /* 0x000fe20000002400 */
[----:B------:R-:W-:-:S02]  /*11ca0*/  WARPGROUP.DEPBAR.LE gsb0, 0x0 ;  /* 0x00008000000079c5 */ /* 0x000fc40000010000 */
[----:B------:R-:W-:Y:S01]  /*11cb0*/  FMUL.FTZ R171, R61, UR7 ;  /* 0x000000073dab7c20 */ /* 0x000fe20008410000 */
[----:B------:R-:W-:Y:S01]  /*11cc0*/  FSEL R61, R35, -INF , P2 ;  /* 0xff800000233d7808 */ /* 0x000fe20001000000 */
[----:B------:R-:W-:Y:S01]  /*11cd0*/  WARPGROUP.ARRIVE ;  /* 0x00000000000079c5 */ /* 0x000fe20000000000 */
[----:B------:R-:W-:Y:S02]  /*11ce0*/  ISETP.GT.AND P2, PT, R53, 0x28, PT ;  /* 0x000000283500780c */ /* 0x000fe40003f44270 */
[----:B------:R-:W-:Y:S01]  /*11cf0*/  FMNMX.FTZ R14, R61, R14, !PT ;  /* 0x0000000e3d0e7209 */ /* 0x000fe20007810000 */
[----:B------:R-:W1:Y:S01]  /*11d00*/  MUFU.TANH R171, R171 ;  /* 0x000000ab00ab7308 */ /* 0x000e620000002400 */
[----:B------:R-:W-:Y:S01]  /*11d10*/  FSEL R41, R41, -INF , P2 ;  /* 0xff80000029297808 */ /* 0x000fe20001000000 */
[----:B------:R-:W-:Y:S01]  /*11d20*/  HGMMA.64x128x16.F32 R88, R152, gdesc[UR12].tnspB, R88, gsb0 ;  /* 0x41e0000c98587df0 */ /* 0x000fe20008000858 */
[----:B------:R-:W-:Y:S02]  /*11d30*/  FMNMX.FTZ R14, R37, R14, !PT ;  /* 0x0000000e250e7209 */ /* 0x000fe40007810000 */
[----:B------:R-:W-:-:S02]  /*11d40*/  ISETP.GT.AND P2, PT, R53, 0x30, PT ;  /* 0x000000303500780c */ /* 0x000fc40003f44270 */
[----:B------:R-:W-:Y:S02]  /*11d50*/  FMNMX.FTZ R14, R41, R14, !PT ;  /* 0x0000000e290e7209 */ /* 0x000fe40007810000 */
[----:B------:R-:W-:Y:S02]  /*11d60*/  FSEL R45, R45, -INF , P2 ;  /* 0xff8000002d2d7808 */ /* 0x000fe40001000000 */
[----:B------:R-:W-:Y:S02]  /*11d70*/  FMNMX.FTZ R14, R65, R14, !PT ;  /* 0x0000000e410e7209 */ /* 0x000fe40007810000 */
[----:B------:R-:W-:Y:S02]  /*11d80*/  ISETP.GT.AND P2, PT, R53, 0x38, PT ;  /* 0x000000383500780c */ /* 0x000fe40003f44270 */
[----:B------:R-:W-:Y:S02]  /*11d90*/  FMNMX.FTZ R14, R45, R14, !PT ;  /* 0x0000000e2d0e7209 */ /* 0x000fe40007810000 */
[----:B------:R-:W-:-:S02]  /*11da0*/  FSEL R49, R49, -INF , P2 ;  /* 0xff80000031317808 */ /* 0x000fc40001000000 */
[----:B------:R-:W-:Y:S02]  /*11db0*/  FMNMX.FTZ R14, R69, R14, !PT ;  /* 0x0000000e450e7209 */ /* 0x000fe40007810000 */
[----:B------:R-:W-:Y:S02]  /*11dc0*/  ISETP.GT.AND P2, PT, R53, 0x40, PT ;  /* 0x000000403500780c */ /* 0x000fe40003f44270 */
[----:B------:R-:W-:Y:S01]  /*11dd0*/  FMNMX.FTZ R30, R49, R14, !PT ;  /* 0x0000000e311e7209 */ /* 0x000fe20007810000 */
[----:B------:R-:W-:Y:S01]  /*11de0*/  FMUL.FTZ R14, R76, UR7 ;  /* 0x000000074c0e7c20 */ /* 0x000fe20008410000 */
[----:B------:R-:W-:Y:S01]  /*11df0*/  FSEL R169, R52, -INF , P2 ;  /* 0xff80000034a97808 */ /* 0x000fe20001000000 */
[----:B------:R-:W-:Y:S01]  /*11e00*/  FMUL.FTZ R52, R67, UR7 ;  /* 0x0000000743347c20 */ /* 0x000fe20008410000 */
[----:B------:R-:W-:Y:S01]  /*11e10*/  FMNMX.FTZ R30, R73, R30, !PT ;  /* 0x0000001e491e7209 */ /* 0x000fe20007810000 */
[----:B------:R-:W-:Y:S01]  /*11e20*/  FMUL.FTZ R67, R82, UR7 ;  /* 0x0000000752437c20 */ /* 0x000fe20008410000 */
[----:B------:R-:W-:Y:S01]  /*11e30*/  ISETP.GT.AND P2, PT, R53, 0x48, PT ;  /* 0x000000483500780c */ /* 0x000fe20003f44270 */
[----:B------:R-:W2:Y:S01]  /*11e40*/  MUFU.TANH R14, R14 ;  /* 0x0000000e000e7308 */ /* 0x000ea20000002400 */
[----:B------:R-:W-:-:S02]  /*11e50*/  FMNMX.FTZ R30, R169, R30, !PT ;  /* 0x0000001ea91e7209 */ /* 0x000fc40007810000 */
[----:B0-----:R-:W-:Y:S01]  /*11e60*/  FSEL R77, R8, -INF , P2 ;  /* 0xff800000084d7808 */ /* 0x001fe20001000000 */
[----:B------:R-:W-:Y:S01]  /*11e70*/  FMUL.FTZ R8, R81, UR7 ;  /* 0x0000000751087c20 */ /* 0x000fe20008410000 */
[----:B------:R-:W-:Y:S02]  /*11e80*/  FMNMX.FTZ R30, R55, R30, !PT ;  /* 0x0000001e371e7209 */ /* 0x000fe40007810000 */
[----:B------:R-:W-:Y:S01]  /*11e90*/  ISETP.GT.AND P2, PT, R53, 0x50, PT ;  /* 0x000000503500780c */ /* 0x000fe20003f44270 */
[----:B------:R-:W-:Y:S01]  /*11ea0*/  MUFU.TANH R52, R52 ;  /* 0x0000003400347308 */ /* 0x000fe20000002400 */
[----:B-1----:R-:W-:Y:S02]  /*11eb0*/  FSEL R171, R171, -INF , P3 ;  /* 0xff800000abab7808 */ /* 0x002fe40001800000 */
[----:B------:R-:W-:Y:S02]  /*11ec0*/  FMNMX.FTZ R30, R77, R30, !PT ;  /* 0x0000001e4d1e7209 */ /* 0x000fe40007810000 */
[----:B------:R-:W-:-:S02]  /*11ed0*/  ISETP.GT.AND P3, PT, R53, 0x51, PT ;  /* 0x000000513500780c */ /* 0x000fc40003f64270 */
[----:B------:R-:W-:Y:S01]  /*11ee0*/  FSEL R173, R173, -INF , P2 ;  /* 0xff800000adad7808 */ /* 0x000fe20001000000 */
[----:B------:R-:W0:Y:S01]  /*11ef0*/  MUFU.TANH R8, R8 ;  /* 0x0000000800087308 */ /* 0x000e220000002400 */
[----:B------:R-:W-:Y:S02]  /*11f00*/  FMNMX.FTZ R30, R171, R30, !PT ;  /* 0x0000001eab1e7209 */ /* 0x000fe40007810000 */
[----:B------:R-:W-:Y:S02]  /*11f10*/  ISETP.GT.AND P2, PT, R53, 0x58, PT ;  /* 0x000000583500780c */ /* 0x000fe40003f44270 */
[----:B------:R-:W-:Y:S02]  /*11f20*/  FSEL R175, R175, -INF , P3 ;  /* 0xff800000afaf7808 */ /* 0x000fe40001800000 */
[----:B------:R-:W-:Y:S01]  /*11f30*/  FMNMX.FTZ R30, R173, R30, !PT ;  /* 0x0000001ead1e7209 */ /* 0x000fe20007810000 */
[----:B------:R-:W-:Y:S01]  /*11f40*/  MUFU.TANH R67, R67 ;  /* 0x0000004300437308 */ /* 0x000fe20000002400 */
[----:B------:R-:W-:-:S02]  /*11f50*/  ISETP.GT.AND P3, PT, R53, 0x59, PT ;  /* 0x000000593500780c */ /* 0x000fc40003f64270 */
[----:B------:R-:W-:Y:S01]  /*11f60*/  FSEL R81, R9, -INF , P2 ;  /* 0xff80000009517808 */ /* 0x000fe20001000000 */
[----:B------:R-:W-:Y:S01]  /*11f70*/  FMUL.FTZ R9, R85, UR7 ;  /* 0x0000000755097c20 */ /* 0x000fe20008410000 */
[----:B------:R-:W-:Y:S02]  /*11f80*/  FMNMX.FTZ R30, R175, R30, !PT ;  /* 0x0000001eaf1e7209 */ /* 0x000fe40007810000 */
[----:B------:R-:W-:Y:S02]  /*11f90*/  ISETP.GT.AND P2, PT, R53, 0x60, PT ;  /* 0x000000603500780c */ /* 0x000fe40003f44270 */
[----:B------:R-:W-:Y:S01]  /*11fa0*/  FSEL R177, R177, -INF , P3 ;  /* 0xff800000b1b17808 */ /* 0x000fe20001800000 */
[----:B------:R-:W-:Y:S01]  /*11fb0*/  MUFU.TANH R9, R9 ;  /* 0x0000000900097308 */ /* 0x000fe20000002400 */
[----:B------:R-:W-:Y:S02]  /*11fc0*/  FMNMX.FTZ R30, R81, R30, !PT ;  /* 0x0000001e511e7209 */ /* 0x000fe40007810000 */
[----:B------:R-:W-:-:S02]  /*11fd0*/  ISETP.GT.AND P3, PT, R53, 0x61, PT ;  /* 0x000000613500780c */ /* 0x000fc40003f64270 */
[----:B------:R-:W-:Y:S02]  /*11fe0*/  FSEL R181, R181, -INF , P2 ;  /* 0xff800000b5b57808 */ /* 0x000fe40001000000 */
[----:B------:R-:W-:Y:S02]  /*11ff0*/  FMNMX.FTZ R42, R177, R30, !PT ;  /* 0x0000001eb12a7209 */ /* 0x000fe40007810000 */
[----:B------:R-:W-:Y:S01]  /*12000*/  ISETP.GT.AND P2, PT, R53, 0x68, PT ;  /* 0x000000683500780c */ /* 0x000fe20003f44270 */
[----:B------:R-:W1:Y:S01]  /*12010*/  MUFU.TANH R30, R84 ;  /* 0x00000054001e7308 */ /* 0x000e620000002400 */
[----:B------:R-:W-:Y:S02]  /*12020*/  FSEL R179, R179, -INF , P3 ;  /* 0xff800000b3b37808 */ /* 0x000fe40001800000 */
[----:B------:R-:W-:Y:S02]  /*12030*/  FMNMX.FTZ R42, R181, R42, !PT ;  /* 0x0000002ab52a7209 */ /* 0x000fe40007810000 */
[----:B------:R-:W-:-:S02]  /*12040*/  ISETP.GT.AND P3, PT, R53, 0x69, PT ;  /* 0x000000693500780c */ /* 0x000fc40003f64270 */
[----:B--2---:R-:W-:Y:S01]  /*12050*/  FSEL R85, R14, -INF , P2 ;  /* 0xff8000000e557808 */ /* 0x004fe20001000000 */
[----:B------:R-:W-:Y:S01]  /*12060*/  FMUL.FTZ R14, R62, UR7 ;  /* 0x000000073e0e7c20 */ /* 0x000fe20008410000 */
[----:B------:R-:W-:Y:S01]  /*12070*/  FMNMX.FTZ R42, R179, R42, !PT ;  /* 0x0000002ab32a7209 */ /* 0x000fe20007810000 */
[----:B------:R-:W-:Y:S01]  /*12080*/  FMUL.FTZ R62, R75, UR7 ;  /* 0x000000074b3e7c20 */ /* 0x000fe20008410000 */
[----:B------:R-:W-:Y:S02]  /*12090*/  ISETP.GT.AND P2, PT, R53, 0x70, PT ;  /* 0x000000703500780c */ /* 0x000fe40003f44270 */
[----:B------:R-:W-:Y:S01]  /*120a0*/  FSEL R183, R183, -INF , P3 ;  /* 0xff800000b7b77808 */ /* 0x000fe20001800000 */
[----:B------:R-:W2:Y:S01]  /*120b0*/  MUFU.TANH R14, R14 ;  /* 0x0000000e000e7308 */ /* 0x000ea20000002400 */
[----:B------:R-:W-:Y:S02]  /*120c0*/  FMNMX.FTZ R42, R85, R42, !PT ;  /* 0x0000002a552a7209 */ /* 0x000fe40007810000 */
[----:B------:R-:W-:-:S02]  /*120d0*/  ISETP.GT.AND P3, PT, R53, 0x71, PT ;  /* 0x000000713500780c */ /* 0x000fc40003f64270 */
[----:B------:R-:W-:Y:S02]  /*120e0*/  FSEL R235, R80, -INF , P2 ;  /* 0xff80000050eb7808 */ /* 0x000fe40001000000 */
[----:B------:R-:W-:Y:S01]  /*120f0*/  FMNMX.FTZ R42, R183, R42, !PT ;  /* 0x0000002ab72a7209 */ /* 0x000fe20007810000 */
[----:B------:R-:W3:Y:S01]  /*12100*/  MUFU.TANH R62, R62 ;  /* 0x0000003e003e7308 */ /* 0x000ee20000002400 */
[----:B------:R-:W-:Y:S02]  /*12110*/  ISETP.GT.AND P2, PT, R53, 0x78, PT ;  /* 0x000000783500780c */ /* 0x000fe40003f44270 */
[----:B0-----:R-:W-:Y:S02]  /*12120*/  FSEL R237, R8, -INF , P3 ;  /* 0xff80000008ed7808 */ /* 0x001fe40001800000 */
[----:B------:R-:W-:Y:S02]  /*12130*/  FMNMX.FTZ R42, R235, R42, !PT ;  /* 0x0000002aeb2a7209 */ /* 0x000fe40007810000 */
[----:B------:R-:W-:-:S02]  /*12140*/  ISETP.GT.AND P3, PT, R53, 0x79, PT ;  /* 0x000000793500780c */ /* 0x000fc40003f64270 */
[----:B-1----:R-:W-:Y:S02]  /*12150*/  FSEL R30, R30, -INF , P2 ;  /* 0xff8000001e1e7808 */ /* 0x002fe40001000000 */
[----:B------:R-:W-:Y:S01]  /*12160*/  FMNMX.FTZ R35, R237, R42, !PT ;  /* 0x0000002aed237209 */ /* 0x000fe20007810000 */
[----:B------:R-:W-:Y:S01]  /*12170*/  IMAD.U32 R42, RZ, RZ, UR5 ;  /* 0x00000005ff2a7e24 */ /* 0x000fe2000f8e00ff */
[----:B------:R-:W-:Y:S02]  /*12180*/  FSEL R63, R9, -INF , P3 ;  /* 0xff800000093f7808 */ /* 0x000fe40001800000 */
[----:B------:R-:W-:Y:S02]  /*12190*/  FMNMX.FTZ R8, R30, R35, !PT ;  /* 0x000000231e087209 */ /* 0x000fe40007810000 */
[----:B------:R-:W-:Y:S02]  /*121a0*/  IADD3 R53, R53, 0x8, RZ ;  /* 0x0000000835357810 */ /* 0x000fe40007ffe0ff */
[----:B------:R-:W-:-:S02]  /*121b0*/  FMNMX.FTZ R8, R63, R8, !PT ;  /* 0x000000083f087209 */ /* 0x000fc40007810000 */
[C---:B------:R-:W-:Y:S02]  /*121c0*/  ISETP.GT.AND P3, PT, R53.reuse, RZ, PT ;  /* 0x000000ff3500720c */ /* 0x040fe40003f64270 */
[----:B------:R-:W-:Y:S01]  /*121d0*/  ISETP.GT.AND P4, PT, R53, 0x1, PT ;  /* 0x000000013500780c */ /* 0x000fe20003f84270 */
[----:B------:R-:W0:Y:S02]  /*121e0*/  SHFL.BFLY PT, R9, R8, 0x2, 0x1f ;  /* 0x0c401f0008097f89 */ /* 0x000e2400000e0000 */
[----:B0-----:R-:W-:Y:S01]  /*121f0*/  FMNMX.FTZ R9, R8, R9, !PT ;  /* 0x0000000908097209 */ /* 0x001fe20007810000 */
[----:B------:R-:W-:Y:S02]  /*12200*/  WARPGROUP.DEPBAR.LE gsb0, 0x0 ;  /* 0x00008000000079c5 */ /* 0x000fe40000010000 */
[----:B------:R-:W-:Y:S02]  /*12210*/  WARPGROUP.ARRIVE ;  /* 0x00000000000079c5 */ /* 0x000fe40000000000 */
[----:B------:R-:W0:Y:S02]  /*12220*/  SHFL.BFLY PT, R8, R9, 0x1, 0x1f ;  /* 0x0c201f0009087f89 */ /* 0x000e2400000e0000 */
[----:B0-----:R-:W-:Y:S01]  /*12230*/  FMNMX.FTZ R35, R9, R8, !PT ;  /* 0x0000000809237209 */ /* 0x001fe20007810000 */
[----:B------:R-:W-:-:S02]  /*12240*/  VIADD R8, R6, 0x280 ;  /* 0x0000028006087836 */ /* 0x000fc40000000000 */
[----:B------:R-:W-:Y:S01]  /*12250*/  IMAD.MOV.U32 R9, RZ, RZ, 0x40000040 ;  /* 0x40000040ff097424 */ /* 0x000fe200078e00ff */
[C---:B------:R-:W-:Y:S01]  /*12260*/  FSETP.NEU.FTZ.AND P2, PT, R35.reuse, -INF , PT ;  /* 0xff8000002300780b */ /* 0x040fe20003f5d000 */
[----:B------:R-:W-:Y:S01]  /*12270*/  FMUL.FTZ R68, R35, R42 ;  /* 0x0000002a23447220 */ /* 0x000fe20000410000 */
[----:B------:R-:W-:Y:S02]  /*12280*/  R2UR UR10, R8 ;  /* 0x00000000080a72ca */ /* 0x000fe400000e0000 */
[----:B------:R-:W-:Y:S01]  /*12290*/  R2UR UR11, R9 ;  /* 0x00000000090b72ca */ /* 0x000fe200000e0000 */
[----:B------:R-:W-:Y:S01]  /*122a0*/  IMAD.MOV.U32 R9, RZ, RZ, 0x40000040 ;  /* 0x40000040ff097424 */ /* 0x000fe200078e00ff */
[----:B------:R-:W-:-:S05]  /*122b0*/  FSEL R68, R68, RZ, P2 ;  /* 0x000000ff44447208 */ /* 0x000fca0001000000 */
[-CC-:B------:R-:W-:Y:S01]  /*122c0*/  FFMA.FTZ R182, R21, R42.reuse, -R68.reuse ;  /* 0x0000002a15b67223 */ /* 0x180fe20000010844 */
[----:B------:R-:W-:Y:S01]  /*122d0*/  FSEL R21, R15, -INF , P3 ;  /* 0xff8000000f157808 */ /* 0x000fe20001800000 */
[-CC-:B------:R-:W-:Y:S01]  /*122e0*/  FFMA.FTZ R180, R7, R42.reuse, -R68.reuse ;  /* 0x0000002a07b47223 */ /* 0x180fe20000010844 */
[-CC-:B------:R-:W-:Y:S01]  /*122f0*/  FFMA.FTZ R7, R25, R42.reuse, -R68.reuse ;  /* 0x0000002a19077223 */ /* 0x180fe20000010844 */
[----:B------:R-:W-:Y:S01]  /*12300*/  ISETP.GT.AND P3, PT, R53, 0x8, PT ;  /* 0x000000083500780c */ /* 0x000fe20003f64270 */
[-CC-:B------:R-:W-:Y:S01]  /*12310*/  FFMA.FTZ R176, R27, R42.reuse, -R68.reuse ;  /* 0x0000002a1bb07223 */ /* 0x180fe20000010844 */
[----:B------:R-:W-:Y:S01]  /*12320*/  HGMMA.64x128x16.F32 R88, R156, gdesc[UR8].tnspB, R88, gsb0 ;  /* 0x41e000089c587df0 */ /* 0x000fe20008000858 */
        /* <DEDUP_REMOVED lines=15> */
[----:B------:R0:W-:Y:S01]  /*12420*/  MUFU.EX2 R15, R7 ;  /* 0x00000007000f7308 */ /* 0x0001e20000000800 */
        /* <DEDUP_REMOVED lines=32> */
[----:B------:R-:W-:Y:S01]  /*12630*/  FSEL R155, R38, -INF , P4 ;  /* 0xff800000269b7808 */ /* 0x000fe20002000000 */
[--C-:B------:R-:W-:Y:S01]  /*12640*/  FFMA.FTZ R30, R30, R42, -R68.reuse ;  /* 0x0000002a1e1e7223 */ /* 0x100fe20000010844 */
[----:B------:R-:W-:Y:S01]  /*12650*/  FMNMX.FTZ R8, R153, R8, !PT ;  /* 0x0000000899087209 */ /* 0x000fe20007810000 */
[----:B------:R-:W-:Y:S01]  /*12660*/  FFMA.FTZ R63, R63, R42, -R68 ;  /* 0x0000002a3f3f7223 */ /* 0x000fe20000010844 */
        /* <DEDUP_REMOVED lines=9> */
[----:B------:R-:W-:-:S02]  /*12700*/  FSEL R43, R43, -INF , P3 ;  /* 0xff8000002b2b7808 */ /* 0x000fc40001800000 */
[----:B------:R-:W-:Y:S01]  /*12710*/  FMNMX.FTZ R8, R61, R8, !PT ;  /* 0x000000083d087209 */ /* 0x000fe20007810000 */
[----:B------:R-:W-:Y:S01]  /*12720*/  MUFU.EX2 R178, R178 ;  /* 0x000000b200b27308 */ /* 0x000fe20000000800 */
[----:B------:R-:W-:Y:S02]  /*12730*/  ISETP.GT.AND P3, PT, R53, 0x38, PT ;  /* 0x000000383500780c */ /* 0x000fe40003f64270 */
[----:B------:R-:W-:Y:S02]  /*12740*/  FMNMX.FTZ R8, R43, R8, !PT ;  /* 0x000000082b087209 */ /* 0x000fe40007810000 */
[----:B------:R-:W-:Y:S02]  /*12750*/  FSEL R47, R47, -INF , P3 ;  /* 0xff8000002f2f7808 */ /* 0x000fe40001800000 */
[----:B------:R-:W-:Y:S01]  /*12760*/  ISETP.GT.AND P3, PT, R53, 0x40, PT ;  /* 0x000000403500780c */ /* 0x000fe20003f64270 */
[----:B------:R-:W-:Y:S01]  /*12770*/  MUFU.EX2 R31, R31 ;  /* 0x0000001f001f7308 */ /* 0x000fe20000000800 */
[----:B------:R-:W-:-:S02]  /*12780*/  R2UR UR11, R9 ;  /* 0x00000000090b72ca */ /* 0x000fc400000e0000 */
[----:B------:R-:W-:Y:S02]  /*12790*/  FSEL R51, R51, -INF , P3 ;  /* 0xff80000033337808 */ /* 0x000fe40001800000 */
[----:B------:R-:W-:-:S03]  /*127a0*/  ISETP.GT.AND P3, PT, R53, 0x48, PT ;  /* 0x000000483500780c */ /* 0x000fc60003f64270 */
        /* <DEDUP_REMOVED lines=8> */
[----:B------:R-:W-:Y:S01]  /*12830*/  FSEL R157, R44, -INF , P4 ;  /* 0xff8000002c9d7808 */ /* 0x000fe20002000000 */
[----:B------:R-:W-:Y:S01]  /*12840*/  WARPGROUP.ARRIVE ;  /* 0x00000000000079c5 */ /* 0x000fe20000000000 */
[----:B------:R-:W-:Y:S01]  /*12850*/  ISETP.GT.AND P4, PT, R53, 0x39, PT ;  /* 0x000000393500780c */ /* 0x000fe20003f84270 */
[--C-:B------:R-:W-:Y:S01]  /*12860*/  FFMA.FTZ R158, R81, R42, -R68.reuse ;  /* 0x0000002a519e7223 */ /* 0x100fe20000010844 */
[----:B------:R-:W-:Y:S01]  /*12870*/  FMNMX.FTZ R8, R157, R8, !PT ;  /* 0x000000089d087209 */ /* 0x000fe20007810000 */
[-CC-:B------:R-:W-:Y:S01]  /*12880*/  FFMA.FTZ R81, R183, R42.reuse, -R68.reuse ;  /* 0x0000002ab7517223 */ /* 0x180fe20000010844 */
[----:B------:R-:W-:Y:S01]  /*12890*/  FSEL R41, R48, -INF , P4 ;  /* 0xff80000030297808 */ /* 0x000fe20002000000 */
[----:B------:R-:W-:Y:S01]  /*128a0*/  FFMA.FTZ R156, R173, R42, -R68 ;  /* 0x0000002aad9c7223 */ /* 0x000fe20000010844 */
[----:B------:R-:W-:Y:S01]  /*128b0*/  FMNMX.FTZ R8, R47, R8, !PT ;  /* 0x000000082f087209 */ /* 0x000fe20007810000 */
[----:B------:R-:W-:Y:S01]  /*128c0*/  MUFU.EX2 R49, R49 ;  /* 0x0000003100317308 */ /* 0x000fe20000000800 */
[----:B------:R-:W-:-:S02]  /*128d0*/  ISETP.GT.AND P4, PT, R53, 0x41, PT ;  /* 0x000000413500780c */ /* 0x000fc40003f84270 */
[----:B------:R-:W-:Y:S02]  /*128e0*/  FMNMX.FTZ R8, R41, R8, !PT ;  /* 0x0000000829087209 */ /* 0x000fe40007810000 */
[----:B------:R-:W-:Y:S02]  /*128f0*/  FSEL R65, R54, -INF , P4 ;  /* 0xff80000036417808 */ /* 0x000fe40002000000 */
[----:B------:R-:W-:Y:S01]  /*12900*/  FMNMX.FTZ R8, R51, R8, !PT ;  /* 0x0000000833087209 */ /* 0x000fe20007810000 */
[----:B------:R-:W-:Y:S01]  /*12910*/  MUFU.EX2 R152, R152 ;  /* 0x0000009800987308 */ /* 0x000fe20000000800 */
[----:B------:R-:W-:Y:S02]  /*12920*/  ISETP.GT.AND P4, PT, R53, 0x49, PT ;  /* 0x000000493500780c */ /* 0x000fe40003f84270 */
[----:B--2---:R-:W-:Y:S02]  /*12930*/  FSEL R159, R14, -INF , P3 ;  /* 0xff8000000e9f7808 */ /* 0x004fe40001800000 */
[----:B------:R-:W-:-:S02]  /*12940*/  FMNMX.FTZ R8, R65, R8, !PT ;  /* 0x0000000841087209 */ /* 0x000fc40007810000 */
[----:B------:R-:W-:Y:S01]  /*12950*/  ISETP.GT.AND P3, PT, R53, 0x50, PT ;  /* 0x000000503500780c */ /* 0x000fe20003f64270 */
[----:B------:R-:W-:Y:S01]  /*12960*/  MUFU.EX2 R55, R55 ;  /* 0x0000003700377308 */ /* 0x000fe20000000800 */
[----:B------:R-:W-:Y:S02]  /*12970*/  FSEL R46, R46, -INF , P4 ;  /* 0xff8000002e2e7808 */ /* 0x000fe40002000000 */
[----:B0-----:R-:W-:Y:S02]  /*12980*/  FMNMX.FTZ R7, R159, R8, !PT ;  /* 0x000000089f077209 */ /* 0x001fe40007810000 */
[----:B------:R-:W-:Y:S02]  /*12990*/  ISETP.GT.AND P4, PT, R53, 0x51, PT ;  /* 0x000000513500780c */ /* 0x000fe40003f84270 */
[----:B------:R-:W-:Y:S01]  /*129a0*/  FSEL R50, R50, -INF , P3 ;  /* 0xff80000032327808 */ /* 0x000fe20001800000 */
[----:B------:R-:W-:Y:S01]  /*129b0*/  MUFU.EX2 R154, R154 ;  /* 0x0000009a009a7308 */ /* 0x000fe20000000800 */
[----:B------:R-:W-:-:S02]  /*129c0*/  FMNMX.FTZ R7, R46, R7, !PT ;  /* 0x000000072e077209 */ /* 0x000fc40007810000 */
[C---:B------:R-:W-:Y:S02]  /*129d0*/  ISETP.GT.AND P3, PT, R53.reuse, 0x58, PT ;  /* 0x000000583500780c */ /* 0x040fe40003f64270 */
[----:B------:R-:W-:Y:S02]  /*129e0*/  FSEL R69, R52, -INF , P4 ;  /* 0xff80000034457808 */ /* 0x000fe40002000000 */
[----:B------:R-:W-:Y:S01]  /*129f0*/  FMNMX.FTZ R8, R50, R7, !PT ;  /* 0x0000000732087209 */ /* 0x000fe20007810000 */
[----:B------:R-:W-:Y:S01]  /*12a00*/  MUFU.EX2 R156, R156 ;  /* 0x0000009c009c7308 */ /* 0x000fe20000000800 */
[----:B------:R-:W-:Y:S02]  /*12a10*/  ISETP.GT.AND P4, PT, R53, 0x59, PT ;  /* 0x000000593500780c */ /* 0x000fe40003f84270 */
[----:B------:R-:W-:Y:S02]  /*12a20*/  FSEL R56, R56, -INF , P3 ;  /* 0xff80000038387808 */ /* 0x000fe40001800000 */
[----:B------:R-:W-:-:S02]  /*12a30*/  FMNMX.FTZ R7, R69, R8, !PT ;  /* 0x0000000845077209 */ /* 0x000fc40007810000 */
[C---:B------:R-:W-:Y:S01]  /*12a40*/  ISETP.GT.AND P3, PT, R53.reuse, 0x60, PT ;  /* 0x000000603500780c */ /* 0x040fe20003f64270 */
[----:B------:R-:W-:Y:S01]  /*12a50*/  MUFU.EX2 R158, R158 ;  /* 0x0000009e009e7308 */ /* 0x000fe20000000800 */
[----:B------:R-:W-:Y:S02]  /*12a60*/  FSEL R58, R58, -INF , P4 ;  /* 0xff8000003a3a7808 */ /* 0x000fe40002000000 */
[----:B------:R-:W-:Y:S02]  /*12a70*/  FMNMX.FTZ R7, R56, R7, !PT ;  /* 0x0000000738077209 */ /* 0x000fe40007810000 */
[----:B------:R-:W-:Y:S02]  /*12a80*/  ISETP.GT.AND P4, PT, R53, 0x61, PT ;  /* 0x000000613500780c */ /* 0x000fe40003f84270 */
[----:B------:R-:W-:Y:S01]  /*12a90*/  FSEL R60, R60, -INF , P3 ;  /* 0xff8000003c3c7808 */ /* 0x000fe20001800000 */
[----:B------:R-:W-:Y:S01]  /*12aa0*/  MUFU.EX2 R20, R20 ;  /* 0x0000001400147308 */ /* 0x000fe20000000800 */
[----:B------:R-:W-:-:S02]  /*12ab0*/  FMNMX.FTZ R7, R58, R7, !PT ;  /* 0x000000073a077209 */ /* 0x000fc40007810000 */
[C---:B------:R-:W-:Y:S02]  /*12ac0*/  ISETP.GT.AND P3, PT, R53.reuse, 0x68, PT ;  /* 0x000000683500780c */ /* 0x040fe40003f64270 */
[----:B---3--:R-:W-:Y:S02]  /*12ad0*/  FSEL R73, R62, -INF , P4 ;  /* 0xff8000003e497808 */ /* 0x008fe40002000000 */
        /* <DEDUP_REMOVED lines=11> */
[----:B------:R-:W-:Y:S01]  /*12b90*/  FFMA.FTZ R67, R175, R42, -R68 ;  /* 0x0000002aaf437223 */ /* 0x000fe20000010844 */
[----:B------:R-:W-:Y:S01]  /*12ba0*/  FMNMX.FTZ R7, R169, R8, !PT ;  /* 0x00000008a9077209 */ /* 0x000fe20007810000 */
[----:B------:R-:W-:Y:S01]  /*12bb0*/  MUFU.EX2 R81, R81 ;  /* 0x0000005100517308 */ /* 0x000fe20000000800 */
[----:B------:R-:W-:-:S02]  /*12bc0*/  ISETP.GT.AND P3, PT, R53, 0x78, PT ;  /* 0x000000783500780c */ /* 0x000fc40003f64270 */
[----:B------:R-:W-:Y:S02]  /*12bd0*/  FSEL R70, R70, -INF , P4 ;  /* 0xff80000046467808 */ /* 0x000fe40002000000 */
[----:B------:R-:W-:Y:S02]  /*12be0*/  FMNMX.FTZ R7, R14, R7, !PT ;  /* 0x000000070e077209 */ /* 0x000fe40007810000 */
[----:B------:R-:W-:Y:S01]  /*12bf0*/  ISETP.GT.AND P4, PT, R53, 0x79, PT ;  /* 0x000000793500780c */ /* 0x000fe20003f84270 */
[-CC-:B------:R-:W-:Y:S01]  /*12c00*/  FFMA.FTZ R53, R171, R42.reuse, -R68.reuse ;  /* 0x0000002aab357223 */ /* 0x180fe20000010844 */
[----:B------:R-:W-:Y:S01]  /*12c10*/  FSEL R26, R71, -INF , P3 ;  /* 0xff800000471a7808 */ /* 0x000fe20001800000 */
[----:B------:R-:W-:Y:S01]  /*12c20*/  FFMA.FTZ R71, R177, R42, -R68 ;  /* 0x0000002ab1477223 */ /* 0x000fe20000010844 */
[----:B------:R-:W-:Y:S01]  /*12c30*/  FMNMX.FTZ R7, R70, R7, !PT ;  /* 0x0000000746077209 */ /* 0x000fe20007810000 */
[----:B------:R-:W-:Y:S01]  /*12c40*/  MUFU.EX2 R67, R67 ;  /* 0x0000004300437308 */ /* 0x000fe20000000800 */
[----:B------:R-:W-:-:S02]  /*12c50*/  FSEL R72, R72, -INF , P4 ;  /* 0xff80000048487808 */ /* 0x000fc40002000000 */
[----:B------:R-:W-:-:S04]  /*12c60*/  FMNMX.FTZ R7, R26, R7, !PT ;  /* 0x000000071a077209 */ /* 0x000fc80007810000 */
[----:B------:R-:W-:Y:S01]  /*12c70*/  FMNMX.FTZ R7, R72, R7, !PT ;  /* 0x0000000748077209 */ /* 0x000fe20007810000 */
[----:B------:R-:W-:Y:S04]  /*12c80*/  MUFU.EX2 R53, R53 ;  /* 0x0000003500357308 */ /* 0x000fe80000000800 */
[----:B------:R-:W0:Y:S04]  /*12c90*/  SHFL.BFLY PT, R8, R7, 0x2, 0x1f ;  /* 0x0c401f0007087f89 */ /* 0x000e2800000e0000 */
[----:B------:R-:W-:Y:S08]  /*12ca0*/  MUFU.EX2 R71, R71 ;  /* 0x0000004700477308 */ /* 0x000ff00000000800 */
[----:B------:R-:W-:Y:S08]  /*12cb0*/  MUFU.EX2 R28, R28 ;  /* 0x0000001c001c7308 */ /* 0x000ff00000000800 */
[----:B------:R-:W-:Y:S01]  /*12cc0*/  MUFU.EX2 R85, R85 ;  /* 0x0000005500557308 */ /* 0x000fe20000000800 */
[----:B0-----:R-:W-:Y:S01]  /*12cd0*/  FMNMX.FTZ R32, R7, R8, !PT ;  /* 0x0000000807207209 */ /* 0x001fe20007810000 */
[----:B------:R-:W-:-:S06]  /*12ce0*/  VIADD R8, R6, 0x300 ;  /* 0x0000030006087836 */ /* 0x000fcc0000000000 */
[----:B------:R-:W-:Y:S01]  /*12cf0*/  MUFU.EX2 R30, R30 ;  /* 0x0000001e001e7308 */ /* 0x000fe20000000800 */
[----:B------:R-:W0:Y:S01]  /*12d00*/  SHFL.BFLY PT, R7, R32, 0x1, 0x1f ;  /* 0x0c201f0020077f89 */ /* 0x000e2200000e0000 */
[----:B------:R-:W-:Y:S02]  /*12d10*/  R2UR UR10, R8 ;  /* 0x00000000080a72ca */ /* 0x000fe400000e0000 */
[----:B------:R-:W-:-:S04]  /*12d20*/  IADD3 R8, R6, 0x380, RZ ;  /* 0x0000038006087810 */ /* 0x000fc80007ffe0ff */
[----:B------:R-:W-:Y:S07]  /*12d30*/  MUFU.EX2 R63, R63 ;  /* 0x0000003f003f7308 */ /* 0x000fee0000000800 */
[----:B------:R-:W-:Y:S01]  /*12d40*/  HGMMA.64x128x16.F32 R88, R160, gdesc[UR8].tnspB, R88, gsb0 ;  /* 0x41e00008a0587df0 */ /* 0x000fe20008000858 */
[----:B------:R-:W-:Y:S02]  /*12d50*/  R2UR UR10, R8 ;  /* 0x00000000080a72ca */ /* 0x000fe400000e0000 */
[----:B0-----:R-:W-:-:S02]  /*12d60*/  FMNMX.FTZ R7, R32, R7, !PT ;  /* 0x0000000720077209 */ /* 0x001fc40007810000 */
[----:B------:R-:W-:Y:S02]  /*12d70*/  FSEL R32, R35, RZ, P2 ;  /* 0x000000ff23207208 */ /* 0x000fe40001000000 */
[C---:B------:R-:W-:Y:S01]  /*12d80*/  FSETP.NEU.FTZ.AND P2, PT, R7.reuse, -INF , PT ;  /* 0xff8000000700780b */ /* 0x040fe20003f5d000 */
[----:B------:R-:W-:Y:S02]  /*12d90*/  FMUL.FTZ R52, R7, R42 ;  /* 0x0000002a07347220 */ /* 0x000fe40000410000 */
[----:B------:R-:W-:-:S03]  /*12da0*/  FADD.FTZ R9, -R32, R11 ;  /* 0x0000000b20097221 */ /* 0x000fc60000010100 */
[----:B------:R-:W-:Y:S01]  /*12db0*/  FSEL R52, R52, RZ, P2 ;  /* 0x000000ff34347208 */ /* 0x000fe20001000000 */
[----:B------:R-:W-:-:S04]  /*12dc0*/  FMUL.FTZ R9, R9, R42 ;  /* 0x0000002a09097220 */ /* 0x000fc80000410000 */
[----:B------:R0:W1:Y:S01]  /*12dd0*/  MUFU.EX2 R11, R9 ;  /* 0x00000009000b7308 */ /* 0x0000620000000800 */
        /* <DEDUP_REMOVED lines=8> */
[----:B0-----:R-:W-:Y:S01]  /*12e60*/  FSEL R9, R7, RZ, P2 ;  /* 0x000000ff07097208 */ /* 0x001fe20001000000 */
[----:B------:R-:W-:Y:S01]  /*12e70*/  FFMA.FTZ R38, R87, R42, -R52 ;  /* 0x0000002a57267223 */ /* 0x000fe20000010834 */
[----:B------:R-:W-:-:S02]  /*12e80*/  @!P1 IMAD R29, R185, 0x8, R2 ;  /* 0x00000008b91d9824 */ /* 0x000fc400078e0202 */
[-CC-:B------:R-:W-:Y:S01]  /*12e90*/  FFMA.FTZ R173, R153, R42.reuse, -R52.reuse ;  /* 0x0000002a99ad7223 */ /* 0x180fe20000010834 */
[-C--:B------:R-:W-:Y:S01]  /*12ea0*/  FFMA.FTZ R40, R155, R42.reuse, -R52 ;  /* 0x0000002a9b287223 */ /* 0x080fe20000010834 */
[----:B------:R-:W-:Y:S01]  /*12eb0*/  FADD.FTZ R9, -R9, R10 ;  /* 0x0000000a09097221 */ /* 0x000fe20000010100 */
[-C--:B------:R-:W-:Y:S01]  /*12ec0*/  FFMA.FTZ R175, R39, R42.reuse, -R52 ;  /* 0x0000002a27af7223 */ /* 0x080fe20000010834 */
[----:B------:R-:W-:Y:S01]  /*12ed0*/  MUFU.EX2 R32, R32 ;  /* 0x0000002000207308 */ /* 0x000fe20000000800 */
[----:B-1----:R-:W-:Y:S01]  /*12ee0*/  FFMA.FTZ R54, R11, R3, R180 ;  /* 0x000000030b367223 */ /* 0x002fe200000100b4 */
[-C--:B------:R-:W-:Y:S01]  /*12ef0*/  FMUL.FTZ R10, R9, R42.reuse ;  /* 0x0000002a090a7220 */ /* 0x080fe20000410000 */
[----:B------:R-:W-:Y:S02]  /*12f00*/  IMAD.MOV.U32 R9, RZ, RZ, 0x40000040 ;  /* 0x40000040ff097424 */ /* 0x000fe400078e00ff */
[-C--:B------:R-:W-:Y:S01]  /*12f10*/  FFMA.FTZ R48, R157, R42.reuse, -R52 ;  /* 0x0000002a9d307223 */ /* 0x080fe20000010834 */
[----:B------:R-:W-:Y:S01]  /*12f20*/  FADD.FTZ R3, R57, R54 ;  /* 0x0000003639037221 */ /* 0x000fe20000010000 */
[-CC-:B------:R-:W-:Y:S01]  /*12f30*/  FFMA.FTZ R157, R50, R42.reuse, -R52.reuse ;  /* 0x0000002a329d7223 */ /* 0x180fe20000010834 */
[-CC-:B------:R-:W-:Y:S01]  /*12f40*/  FFMA.FTZ R44, R61, R42.reuse, -R52.reuse ;  /* 0x0000002a3d2c7223 */ /* 0x180fe20000010834 */
[----:B------:R-:W-:Y:S01]  /*12f50*/  R2UR UR11, R9 ;  /* 0x00000000090b72ca */ /* 0x000fe200000e0000 */
[----:B------:R0:W1:Y:S01]  /*12f60*/  MUFU.EX2 R6, R10 ;  /* 0x0000000a00067308 */ /* 0x0000620000000800 */
        /* <DEDUP_REMOVED lines=9> */
[----:B------:R-:W-:Y:S01]  /*13000*/  IADD3 R3, -R194, 0xb, RZ ;  /* 0x0000000bc2037810 */ /* 0x000fe20007ffe1ff */
[-CC-:B------:R-:W-:Y:S01]  /*13010*/  FFMA.FTZ R159, R56, R42.reuse, -R52.reuse ;  /* 0x0000002a389f7223 */ /* 0x180fe20000010834 */
[-C--:B0-----:R-:W-:Y:S01]  /*13020*/  FFMA.FTZ R10, R65, R42.reuse, -R52 ;  /* 0x0000002a410a7223 */ /* 0x081fe20000010834 */
[----:B------:R-:W-:Y:S01]  /*13030*/  FADD.FTZ R25, R27, R54 ;  /* 0x000000361b197221 */ /* 0x000fe20000010000 */
[-CC-:B------:R-:W-:Y:S01]  /*13040*/  FFMA.FTZ R73, R73, R42.reuse, -R52.reuse ;  /* 0x0000002a49497223 */ /* 0x180fe20000010834 */
[--C-:B------:R-:W-:Y:S01]  /*13050*/  FFMA.FTZ R169, R169, R42, -R52.reuse ;  /* 0x0000002aa9a97223 */ /* 0x100fe20000010834 */
[----:B------:R-:W0:Y:S01]  /*13060*/  MUFU.EX2 R34, R34 ;  /* 0x0000002200227308 */ /* 0x000e220000000800 */
[----:B-1----:R-:W-:Y:S01]  /*13070*/  FFMA.FTZ R9, R6, R0, R181 ;  /* 0x0000000006097223 */ /* 0x002fe200000100b5 */
[----:B------:R-:W-:Y:S01]  /*13080*/  FADD.FTZ R0, R178, R25 ;  /* 0x00000019b2007221 */ /* 0x000fe20000010000 */
[----:B------:R-:W-:Y:S01]  /*13090*/  F2FP.F16.F32.PACK_AB R182, R15, R182 ;  /* 0x000000b60fb6723e */ /* 0x000fe200000000ff */
[-C--:B------:R-:W-:Y:S01]  /*130a0*/  FFMA.FTZ R70, R70, R42.reuse, -R52 ;  /* 0x0000002a46467223 */ /* 0x080fe20000010834 */
[----:B------:R-:W-:Y:S01]  /*130b0*/  FADD.FTZ R54, R32, R9 ;  /* 0x0000000920367221 */ /* 0x000fe20000010000 */
[----:B------:R-:W-:Y:S01]  /*130c0*/  FADD.FTZ R9, R31, R0 ;  /* 0x000000001f097221 */ /* 0x000fe20000010000 */
[-C--:B------:R-:W-:Y:S01]  /*130d0*/  FFMA.FTZ R0, R46, R42.reuse, -R52 ;  /* 0x0000002a2e007223 */ /* 0x080fe20000010834 */
[----:B------:R-:W-:Y:S01]  /*130e0*/  MUFU.EX2 R177, R177 ;  /* 0x000000b100b17308 */ /* 0x000fe20000000800 */
[----:B--2---:R-:W-:Y:S01]  /*130f0*/  FADD.FTZ R25, R183, R54 ;  /* 0x00000036b7197221 */ /* 0x004fe20000010000 */
[----:B------:R-:W-:Y:S01]  /*13100*/  FADD.FTZ R54, R172, R9 ;  /* 0x00000009ac367221 */ /* 0x000fe20000010000 */
[----:B------:R-:W-:Y:S01]  /*13110*/  @!P1 IADD3 R9, R29, 0x28840, RZ ;  /* 0x000288401d099810 */ /* 0x000fe20007ffe0ff */
[----:B------:R-:W-:Y:S01]  /*13120*/  FFMA.FTZ R26, R26, R42, -R52 ;  /* 0x0000002a1a1a7223 */ /* 0x000fe20000010834 */
[----:B------:R-:W-:-:S02]  /*13130*/  ISETP.GT.AND P2, PT, R12, R5, PT ;  /* 0x000000050c00720c */ /* 0x000fc40003f44270 */
[----:B------:R-:W-:Y:S01]  /*13140*/  @!P1 PRMT R9, RZ, 0x654, R9 ;  /* 0x00000654ff099816 */ /* 0x000fe20000000009 */
[----:B------:R-:W-:Y:S01]  /*13150*/  MUFU.EX2 R36, R36 ;  /* 0x0000002400247308 */ /* 0x000fe20000000800 */
[----:B0-----:R-:W-:Y:S01]  /*13160*/  FADD.FTZ R46, R34, R25 ;  /* 0x00000019222e7221 */ /* 0x001fe20000010000 */
[----:B------:R-:W-:Y:S01]  /*13170*/  FADD.FTZ R25, R33, R54 ;  /* 0x0000003621197221 */ /* 0x000fe20000010000 */
[----:B------:R-:W-:Y:S02]  /*13180*/  F2FP.F16.F32.PACK_AB R180, R57, R180 ;  /* 0x000000b439b4723e */ /* 0x000fe400000000ff */
[----:B------:R-:W-:Y:S02]  /*13190*/  F2FP.F16.F32.PACK_AB R176, R27, R176 ;  /* 0x000000b01bb0723e */ /* 0x000fe400000000ff */
[----:B------:R-:W-:Y:S01]  /*131a0*/  F2FP.F16.F32.PACK_AB R178, R31, R178 ;  /* 0x000000b21fb2723e */ /* 0x000fe200000000ff */
[----:B------:R-:W-:Y:S01]  /*131b0*/  MUFU.EX2 R179, R179 ;  /* 0x000000b300b37308 */ /* 0x000fe20000000800 */
[----:B------:R-:W-:-:S02]  /*131c0*/  F2FP.F16.F32.PACK_AB R172, R33, R172 ;  /* 0x000000ac21ac723e */ /* 0x000fc400000000ff */
[----:B------:R-:W-:Y:S02]  /*131d0*/  F2FP.F16.F32.PACK_AB R181, R32, R181 ;  /* 0x000000b520b5723e */ /* 0x000fe400000000ff */
[----:B------:R-:W-:Y:S02]  /*131e0*/  F2FP.F16.F32.PACK_AB R183, R34, R183 ;  /* 0x000000b722b7723e */ /* 0x000fe400000000ff */
[----:B------:R-:W-:Y:S01]  /*131f0*/  IADD3 R12, R12, -0x1, RZ ;  /* 0xffffffff0c0c7810 */ /* 0x000fe20007ffe0ff */
        /* <DEDUP_REMOVED lines=8> */
[----:B------:R-:W-:-:S04]  /*13280*/  FFMA.FTZ R161, R60, R42, -R52 ;  /* 0x0000002a3ca17223 */ /* 0x000fc80000010834 */
[----:B------:R-:W0:Y:S01]  /*13290*/  MUFU.EX2 R48, R48 ;  /* 0x0000003000307308 */ /* 0x000e220000000800 */
[----:B------:R-:W-:Y:S01]  /*132a0*/  FFMA.FTZ R163, R64, R42, -R52 ;  /* 0x0000002a40a37223 */ /* 0x000fe20000010834 */
[----:B------:R-:W-:Y:S01]  /*132b0*/  F2FP.F16.F32.PACK_AB R160, R77, R20 ;  /* 0x000000144da0723e */ /* 0x000fe200000000ff */
[----:B------:R-:W-:Y:S01]  /*132c0*/  HGMMA.64x128x16.F32 R88, R164, gdesc[UR8].tnspB, R88, gsb0 ;  /* 0x41e00008a4587df0 */ /* 0x000fe20008000858 */
[----:B------:R-:W-:-:S04]  /*132d0*/  F2FP.F16.F32.PACK_AB R162, R81, R24 ;  /* 0x0000001851a2723e */ /* 0x000fc800000000ff */
[----:B------:R-:W1:Y:S08]  /*132e0*/  MUFU.EX2 R171, R171 ;  /* 0x000000ab00ab7308 */ /* 0x000e700000000800 */
[----:B------:R-:W2:Y:S08]  /*132f0*/  MUFU.EX2 R8, R8 ;  /* 0x0000000800087308 */ /* 0x000eb00000000800 */
[----:B------:R-:W3:Y:S08]  /*13300*/  MUFU.EX2 R153, R153 ;  /* 0x0000009900997308 */ /* 0x000ef00000000800 */
[----:B------:R-:W4:Y:S08]  /*13310*/  MUFU.EX2 R10, R10 ;  /* 0x0000000a000a7308 */ /* 0x000f300000000800 */
[----:B------:R-:W5:Y:S08]  /*13320*/  MUFU.EX2 R155, R155 ;  /* 0x0000009b009b7308 */ /* 0x000f700000000800 */
[----:B------:R-:W5:Y:S08]  /*13330*/  MUFU.EX2 R0, R0 ;  /* 0x0000000000007308 */ /* 0x000f700000000800 */
[----:B------:R-:W5:Y:S08]  /*13340*/  MUFU.EX2 R157, R157 ;  /* 0x0000009d009d7308 */ /* 0x000f700000000800 */
[----:B------:R-:W-:Y:S08]  /*13350*/  MUFU.EX2 R159, R159 ;  /* 0x0000009f009f7308 */ /* 0x000ff00000000800 */
[----:B------:R-:W-:Y:S08]  /*13360*/  MUFU.EX2 R161, R161 ;  /* 0x000000a100a17308 */ /* 0x000ff00000000800 */
[----:B------:R-:W-:Y:S08]  /*13370*/  MUFU.EX2 R163, R163 ;  /* 0x000000a300a37308 */ /* 0x000ff00000000800 */
[----:B------:R0:W-:Y:S08]  /*13380*/  MUFU.EX2 R15, R169 ;  /* 0x000000a9000f7308 */ /* 0x0001f00000000800 */
[----:B------:R-:W-:Y:S01]  /*13390*/  MUFU.EX2 R70, R70 ;  /* 0x0000004600467308 */ /* 0x000fe20000000800 */
[----:B0-----:R-:W-:Y:S01]  /*133a0*/  F2FP.F16.F32.PACK_AB R169, R48, R21 ;  /* 0x0000001530a9723e */ /* 0x001fe200000000ff */
[----:B------:R-:W-:-:S02]  /*133b0*/  WARPGROUP.DEPBAR.LE gsb0, 0x0 ;  /* 0x00008000000079c5 */ /* 0x000fc40000010000 */
[----:B------:R0:W-:Y:S06]  /*133c0*/  BAR.ARV R3, 0x100 ;  /* 0x000400030000751d */ /* 0x0001ec0000002000 */
[----:B------:R1:W-:Y:S01]  /*133d0*/  @!P1 SYNCS.ARRIVE.TRANS64.RED.A1T0 RZ, [R9+URZ], RZ ;  /* 0x000000ff09ff99a7 */ /* 0x0003e2000810043f */
[----:B------:R-:W-:Y:S01]  /*133e0*/  MUFU.EX2 R167, R26 ;  /* 0x0000001a00a77308 */ /* 0x000fe20000000800 */
[----:B0-----:R-:W-:Y:S01]  /*133f0*/  FADD.FTZ R3, R177, R46 ;  /* 0x0000002eb1037221 */ /* 0x001fe20000010000 */
[----:B------:R-:W-:Y:S01]  /*13400*/  FADD.FTZ R46, R174, R25 ;  /* 0x00000019ae2e7221 */ /* 0x000fe20000010000 */
[-C--:B------:R-:W-:Y:S01]  /*13410*/  FMUL.FTZ R88, R88, R11.reuse ;  /* 0x0000000b58587220 */ /* 0x080fe20000410000 */
[-C--:B------:R-:W-:Y:S01]  /*13420*/  FMUL.FTZ R89, R89, R11.reuse ;  /* 0x0000000b59597220 */ /* 0x080fe20000410000 */
[----:B------:R-:W-:Y:S01]  /*13430*/  FADD.FTZ R50, R36, R3 ;  /* 0x0000000324327221 */ /* 0x000fe20000010000 */
[-C--:B------:R-:W-:Y:S01]  /*13440*/  FMUL.FTZ R92, R92, R11.reuse ;  /* 0x0000000b5c5c7220 */ /* 0x080fe20000410000 */
[----:B-1----:R-:W-:Y:S01]  /*13450*/  FADD.FTZ R9, R37, R46 ;  /* 0x0000002e25097221 */ /* 0x002fe20000010000 */
[----:B------:R0:W-:Y:S01]  /*13460*/  @!P1 SYNCS.ARRIVE.TRANS64.RED.A1T0 RZ, [R13+URZ], RZ ;  /* 0x000000ff0dff99a7 */ /* 0x0001e2000810043f */
[----:B------:R-:W-:Y:S01]  /*13470*/  FADD.FTZ R3, R179, R50 ;  /* 0x00000032b3037221 */ /* 0x000fe20000010000 */
[-C--:B------:R-:W-:Y:S01]  /*13480*/  FFMA.FTZ R46, R69, R42.reuse, -R52 ;  /* 0x0000002a452e7223 */ /* 0x080fe20000010834 */
        /* <DEDUP_REMOVED lines=9> */
[-C--:B------:R-:W-:Y:S01]  /*13520*/  FMUL.FTZ R100, R100, R11.reuse ;  /* 0x0000000b64647220 */ /* 0x080fe20000410000 */
[----:B------:R-:W-:Y:S01]  /*13530*/  FADD.FTZ R54, R40, R3 ;  /* 0x0000000328367221 */ /* 0x000fe20000010000 */
[-C--:B------:R-:W-:Y:S01]  /*13540*/  FMUL.FTZ R101, R101, R11.reuse ;  /* 0x0000000b65657220 */ /* 0x080fe20000410000 */
        /* <DEDUP_REMOVED lines=13> */
[-CC-:B------:R-:W-:Y:S01]  /*13620*/  FFMA.FTZ R3, R14, R42.reuse, -R52.reuse ;  /* 0x0000002a0e037223 */ /* 0x180fe20000010834 */
[----:B------:R-:W-:Y:S01]  /*13630*/  FADD.FTZ R14, R48, R9 ;  /* 0x00000009300e7221 */ /* 0x000fe20000010000 */
[----:B------:R-:W-:Y:S01]  /*13640*/  FFMA.FTZ R52, R72, R42, -R52 ;  /* 0x0000002a48347223 */ /* 0x000fe20000010834 */
[----:B0-----:R-:W-:Y:S01]  /*13650*/  FADD.FTZ R13, R53, R54 ;  /* 0x00000036350d7221 */ /* 0x001fe20000010000 */
[----:B------:R0:W-:Y:S01]  /*13660*/  MUFU.EX2 R165, R3 ;  /* 0x0000000300a57308 */ /* 0x0001e20000000800 */
[----:B------:R-:W-:Y:S01]  /*13670*/  FADD.FTZ R9, R171, R14 ;  /* 0x0000000eab097221 */ /* 0x000fe20000010000 */
[-C--:B------:R-:W-:Y:S01]  /*13680*/  FMUL.FTZ R112, R112, R11.reuse ;  /* 0x0000000b70707220 */ /* 0x080fe20000410000 */
[----:B------:R-:W-:Y:S01]  /*13690*/  FADD.FTZ R56, R156, R13 ;  /* 0x0000000d9c387221 */ /* 0x000fe20000010000 */
[-C--:B------:R-:W-:Y:S01]  /*136a0*/  FMUL.FTZ R113, R113, R11.reuse ;  /* 0x0000000b71717220 */ /* 0x080fe20000410000 */
[----:B--2---:R-:W-:Y:S01]  /*136b0*/  FADD.FTZ R54, R8, R9 ;  /* 0x0000000908367221 */ /* 0x004fe20000010000 */
[----:B------:R-:W-:Y:S01]  /*136c0*/  FMUL.FTZ R116, R116, R11 ;  /* 0x0000000b74747220 */ /* 0x000fe20000410000 */
[----:B------:R-:W-:Y:S01]  /*136d0*/  FADD.FTZ R13, R67, R56 ;  /* 0x00000038430d7221 */ /* 0x000fe20000010000 */
[----:B------:R-:W2:Y:S01]  /*136e0*/  MUFU.EX2 R14, R73 ;  /* 0x00000049000e7308 */ /* 0x000ea20000000800 */
[----:B---3--:R-:W-:Y:S01]  /*136f0*/  FADD.FTZ R9, R153, R54 ;  /* 0x0000003699097221 */ /* 0x008fe20000010000 */
[----:B----4-:R-:W-:Y:S01]  /*13700*/  F2FP.F16.F32.PACK_AB R153, R10, R153 ;  /* 0x000000990a99723e */ /* 0x010fe200000000ff */
[----:B------:R-:W-:Y:S01]  /*13710*/  FADD.FTZ R56, R158, R13 ;  /* 0x0000000d9e387221 */ /* 0x000fe20000010000 */
[-C--:B------:R-:W-:Y:S01]  /*13720*/  FMUL.FTZ R117, R117, R11.reuse ;  /* 0x0000000b75757220 */ /* 0x080fe20000410000 */
[----:B------:R-:W-:Y:S01]  /*13730*/  FADD.FTZ R54, R10, R9 ;  /* 0x000000090a367221 */ /* 0x000fe20000010000 */
[----:B------:R-:W-:Y:S01]  /*13740*/  FMUL.FTZ R120, R120, R11 ;  /* 0x0000000b78787220 */ /* 0x000fe20000410000 */
[----:B------:R-:W-:Y:S01]  /*13750*/  FADD.FTZ R13, R71, R56 ;  /* 0x00000038470d7221 */ /* 0x000fe20000010000 */
[----:B------:R-:W3:Y:S01]  /*13760*/  MUFU.EX2 R52, R52 ;  /* 0x0000003400347308 */ /* 0x000ee20000000800 */
[----:B-----5:R-:W-:Y:S01]  /*13770*/  FADD.FTZ R9, R155, R54 ;  /* 0x000000369b097221 */ /* 0x020fe20000010000 */
[----:B------:R-:W-:Y:S01]  /*13780*/  F2FP.F16.F32.PACK_AB R155, R0, R155 ;  /* 0x0000009b009b723e */ /* 0x000fe200000000ff */
        /* <DEDUP_REMOVED lines=10> */
[----:B-1----:R-:W-:Y:S01]  /*13830*/  FADD.FTZ R54, R46, R9 ;  /* 0x000000092e367221 */ /* 0x002fe20000010000 */
        /* <DEDUP_REMOVED lines=10> */
[----:B------:R-:W-:Y:S01]  /*138e0*/  FMUL.FTZ R141, R141, R11 ;  /* 0x0000000b8d8d7220 */ /* 0x000fe20000410000 */
[----:B0-----:R-:W-:Y:S01]  /*138f0*/  FADD.FTZ R3, R161, R54 ;  /* 0x00000036a1037221 */ /* 0x001fe20000010000 */
[----:B--2---:R-:W-:Y:S01]  /*13900*/  F2FP.F16.F32.PACK_AB R161, R14, R161 ;  /* 0x000000a10ea1723e */ /* 0x004fe200000000ff */
[----:B------:R-:W-:Y:S01]  /*13910*/  FADD.FTZ R24, R30, R9 ;  /* 0x000000091e187221 */ /* 0x000fe20000010000 */
[-C--:B------:R-:W-:Y:S01]  /*13920*/  FMUL.FTZ R144, R144, R11.reuse ;  /* 0x0000000b90907220 */ /* 0x080fe20000410000 */
[----:B------:R-:W-:Y:S01]  /*13930*/  FADD.FTZ R20, R14, R3 ;  /* 0x000000030e147221 */ /* 0x000fe20000010000 */
[-C--:B------:R-:W-:Y:S01]  /*13940*/  FMUL.FTZ R145, R145, R11.reuse ;  /* 0x0000000b91917220 */ /* 0x080fe20000410000 */
        /* <DEDUP_REMOVED lines=8> */
[----:B------:R-:W-:Y:S01]  /*139d0*/  FMUL.FTZ R90, R90, R6 ;  /* 0x000000065a5a7220 */ /* 0x000fe20000410000 */
        /* <DEDUP_REMOVED lines=11> */
[-C--:B------:R-:W-:Y:S01]  /*13a90*/  FMUL.FTZ R95, R95, R6.reuse ;  /* 0x000000065f5f7220 */ /* 0x080fe20000410000 */
[----:B------:R-:W-:Y:S01]  /*13aa0*/  F2FP.F16.F32.PACK_AB R177, R36, R177 ;  /* 0x000000b124b1723e */ /* 0x000fe200000000ff */
[----:B---3--:R-:W-:Y:S01]  /*13ab0*/  FADD.FTZ R0, R52, R20 ;  /* 0x0000001434007221 */ /* 0x008fe20000010000 */
        /* <DEDUP_REMOVED lines=41> */
[----:B------:R-:W-:Y:S06]  /*13d50*/  @P2 BRA `(.L_x_2419) ;  /* 0xffffffcc00582947 */ /* 0x000fec000383ffff */
.L_x_2409:
[----:B------:R-:W-:-:S13]  /*13d60*/  ISETP.GE.AND P2, PT, R12, RZ, PT ;  /* 0x000000ff0c00720c */ /* 0x000fda0003f46270 */
[----:B------:R-:W-:Y:S05]  /*13d70*/  @!P2 BRA `(.L_x_2420) ;  /* 0x000000280084a947 */ /* 0x000fea0003800000 */
[----:B------:R-:W-:Y:S01]  /*13d80*/  IMAD.MOV.U32 R5, RZ, RZ, R7 ;  /* 0x000000ffff057224 */ /* 0x000fe200078e0007 */
[----:B------:R-:W-:Y:S01]  /*13d90*/  MOV R10, R35 ;  /* 0x00000023000a7202 */ /* 0x000fe20000000f00 */
[----:B------:R-:W-:Y:S02]  /*13da0*/  IMAD.MOV.U32 R13, RZ, RZ, R190 ;  /* 0x000000ffff0d7224 */ /* 0x000fe400078e00be */
[----:B------:R-:W-:-:S07]  /*13db0*/  IMAD.MOV.U32 R11, RZ, RZ, R185 ;  /* 0x000000ffff0b7224 */ /* 0x000fce00078e00b9 */
.L_x_2430:
[----:B------:R-:W-:Y:S01]  /*13dc0*/  ISETP.NE.AND P2, PT, R192, RZ, PT ;  /* 0x000000ffc000720c */ /* 0x000fe20003f45270 */
[----:B------:R-:W-:Y:S05]  /*13dd0*/  YIELD ;  /* 0x0000000000007946 */ /* 0x000fea0003800000 */
[----:B------:R-:W-:-:S04]  /*13de0*/  IADD3 R185, R11, 0x1, RZ ;  /* 0x000000010bb97810 */ /* 0x000fc80007ffe0ff */
[----:B------:R-:W-:-:S04]  /*13df0*/  ISETP.NE.AND P3, PT, R185, 0x2, PT ;  /* 0x00000002b900780c */ /* 0x000fc80003f65270 */
[----:B------:R-:W-:Y:S02]  /*13e00*/  SEL R190, RZ, 0x1, P3 ;  /* 0x00000001ffbe7807 */ /* 0x000fe40001800000 */
[----:B------:R-:W-:Y:S02]  /*13e10*/  SEL R185, R185, RZ, P3 ;  /* 0x000000ffb9b97207 */ /* 0x000fe40001800000 */
[----:B------:R-:W-:Y:S01]  /*13e20*/  LOP3.LUT R190, R13, R190, RZ, 0x3c, !PT ;  /* 0x000000be0dbe7212 */ /* 0x000fe200078e3cff */
[----:B------:R-:W-:Y:S06]  /*13e30*/  @P2 BRA `(.L_x_2421) ;  /* 0x0000000000302947 */ /* 0x000fec0003800000 */
[----:B------:R-:W-:Y:S05]  /*13e40*/  @!P0 BRA `(.L_x_2422) ;  /* 0x0000000000048947 */ /* 0x000fea0003800000 */
[----:B------:R-:W-:Y:S01]  /*13e50*/  BPT.TRAP 0x1 ;  /* 0x000000040000795c */ /* 0x000fe20000300000 */
.L_x_2422:
[----:B------:R-:W-:Y:S01]  /*13e60*/  IMAD R6, R185, 0x8, R2 ;  /* 0x00000008b9067824 */ /* 0x000fe200078e0202 */
[----:B------:R-:W-:-:S04]  /*13e70*/  SHF.L.U32 R7, R190, 0x1f, RZ ;  /* 0x0000001fbe077819 */ /* 0x000fc800000006ff */
[----:B------:R0:W1:Y:S01]  /*13e80*/  SYNCS.PHASECHK.TRANS64.TRYWAIT P3, [R6+URZ+0x28830], R7 ;  /* 0x02883007060075a7 */ /* 0x000062000806017f */
[----:B------:R-:W-:Y:S05]  /*13e90*/  @!P0 BRA `(.L_x_2423) ;  /* 0x0000000000048947 */ /* 0x000fea0003800000 */
[----:B------:R-:W-:Y:S01]  /*13ea0*/  BPT.TRAP 0x1 ;  /* 0x000000040000795c */ /* 0x000fe20000300000 */
.L_x_2423:
[----:B------:R-:W-:Y:S04]  /*13eb0*/  BSSY B0, `(.L_x_2421) ;  /* 0x0000004000007945 */ /* 0x000fe80003800000 */
[----:B-1----:R-:W-:Y:S05]  /*13ec0*/  @P3 BRA `(.L_x_2424) ;  /* 0x0000000000083947 */ /* 0x002fea0003800000 */
[----:B------:R-:W1:Y:S02]  /*13ed0*/  SYNCS.PHASECHK.TRANS64.TRYWAIT P3, [R6+URZ+0x28830], R7 ;  /* 0x02883007060075a7 */ /* 0x000e64000806017f */
[----:B-1----:R-:W-:Y:S05]  /*13ee0*/  @!P3 BRA `(.L_x_2425) ;  /* 0x000000c40030b947 */ /* 0x002fea0003800000 */
.L_x_2424:
[----:B------:R-:W-:Y:S05]  /*13ef0*/  BSYNC B0 ;  /* 0x0000000000007941 */ /* 0x000fea0003800000 */
.L_x_2421:
[----:B------:R-:W2:Y:S01]  /*13f00*/  S2R R8, SR_TID.X ;  /* 0x0000000000087919 */ /* 0x000ea20000002100 */
[----:B01----:R-:W-:Y:S01]  /*13f10*/  MOV R7, 0x40000040 ;  /* 0x4000004000077802 */ /* 0x003fe20000000f00 */
[----:B------:R-:W-:Y:S05]  /*13f20*/  WARPSYNC.ALL ;  /* 0x0000000000007948 */ /* 0x000fea0003800000 */
[----:B------:R-:W-:Y:S01]  /*13f30*/  R2UR UR47, R7 ;  /* 0x00000000072f72ca */ /* 0x000fe200000e0000 */
[----:B------:R-:W-:Y:S01]  /*13f40*/  IMAD R6, R185, 0x800, R4 ;  /* 0x00000800b9067824 */ /* 0x000fe200078e0204 */
[----:B------:R-:W-:-:S04]  /*13f50*/  MOV R9, 0x40000040 ;  /* 0x4000004000097802 */ /* 0x000fc80000000f00 */
        /* <DEDUP_REMOVED lines=18> */
[----:B------:R-:W-:Y:S02]  /*14080*/  R2UR UR14, R8 ;  /* 0x00000000080e72ca */ /* 0x000fe400000e0000 */
[----:B------:R-:W-:Y:S02]  /*14090*/  IADD3 R8, R6, 0x6, RZ ;  /* 0x0000000606087810 */ /* 0x000fe40007ffe0ff */
[----:B0-----:R-:W-:Y:S02]  /*140a0*/  MOV R7, 0x40000040 ;  /* 0x4000004000077802 */ /* 0x001fe40000000f00 */
        /* <DEDUP_REMOVED lines=37> */
.L_x_2427:
[----:B------:R-:W-:Y:S01]  /*14300*/  SHF.L.U32 R6, R13, 0x1f, RZ ;  /* 0x0000001f0d067819 */ /* 0x000fe200000006ff */
[----:B------:R-:W-:-:S04]  /*14310*/  IMAD R7, R11, 0x8, R2 ;  /* 0x000000080b077824 */ /* 0x000fc800078e0202 */
[----:B------:R0:W1:Y:S01]  /*14320*/  SYNCS.PHASECHK.TRANS64.TRYWAIT P2, [R7+URZ+0x28850], R6 ;  /* 0x02885006070075a7 */ /* 0x000062000804017f */
[----:B------:R-:W-:Y:S05]  /*14330*/  @!P0 BRA `(.L_x_2428) ;  /* 0x0000000000048947 */ /* 0x000fea0003800000 */
[----:B------:R-:W-:Y:S01]  /*14340*/  BPT.TRAP 0x1 ;  /* 0x000000040000795c */ /* 0x000fe20000300000 */
.L_x_2428:
[----:B-1----:R-:W-:Y:S05]  /*14350*/  @P2 BRA `(.L_x_2426) ;  /* 0x0000000000082947 */ /* 0x002fea0003800000 */
[----:B------:R-:W1:Y:S02]  /*14360*/  SYNCS.PHASECHK.TRANS64.TRYWAIT P2, [R7+URZ+0x28850], R6 ;  /* 0x02885006070075a7 */ /* 0x000e64000804017f */
[----:B-1----:R-:W-:Y:S05]  /*14370*/  @!P2 BRA `(.L_x_2429) ;  /* 0x000000c00020a947 */ /* 0x002fea0003800000 */
.L_x_2426:
[----:B01----:R-:W-:Y:S01]  /*14380*/  VIADD R6, R2, 0x400 ;  /* 0x0000040002067836 */ /* 0x003fe20000000000 */
[----:B------:R-:W-:Y:S05]  /*14390*/  WARPSYNC.ALL ;  /* 0x0000000000007948 */ /* 0x000fea0003800000 */
[----:B------:R-:W-:Y:S01]  /*143a0*/  SHF.R.U32.HI R6, RZ, 0x4, R6 ;  /* 0x00000004ff067819 */ /* 0x000fe20000011606 */
[----:B------:R-:W-:Y:S01]  /*143b0*/  IMAD.MOV.U32 R7, RZ, RZ, 0x40000040 ;  /* 0x40000040ff077424 */ /* 0x000fe200078e00ff */
[----:B------:R-:W-:Y:S01]  /*143c0*/  WARPGROUP.ARRIVE ;  /* 0x00000000000079c5 */ /* 0x000fe20000000000 */
[----:B------:R-:W-:Y:S01]  /*143d0*/  MOV R9, 0x40000040 ;  /* 0x4000004000097802 */ /* 0x000fe20000000f00 */
[----:B------:R-:W-:Y:S01]  /*143e0*/  FMUL.FTZ R13, R24, UR6 ;  /* 0x00000006180d7c20 */ /* 0x000fe20008410000 */
[----:B------:R-:W-:Y:S01]  /*143f0*/  LOP3.LUT R6, R6, 0x3fff, RZ, 0xc0, !PT ;  /* 0x00003fff06067812 */ /* 0x000fe200078ec0ff */
[----:B------:R-:W-:Y:S01]  /*14400*/  FMUL.FTZ R20, R28, UR6 ;  /* 0x000000061c147c20 */ /* 0x000fe20008410000 */
[----:B------:R-:W-:Y:S01]  /*14410*/  R2UR UR11, R7 ;  /* 0x00000000070b72ca */ /* 0x000fe200000e0000 */
[----:B------:R-:W-:Y:S01]  /*14420*/  FMUL.FTZ R7, R25, UR6 ;  /* 0x0000000619077c20 */ /* 0x000fe20008410000 */
[----:B------:R-:W-:Y:S01]  /*14430*/  LOP3.LUT R6, R6, 0x4000000, RZ, 0xfc, !PT ;  /* 0x0400000006067812 */ /* 0x000fe200078efcff */
[----:B------:R-:W0:Y:S01]  /*14440*/  MUFU.TANH R13, R13 ;  /* 0x0000000d000d7308 */ /* 0x000e220000002400 */
[----:B------:R-:W-:Y:S01]  /*14450*/  FMUL.FTZ R25, R31, UR6 ;  /* 0x000000061f197c20 */ /* 0x000fe20008410000 */
[----:B------:R-:W-:Y:S01]  /*14460*/  FMUL.FTZ R31, R37, UR6 ;  /* 0x00000006251f7c20 */ /* 0x000fe20008410000 */
[----:B------:R-:W-:Y:S01]  /*14470*/  LEA R6, R11, R6, 0xb ;  /* 0x000000060b067211 */ /* 0x000fe200078e58ff */
[----:B------:R-:W-:Y:S01]  /*14480*/  FMUL.FTZ R37, R40, UR6 ;  /* 0x0000000628257c20 */ /* 0x000fe20008410000 */
[----:B------:R-:W-:Y:S01]  /*14490*/  FMUL.FTZ R21, R29, UR6 ;  /* 0x000000061d157c20 */ /* 0x000fe20008410000 */
[----:B------:R-:W-:Y:S01]  /*144a0*/  FMUL.FTZ R14, R26, UR6 ;  /* 0x000000061a0e7c20 */ /* 0x000fe20008410000 */
[C---:B------:R-:W-:Y:S01]  /*144b0*/  R2UR UR10, R6.reuse ;  /* 0x00000000060a72ca */ /* 0x040fe200000e0000 */
[----:B------:R-:W-:Y:S01]  /*144c0*/  VIADD R8, R6, 0x80 ;  /* 0x0000008006087836 */ /* 0x000fe20000000000 */
        /* <DEDUP_REMOVED lines=9> */
[----:B------:R-:W-:Y:S01]  /*14560*/  FMUL.FTZ R195, R53, UR6 ;  /* 0x0000000635c37c20 */ /* 0x000fe20008410000 */
[----:B------:R-:W-:Y:S01]  /*14570*/  FMUL.FTZ R235, R56, UR6 ;  /* 0x0000000638eb7c20 */ /* 0x000fe20008410000 */
[----:B------:R-:W-:Y:S01]  /*14580*/  HGMMA.64x128x16.F32 R88, R180, gdesc[UR8].tnspB, R88, gsb0 ;  /* 0x41e00008b4587df0 */ /* 0x000fe20008000858 */
[----:B------:R-:W-:Y:S01]  /*14590*/  R2UR UR10, R8 ;  /* 0x00000000080a72ca */ /* 0x000fe200000e0000 */
[----:B------:R-:W-:Y:S01]  /*145a0*/  FMUL.FTZ R237, R57, UR6 ;  /* 0x0000000639ed7c20 */ /* 0x000fe20008410000 */
[----:B------:R-:W-:Y:S01]  /*145b0*/  R2UR UR11, R9 ;  /* 0x00000000090b72ca */ /* 0x000fe200000e0000 */
[----:B------:R-:W-:Y:S01]  /*145c0*/  FMUL.FTZ R28, R34, UR6 ;  /* 0x00000006221c7c20 */ /* 0x000fe20008410000 */
[----:B0-----:R-:W-:Y:S01]  /*145d0*/  FMNMX.FTZ R8, R13, R10, !PT ;  /* 0x0000000a0d087209 */ /* 0x001fe20007810000 */
[----:B------:R-:W0:Y:S01]  /*145e0*/  MUFU.TANH R21, R21 ;  /* 0x0000001500157308 */ /* 0x000e220000002400 */
[----:B------:R-:W-:Y:S01]  /*145f0*/  FMUL.FTZ R34, R60, UR6 ;  /* 0x000000063c227c20 */ /* 0x000fe20008410000 */
[----:B------:R-:W-:Y:S01]  /*14600*/  FMUL.FTZ R36, R61, UR6 ;  /* 0x000000063d247c20 */ /* 0x000fe20008410000 */
[----:B-1----:R-:W-:Y:S01]  /*14610*/  FMNMX.FTZ R9, R7, R8, !PT ;  /* 0x0000000807097209 */ /* 0x002fe20007810000 */
[----:B------:R-:W-:-:S02]  /*14620*/  VIADD R8, R6, 0x100 ;  /* 0x0000010006087836 */ /* 0x000fc40000000000 */
[----:B------:R-:W-:Y:S01]  /*14630*/  FMUL.FTZ R32, R38, UR6 ;  /* 0x0000000626207c20 */ /* 0x000fe20008410000 */
[----:B------:R-:W-:Y:S01]  /*14640*/  FMUL.FTZ R38, R64, UR6 ;  /* 0x0000000640267c20 */ /* 0x000fe20008410000 */
[----:B------:R-:W-:Y:S01]  /*14650*/  FMUL.FTZ R65, R65, UR6 ;  /* 0x0000000641417c20 */ /* 0x000fe20008410000 */
[----:B--2---:R-:W-:Y:S01]  /*14660*/  FMNMX.FTZ R40, R20, R9, !PT ;  /* 0x0000000914287209 */ /* 0x004fe20007810000 */
[----:B------:R-:W-:Y:S01]  /*14670*/  IMAD.MOV.U32 R9, RZ, RZ, 0x40000040 ;  /* 0x40000040ff097424 */ /* 0x000fe200078e00ff */
[----:B------:R-:W1:Y:S01]  /*14680*/  MUFU.TANH R26, R26 ;  /* 0x0000001a001a7308 */ /* 0x000e620000002400 */
[----:B------:R-:W-:Y:S01]  /*14690*/  FMUL.FTZ R69, R69, UR6 ;  /* 0x0000000645457c20 */ /* 0x000fe20008410000 */
[----:B------:R-:W-:Y:S01]  /*146a0*/  FMUL.FTZ R73, R73, UR6 ;  /* 0x0000000649497c20 */ /* 0x000fe20008410000 */
[----:B------:R-:W-:Y:S01]  /*146b0*/  FMUL.FTZ R29, R35, UR6 ;  /* 0x00000006231d7c20 */ /* 0x000fe20008410000 */
[----:B------:R-:W-:Y:S01]  /*146c0*/  FMUL.FTZ R33, R39, UR6 ;  /* 0x0000000627217c20 */ /* 0x000fe20008410000 */
[----:B------:R-:W-:Y:S01]  /*146d0*/  FMUL.FTZ R39, R42, UR6 ;  /* 0x000000062a277c20 */ /* 0x000fe20008410000 */
[----:B------:R-:W-:-:S02]  /*146e0*/  IMAD.U32 R42, RZ, RZ, UR4 ;  /* 0x00000004ff2a7e24 */ /* 0x000fc4000f8e00ff */
        /* <DEDUP_REMOVED lines=20> */
[----:B------:R-:W5:Y:S01]  /*14830*/  S2R R194, SR_TID.X ;  /* 0x0000000000c27919 */ /* 0x000f620000002100 */
[----:B------:R-:W-:-:S02]  /*14840*/  ISETP.GT.AND P2, PT, R12, RZ, PT ;  /* 0x000000ff0c00720c */ /* 0x000fc40003f44270 */
[----:B------:R-:W-:Y:S02]  /*14850*/  IADD3 R12, R12, -0x1, RZ ;  /* 0xffffffff0c0c7810 */ /* 0x000fe40007ffe0ff */
[----:B------:R-:W4:Y:S08]  /*14860*/  MUFU.TANH R37, R37 ;  /* 0x0000002500257308 */ /* 0x000f300000002400 */
[----:B------:R-:W4:Y:S08]  /*14870*/  MUFU.TANH R41, R41 ;  /* 0x0000002900297308 */ /* 0x000f300000002400 */
[----:B------:R-:W-:Y:S08]  /*14880*/  MUFU.TANH R193, R193 ;  /* 0x000000c100c17308 */ /* 0x000ff00000002400 */
[----:B------:R-:W-:Y:S01]  /*14890*/  MUFU.TANH R195, R195 ;  /* 0x000000c300c37308 */ /* 0x000fe20000002400 */
[----:B-----5:R-:W-:-:S07]  /*148a0*/  SHF.R.U32.HI R194, RZ, 0x7, R194 ;  /* 0x00000007ffc27819 */ /* 0x020fce00000116c2 */
        /* <DEDUP_REMOVED lines=16> */
[----:B------:R-:W-:Y:S01]  /*149b0*/  R2UR UR10, R8 ;  /* 0x00000000080a72ca */ /* 0x000fe200000e0000 */
[----:B------:R-:W5:Y:S01]  /*149c0*/  MUFU.TANH R181, R181 ;  /* 0x000000b500b57308 */ /* 0x000f620000002400 */
[----:B------:R-:W-:Y:S01]  /*149d0*/  R2UR UR11, R9 ;  /* 0x00000000090b72ca */ /* 0x000fe200000e0000 */
[----:B------:R-:W-:Y:S01]  /*149e0*/  FMUL.FTZ R77, R81, UR6 ;  /* 0x00000006514d7c20 */ /* 0x000fe20008410000 */
[----:B0-----:R-:W-:Y:S01]  /*149f0*/  FMNMX.FTZ R9, R21, R40, !PT ;  /* 0x0000002815097209 */ /* 0x001fe20007810000 */
[----:B------:R-:W-:Y:S01]  /*14a00*/  FMUL.FTZ R40, R76, UR6 ;  /* 0x000000064c287c20 */ /* 0x000fe20008410000 */
[----:B------:R-:W-:Y:S01]  /*14a10*/  FMUL.FTZ R81, R85, UR6 ;  /* 0x0000000655517c20 */ /* 0x000fe20008410000 */
[----:B------:R-:W-:Y:S01]  /*14a20*/  FMUL.FTZ R85, R66, UR6 ;  /* 0x0000000642557c20 */ /* 0x000fe20008410000 */
[----:B-1----:R-:W-:Y:S01]  /*14a30*/  FMNMX.FTZ R8, R26, R9, !PT ;  /* 0x000000091a087209 */ /* 0x002fe20007810000 */
[----:B------:R-:W0:Y:S03]  /*14a40*/  MUFU.TANH R183, R183 ;  /* 0x000000b700b77308 */ /* 0x000e260000002400 */
[----:B--2---:R-:W-:-:S04]  /*14a50*/  FMNMX.FTZ R9, R27, R8, !PT ;  /* 0x000000081b097209 */ /* 0x004fc80007810000 */
[----:B---3--:R-:W-:Y:S01]  /*14a60*/  FMNMX.FTZ R8, R30, R9, !PT ;  /* 0x000000091e087209 */ /* 0x008fe20007810000 */
[----:B------:R-:W-:Y:S03]  /*14a70*/  MUFU.TANH R40, R40 ;  /* 0x0000002800287308 */ /* 0x000fe60000002400 */
[----:B----4-:R-:W-:-:S04]  /*14a80*/  FMNMX.FTZ R8, R31, R8, !PT ;  /* 0x000000081f087209 */ /* 0x010fc80007810000 */
[----:B------:R-:W-:Y:S01]  /*14a90*/  FMNMX.FTZ R8, R37, R8, !PT ;  /* 0x0000000825087209 */ /* 0x000fe20007810000 */
[----:B------:R-:W-:Y:S03]  /*14aa0*/  MUFU.TANH R44, R44 ;  /* 0x0000002c002c7308 */ /* 0x000fe60000002400 */
[----:B------:R-:W-:-:S04]  /*14ab0*/  FMNMX.FTZ R8, R41, R8, !PT ;  /* 0x0000000829087209 */ /* 0x000fc80007810000 */
[----:B-----5:R-:W-:Y:S01]  /*14ac0*/  FMNMX.FTZ R8, R181, R8, !PT ;  /* 0x00000008b5087209 */ /* 0x020fe20007810000 */
[----:B------:R-:W-:Y:S03]  /*14ad0*/  MUFU.TANH R46, R46 ;  /* 0x0000002e002e7308 */ /* 0x000fe60000002400 */
[----:B0-----:R-:W-:-:S05]  /*14ae0*/  FMNMX.FTZ R8, R183, R8, !PT ;  /* 0x00000008b7087209 */ /* 0x001fca0007810000 */
        /* <DEDUP_REMOVED lines=21> */
[----:B------:R-:W-:-:S06]  /*14c40*/  FMUL.FTZ R50, R78, UR6 ;  /* 0x000000064e327c20 */ /* 0x000fcc0008410000 */
[----:B------:R-:W0:Y:S08]  /*14c50*/  MUFU.TANH R177, R177 ;  /* 0x000000b100b17308 */ /* 0x000e300000002400 */
[----:B------:R-:W1:Y:S08]  /*14c60*/  MUFU.TANH R179, R179 ;  /* 0x000000b300b37308 */ /* 0x000e700000002400 */
[----:B------:R-:W-:Y:S01]  /*14c70*/  MUFU.TANH R48, R48 ;  /* 0x0000003000307308 */ /* 0x000fe20000002400 */
[----:B0-----:R-:W-:-:S07]  /*14c80*/  FMNMX.FTZ R8, R177, R8, !PT ;  /* 0x00000008b1087209 */ /* 0x001fce0007810000 */
[----:B------:R-:W-:Y:S01]  /*14c90*/  MUFU.TANH R49, R49 ;  /* 0x0000003100317308 */ /* 0x000fe20000002400 */
[----:B-1----:R-:W-:-:S04]  /*14ca0*/  FMNMX.FTZ R8, R179, R8, !PT ;  /* 0x00000008b3087209 */ /* 0x002fc80007810000 */
[----:B------:R-:W-:-:S03]  /*14cb0*/  FMNMX.FTZ R8, R193, R8, !PT ;  /* 0x00000008c1087209 */ /* 0x000fc60007810000 */
[----:B------:R-:W-:Y:S01]  /*14cc0*/  MUFU.TANH R51, R51 ;  /* 0x0000003300337308 */ /* 0x000fe20000002400 */
[----:B------:R-:W-:-:S04]  /*14cd0*/  FMNMX.FTZ R8, R195, R8, !PT ;  /* 0x00000008c3087209 */ /* 0x000fc80007810000 */
        /* <DEDUP_REMOVED lines=8> */
[----:B------:R-:W-:-:S07]  /*14d60*/  FMNMX.FTZ R8, R65, R8, !PT ;  /* 0x0000000841087209 */ /* 0x000fce0007810000 */
        /* <DEDUP_REMOVED lines=10> */
[----:B------:R-:W-:Y:S01]  /*14e10*/  FMUL.FTZ R173, R68, UR6 ;  /* 0x0000000644ad7c20 */ /* 0x000fe20008410000 */
[----:B------:R-:W-:Y:S01]  /*14e20*/  FMUL.FTZ R175, R72, UR6 ;  /* 0x0000000648af7c20 */ /* 0x000fe20008410000 */
[----:B------:R-:W-:-:S03]  /*14e30*/  WARPGROUP.ARRIVE ;  /* 0x00000000000079c5 */ /* 0x000fc60000000000 */
[----:B------:R-:W-:Y:S08]  /*14e40*/  MUFU.TANH R52, R52 ;  /* 0x0000003400347308 */ /* 0x000ff00000002400 */
[----:B------:R-:W0:Y:S08]  /*14e50*/  MUFU.TANH R173, R173 ;  /* 0x000000ad00ad7308 */ /* 0x000e300000002400 */
[----:B------:R-:W1:Y:S08]  /*14e60*/  MUFU.TANH R175, R175 ;  /* 0x000000af00af7308 */ /* 0x000e700000002400 */
[----:B------:R-:W-:Y:S01]  /*14e70*/  MUFU.TANH R83, R83 ;  /* 0x0000005300537308 */ /* 0x000fe20000002400 */
[----:B0-----:R-:W-:-:S04]  /*14e80*/  FMNMX.FTZ R8, R173, R8, !PT ;  /* 0x00000008ad087209 */ /* 0x001fc80007810000 */
[----:B------:R-:W-:-:S03]  /*14e90*/  FMNMX.FTZ R8, R69, R8, !PT ;  /* 0x0000000845087209 */ /* 0x000fc60007810000 */
[----:B------:R-:W-:Y:S01]  /*14ea0*/  MUFU.TANH R54, R54 ;  /* 0x0000003600367308 */ /* 0x000fe20000002400 */
[----:B-1----:R-:W-:-:S04]  /*14eb0*/  FMNMX.FTZ R8, R175, R8, !PT ;  /* 0x00000008af087209 */ /* 0x002fc80007810000 */
[----:B------:R-:W-:Y:S02]  /*14ec0*/  FMNMX.FTZ R9, R73, R8, !PT ;  /* 0x0000000849097209 */ /* 0x000fe40007810000 */
[----:B------:R-:W-:Y:S01]  /*14ed0*/  IADD3 R8, R6, 0x180, RZ ;  /* 0x0000018006087810 */ /* 0x000fe20007ffe0ff */
[----:B------:R-:W-:Y:S01]  /*14ee0*/  MUFU.TANH R87, R87 ;  /* 0x0000005700577308 */ /* 0x000fe20000002400 */
[----:B------:R-:W-:Y:S01]  /*14ef0*/  FMNMX.FTZ R35, R40, R9, !PT ;  /* 0x0000000928237209 */ /* 0x000fe20007810000 */
[----:B------:R-:W-:Y:S01]  /*14f00*/  IMAD.MOV.U32 R9, RZ, RZ, 0x40000040 ;  /* 0x40000040ff097424 */ /* 0x000fe200078e00ff */
[----:B------:R-:W-:Y:S02]  /*14f10*/  R2UR UR10, R8 ;  /* 0x00000000080a72ca */ /* 0x000fe400000e0000 */
[----:B------:R-:W-:Y:S02]  /*14f20*/  FMNMX.FTZ R35, R44, R35, !PT ;  /* 0x000000232c237209 */ /* 0x000fe40007810000 */
[----:B------:R-:W-:-:S02]  /*14f30*/  R2UR UR11, R9 ;  /* 0x00000000090b72ca */ /* 0x000fc400000e0000 */
[----:B------:R-:W-:-:S04]  /*14f40*/  FMNMX.FTZ R8, R46, R35, !PT ;  /* 0x000000232e087209 */ /* 0x000fc80007810000 */
[----:B------:R-:W-:-:S04]  /*14f50*/  FMNMX.FTZ R9, R77, R8, !PT ;  /* 0x000000084d097209 */ /* 0x000fc80007810000 */
[----:B------:R-:W-:-:S03]  /*14f60*/  FMNMX.FTZ R8, R48, R9, !PT ;  /* 0x0000000930087209 */ /* 0x000fc60007810000 */
[----:B------:R-:W-:Y:S01]  /*14f70*/  HGMMA.64x128x16.F32 R88, R168, gdesc[UR8].tnspB, R88, gsb0 ;  /* 0x41e00008a8587df0 */ /* 0x000fe20008000858 */
[----:B------:R-:W-:-:S05]  /*14f80*/  FMNMX.FTZ R8, R81, R8, !PT ;  /* 0x0000000851087209 */ /* 0x000fca0007810000 */
[----:B------:R-:W0:Y:S02]  /*14f90*/  SHFL.BFLY PT, R9, R8, 0x2, 0x1f ;  /* 0x0c401f0008097f89 */ /* 0x000e2400000e0000 */
[----:B0-----:R-:W-:-:S05]  /*14fa0*/  FMNMX.FTZ R9, R8, R9, !PT ;  /* 0x0000000908097209 */ /* 0x001fca0007810000 */
[----:B------:R-:W0:Y:S02]  /*14fb0*/  SHFL.BFLY PT, R8, R9, 0x1, 0x1f ;  /* 0x0c201f0009087f89 */ /* 0x000e2400000e0000 */
[----:B0-----:R-:W-:Y:S02]  /*14fc0*/  FMNMX.FTZ R35, R9, R8, !PT ;  /* 0x0000000809237209 */ /* 0x001fe40007810000 */
[----:B------:R-:W-:-:S03]  /*14fd0*/  IADD3 R8, R6, 0x200, RZ ;  /* 0x0000020006087810 */ /* 0x000fc60007ffe0ff */
[C---:B------:R-:W-:Y:S01]  /*14fe0*/  FADD.FTZ R9, -R35.reuse, R10 ;  /* 0x0000000a23097221 */ /* 0x040fe20000010100 */
[----:B------:R-:W-:Y:S01]  /*14ff0*/  R2UR UR10, R8 ;  /* 0x00000000080a72ca */ /* 0x000fe200000e0000 */
[-C--:B------:R-:W-:Y:S01]  /*15000*/  FMUL.FTZ R56, R35, R42.reuse ;  /* 0x0000002a23387220 */ /* 0x080fe20000410000 */
[----:B------:R-:W-:Y:S01]  /*15010*/  FMNMX.FTZ R8, R14, R5, !PT ;  /* 0x000000050e087209 */ /* 0x000fe20007810000 */
[-C--:B------:R-:W-:Y:S01]  /*15020*/  FMUL.FTZ R10, R9, R42.reuse ;  /* 0x0000002a090a7220 */ /* 0x080fe20000410000 */
[----:B------:R-:W-:Y:S02]  /*15030*/  IMAD.MOV.U32 R9, RZ, RZ, 0x40000040 ;  /* 0x40000040ff097424 */ /* 0x000fe400078e00ff */
[--C-:B------:R-:W-:Y:S01]  /*15040*/  FFMA.FTZ R180, R7, R42, -R56.reuse ;  /* 0x0000002a07b47223 */ /* 0x100fe20000010838 */
[----:B------:R-:W-:Y:S01]  /*15050*/  FMNMX.FTZ R7, R15, R8, !PT ;  /* 0x000000080f077209 */ /* 0x000fe20007810000 */
[-CC-:B------:R-:W-:Y:S01]  /*15060*/  FFMA.FTZ R182, R20, R42.reuse, -R56.reuse ;  /* 0x0000002a14b67223 */ /* 0x180fe20000010838 */
[-CC-:B------:R-:W-:Y:S01]  /*15070*/  FFMA.FTZ R176, R26, R42.reuse, -R56.reuse ;  /* 0x0000002a1ab07223 */ /* 0x180fe20000010838 */
[----:B------:R-:W-:Y:S01]  /*15080*/  R2UR UR11, R9 ;  /* 0x00000000090b72ca */ /* 0x000fe200000e0000 */
[-CC-:B------:R-:W-:Y:S01]  /*15090*/  FFMA.FTZ R178, R30, R42.reuse, -R56.reuse ;  /* 0x0000002a1eb27223 */ /* 0x180fe20000010838 */
[----:B------:R-:W-:Y:S01]  /*150a0*/  FMNMX.FTZ R8, R24, R7, !PT ;  /* 0x0000000718087209 */ /* 0x000fe20007810000 */
[-CC-:B------:R-:W-:Y:S01]  /*150b0*/  FFMA.FTZ R172, R37, R42.reuse, -R56.reuse ;  /* 0x0000002a25ac7223 */ /* 0x180fe20000010838 */
[----:B------:R-:W-:Y:S01]  /*150c0*/  MOV R9, 0x40000040 ;  /* 0x4000004000097802 */ /* 0x000fe20000000f00 */
        /* <DEDUP_REMOVED lines=10> */
[----:B------:R-:W-:Y:S01]  /*15170*/  FFMA.FTZ R77, R77, R42, -R56 ;  /* 0x0000002a4d4d7223 */ /* 0x000fe20000010838 */
[----:B------:R-:W-:Y:S02]  /*15180*/  MUFU.EX2 R10, R10 ;  /* 0x0000000a000a7308 */ /* 0x000fe40000000800 */
[----:B------:R-:W-:-:S04]  /*15190*/  FMNMX.FTZ R8, R32, R7, !PT ;  /* 0x0000000720087209 */ /* 0x000fc80007810000 */
[----:B------:R-:W-:Y:S02]  /*151a0*/  FMNMX.FTZ R8, R33, R8, !PT ;  /* 0x0000000821087209 */ /* 0x000fe40007810000 */
[----:B------:R-:W0:Y:S02]  /*151b0*/  MUFU.EX2 R13, R13 ;  /* 0x0000000d000d7308 */ /* 0x000e240000000800 */
[----:B------:R-:W-:-:S04]  /*151c0*/  FMNMX.FTZ R8, R39, R8, !PT ;  /* 0x0000000827087209 */ /* 0x000fc80007810000 */
[----:B------:R-:W-:Y:S02]  /*151d0*/  FMNMX.FTZ R8, R43, R8, !PT ;  /* 0x000000082b087209 */ /* 0x000fe40007810000 */
[----:B------:R-:W1:Y:S02]  /*151e0*/  MUFU.EX2 R180, R180 ;  /* 0x000000b400b47308 */ /* 0x000e640000000800 */
[----:B------:R-:W-:-:S04]  /*151f0*/  FMNMX.FTZ R8, R45, R8, !PT ;  /* 0x000000082d087209 */ /* 0x000fc80007810000 */
[----:B------:R-:W-:Y:S02]  /*15200*/  FMNMX.FTZ R8, R47, R8, !PT ;  /* 0x000000082f087209 */ /* 0x000fe40007810000 */
[----:B------:R-:W-:Y:S01]  /*15210*/  MUFU.EX2 R182, R182 ;  /* 0x000000b600b67308 */ /* 0x000fe20000000800 */
[----:B0-----:R-:W-:Y:S01]  /*15220*/  FFMA.FTZ R3, R10, R3, R13 ;  /* 0x000000030a037223 */ /* 0x001fe2000001000d */
[----:B------:R-:W-:-:S04]  /*15230*/  FMNMX.FTZ R8, R49, R8, !PT ;  /* 0x0000000831087209 */ /* 0x000fc80007810000 */
[----:B------:R-:W-:Y:S02]  /*15240*/  FMNMX.FTZ R8, R51, R8, !PT ;  /* 0x0000000833087209 */ /* 0x000fe40007810000 */
[----:B------:R-:W-:Y:S01]  /*15250*/  MUFU.EX2 R21, R21 ;  /* 0x0000001500157308 */ /* 0x000fe20000000800 */
[C---:B-1----:R-:W-:Y:S01]  /*15260*/  FADD.FTZ R3, R180.reuse, R3 ;  /* 0x00000003b4037221 */ /* 0x042fe20000010000 */
[----:B------:R-:W-:Y:S02]  /*15270*/  FMNMX.FTZ R8, R53, R8, !PT ;  /* 0x0000000835087209 */ /* 0x000fe40007810000 */
[----:B------:R-:W-:Y:S02]  /*15280*/  F2FP.F16.F32.PACK_AB R180, R180, R13 ;  /* 0x0000000db4b4723e */ /* 0x000fe400000000ff */
[----:B------:R-:W-:Y:S02]  /*15290*/  FMNMX.FTZ R8, R55, R8, !PT ;  /* 0x0000000837087209 */ /* 0x000fe40007810000 */
[----:B------:R-:W-:Y:S02]  /*152a0*/  MUFU.EX2 R176, R176 ;  /* 0x000000b000b07308 */ /* 0x000fe40000000800 */
[----:B------:R-:W-:-:S04]  /*152b0*/  FMNMX.FTZ R8, R57, R8, !PT ;  /* 0x0000000839087209 */ /* 0x000fc80007810000 */
[----:B------:R-:W-:Y:S01]  /*152c0*/  FMNMX.FTZ R20, R59, R8, !PT ;  /* 0x000000083b147209 */ /* 0x000fe20007810000 */
[----:B------:R-:W-:Y:S01]  /*152d0*/  VIADD R8, R6, 0x280 ;  /* 0x0000028006087836 */ /* 0x000fe20000000000 */
[----:B------:R-:W-:Y:S02]  /*152e0*/  MUFU.EX2 R178, R178 ;  /* 0x000000b200b27308 */ /* 0x000fe40000000800 */
[----:B------:R-:W-:Y:S01]  /*152f0*/  FMNMX.FTZ R20, R61, R20, !PT ;  /* 0x000000143d147209 */ /* 0x000fe20007810000 */
[----:B------:R-:W-:Y:S02]  /*15300*/  WARPGROUP.DEPBAR.LE gsb0, 0x0 ;  /* 0x00008000000079c5 */ /* 0x000fe40000010000 */
[----:B------:R-:W-:Y:S01]  /*15310*/  WARPGROUP.ARRIVE ;  /* 0x00000000000079c5 */ /* 0x000fe20000000000 */
[----:B------:R-:W-:Y:S01]  /*15320*/  FMUL.FTZ R169, R70, UR6 ;  /* 0x0000000646a97c20 */ /* 0x000fe20008410000 */
[----:B------:R-:W-:Y:S01]  /*15330*/  FMUL.FTZ R171, R74, UR6 ;  /* 0x000000064aab7c20 */ /* 0x000fe20008410000 */
[----:B------:R-:W-:Y:S01]  /*15340*/  FMNMX.FTZ R20, R63, R20, !PT ;  /* 0x000000143f147209 */ /* 0x000fe20007810000 */
[-CC-:B------:R-:W-:Y:S01]  /*15350*/  FFMA.FTZ R170, R193, R42.reuse, -R56.reuse ;  /* 0x0000002ac1aa7223 */ /* 0x180fe20000010838 */
[--C-:B------:R-:W-:Y:S01]  /*15360*/  FFMA.FTZ R168, R177, R42, -R56.reuse ;  /* 0x0000002ab1a87223 */ /* 0x100fe20000010838 */
[----:B------:R-:W-:Y:S01]  /*15370*/  HGMMA.64x128x16.F32 R88, R152, gdesc[UR8].tnspB, R88, gsb0 ;  /* 0x41e0000898587df0 */ /* 0x000fe20008000858 */
[----:B------:R-:W-:Y:S01]  /*15380*/  R2UR UR10, R8 ;  /* 0x00000000080a72ca */ /* 0x000fe200000e0000 */
[----:B------:R-:W0:Y:S01]  /*15390*/  MUFU.TANH R169, R169 ;  /* 0x000000a900a97308 */ /* 0x000e220000002400 */
[----:B------:R-:W-:Y:S01]  /*153a0*/  R2UR UR11, R9 ;  /* 0x00000000090b72ca */ /* 0x000fe200000e0000 */
[----:B------:R-:W-:Y:S01]  /*153b0*/  IMAD.MOV.U32 R9, RZ, RZ, 0x40000040 ;  /* 0x40000040ff097424 */ /* 0x000fe200078e00ff */
[----:B------:R-:W-:Y:S01]  /*153c0*/  FMNMX.FTZ R20, R85, R20, !PT ;  /* 0x0000001455147209 */ /* 0x000fe20007810000 */
[----:B------:R-:W-:-:S03]  /*153d0*/  FFMA.FTZ R193, R237, R42, -R56 ;  /* 0x0000002aedc17223 */ /* 0x000fc60000010838 */
[----:B------:R-:W-:Y:S01]  /*153e0*/  FMNMX.FTZ R20, R67, R20, !PT ;  /* 0x0000001443147209 */ /* 0x000fe20007810000 */
[----:B------:R-:W1:Y:S08]  /*153f0*/  MUFU.TANH R171, R171 ;  /* 0x000000ab00ab7308 */ /* 0x000e700000002400 */
[----:B------:R-:W-:Y:S01]  /*15400*/  MUFU.EX2 R172, R172 ;  /* 0x000000ac00ac7308 */ /* 0x000fe20000000800 */
[----:B0-----:R-:W-:-:S04]  /*15410*/  FMNMX.FTZ R20, R169, R20, !PT ;  /* 0x00000014a9147209 */ /* 0x001fc80007810000 */
[----:B------:R-:W-:-:S03]  /*15420*/  FMNMX.FTZ R20, R71, R20, !PT ;  /* 0x0000001447147209 */ /* 0x000fc60007810000 */
[----:B------:R-:W-:Y:S01]  /*15430*/  MUFU.EX2 R174, R174 ;  /* 0x000000ae00ae7308 */ /* 0x000fe20000000800 */
[----:B-1----:R-:W-:-:S04]  /*15440*/  FMNMX.FTZ R20, R171, R20, !PT ;  /* 0x00000014ab147209 */ /* 0x002fc80007810000 */
[----:B------:R-:W-:Y:S01]  /*15450*/  FMNMX.FTZ R7, R75, R20, !PT ;  /* 0x000000144b077209 */ /* 0x000fe20007810000 */
[----:B------:R-:W-:Y:S02]  /*15460*/  FFMA.FTZ R20, R175, R42, -R56 ;  /* 0x0000002aaf147223 */ /* 0x000fe40000010838 */
        /* <DEDUP_REMOVED lines=9> */
[----:B------:R-:W-:Y:S02]  /*15500*/  MUFU.EX2 R193, R193 ;  /* 0x000000c100c17308 */ /* 0x000fe40000000800 */
[----:B------:R-:W0:Y:S06]  /*15510*/  SHFL.BFLY PT, R7, R8, 0x2, 0x1f ;  /* 0x0c401f0008077f89 */ /* 0x000e2c00000e0000 */
[----:B------:R-:W-:Y:S08]  /*15520*/  MUFU.EX2 R65, R65 ;  /* 0x0000004100417308 */ /* 0x000ff00000000800 */
[----:B------:R-:W-:Y:S08]  /*15530*/  MUFU.EX2 R20, R20 ;  /* 0x0000001400147308 */ /* 0x000ff00000000800 */
[----:B------:R-:W-:Y:S01]  /*15540*/  MUFU.EX2 R26, R26 ;  /* 0x0000001a001a7308 */ /* 0x000fe20000000800 */
[----:B0-----:R-:W-:Y:S01]  /*15550*/  FMNMX.FTZ R7, R8, R7, !PT ;  /* 0x0000000708077209 */ /* 0x001fe20007810000 */
[----:B------:R-:W-:-:S06]  /*15560*/  VIADD R8, R6, 0x300 ;  /* 0x0000030006087836 */ /* 0x000fcc0000000000 */
[----:B------:R-:W-:Y:S08]  /*15570*/  MUFU.EX2 R30, R30 ;  /* 0x0000001e001e7308 */ /* 0x000ff00000000800 */
        /* <DEDUP_REMOVED lines=9> */
[----:B------:R-:W-:Y:S01]  /*15610*/  R2UR UR10, R8 ;  /* 0x00000000080a72ca */ /* 0x000fe200000e0000 */
[-CC-:B------:R-:W-:Y:S01]  /*15620*/  FFMA.FTZ R155, R195, R42.reuse, -R56.reuse ;  /* 0x0000002ac39b7223 */ /* 0x180fe20000010838 */
[----:B------:R-:W-:Y:S01]  /*15630*/  R2UR UR11, R9 ;  /* 0x00000000090b72ca */ /* 0x000fe200000e0000 */
[-CC-:B------:R-:W-:Y:S01]  /*15640*/  FFMA.FTZ R152, R235, R42.reuse, -R56.reuse ;  /* 0x0000002aeb987223 */ /* 0x180fe20000010838 */
[----:B------:R-:W-:Y:S01]  /*15650*/  FFMA.FTZ R34, R48, R42, -R56 ;  /* 0x0000002a30227223 */ /* 0x000fe20000010838 */
[----:B------:R-:W-:Y:S01]  /*15660*/  IADD3 R8, R6, 0x380, RZ ;  /* 0x0000038006087810 */ /* 0x000fe20007ffe0ff */
[----:B------:R-:W-:Y:S01]  /*15670*/  MUFU.EX2 R153, R153 ;  /* 0x0000009900997308 */ /* 0x000fe20000000800 */
[----:B------:R-:W-:Y:S01]  /*15680*/  FADD.FTZ R48, R182, R3 ;  /* 0x00000003b6307221 */ /* 0x000fe20000010000 */
[----:B------:R-:W-:-:S06]  /*15690*/  F2FP.F16.F32.PACK_AB R182, R21, R182 ;  /* 0x000000b615b6723e */ /* 0x000fcc00000000ff */
        /* <DEDUP_REMOVED lines=11> */
[----:B------:R-:W0:Y:S01]  /*15750*/  SHFL.BFLY PT, R36, R7, 0x1, 0x1f ;  /* 0x0c201f0007247f89 */ /* 0x000e2200000e0000 */
[-CC-:B------:R-:W-:Y:S01]  /*15760*/  FFMA.FTZ R69, R73, R42.reuse, -R56.reuse ;  /* 0x0000002a49457223 */ /* 0x180fe20000010838 */
[-CC-:B------:R-:W-:Y:S01]  /*15770*/  FFMA.FTZ R156, R38, R42.reuse, -R56.reuse ;  /* 0x0000002a269c7223 */ /* 0x180fe20000010838 */
[----:B------:R-:W-:Y:S01]  /*15780*/  HGMMA.64x128x16.F32 R88, R160, gdesc[UR8].tnspB, R88, gsb0 ;  /* 0x41e00008a0587df0 */ /* 0x000fe20008000858 */
[-CC-:B------:R-:W-:Y:S01]  /*15790*/  FFMA.FTZ R158, R173, R42.reuse, -R56.reuse ;  /* 0x0000002aad9e7223 */ /* 0x180fe20000010838 */
[-CC-:B------:R-:W-:Y:S01]  /*157a0*/  FFMA.FTZ R73, R44, R42.reuse, -R56.reuse ;  /* 0x0000002a2c497223 */ /* 0x180fe20000010838 */
[----:B------:R-:W-:Y:S01]  /*157b0*/  FFMA.FTZ R56, R81, R42, -R56 ;  /* 0x0000002a51387223 */ /* 0x000fe20000010838 */
[----:B------:R-:W-:Y:S01]  /*157c0*/  R2UR UR10, R8 ;  /* 0x00000000080a72ca */ /* 0x000fe200000e0000 */
[----:B------:R-:W-:Y:S08]  /*157d0*/  MUFU.EX2 R157, R157 ;  /* 0x0000009d009d7308 */ /* 0x000ff00000000800 */
[----:B------:R-:W-:Y:S01]  /*157e0*/  MUFU.EX2 R156, R156 ;  /* 0x0000009c009c7308 */ /* 0x000fe20000000800 */
[----:B0-----:R-:W-:-:S07]  /*157f0*/  FMNMX.FTZ R7, R7, R36, !PT ;  /* 0x0000002407077209 */ /* 0x001fce0007810000 */
[----:B------:R-:W-:Y:S01]  /*15800*/  MUFU.EX2 R158, R158 ;  /* 0x0000009e009e7308 */ /* 0x000fe20000000800 */
[C---:B------:R-:W-:Y:S01]  /*15810*/  FADD.FTZ R9, -R7.reuse, R5 ;  /* 0x0000000507097221 */ /* 0x040fe20000010100 */
[----:B------:R-:W-:-:S03]  /*15820*/  FMUL.FTZ R36, R7, R42 ;  /* 0x0000002a07247220 */ /* 0x000fc60000410000 */
[-C--:B------:R-:W-:Y:S01]  /*15830*/  FMUL.FTZ R9, R9, R42.reuse ;  /* 0x0000002a09097220 */ /* 0x080fe20000410000 */
[-CC-:B------:R-:W-:Y:S01]  /*15840*/  FFMA.FTZ R14, R14, R42.reuse, -R36.reuse ;  /* 0x0000002a0e0e7223 */ /* 0x180fe20000010824 */
[-CC-:B------:R-:W-:Y:S01]  /*15850*/  FFMA.FTZ R181, R15, R42.reuse, -R36.reuse ;  /* 0x0000002a0fb57223 */ /* 0x180fe20000010824 */
[-CC-:B------:R-:W-:Y:S01]  /*15860*/  FFMA.FTZ R183, R24, R42.reuse, -R36.reuse ;  /* 0x0000002a18b77223 */ /* 0x180fe20000010824 */
[----:B------:R0:W-:Y:S01]  /*15870*/  MUFU.EX2 R81, R9 ;  /* 0x0000000900517308 */ /* 0x0001e20000000800 */
[-C--:B------:R-:W-:Y:S01]  /*15880*/  FFMA.FTZ R24, R25, R42.reuse, -R36 ;  /* 0x0000002a19187223 */ /* 0x080fe20000010824 */
[----:B------:R-:W-:Y:S02]  /*15890*/  @!P1 IMAD R25, R185, 0x8, R2 ;  /* 0x00000008b9199824 */ /* 0x000fe400078e0202 */
[-CC-:B------:R-:W-:Y:S01]  /*158a0*/  FFMA.FTZ R177, R28, R42.reuse, -R36.reuse ;  /* 0x0000002a1cb17223 */ /* 0x180fe20000010824 */
[-CC-:B------:R-:W-:Y:S01]  /*158b0*/  FFMA.FTZ R28, R29, R42.reuse, -R36.reuse ;  /* 0x0000002a1d1c7223 */ /* 0x180fe20000010824 */
[-CC-:B------:R-:W-:Y:S01]  /*158c0*/  FFMA.FTZ R179, R32, R42.reuse, -R36.reuse ;  /* 0x0000002a20b37223 */ /* 0x180fe20000010824 */
[-CC-:B------:R-:W-:Y:S01]  /*158d0*/  FFMA.FTZ R32, R33, R42.reuse, -R36.reuse ;  /* 0x0000002a21207223 */ /* 0x180fe20000010824 */
[----:B------:R-:W-:Y:S01]  /*158e0*/  @!P1 IADD3 R29, R25, 0x28840, RZ ;  /* 0x00028840191d9810 */ /* 0x000fe20007ffe0ff */
[----:B------:R-:W1:Y:S01]  /*158f0*/  MUFU.EX2 R14, R14 ;  /* 0x0000000e000e7308 */ /* 0x000e620000000800 */
[----:B0-----:R-:W-:Y:S01]  /*15900*/  IMAD.MOV.U32 R9, RZ, RZ, 0x40000040 ;  /* 0x40000040ff097424 */ /* 0x001fe200078e00ff */
[----:B------:R-:W-:Y:S01]  /*15910*/  IADD3 R33, -R194, 0xb, RZ ;  /* 0x0000000bc2217810 */ /* 0x000fe20007ffe1ff */
[-CC-:B------:R-:W-:Y:S01]  /*15920*/  FFMA.FTZ R173, R39, R42.reuse, -R36.reuse ;  /* 0x0000002a27ad7223 */ /* 0x180fe20000010824 */
[----:B------:R-:W-:Y:S01]  /*15930*/  @!P1 PRMT R29, RZ, 0x654, R29 ;  /* 0x00000654ff1d9816 */ /* 0x000fe2000000001d */
[-CC-:B------:R-:W-:Y:S01]  /*15940*/  FFMA.FTZ R38, R43, R42.reuse, -R36.reuse ;  /* 0x0000002a2b267223 */ /* 0x180fe20000010824 */
[----:B------:R-:W-:Y:S01]  /*15950*/  R2UR UR11, R9 ;  /* 0x00000000090b72ca */ /* 0x000fe200000e0000 */
[-CC-:B------:R-:W-:Y:S01]  /*15960*/  FFMA.FTZ R175, R45, R42.reuse, -R36.reuse ;  /* 0x0000002a2daf7223 */ /* 0x180fe20000010824 */
[----:B------:R-:W0:Y:S01]  /*15970*/  MUFU.EX2 R181, R181 ;  /* 0x000000b500b57308 */ /* 0x000e220000000800 */
        /* <DEDUP_REMOVED lines=8> */
[----:B-1----:R-:W-:Y:S01]  /*15a00*/  FFMA.FTZ R46, R81, R0, R14 ;  /* 0x00000000512e7223 */ /* 0x002fe2000001000e */
[-CC-:B------:R-:W-:Y:S01]  /*15a10*/  FFMA.FTZ R61, R61, R42.reuse, -R36.reuse ;  /* 0x0000002a3d3d7223 */ /* 0x180fe20000010824 */
[-CC-:B------:R-:W-:Y:S01]  /*15a20*/  FFMA.FTZ R3, R63, R42.reuse, -R36.reuse ;  /* 0x0000002a3f037223 */ /* 0x180fe20000010824 */
[-CC-:B------:R-:W-:Y:S01]  /*15a30*/  FFMA.FTZ R75, R75, R42.reuse, -R36.reuse ;  /* 0x0000002a4b4b7223 */ /* 0x180fe20000010824 */
[-CC-:B------:R-:W-:Y:S01]  /*15a40*/  FFMA.FTZ R50, R50, R42.reuse, -R36.reuse ;  /* 0x0000002a32327223 */ /* 0x180fe20000010824 */
[-CC-:B------:R-:W-:Y:S01]  /*15a50*/  FFMA.FTZ R79, R79, R42.reuse, -R36.reuse ;  /* 0x0000002a4f4f7223 */ /* 0x180fe20000010824 */
[----:B------:R-:W-:Y:S01]  /*15a60*/  FFMA.FTZ R52, R52, R42, -R36 ;  /* 0x0000002a34347223 */ /* 0x000fe20000010824 */
[----:B------:R-:W-:Y:S01]  /*15a70*/  MUFU.EX2 R24, R24 ;  /* 0x0000001800187308 */ /* 0x000fe20000000800 */
[C---:B0-----:R-:W-:Y:S01]  /*15a80*/  FADD.FTZ R46, R181.reuse, R46 ;  /* 0x0000002eb52e7221 */ /* 0x041fe20000010000 */
[----:B------:R-:W-:Y:S01]  /*15a90*/  F2FP.F16.F32.PACK_AB R181, R181, R14 ;  /* 0x0000000eb5b5723e */ /* 0x000fe200000000ff */
[-CC-:B------:R-:W-:Y:S01]  /*15aa0*/  FFMA.FTZ R83, R83, R42.reuse, -R36.reuse ;  /* 0x0000002a53537223 */ /* 0x180fe20000010824 */
[----:B------:R-:W-:-:S04]  /*15ab0*/  FFMA.FTZ R54, R54, R42, -R36 ;  /* 0x0000002a36367223 */ /* 0x000fc80000010824 */
        /* <DEDUP_REMOVED lines=12> */
[----:B------:R-:W-:Y:S01]  /*15b80*/  MUFU.EX2 R15, R15 ;  /* 0x0000000f000f7308 */ /* 0x000fe20000000800 */
[----:B------:R-:W-:Y:S07]  /*15b90*/  HGMMA.64x128x16.F32 R88, R164, gdesc[UR8].tnspB, R88, gsb0 ;  /* 0x41e00008a4587df0 */ /* 0x000fee0008000858 */
[----:B------:R-:W-:Y:S08]  /*15ba0*/  MUFU.EX2 R44, R44 ;  /* 0x0000002c002c7308 */ /* 0x000ff00000000800 */
[----:B------:R-:W-:Y:S08]  /*15bb0*/  MUFU.EX2 R6, R6 ;  /* 0x0000000600067308 */ /* 0x000ff00000000800 */
[----:B------:R-:W0:Y:S08]  /*15bc0*/  MUFU.EX2 R9, R9 ;  /* 0x0000000900097308 */ /* 0x000e300000000800 */
[----:B------:R-:W-:Y:S08]  /*15bd0*/  MUFU.EX2 R8, R8 ;  /* 0x0000000800087308 */ /* 0x000ff00000000800 */
[----:B------:R-:W-:Y:S01]  /*15be0*/  MUFU.EX2 R25, R25 ;  /* 0x0000001900197308 */ /* 0x000fe20000000800 */
[----:B0-----:R-:W-:-:S07]  /*15bf0*/  F2FP.F16.F32.PACK_AB R171, R9, R6 ;  /* 0x0000000609ab723e */ /* 0x001fce00000000ff */
        /* <DEDUP_REMOVED lines=8> */
[----:B------:R-:W0:Y:S08]  /*15c80*/  MUFU.EX2 R79, R79 ;  /* 0x0000004f004f7308 */ /* 0x000e300000000800 */
[----:B------:R-:W-:Y:S01]  /*15c90*/  MUFU.EX2 R52, R52 ;  /* 0x0000003400347308 */ /* 0x000fe20000000800 */
[----:B-1----:R-:W-:-:S07]  /*15ca0*/  F2FP.F16.F32.PACK_AB R162, R73, R26 ;  /* 0x0000001a49a2723e */ /* 0x002fce00000000ff */
[----:B------:R-:W-:Y:S01]  /*15cb0*/  MUFU.EX2 R83, R83 ;  /* 0x0000005300537308 */ /* 0x000fe20000000800 */
[----:B0-----:R-:W-:-:S07]  /*15cc0*/  F2FP.F16.F32.PACK_AB R163, R79, R50 ;  /* 0x000000324fa3723e */ /* 0x001fce00000000ff */
[----:B------:R-:W-:Y:S01]  /*15cd0*/  MUFU.EX2 R54, R54 ;  /* 0x0000003600367308 */ /* 0x000fe20000000800 */
[----:B------:R-:W-:Y:S02]  /*15ce0*/  WARPGROUP.DEPBAR.LE gsb0, 0x0 ;  /* 0x00008000000079c5 */ /* 0x000fe40000010000 */
[----:B------:R0:W-:Y:S06]  /*15cf0*/  BAR.ARV R33, 0x100 ;  /* 0x000400210000751d */ /* 0x0001ec0000002000 */
[----:B------:R1:W-:Y:S01]  /*15d00*/  @!P1 SYNCS.ARRIVE.TRANS64.RED.A1T0 RZ, [R29+URZ], RZ ;  /* 0x000000ff1dff99a7 */ /* 0x0003e2000810043f */
[----:B------:R-:W-:Y:S01]  /*15d10*/  F2FP.F16.F32.PACK_AB R166, R5, R34 ;  /* 0x0000002205a6723e */ /* 0x000fe200000000ff */
[-C--:B------:R-:W-:Y:S01]  /*15d20*/  FMUL.FTZ R88, R88, R10.reuse ;  /* 0x0000000a58587220 */ /* 0x080fe20000410000 */
[-C--:B------:R-:W-:Y:S01]  /*15d30*/  FMUL.FTZ R89, R89, R10.reuse ;  /* 0x0000000a59597220 */ /* 0x080fe20000410000 */
[-C--:B------:R-:W-:Y:S01]  /*15d40*/  FMUL.FTZ R92, R92, R10.reuse ;  /* 0x0000000a5c5c7220 */ /* 0x080fe20000410000 */
[-C--:B------:R-:W-:Y:S01]  /*15d50*/  FMUL.FTZ R93, R93, R10.reuse ;  /* 0x0000000a5d5d7220 */ /* 0x080fe20000410000 */
[-C--:B------:R-:W-:Y:S01]  /*15d60*/  FMUL.FTZ R96, R96, R10.reuse ;  /* 0x0000000a60607220 */ /* 0x080fe20000410000 */
[----:B------:R-:W-:Y:S01]  /*15d70*/  FMUL.FTZ R97, R97, R10 ;  /* 0x0000000a61617220 */ /* 0x000fe20000410000 */
[----:B-1----:R-:W-:-:S02]  /*15d80*/  @!P1 IMAD R29, R11, 0x8, R2 ;  /* 0x000000080b1d9824 */ /* 0x002fc400078e0202 */
[----:B------:R-:W-:Y:S01]  /*15d90*/  FADD.FTZ R11, R183, R46 ;  /* 0x0000002eb70b7221 */ /* 0x000fe20000010000 */
[----:B------:R-:W-:Y:S01]  /*15da0*/  F2FP.F16.F32.PACK_AB R183, R24, R183 ;  /* 0x000000b718b7723e */ /* 0x000fe200000000ff */
[----:B------:R-:W-:Y:S01]  /*15db0*/  FMUL.FTZ R100, R100, R10 ;  /* 0x0000000a64647220 */ /* 0x000fe20000410000 */
[----:B------:R-:W-:Y:S02]  /*15dc0*/  @!P1 VIADD R29, R29, 0x28860 ;  /* 0x000288601d1d9836 */ /* 0x000fe40000000000 */
[----:B------:R-:W-:Y:S01]  /*15dd0*/  FADD.FTZ R46, R24, R11 ;  /* 0x0000000b182e7221 */ /* 0x000fe20000010000 */
[----:B------:R-:W-:Y:S01]  /*15de0*/  FFMA.FTZ R11, R85, R42, -R36 ;  /* 0x0000002a550b7223 */ /* 0x000fe20000010824 */
[-C--:B------:R-:W-:Y:S01]  /*15df0*/  FMUL.FTZ R101, R101, R10.reuse ;  /* 0x0000000a65657220 */ /* 0x080fe20000410000 */
[-C--:B------:R-:W-:Y:S01]  /*15e00*/  FMUL.FTZ R104, R104, R10.reuse ;  /* 0x0000000a68687220 */ /* 0x080fe20000410000 */
[----:B0-----:R-:W-:Y:S01]  /*15e10*/  @!P1 PRMT R33, RZ, 0x654, R29 ;  /* 0x00000654ff219816 */ /* 0x001fe2000000001d */
[----:B------:R-:W-:Y:S01]  /*15e20*/  FADD.FTZ R29, R21, R48 ;  /* 0x00000030151d7221 */ /* 0x000fe20000010000 */
[----:B------:R-:W-:Y:S01]  /*15e30*/  FMUL.FTZ R105, R105, R10 ;  /* 0x0000000a69697220 */ /* 0x000fe20000410000 */
[----:B------:R-:W-:Y:S01]  /*15e40*/  MUFU.EX2 R11, R11 ;  /* 0x0000000b000b7308 */ /* 0x000fe20000000800 */
[----:B------:R0:W-:Y:S01]  /*15e50*/  @!P1 SYNCS.ARRIVE.TRANS64.RED.A1T0 RZ, [R33+URZ], RZ ;  /* 0x000000ff21ff99a7 */ /* 0x0001e2000810043f */
[----:B------:R-:W-:Y:S01]  /*15e60*/  FADD.FTZ R48, R176, R29 ;  /* 0x0000001db0307221 */ /* 0x000fe20000010000 */
[----:B------:R-:W-:Y:S01]  /*15e70*/  FADD.FTZ R29, R177, R46 ;  /* 0x0000002eb11d7221 */ /* 0x000fe20000010000 */
[--C-:B------:R-:W-:Y:S01]  /*15e80*/  FFMA.FTZ R46, R67, R42, -R36.reuse ;  /* 0x0000002a432e7223 */ /* 0x100fe20000010824 */
[----:B------:R-:W-:Y:S01]  /*15e90*/  F2FP.F16.F32.PACK_AB R177, R28, R177 ;  /* 0x000000b11cb1723e */ /* 0x000fe200000000ff */
[----:B------:R-:W-:Y:S01]  /*15ea0*/  FMUL.FTZ R108, R108, R10 ;  /* 0x0000000a6c6c7220 */ /* 0x000fe20000410000 */
[----:B------:R-:W-:Y:S01]  /*15eb0*/  FADD.FTZ R56, R28, R29 ;  /* 0x0000001d1c387221 */ /* 0x000fe20000010000 */
[-C--:B------:R-:W-:Y:S01]  /*15ec0*/  FFMA.FTZ R29, R169, R42.reuse, -R36 ;  /* 0x0000002aa91d7223 */ /* 0x080fe20000010824 */
[----:B0-----:R-:W-:Y:S01]  /*15ed0*/  FADD.FTZ R33, R153, R48 ;  /* 0x0000003099217221 */ /* 0x001fe20000010000 */
[----:B------:R-:W0:Y:S01]  /*15ee0*/  MUFU.EX2 R46, R46 ;  /* 0x0000002e002e7308 */ /* 0x000e220000000800 */
[----:B------:R-:W-:Y:S01]  /*15ef0*/  FFMA.FTZ R48, R71, R42, -R36 ;  /* 0x0000002a47307223 */ /* 0x000fe20000010824 */
[----:B------:R-:W-:Y:S01]  /*15f00*/  F2FP.F16.F32.PACK_AB R169, R44, R15 ;  /* 0x0000000f2ca9723e */ /* 0x000fe200000000ff */
[----:B------:R-:W-:Y:S01]  /*15f10*/  FADD.FTZ R58, R178, R33 ;  /* 0x00000021b23a7221 */ /* 0x000fe20000010000 */
[----:B------:R-:W-:Y:S01]  /*15f20*/  FADD.FTZ R33, R179, R56 ;  /* 0x00000038b3217221 */ /* 0x000fe20000010000 */
[----:B------:R-:W-:Y:S01]  /*15f30*/  F2FP.F16.F32.PACK_AB R176, R153, R176 ;  /* 0x000000b099b0723e */ /* 0x000fe200000000ff */
[----:B------:R-:W-:Y:S01]  /*15f40*/  FFMA.FTZ R36, R87, R42, -R36 ;  /* 0x0000002a57247223 */ /* 0x000fe20000010824 */
[----:B------:R-:W-:Y:S01]  /*15f50*/  FADD.FTZ R39, R27, R58 ;  /* 0x0000003a1b277221 */ /* 0x000fe20000010000 */
[----:B------:R-:W-:Y:S01]  /*15f60*/  FADD.FTZ R56, R32, R33 ;  /* 0x0000002120387221 */ /* 0x000fe20000010000 */
[----:B------:R-:W1:Y:S01]  /*15f70*/  MUFU.EX2 R29, R29 ;  /* 0x0000001d001d7308 */ /* 0x000e620000000800 */
[----:B------:R-:W-:Y:S01]  /*15f80*/  F2FP.F16.F32.PACK_AB R153, R25, R8 ;  /* 0x000000081999723e */ /* 0x000fe200000000ff */
        /* <DEDUP_REMOVED lines=26> */
[----:B------:R-:W-:Y:S01]  /*16130*/  F2FP.F16.F32.PACK_AB R170, R155, R170 ;  /* 0x000000aa9baa723e */ /* 0x000fe200000000ff */
[----:B------:R-:W-:Y:S01]  /*16140*/  FMUL.FTZ R129, R129, R10 ;  /* 0x0000000a81817220 */ /* 0x000fe20000410000 */
[----:B------:R-:W-:Y:S01]  /*16150*/  FADD.FTZ R13, R155, R14 ;  /* 0x0000000e9b0d7221 */ /* 0x000fe20000010000 */
[----:B------:R-:W-:Y:S01]  /*16160*/  FADD.FTZ R21, R9, R24 ;  /* 0x0000001809157221 */ /* 0x000fe20000010000 */
[----:B------:R-:W3:Y:S01]  /*16170*/  MUFU.EX2 R14, R75 ;  /* 0x0000004b000e7308 */ /* 0x000ee20000000800 */
[----:B------:R-:W-:Y:S01]  /*16180*/  F2FP.F16.F32.PACK_AB R155, R3, R0 ;  /* 0x00000000039b723e */ /* 0x000fe200000000ff */
        /* <DEDUP_REMOVED lines=25> */
[----:B-1----:R-:W-:Y:S01]  /*16320*/  FADD.FTZ R9, R29, R24 ;  /* 0x000000181d097221 */ /* 0x002fe20000010000 */
[C---:B------:R-:W-:Y:S01]  /*16330*/  F2FP.F16.F32.PACK_AB R158, R159.reuse, R158 ;  /* 0x0000009e9f9e723e */ /* 0x040fe200000000ff */
[-C--:B------:R-:W-:Y:S01]  /*16340*/  FMUL.FTZ R90, R90, R81.reuse ;  /* 0x000000515a5a7220 */ /* 0x080fe20000410000 */
[----:B------:R-:W-:Y:S01]  /*16350*/  FADD.FTZ R13, R159, R28 ;  /* 0x0000001c9f0d7221 */ /* 0x000fe20000010000 */
[----:B--2---:R-:W-:Y:S01]  /*16360*/  FADD.FTZ R6, R48, R9 ;  /* 0x0000000930067221 */ /* 0x004fe20000010000 */
[----:B------:R-:W-:Y:S01]  /*16370*/  F2FP.F16.F32.PACK_AB R178, R27, R178 ;  /* 0x000000b21bb2723e */ /* 0x000fe200000000ff */
[----:B------:R-:W-:Y:S01]  /*16380*/  FMUL.FTZ R91, R91, R81 ;  /* 0x000000515b5b7220 */ /* 0x000fe20000410000 */
[----:B------:R-:W-:Y:S01]  /*16390*/  FADD.FTZ R8, R20, R13 ;  /* 0x0000000d14087221 */ /* 0x000fe20000010000 */
[----:B------:R-:W-:Y:S01]  /*163a0*/  FADD.FTZ R9, R161, R6 ;  /* 0x00000006a1097221 */ /* 0x000fe20000010000 */
[----:B------:R-:W-:Y:S01]  /*163b0*/  F2FP.F16.F32.PACK_AB R179, R32, R179 ;  /* 0x000000b320b3723e */ /* 0x000fe200000000ff */
[-C--:B------:R-:W-:Y:S01]  /*163c0*/  FMUL.FTZ R94, R94, R81.reuse ;  /* 0x000000515e5e7220 */ /* 0x080fe20000410000 */
[----:B------:R-:W-:Y:S01]  /*163d0*/  FADD.FTZ R3, R69, R8 ;  /* 0x0000000845037221 */ /* 0x000fe20000010000 */
[----:B---3--:R-:W-:Y:S01]  /*163e0*/  FADD.FTZ R9, R14, R9 ;  /* 0x000000090e097221 */ /* 0x008fe20000010000 */
        /* <DEDUP_REMOVED lines=58> */
.L_x_2420:
[----:B------:R-:W-:Y:S05]  /*16790*/  WARPSYNC.ALL ;  /* 0x0000000000007948 */ /* 0x000fea0003800000 */
[----:B------:R-:W-:Y:S06]  /*167a0*/  BAR.ARV 0x8, 0x120 ;  /* 0x0204800000007b1d */ /* 0x000fec0000002000 */
[----:B------:R-:W-:Y:S05]  /*167b0*/  @!P0 BRA `(.L_x_2431) ;  /* 0x0000000000048947 */ /* 0x000fea0003800000 */
[----:B------:R-:W-:Y:S01]  /*167c0*/  BPT.TRAP 0x1 ;  /* 0x000000040000795c */ /* 0x000fe20000300000 */
.L_x_2431:
[----:B------:R-:W-:Y:S01]  /*167d0*/  IMAD R11, R185, 0x8, R2 ;  /* 0x00000008b90b7824 */ /* 0x000fe200078e0202 */
[----:B------:R-:W-:-:S04]  /*167e0*/  SHF.L.U32 R4, R190, 0x1f, RZ ;  /* 0x0000001fbe047819 */ /* 0x000fc800000006ff */
[----:B------:R0:W1:Y:S01]  /*167f0*/  SYNCS.PHASECHK.TRANS64.TRYWAIT P2, [R11+URZ+0x28850], R4 ;  /* 0x028850040b0075a7 */ /* 0x000062000804017f */
[----:B------:R-:W-:Y:S05]  /*16800*/  @!P0 BRA `(.L_x_2432) ;  /* 0x0000000000048947 */ /* 0x000fea0003800000 */
[----:B------:R-:W-:Y:S01]  /*16810*/  BPT.TRAP 0x1 ;  /* 0x000000040000795c */ /* 0x000fe20000300000 */
.L_x_2432:
[----:B------:R-:W-:-:S04]  /*16820*/  IADD3 R2, R2, 0x400, RZ ;  /* 0x0000040002027810 */ /* 0x000fc80007ffe0ff */
[----:B------:R-:W-:-:S04]  /*16830*/  SHF.R.U32.HI R2, RZ, 0x4, R2 ;  /* 0x00000004ff027819 */ /* 0x000fc80000011602 */
[----:B------:R-:W-:-:S04]  /*16840*/  LOP3.LUT R2, R2, 0x3fff, RZ, 0xc0, !PT ;  /* 0x00003fff02027812 */ /* 0x000fc800078ec0ff */
[----:B------:R-:W-:Y:S01]  /*16850*/  LOP3.LUT R2, R2, 0x4000000, RZ, 0xfc, !PT ;  /* 0x0400000002027812 */ /* 0x000fe200078efcff */
[----:B-1----:R-:W-:Y:S06]  /*16860*/  @P2 BRA `(.L_x_2433) ;  /* 0x0000000000082947 */ /* 0x002fec0003800000 */
[----:B------:R-:W1:Y:S02]  /*16870*/  SYNCS.PHASECHK.TRANS64.TRYWAIT P0, [R11+URZ+0x28850], R4 ;  /* 0x028850040b0075a7 */ /* 0x000e64000800017f */
[----:B-1----:R-:W-:Y:S05]  /*16880*/  @!P0 BRA `(.L_x_2434) ;  /* 0x0000009800f08947 */ /* 0x002fea0003800000 */
.L_x_2433:
[----:B01----:R-:W-:Y:S01]  /*16890*/  IMAD R4, R185, 0x800, R2 ;  /* 0x00000800b9047824 */ /* 0x003fe200078e0202 */
[----:B------:R-:W-:Y:S05]  /*168a0*/  WARPSYNC.ALL ;  /* 0x0000000000007948 */ /* 0x000fea0003800000 */
[----:B------:R-:W-:Y:S01]  /*168b0*/  IMAD.MOV.U32 R5, RZ, RZ, 0x40000040 ;  /* 0x40000040ff057424 */ /* 0x000fe200078e00ff */
[C---:B------:R-:W-:Y:S01]  /*168c0*/  R2UR UR6, R4.reuse ;  /* 0x00000000040672ca */ /* 0x040fe200000e0000 */
[----:B------:R-:W-:Y:S01]  /*168d0*/  WARPGROUP.ARRIVE ;  /* 0x00000000000079c5 */ /* 0x000fe20000000000 */
[----:B------:R-:W-:Y:S01]  /*168e0*/  IMAD.MOV.U32 R9, RZ, RZ, 0x40000040 ;  /* 0x40000040ff097424 */ /* 0x000fe200078e00ff */
[----:B------:R-:W-:Y:S01]  /*168f0*/  IADD3 R8, R4, 0x80, RZ ;  /* 0x0000008004087810 */ /* 0x000fe20007ffe0ff */
[----:B------:R-:W0:Y:S01]  /*16900*/  SHFL.BFLY PT, R2, R3, 0x2, 0x1f ;  /* 0x0c401f0003027f89 */ /* 0x000e2200000e0000 */
[----:B------:R-:W-:Y:S01]  /*16910*/  R2UR UR7, R5 ;  /* 0x00000000050772ca */ /* 0x000fe200000e0000 */
[----:B------:R-:W-:Y:S01]  /*16920*/  IMAD.MOV.U32 R5, RZ, RZ, 0x40000040 ;  /* 0x40000040ff057424 */ /* 0x000fe200078e00ff */
[----:B------:R-:W-:Y:S01]  /*16930*/  MOV R37, RZ ;  /* 0x000000ff00257202 */ /* 0x000fe20000000f00 */
[----:B------:R-:W-:-:S02]  /*16940*/  VIADD R185, R185, 0x1 ;  /* 0x00000001b9b97836 */ /* 0x000fc40000000000 */
[----:B------:R-:W-:-:S03]  /*16950*/  VIADD R223, R223, 0x1 ;  /* 0x00000001dfdf7836 */ /* 0x000fc60000000000 */
[----:B------:R-:W-:-:S04]  /*16960*/  ISETP.NE.AND P0, PT, R185, 0x2, PT ;  /* 0x00000002b900780c */ /* 0x000fc80003f05270 */
[----:B------:R-:W-:Y:S01]  /*16970*/  SEL R185, R185, RZ, P0 ;  /* 0x000000ffb9b97207 */ /* 0x000fe20000000000 */
[----:B------:R-:W-:Y:S01]  /*16980*/  HGMMA.64x128x16.F32 R88, R180, gdesc[UR4].tnspB, R88, gsb0 ;  /* 0x41e00004b4587df0 */ /* 0x000fe20008000858 */
[----:B------:R-:W-:Y:S01]  /*16990*/  R2UR UR6, R8 ;  /* 0x00000000080672ca */ /* 0x000fe200000e0000 */
[----:B------:R-:W-:Y:S01]  /*169a0*/  VIADD R8, R4, 0x100 ;  /* 0x0000010004087836 */ /* 0x000fe20000000000 */
[----:B------:R-:W-:Y:S02]  /*169b0*/  R2UR UR7, R9 ;  /* 0x00000000090772ca */ /* 0x000fe400000e0000 */
[----:B------:R-:W-:Y:S01]  /*169c0*/  MOV R9, 0x40000040 ;  /* 0x4000004000097802 */ /* 0x000fe20000000f00 */
[----:B0-----:R-:W-:Y:S01]  /*169d0*/  FADD.FTZ R2, R2, R3 ;  /* 0x0000000302027221 */ /* 0x001fe20000010000 */
[----:B------:R-:W-:-:S04]  /*169e0*/  SEL R3, RZ, 0x1, P0 ;  /* 0x00000001ff037807 */ /* 0x000fc80000000000 */
[----:B------:R-:W-:Y:S01]  /*169f0*/  LOP3.LUT R190, R190, R3, RZ, 0x3c, !PT ;  /* 0x00000003bebe7212 */ /* 0x000fe200078e3cff */
[----:B------:R-:W-:Y:S01]  /*16a00*/  IMAD.MOV.U32 R3, RZ, RZ, -0x800000 ;  /* 0xff800000ff037424 */ /* 0x000fe200078e00ff */
        /* <DEDUP_REMOVED lines=32> */
[----:B------:R-:W-:Y:S01]  /*16c10*/  R2UR UR6, R8 ;  /* 0x00000000080672ca */ /* 0x000fe200000e0000 */
[----:B------:R-:W-:Y:S01]  /*16c20*/  @!P1 VIADD R8, R11, 0x28860 ;  /* 0x000288600b089836 */ /* 0x000fe20000000000 */
[----:B------:R-:W-:-:S04]  /*16c30*/  R2UR UR7, R9 ;  /* 0x00000000090772ca */ /* 0x000fc800000e0000 */
[----:B------:R-:W-:Y:S01]  /*16c40*/  @!P1 PRMT R8, RZ, 0x654, R8 ;  /* 0x00000654ff089816 */ /* 0x000fe20000000008 */
[----:B------:R-:W-:Y:S02]  /*16c50*/  WARPGROUP.DEPBAR.LE gsb0, 0x0 ;  /* 0x00008000000079c5 */ /* 0x000fe40000010000 */
[----:B------:R-:W-:-:S06]  /*16c60*/  WARPGROUP.ARRIVE ;  /* 0x00000000000079c5 */ /* 0x000fcc0000000000 */
[----:B------:R-:W-:Y:S01]  /*16c70*/  HGMMA.64x128x16.F32 R88, R160, gdesc[UR4].tnspB, R88, gsb0 ;  /* 0x41e00004a0587df0 */ /* 0x000fe20008000858 */
[----:B------:R-:W-:Y:S02]  /*16c80*/  R2UR UR6, R4 ;  /* 0x00000000040672ca */ /* 0x000fe400000e0000 */
[----:B------:R-:W-:Y:S02]  /*16c90*/  R2UR UR7, R5 ;  /* 0x00000000050772ca */ /* 0x000fe400000e0000 */
[----:B------:R-:W0:Y:S02]  /*16ca0*/  SHFL.BFLY PT, R5, R0, 0x2, 0x1f ;  /* 0x0c401f0000057f89 */ /* 0x000e2400000e0000 */
[----:B0-----:R-:W-:Y:S01]  /*16cb0*/  FADD.FTZ R4, R5, R0 ;  /* 0x0000000005047221 */ /* 0x001fe20000010000 */
[----:B------:R-:W-:Y:S01]  /*16cc0*/  IMAD.MOV.U32 R0, RZ, RZ, -0x800000 ;  /* 0xff800000ff007424 */ /* 0x000fe200078e00ff */
[----:B------:R-:W0:Y:S04]  /*16cd0*/  SHFL.BFLY PT, R5, R2, 0x1, 0x1f ;  /* 0x0c201f0002057f89 */ /* 0x000e2800000e0000 */
[----:B------:R-:W1:Y:S01]  /*16ce0*/  SHFL.BFLY PT, R9, R4, 0x1, 0x1f ;  /* 0x0c201f0004097f89 */ /* 0x000e6200000e0000 */
[----:B0-----:R-:W-:Y:S01]  /*16cf0*/  FADD.FTZ R10, R2, R5 ;  /* 0x00000005020a7221 */ /* 0x001fe20000010000 */
[----:B-1----:R-:W-:-:S04]  /*16d00*/  FADD.FTZ R9, R4, R9 ;  /* 0x0000000904097221 */ /* 0x002fc80000010000 */
[----:B------:R-:W-:Y:S02]  /*16d10*/  FSETP.NE.FTZ.AND P2, PT, R10, RZ, PT ;  /* 0x000000ff0a00720b */ /* 0x000fe40003f55000 */
[----:B------:R-:W-:Y:S02]  /*16d20*/  MOV R4, RZ ;  /* 0x000000ff00047202 */ /* 0x000fe40000000f00 */
[----:B------:R-:W-:-:S09]  /*16d30*/  FSETP.NE.FTZ.AND P3, PT, R9, RZ, PT ;  /* 0x000000ff0900720b */ /* 0x000fd20003f75000 */
[----:B------:R-:W0:Y:S01]  /*16d40*/  @P2 MUFU.LG2 R5, R10 ;  /* 0x0000000a00052308 */ /* 0x000e220000000c00 */
[----:B------:R-:W-:-:S03]  /*16d50*/  @P2 FMUL.FTZ R2, R42, 0.69314718246459960938 ;  /* 0x3f3172182a022820 */ /* 0x000fc60000410000 */
[----:B------:R-:W-:-:S04]  /*16d60*/  @P3 FMUL.FTZ R11, R42, 0.69314718246459960938 ;  /* 0x3f3172182a0b3820 */ /* 0x000fc80000410000 */
[----:B------:R-:W1:Y:S08]  /*16d70*/  @P3 MUFU.LG2 R6, R9 ;  /* 0x0000000900063308 */ /* 0x000e700000000c00 */
[----:B------:R-:W2:Y:S01]  /*16d80*/  @P2 MUFU.RCP R37, R10 ;  /* 0x0000000a00252308 */ /* 0x000ea20000001000 */
[----:B0-----:R-:W-:-:S04]  /*16d90*/  @P2 FMUL.FTZ R5, R5, 0.69314718246459960938 ;  /* 0x3f31721805052820 */ /* 0x001fc80000410000 */
[----:B------:R-:W-:-:S03]  /*16da0*/  @P2 FFMA.FTZ R3, R2, R35, R5 ;  /* 0x0000002302032223 */ /* 0x000fc60000010005 */
[----:B------:R-:W0:Y:S01]  /*16db0*/  @P3 MUFU.RCP R4, R9 ;  /* 0x0000000900043308 */ /* 0x000e220000001000 */
[----:B-1----:R-:W-:-:S04]  /*16dc0*/  @P3 FMUL.FTZ R6, R6, 0.69314718246459960938 ;  /* 0x3f31721806063820 */ /* 0x002fc80000410000 */
[----:B------:R-:W-:Y:S01]  /*16dd0*/  @P3 FFMA.FTZ R0, R11, R7, R6 ;  /* 0x000000070b003223 */ /* 0x000fe20000010006 */
        /* <DEDUP_REMOVED lines=37> */
[----:B------:R-:W-:Y:S01]  /*17030*/  PLOP3.LUT P1, PT, PT, PT, PT, 0x8, 0x0 ;  /* 0x000000000000781c */ /* 0x000fe20003f2e170 */
        /* <DEDUP_REMOVED lines=32> */
.L_x_2329:
[----:B------:R-:W-:Y:S05]  /*17240*/  WARPSYNC.ALL ;  /* 0x0000000000007948 */ /* 0x000fea0003800000 */
[----:B------:R-:W1:Y:S08]  /*17250*/  S2UR UR5, SR_CgaCtaId ;  /* 0x00000000000579c3 */ /* 0x000e700000008800 */
[----:B------:R-:W-:Y:S06]  /*17260*/  BAR.SYNC.DEFER_BLOCKING 0x5, 0x120 ;  /* 0x0144800000007b1d */ /* 0x000fec0000010000 */
[----:B------:R-:W-:Y:S01]  /*17270*/  UMOV UR4, 0x400 ;  /* 0x0000040000047882 */ /* 0x000fe20000000000 */
[----:B------:R-:W-:Y:S01]  /*17280*/  BSSY B0, `(.L_x_2435) ;  /* 0x00001c7000007945 */ /* 0x000fe20003800000 */
[----:B-1----:R-:W-:-:S06]  /*17290*/  ULEA UR4, UR5, UR4, 0x18 ;  /* 0x0000000405047291 */ /* 0x002fcc000f8ec03f */
[----:B------:R-:W-:-:S05]  /*172a0*/  MOV R2, UR4 ;  /* 0x0000000400027c02 */ /* 0x000fca0008000f00 */
[----:B------:R1:W2:Y:S01]  /*172b0*/  LDS.128 R192, [R2+0x288d0] ;  /* 0x0288d00002c07984 */ /* 0x0002a20000000c00 */
[----:B------:R-:W-:Y:S06]  /*172c0*/  BAR.ARV 0x4, 0x120 ;  /* 0x0104800000007b1d */ /* 0x000fec0000002000 */
[----:B------:R-:W-:Y:S05]  /*172d0*/  @P1 BRA `(.L_x_2436) ;  /* 0x0000001000a81947 */ /* 0x000fea0003800000 */
[----:B------:R-:W3:Y:S01]  /*172e0*/  S2R R5, SR_SWINHI ;  /* 0x0000000000057919 */ /* 0x000ee20000002f00 */
        /* <DEDUP_REMOVED lines=10> */
[----:B---3--:R-:W-:-:S03]  /*17390*/  MOV R21, R5 ;  /* 0x0000000500157202 */ /* 0x008fc60000000f00 */
[----:B------:R-:W-:-:S03]  /*173a0*/  IMAD.WIDE R8, R232, 0x2, R20 ;  /* 0x00000002e8087825 */ /* 0x000fc600078e0214 */
[C---:B------:R-:W-:Y:S02]  /*173b0*/  IADD3 R91, P5, R8.reuse, 0x20, RZ ;  /* 0x00000020085b7810 */ /* 0x040fe40007fbe0ff */
[C---:B------:R-:W-:Y:S02]  /*173c0*/  LOP3.LUT R29, R8.reuse, 0x380, RZ, 0xc0, !PT ;  /* 0x00000380081d7812 */ /* 0x040fe400078ec0ff */
[----:B------:R-:W-:Y:S01]  /*173d0*/  IADD3 R93, P0, R8, 0x40, RZ ;  /* 0x00000040085d7810 */ /* 0x000fe20007f1e0ff */
[--C-:B------:R-:W-:Y:S01]  /*173e0*/  IMAD.X R5, RZ, RZ, R9.reuse, P5 ;  /* 0x000000ffff057224 */ /* 0x100fe200028e0609 */
[----:B------:R-:W-:Y:S02]  /*173f0*/  LOP3.LUT R4, R91, 0x380, RZ, 0xc0, !PT ;  /* 0x000003805b047812 */ /* 0x000fe400078ec0ff */
[----:B------:R-:W-:Y:S01]  /*17400*/  SHF.R.U64 R29, R29, 0x3, RZ ;  /* 0x000000031d1d7819 */ /* 0x000fe200000012ff */
[----:B------:R-:W-:Y:S01]  /*17410*/  IMAD.X R7, RZ, RZ, R9, P0 ;  /* 0x000000ffff077224 */ /* 0x000fe200000e0609 */
[----:B------:R-:W-:-:S02]  /*17420*/  LOP3.LUT R6, R93, 0x380, RZ, 0xc0, !PT ;  /* 0x000003805d067812 */ /* 0x000fc400078ec0ff */
[C---:B------:R-:W-:Y:S02]  /*17430*/  IADD3 R95, P1, R8.reuse, 0x60, RZ ;  /* 0x00000060085f7810 */ /* 0x040fe40007f3e0ff */
[C---:B------:R-:W-:Y:S02]  /*17440*/  IADD3 R97, P2, R8.reuse, 0x4000, RZ ;  /* 0x0000400008617810 */ /* 0x040fe40007f5e0ff */
[C---:B------:R-:W-:Y:S02]  /*17450*/  IADD3 R99, P3, R8.reuse, 0x4020, RZ ;  /* 0x0000402008637810 */ /* 0x040fe40007f7e0ff */
[C---:B------:R-:W-:Y:S01]  /*17460*/  IADD3 R101, P4, R8.reuse, 0x4040, RZ ;  /* 0x0000404008657810 */ /* 0x040fe20007f9e0ff */
[--C-:B------:R-:W-:Y:S01]  /*17470*/  IMAD.X R15, RZ, RZ, R9.reuse, P2 ;  /* 0x000000ffff0f7224 */ /* 0x100fe200010e0609 */
[----:B------:R-:W-:Y:S01]  /*17480*/  IADD3 R103, P5, R8, 0x4060, RZ ;  /* 0x0000406008677810 */ /* 0x000fe20007fbe0ff */
[----:B------:R-:W-:Y:S01]  /*17490*/  IMAD.X R25, RZ, RZ, R9, P3 ;  /* 0x000000ffff197224 */ /* 0x000fe200018e0609 */
[----:B------:R-:W-:-:S02]  /*174a0*/  SHF.R.U64 R4, R4, 0x3, RZ ;  /* 0x0000000304047819 */ /* 0x000fc400000012ff */
[----:B------:R-:W-:Y:S01]  /*174b0*/  LOP3.LUT R8, R29, R8, RZ, 0x3c, !PT ;  /* 0x000000081d087212 */ /* 0x000fe200078e3cff */
[----:B------:R-:W-:Y:S01]  /*174c0*/  IMAD.X R29, RZ, RZ, R9, P5 ;  /* 0x000000ffff1d7224 */ /* 0x000fe200028e0609 */
[----:B------:R-:W-:Y:S02]  /*174d0*/  SHF.R.U64 R6, R6, 0x3, RZ ;  /* 0x0000000306067819 */ /* 0x000fe400000012ff */
[----:B------:R-:W-:Y:S02]  /*174e0*/  LOP3.LUT R4, R4, R91, RZ, 0x3c, !PT ;  /* 0x0000005b04047212 */ /* 0x000fe400078e3cff */
[----:B------:R-:W-:Y:S02]  /*174f0*/  LOP3.LUT R26, R101, 0x380, RZ, 0xc0, !PT ;  /* 0x00000380651a7812 */ /* 0x000fe400078ec0ff */
[----:B------:R-:W-:Y:S02]  /*17500*/  LOP3.LUT R12, R95, 0x380, RZ, 0xc0, !PT ;  /* 0x000003805f0c7812 */ /* 0x000fe400078ec0ff */
[----:B------:R-:W-:-:S02]  /*17510*/  LOP3.LUT R14, R97, 0x380, RZ, 0xc0, !PT ;  /* 0x00000380610e7812 */ /* 0x000fc400078ec0ff */
[----:B------:R-:W-:Y:S02]  /*17520*/  MOV R91, R8 ;  /* 0x00000008005b7202 */ /* 0x000fe40000000f00 */
[-C--:B------:R-:W-:Y:S02]  /*17530*/  IADD3.X R13, RZ, R9.reuse, RZ, P1, !PT ;  /* 0x00000009ff0d7210 */ /* 0x080fe40000ffe4ff */
[----:B------:R-:W-:Y:S02]  /*17540*/  IADD3.X R27, RZ, R9, RZ, P4, !PT ;  /* 0x00000009ff1b7210 */ /* 0x000fe400027fe4ff */
[----:B------:R-:W-:Y:S02]  /*17550*/  LOP3.LUT R24, R99, 0x380, RZ, 0xc0, !PT ;  /* 0x0000038063187812 */ /* 0x000fe400078ec0ff */
[----:B------:R-:W-:Y:S02]  /*17560*/  LOP3.LUT R28, R103, 0x380, RZ, 0xc0, !PT ;  /* 0x00000380671c7812 */ /* 0x000fe400078ec0ff */
[----:B------:R-:W-:-:S02]  /*17570*/  F2FP.F16.F32.PACK_AB R8, R58, R11 ;  /* 0x0000000b3a08723e */ /* 0x000fc400000000ff */
[----:B------:R-:W-:Y:S02]  /*17580*/  LOP3.LUT R6, R6, R93, RZ, 0x3c, !PT ;  /* 0x0000005d06067212 */ /* 0x000fe400078e3cff */
[----:B------:R-:W-:Y:S02]  /*17590*/  F2FP.F16.F32.PACK_AB R9, R89, R90 ;  /* 0x0000005a5909723e */ /* 0x000fe400000000ff */
[----:B------:R-:W-:Y:S02]  /*175a0*/  F2FP.F16.F32.PACK_AB R11, R87, R88 ;  /* 0x00000058570b723e */ /* 0x000fe400000000ff */
[----:B------:R-:W-:Y:S02]  /*175b0*/  SHF.R.U64 R26, R26, 0x3, RZ ;  /* 0x000000031a1a7819 */ /* 0x000fe400000012ff */
[----:B------:R-:W-:Y:S01]  /*175c0*/  SHF.R.U64 R12, R12, 0x3, RZ ;  /* 0x000000030c0c7819 */ /* 0x000fe200000012ff */
[----:B------:R3:W-:Y:S01]  /*175d0*/  STSM.16.M88.4 [R91], R8 ;  /* 0x000000085b007844 */ /* 0x0007e20000000200 */
[----:B------:R-:W-:-:S02]  /*175e0*/  SHF.R.U64 R14, R14, 0x3, RZ ;  /* 0x000000030e0e7819 */ /* 0x000fc400000012ff */
[----:B------:R-:W-:Y:S02]  /*175f0*/  SHF.R.U64 R24, R24, 0x3, RZ ;  /* 0x0000000318187819 */ /* 0x000fe400000012ff */
[----:B------:R-:W-:Y:S02]  /*17600*/  SHF.R.U64 R28, R28, 0x3, RZ ;  /* 0x000000031c1c7819 */ /* 0x000fe400000012ff */
[----:B------:R-:W-:Y:S02]  /*17610*/  MOV R90, R4 ;  /* 0x00000004005a7202 */ /* 0x000fe40000000f00 */
[----:B------:R-:W-:Y:S02]  /*17620*/  MOV R89, R6 ;  /* 0x0000000600597202 */ /* 0x000fe40000000f00 */
[----:B------:R-:W-:Y:S02]  /*17630*/  LOP3.LUT R26, R26, R101, RZ, 0x3c, !PT ;  /* 0x000000651a1a7212 */ /* 0x000fe400078e3cff */
[----:B------:R-:W-:Y:S01]  /*17640*/  F2FP.F16.F32.PACK_AB R4, R50, R49 ;  /* 0x000000313204723e */ /* 0x000fe200000000ff */
[----:B------:R-:W-:Y:S01]  /*17650*/  IMAD.MOV.U32 R49, RZ, RZ, RZ ;  /* 0x000000ffff317224 */ /* 0x000fe200078e00ff */
[----:B------:R-:W-:-:S02]  /*17660*/  F2FP.F16.F32.PACK_AB R5, R85, R86 ;  /* 0x000000565505723e */ /* 0x000fc400000000ff */
[----:B------:R-:W-:Y:S02]  /*17670*/  F2FP.F16.F32.PACK_AB R6, R57, R48 ;  /* 0x000000303906723e */ /* 0x000fe400000000ff */
[----:B------:R-:W-:Y:S02]  /*17680*/  F2FP.F16.F32.PACK_AB R7, R83, R84 ;  /* 0x000000545307723e */ /* 0x000fe400000000ff */
[----:B------:R-:W-:Y:S02]  /*17690*/  LOP3.LUT R12, R12, R95, RZ, 0x3c, !PT ;  /* 0x0000005f0c0c7212 */ /* 0x000fe400078e3cff */
[----:B------:R-:W-:Y:S01]  /*176a0*/  LOP3.LUT R14, R14, R97, RZ, 0x3c, !PT ;  /* 0x000000610e0e7212 */ /* 0x000fe200078e3cff */
[----:B------:R-:W-:Y:S01]  /*176b0*/  STSM.16.M88.4 [R90], R4 ;  /* 0x000000045a007844 */ /* 0x000fe20000000200 */
[----:B---3--:R-:W-:Y:S02]  /*176c0*/  F2FP.F16.F32.PACK_AB R8, R56, R47 ;  /* 0x0000002f3808723e */ /* 0x008fe400000000ff */
[----:B------:R-:W-:-:S02]  /*176d0*/  F2FP.F16.F32.PACK_AB R9, R81, R82 ;  /* 0x000000525109723e */ /* 0x000fc400000000ff */
[----:B------:R-:W-:Y:S02]  /*176e0*/  F2FP.F16.F32.PACK_AB R10, R55, R46 ;  /* 0x0000002e370a723e */ /* 0x000fe400000000ff */
[----:B------:R-:W-:Y:S02]  /*176f0*/  F2FP.F16.F32.PACK_AB R11, R79, R80 ;  /* 0x000000504f0b723e */ /* 0x000fe400000000ff */
[----:B------:R-:W-:Y:S02]  /*17700*/  LOP3.LUT R24, R24, R99, RZ, 0x3c, !PT ;  /* 0x0000006318187212 */ /* 0x000fe400078e3cff */
[----:B------:R-:W-:Y:S01]  /*17710*/  LOP3.LUT R28, R28, R103, RZ, 0x3c, !PT ;  /* 0x000000671c1c7212 */ /* 0x000fe200078e3cff */
[----:B------:R3:W-:Y:S01]  /*17720*/  STSM.16.M88.4 [R89], R8 ;  /* 0x0000000859007844 */ /* 0x0007e20000000200 */
[----:B------:R-:W-:Y:S02]  /*17730*/  MOV R58, R26 ;  /* 0x0000001a003a7202 */ /* 0x000fe40000000f00 */
[----:B------:R-:W-:-:S02]  /*17740*/  MOV R88, R12 ;  /* 0x0000000c00587202 */ /* 0x000fc40000000f00 */
[----:B------:R-:W-:Y:S02]  /*17750*/  MOV R87, R14 ;  /* 0x0000000e00577202 */ /* 0x000fe40000000f00 */
[----:B------:R-:W-:Y:S02]  /*17760*/  F2FP.F16.F32.PACK_AB R26, R51, R42 ;  /* 0x0000002a331a723e */ /* 0x000fe400000000ff */
[----:B------:R-:W-:Y:S02]  /*17770*/  MOV R59, R24 ;  /* 0x00000018003b7202 */ /* 0x000fe40000000f00 */
[----:B------:R-:W-:Y:S02]  /*17780*/  F2FP.F16.F32.PACK_AB R12, R54, R45 ;  /* 0x0000002d360c723e */ /* 0x000fe400000000ff */
[----:B------:R-:W-:Y:S02]  /*17790*/  F2FP.F16.F32.PACK_AB R13, R77, R78 ;  /* 0x0000004e4d0d723e */ /* 0x000fe400000000ff */
[----:B------:R-:W-:-:S02]  /*177a0*/  F2FP.F16.F32.PACK_AB R14, R53, R44 ;  /* 0x0000002c350e723e */ /* 0x000fc400000000ff */
[----:B------:R-:W-:Y:S02]  /*177b0*/  F2FP.F16.F32.PACK_AB R15, R75, R76 ;  /* 0x0000004c4b0f723e */ /* 0x000fe400000000ff */
[----:B------:R-:W-:Y:S02]  /*177c0*/  MOV R42, R28 ;  /* 0x0000001c002a7202 */ /* 0x000fe40000000f00 */
[----:B------:R-:W-:Y:S01]  /*177d0*/  F2FP.F16.F32.PACK_AB R24, R52, R43 ;  /* 0x0000002b3418723e */ /* 0x000fe200000000ff */
[----:B------:R-:W-:Y:S01]  /*177e0*/  STSM.16.M88.4 [R88], R12 ;  /* 0x0000000c58007844 */ /* 0x000fe20000000200 */
[----:B------:R-:W-:Y:S02]  /*177f0*/  F2FP.F16.F32.PACK_AB R25, R73, R74 ;  /* 0x0000004a4919723e */ /* 0x000fe400000000ff */
[----:B------:R-:W-:Y:S02]  /*17800*/  F2FP.F16.F32.PACK_AB R27, R71, R72 ;  /* 0x00000048471b723e */ /* 0x000fe400000000ff */
[----:B------:R-:W-:-:S02]  /*17810*/  F2FP.F16.F32.PACK_AB R28, R40, R31 ;  /* 0x0000001f281c723e */ /* 0x000fc400000000ff */
[----:B------:R-:W-:Y:S01]  /*17820*/  ISETP.NE.U32.AND P2, PT, RZ, UR4, PT ;  /* 0x00000004ff007c0c */ /* 0x000fe2000bf45070 */
[----:B------:R-:W-:Y:S01]  /*17830*/  STSM.16.M88.4 [R87], R24 ;  /* 0x0000001857007844 */ /* 0x000fe20000000200 */
[----:B---3--:R-:W-:Y:S02]  /*17840*/  IADD3 R8, P0, R220, UR4, RZ ;  /* 0x00000004dc087c10 */ /* 0x008fe4000ff1e0ff */
[----:B------:R-:W-:Y:S02]  /*17850*/  F2FP.F16.F32.PACK_AB R29, R69, R70 ;  /* 0x00000046451d723e */ /* 0x000fe400000000ff */
[----:B------:R-:W-:Y:S02]  /*17860*/  F2FP.F16.F32.PACK_AB R31, R67, R68 ;  /* 0x00000044431f723e */ /* 0x000fe400000000ff */
[----:B------:R-:W-:Y:S02]  /*17870*/  F2FP.F16.F32.PACK_AB R4, R39, R38 ;  /* 0x000000262704723e */ /* 0x000fe400000000ff */
[----:B------:R-:W-:Y:S01]  /*17880*/  F2FP.F16.F32.PACK_AB R5, R61, R62 ;  /* 0x0000003e3d05723e */ /* 0x000fe200000000ff */
[----:B------:R-:W-:Y:S01]  /*17890*/  STSM.16.M88.4 [R59], R28 ;  /* 0x0000001c3b007844 */ /* 0x000fe20000000200 */
[----:B------:R-:W-:-:S02]  /*178a0*/  F2FP.F16.F32.PACK_AB R6, R37, R36 ;  /* 0x000000242506723e */ /* 0x000fc400000000ff */
[----:B------:R-:W-:Y:S01]  /*178b0*/  F2FP.F16.F32.PACK_AB R7, R151, R60 ;  /* 0x0000003c9707723e */ /* 0x000fe200000000ff */
[----:B------:R-:W-:Y:S01]  /*178c0*/  STSM.16.M88.4 [R58], R32 ;  /* 0x000000203a007844 */ /* 0x000fe20000000200 */
[----:B------:R-:W-:Y:S02]  /*178d0*/  ISETP.NE.AND.EX P2, PT, RZ, UR5, PT, P2 ;  /* 0x00000005ff007c0c */ /* 0x000fe4000bf45320 */
[----:B------:R-:W-:Y:S01]  /*178e0*/  IADD3.X R9, R221, UR5, RZ, P0, !PT ;  /* 0x00000005dd097c10 */ /* 0x000fe200087fe4ff */
[----:B------:R-:W-:Y:S01]  /*178f0*/  ULDC.64 UR4, c[0x0][0xbe0] ;  /* 0x0002f80000047ab9 */ /* 0x000fe20000000a00 */
[----:B------:R3:W-:Y:S01]  /*17900*/  STSM.16.M88.4 [R42], R4 ;  /* 0x000000042a007844 */ /* 0x0007e20000000200 */
[----:B------:R-:W-:Y:S01]  /*17910*/  BAR.SYNC.DEFER_BLOCKING 0x1, 0x100 ;  /* 0x0044000000007b1d */ /* 0x000fe20000010000 */
[----:B------:R-:W-:-:S04]  /*17920*/  ISETP.NE.U32.AND P0, PT, RZ, UR4, PT ;  /* 0x00000004ff007c0c */ /* 0x000fc8000bf05070 */
[----:B------:R-:W-:-:S13]  /*17930*/  ISETP.NE.AND.EX P0, PT, RZ, UR5, PT, P0 ;  /* 0x00000005ff007c0c */ /* 0x000fda000bf05300 */
[----:B------:R-:W-:Y:S01]  /*17940*/  @P0 IADD3 R220, P1, R220, UR4, RZ ;  /* 0x00000004dcdc0c10 */ /* 0x000fe2000ff3e0ff */
[----:B------:R-:W-:Y:S02]  /*17950*/  ULDC UR4, c[0x0][0xa88] ;  /* 0x0002a20000047ab9 */ /* 0x000fe40000000800 */
[----:B------:R-:W-:Y:S01]  /*17960*/  IMAD.U32 R47, RZ, RZ, UR4 ;  /* 0x00000004ff2f7e24 */ /* 0x000fe2000f8e00ff */
[----:B------:R-:W-:Y:S01]  /*17970*/  @P0 IADD3.X R221, R221, UR5, RZ, P1, !PT ;  /* 0x00000005dddd0c10 */ /* 0x000fe20008ffe4ff */
[----:B------:R4:W5:Y:S01]  /*17980*/  @P2 LDG.E R49, desc[UR38][R8.64] ;  /* 0x0000002608312981 */ /* 0x000962000c1e1900 */
[----:B------:R-:W-:-:S03]  /*17990*/  IADD3 R11, R16, R202, RZ ;  /* 0x000000ca100b7210 */ /* 0x000fc60007ffe0ff */
[----:B------:R4:W5:Y:S02]  /*179a0*/  @P0 LDG.E R47, desc[UR38][R220.64] ;  /* 0x00000026dc2f0981 */ /* 0x000964000c1e1900 */
[----:B---3--:R-:W-:Y:S01]  /*179b0*/  IMAD.WIDE R4, R11, 0x2, R20 ;  /* 0x000000020b047825 */ /* 0x008fe200078e0214 */
[----:B------:R-:W-:Y:S06]  /*179c0*/  @P0 BRA `(.L_x_2437) ;  /* 0x0000000000100947 */ /* 0x000fec0003800000 */
[----:B------:R-:W-:Y:S05]  /*179d0*/  @!P2 BRA `(.L_x_2437) ;  /* 0x00000000000ca947 */ /* 0x000fea0003800000 */
[----:B------:R-:W3:Y:S04]  /*179e0*/  LDG.E R6, desc[UR38][R8.64] ;  /* 0x0000002608067981 */ /* 0x000ee8000c1e1900 */
[----:B-----5:R-:W3:Y:S02]  /*179f0*/  LDG.E R47, desc[UR38][R8.64+0x4] ;  /* 0x00000426082f7981 */ /* 0x020ee4000c1e1900 */
[----:B---3--:R-:W-:-:S07]  /*17a00*/  IMAD.IADD R47, R47, 0x1, -R6 ;  /* 0x000000012f2f7824 */ /* 0x008fce00078e0a06 */
.L_x_2437:
[----:B------:R-:W-:Y:S01]  /*17a10*/  SHF.R.S32.HI R48, RZ, 0x1f, R218 ;  /* 0x0000001fff307819 */ /* 0x000fe200000114da */
[----:B------:R-:W-:Y:S01]  /*17a20*/  ULDC.64 UR4, c[0x0][0xb70] ;  /* 0x0002dc0000047ab9 */ /* 0x000fe20000000a00 */
[----:B----4-:R-:W-:Y:S02]  /*17a30*/  IADD3 R9, P0, R4, 0x1000, RZ ;  /* 0x0000100004097810 */ /* 0x010fe40007f1e0ff */
[----:B-----5:R-:W-:Y:S01]  /*17a40*/  SHF.R.S32.HI R21, RZ, 0x1f, R49 ;  /* 0x0000001fff157819 */ /* 0x020fe20000011431 */
[----:B------:R-:W-:Y:S01]  /*17a50*/  IMAD R11, R48, UR4, RZ ;  /* 0x00000004300b7c24 */ /* 0x000fe2000f8e02ff */
[----:B------:R-:W-:Y:S02]  /*17a60*/  MOV R20, R49 ;  /* 0x0000003100147202 */ /* 0x000fe40000000f00 */
[----:B------:R-:W-:Y:S01]  /*17a70*/  LOP3.LUT R8, R9, 0x380, RZ, 0xc0, !PT ;  /* 0x0000038009087812 */ /* 0x000fe200078ec0ff */
[C---:B------:R-:W-:Y:S01]  /*17a80*/  IMAD R11, R218.reuse, UR5, R11 ;  /* 0x00000005da0b7c24 */ /* 0x040fe2000f8e020b */
[----:B------:R-:W-:Y:S01]  /*17a90*/  SEL R225, R225, RZ, !P2 ;  /* 0x000000ffe1e17207 */ /* 0x000fe20005000000 */
[----:B------:R-:W-:Y:S01]  /*17aa0*/  IMAD.WIDE.U32 R6, R218, UR4, R20 ;  /* 0x00000004da067c25 */ /* 0x000fe2000f8e0014 */
[----:B------:R-:W-:Y:S01]  /*17ab0*/  SHF.R.U64 R8, R8, 0x3, RZ ;  /* 0x0000000308087819 */ /* 0x000fe200000012ff */
[----:B------:R-:W-:Y:S01]  /*17ac0*/  ULDC.64 UR4, c[0x0][0xb78] ;  /* 0x0002de0000047ab9 */ /* 0x000fe20000000a00 */
[----:B------:R-:W-:Y:S01]  /*17ad0*/  SEL R51, R222, RZ, !P2 ;  /* 0x000000ffde337207 */ /* 0x000fe20005000000 */
[----:B------:R-:W-:Y:S01]  /*17ae0*/  IMAD.IADD R7, R7, 0x1, R11 ;  /* 0x0000000107077824 */ /* 0x000fe200078e020b */
[----:B------:R-:W-:Y:S01]  /*17af0*/  LOP3.LUT R8, R8, R9, RZ, 0x3c, !PT ;  /* 0x0000000908087212 */ /* 0x000fe200078e3cff */
[----:B------:R-:W-:Y:S01]  /*17b00*/  IMAD R9, R225, UR4, RZ ;  /* 0x00000004e1097c24 */ /* 0x000fe2000f8e02ff */
[----:B------:R-:W-:Y:S01]  /*17b10*/  IADD3 R25, P2, R4, 0x3000, RZ ;  /* 0x0000300004197810 */ /* 0x000fe20007f5e0ff */
[----:B------:R-:W-:Y:S01]  /*17b20*/  IMAD R11, R224, 0x80, R213 ;  /* 0x00000080e00b7824 */ /* 0x000fe200078e02d5 */
[----:B------:R-:W-:Y:S01]  /*17b30*/  IADD3 R13, P1, R4, 0x2000, RZ ;  /* 0x00002000040d7810 */ /* 0x000fe20007f3e0ff */
[----:B------:R-:W-:Y:S01]  /*17b40*/  IMAD.WIDE.U32 R6, R51, UR4, R6 ;  /* 0x0000000433067c25 */ /* 0x000fe2000f8e0006 */
[----:B------:R-:W-:-:S02]  /*17b50*/  LOP3.LUT R24, R25, 0x380, RZ, 0xc0, !PT ;  /* 0x0000038019187812 */ /* 0x000fc400078ec0ff */
[----:B------:R-:W-:Y:S01]  /*17b60*/  LOP3.LUT R12, R13, 0x380, RZ, 0xc0, !PT ;  /* 0x000003800d0c7812 */ /* 0x000fe200078ec0ff */
[----:B------:R-:W-:Y:S01]  /*17b70*/  IMAD R10, R51, UR5, R9 ;  /* 0x00000005330a7c24 */ /* 0x000fe2000f8e0209 */
[----:B------:R-:W-:Y:S01]  /*17b80*/  SHF.R.S32.HI R9, RZ, 0x1f, R11 ;  /* 0x0000001fff097819 */ /* 0x000fe2000001140b */
[----:B------:R-:W-:Y:S01]  /*17b90*/  ULDC.64 UR4, c[0x0][0xb40] ;  /* 0x0002d00000047ab9 */ /* 0x000fe20000000a00 */
[----:B------:R-:W-:Y:S02]  /*17ba0*/  IADD3 R6, P4, R11, R6, RZ ;  /* 0x000000060b067210 */ /* 0x000fe40007f9e0ff */
[----:B------:R-:W-:Y:S02]  /*17bb0*/  SHF.R.U64 R24, R24, 0x3, RZ ;  /* 0x0000000318187819 */ /* 0x000fe400000012ff */
[----:B------:R-:W-:Y:S02]  /*17bc0*/  IADD3.X R9, R9, R7, R10, P4, !PT ;  /* 0x0000000709097210 */ /* 0x000fe400027fe40a */
[----:B------:R-:W-:-:S02]  /*17bd0*/  LEA R44, P5, R6, UR4, 0x2 ;  /* 0x00000004062c7c11 */ /* 0x000fc4000f8a10ff */
[----:B------:R-:W-:Y:S02]  /*17be0*/  SHF.R.U64 R12, R12, 0x3, RZ ;  /* 0x000000030c0c7819 */ /* 0x000fe400000012ff */
[----:B------:R-:W-:Y:S01]  /*17bf0*/  LEA.HI.X R45, R6, UR5, R9, 0x2, P5 ;  /* 0x00000005062d7c11 */ /* 0x000fe2000a8f1409 */
[----:B------:R-:W-:Y:S01]  /*17c00*/  VIADD R6, R11, 0x8 ;  /* 0x000000080b067836 */ /* 0x000fe20000000000 */
[----:B------:R-:W-:Y:S01]  /*17c10*/  IADD3.X R9, RZ, R5, RZ, P0, !PT ;  /* 0x00000005ff097210 */ /* 0x000fe200007fe4ff */
[----:B------:R-:W-:Y:S01]  /*17c20*/  ULDC.64 UR4, c[0x0][0xaa0] ;  /* 0x0002a80000047ab9 */ /* 0x000fe20000000a00 */
[----:B------:R-:W-:Y:S02]  /*17c30*/  LOP3.LUT R24, R24, R25, RZ, 0x3c, !PT ;  /* 0x0000001918187212 */ /* 0x000fe400078e3cff */
[----:B------:R-:W-:Y:S02]  /*17c40*/  LOP3.LUT P0, RZ, R227, 0x3, RZ, 0xc0, !PT ;  /* 0x00000003e3ff7812 */ /* 0x000fe4000780c0ff */
[----:B------:R-:W-:-:S02]  /*17c50*/  IADD3 R29, P3, R4, 0x4000, RZ ;  /* 0x00004000041d7810 */ /* 0x000fc40007f7e0ff */
[C---:B------:R-:W-:Y:S02]  /*17c60*/  IADD3 R33, P4, R4.reuse, 0x5000, RZ ;  /* 0x0000500004217810 */ /* 0x040fe40007f9e0ff */
[----:B------:R-:W-:Y:S02]  /*17c70*/  IADD3 R37, P5, R4, 0x6000, RZ ;  /* 0x0000600004257810 */ /* 0x000fe40007fbe0ff */
[----:B------:R-:W-:Y:S02]  /*17c80*/  IADD3.X R25, RZ, R5, RZ, P2, !PT ;  /* 0x00000005ff197210 */ /* 0x000fe400017fe4ff */
[----:B------:R-:W-:Y:S01]  /*17c90*/  LOP3.LUT R12, R12, R13, RZ, 0x3c, !PT ;  /* 0x0000000d0c0c7212 */ /* 0x000fe200078e3cff */
[----:B------:R-:W-:Y:S01]  /*17ca0*/  IMAD.X R13, RZ, RZ, R5, P1 ;  /* 0x000000ffff0d7224 */ /* 0x000fe200008e0605 */
[----:B------:R-:W-:Y:S02]  /*17cb0*/  IADD3 R7, P2, R4, 0x7000, RZ ;  /* 0x0000700004077810 */ /* 0x000fe40007f5e0ff */
[----:B------:R-:W-:-:S02]  /*17cc0*/  ISETP.GE.OR P1, PT, R11, R47, P0 ;  /* 0x0000002f0b00720c */ /* 0x000fc40000726670 */
[----:B------:R-:W-:Y:S01]  /*17cd0*/  LOP3.LUT R28, R29, 0x380, RZ, 0xc0, !PT ;  /* 0x000003801d1c7812 */ /* 0x000fe200078ec0ff */
[----:B------:R-:W-:Y:S01]  /*17ce0*/  IMAD.X R41, RZ, RZ, R5, P2 ;  /* 0x000000ffff297224 */ /* 0x000fe200010e0605 */
[----:B------:R-:W-:Y:S02]  /*17cf0*/  LOP3.LUT R32, R33, 0x380, RZ, 0xc0, !PT ;  /* 0x0000038021207812 */ /* 0x000fe400078ec0ff */
[----:B------:R-:W-:Y:S02]  /*17d00*/  LOP3.LUT R36, R37, 0x380, RZ, 0xc0, !PT ;  /* 0x0000038025247812 */ /* 0x000fe400078ec0ff */
[----:B------:R-:W-:Y:S02]  /*17d10*/  ISETP.GE.OR P0, PT, R6, R47, P0 ;  /* 0x0000002f0600720c */ /* 0x000fe40000706670 */
[----:B------:R-:W-:Y:S02]  /*17d20*/  LOP3.LUT R11, R4, 0x380, RZ, 0xc0, !PT ;  /* 0x00000380040b7812 */ /* 0x000fe400078ec0ff */
[----:B------:R-:W-:Y:S01]  /*17d30*/  LOP3.LUT R6, R7, 0x380, RZ, 0xc0, !PT ;  /* 0x0000038007067812 */ /* 0x000fe200078ec0ff */
[----:B------:R3:W-:Y:S01]  /*17d40*/  @!P1 STG.E desc[UR38][R44.64], R3 ;  /* 0x000000032c009986 */ /* 0x0007e2000c101926 */
[----:B------:R-:W-:-:S02]  /*17d50*/  SHF.R.U64 R28, R28, 0x3, RZ ;  /* 0x000000031c1c7819 */ /* 0x000fc400000012ff */
[----:B------:R-:W-:Y:S02]  /*17d60*/  SHF.R.U64 R32, R32, 0x3, RZ ;  /* 0x0000000320207819 */ /* 0x000fe400000012ff */
[----:B------:R-:W-:Y:S02]  /*17d70*/  SHF.R.U64 R36, R36, 0x3, RZ ;  /* 0x0000000324247819 */ /* 0x000fe400000012ff */
[----:B------:R-:W-:Y:S01]  /*17d80*/  SHF.R.U64 R11, R11, 0x3, RZ ;  /* 0x000000030b0b7819 */ /* 0x000fe200000012ff */
[----:B------:R4:W-:Y:S01]  /*17d90*/  @!P0 STG.E desc[UR38][R44.64+0x20], R0 ;  /* 0x000020002c008986 */ /* 0x0009e2000c101926 */
[----:B------:R-:W-:Y:S02]  /*17da0*/  SHF.R.U64 R6, R6, 0x3, RZ ;  /* 0x0000000306067819 */ /* 0x000fe400000012ff */
[----:B------:R-:W-:Y:S01]  /*17db0*/  LOP3.LUT R28, R28, R29, RZ, 0x3c, !PT ;  /* 0x0000001d1c1c7212 */ /* 0x000fe200078e3cff */
[--C-:B------:R-:W-:Y:S01]  /*17dc0*/  IMAD.X R29, RZ, RZ, R5.reuse, P3 ;  /* 0x000000ffff1d7224 */ /* 0x100fe200018e0605 */
[----:B------:R-:W-:Y:S01]  /*17dd0*/  LOP3.LUT R32, R32, R33, RZ, 0x3c, !PT ;  /* 0x0000002120207212 */ /* 0x000fe200078e3cff */
[----:B------:R-:W-:Y:S01]  /*17de0*/  IMAD.X R33, RZ, RZ, R5, P4 ;  /* 0x000000ffff217224 */ /* 0x000fe200020e0605 */
[----:B------:R-:W-:Y:S01]  /*17df0*/  LOP3.LUT R36, R36, R37, RZ, 0x3c, !PT ;  /* 0x0000002524247212 */ /* 0x000fe200078e3cff */
[----:B------:R-:W5:Y:S01]  /*17e00*/  LD.E.128 R12, desc[UR38][R12.64] ;  /* 0x000000260c0c7980 */ /* 0x000f62000c101d00 */
[----:B------:R-:W-:-:S02]  /*17e10*/  LOP3.LUT R4, R11, R4, RZ, 0x3c, !PT ;  /* 0x000000040b047212 */ /* 0x000fc400078e3cff */
[----:B------:R-:W-:Y:S01]  /*17e20*/  IADD3.X R37, RZ, R5, RZ, P5, !PT ;  /* 0x00000005ff257210 */ /* 0x000fe20002ffe4ff */
[----:B------:R-:W5:Y:S01]  /*17e30*/  LD.E.128 R8, desc[UR38][R8.64] ;  /* 0x0000002608087980 */ /* 0x000f62000c101d00 */
[----:B------:R-:W-:Y:S01]  /*17e40*/  LOP3.LUT R40, R6, R7, RZ, 0x3c, !PT ;  /* 0x0000000706287212 */ /* 0x000fe200078e3cff */
[----:B------:R-:W-:Y:S02]  /*17e50*/  IMAD R46, R21, UR4, RZ ;  /* 0x00000004152e7c24 */ /* 0x000fe4000f8e02ff */
[----:B------:R-:W5:Y:S01]  /*17e60*/  LD.E.128 R4, desc[UR38][R4.64] ;  /* 0x0000002604047980 */ /* 0x000f62000c101d00 */
[----:B------:R-:W-:-:S03]  /*17e70*/  MOV R21, R17 ;  /* 0x0000001100157202 */ /* 0x000fc60000000f00 */
[----:B------:R-:W5:Y:S01]  /*17e80*/  LD.E.128 R24, desc[UR38][R24.64] ;  /* 0x0000002618187980 */ /* 0x000f62000c101d00 */
[----:B------:R-:W-:-:S03]  /*17e90*/  IMAD.MOV.U32 R20, RZ, RZ, R16 ;  /* 0x000000ffff147224 */ /* 0x000fc600078e0010 */
        /* <DEDUP_REMOVED lines=9> */
[----:B0-----:R-:W0:Y:S01]  /*17f30*/  FENCE.VIEW.ASYNC.S ;  /* 0x00000000000073c6 */ /* 0x001e220000000000 */
[----:B------:R-:W-:-:S04]  /*17f40*/  IMAD.WIDE.U32 R20, R49, UR4, R20 ;  /* 0x0000000431147c25 */ /* 0x000fc8000f8e0014 */
[----:B------:R-:W-:Y:S01]  /*17f50*/  IMAD R49, R49, UR5, R46 ;  /* 0x0000000531317c24 */ /* 0x000fe2000f8e022e */
[----:B------:R-:W-:Y:S01]  /*17f60*/  ULDC.64 UR4, c[0x0][0xae0] ;  /* 0x0002b80000047ab9 */ /* 0x000fe20000000a00 */
[----:B------:R-:W-:Y:S02]  /*17f70*/  IMAD R47, R224, -0x80, R47 ;  /* 0xffffff80e02f7824 */ /* 0x000fe400078e022f */
[----:B------:R-:W-:Y:S02]  /*17f80*/  IMAD.IADD R21, R21, 0x1, R49 ;  /* 0x0000000115157824 */ /* 0x000fe400078e0231 */
[----:B---3--:R-:W-:Y:S01]  /*17f90*/  IMAD R3, R48, UR4, RZ ;  /* 0x0000000430037c24 */ /* 0x008fe2000f8e02ff */
[----:B------:R-:W-:Y:S01]  /*17fa0*/  ISETP.GE.AND P3, PT, R18, R47, PT ;  /* 0x0000002f1200720c */ /* 0x000fe20003f66270 */
[----:B------:R-:W-:Y:S01]  /*17fb0*/  IMAD.WIDE.U32 R20, R218, UR4, R20 ;  /* 0x00000004da147c25 */ /* 0x000fe2000f8e0014 */
[----:B----4-:R-:W-:-:S03]  /*17fc0*/  IADD3 R0, R2, 0x28820, RZ ;  /* 0x0002882002007810 */ /* 0x010fc60007ffe0ff */
[----:B------:R-:W-:Y:S01]  /*17fd0*/  IMAD R3, R218, UR5, R3 ;  /* 0x00000005da037c24 */ /* 0x000fe2000f8e0203 */
[----:B------:R-:W-:Y:S01]  /*17fe0*/  ULDC.64 UR4, c[0x0][0xae8] ;  /* 0x0002ba0000047ab9 */ /* 0x000fe20000000a00 */
[----:B------:R-:W-:Y:S01]  /*17ff0*/  PRMT R0, RZ, 0x654, R0 ;  /* 0x00000654ff007816 */ /* 0x000fe20000000000 */
[----:B------:R-:W-:Y:S02]  /*18000*/  IMAD R44, R225, UR4, RZ ;  /* 0x00000004e12c7c24 */ /* 0x000fe4000f8e02ff */
[----:B------:R-:W-:Y:S01]  /*18010*/  IMAD.IADD R21, R21, 0x1, R3 ;  /* 0x0000000115157824 */ /* 0x000fe200078e0203 */
[-C--:B------:R-:W-:Y:S01]  /*18020*/  ISETP.GE.AND P0, PT, R188, R47.reuse, PT ;  /* 0x0000002fbc00720c */ /* 0x080fe20003f06270 */
[----:B------:R-:W-:Y:S01]  /*18030*/  IMAD R3, R51, UR5, R44 ;  /* 0x0000000533037c24 */ /* 0x000fe2000f8e022c */
[-C--:B------:R-:W-:Y:S01]  /*18040*/  ISETP.GE.AND P1, PT, R187, R47.reuse, PT ;  /* 0x0000002fbb00720c */ /* 0x080fe20003f26270 */
[----:B0-----:R0:W-:Y:S01]  /*18050*/  SYNCS.ARRIVE.TRANS64.RED.A1T0 RZ, [R0+URZ], RZ ;  /* 0x000000ff00ff79a7 */ /* 0x0011e2000810043f */
[----:B------:R-:W-:Y:S01]  /*18060*/  ISETP.GE.AND P2, PT, R189, R47, PT ;  /* 0x0000002fbd00720c */ /* 0x000fe20003f46270 */
[----:B------:R-:W-:Y:S01]  /*18070*/  IMAD.WIDE.U32 R46, R51, UR4, R20 ;  /* 0x00000004332e7c25 */ /* 0x000fe2000f8e0014 */
[----:B------:R-:W-:Y:S03]  /*18080*/  BSSY B1, `(.L_x_2438) ;  /* 0x0000013000017945 */ /* 0x000fe60003800000 */
[----:B------:R-:W-:-:S04]  /*18090*/  IMAD.WIDE R44, R224, 0x80, R18 ;  /* 0x00000080e02c7825 */ /* 0x000fc800078e0212 */
[----:B------:R-:W-:Y:S01]  /*180a0*/  IMAD.IADD R51, R47, 0x1, R3 ;  /* 0x000000012f337824 */ /* 0x000fe200078e0203 */
[----:B0-----:R-:W-:Y:S06]  /*180b0*/  @P3 BRA `(.L_x_2439) ;  /* 0x00000000003c3947 */ /* 0x001fec0003800000 */
[----:B------:R-:W-:Y:S01]  /*180c0*/  ULDC.64 UR6, c[0x0][0xad8] ;  /* 0x0002b60000067ab9 */ /* 0x000fe20000000a00 */
[----:B------:R-:W-:Y:S01]  /*180d0*/  MOV R21, R51 ;  /* 0x0000003300157202 */ /* 0x000fe20000000f00 */
[----:B------:R-:W-:Y:S01]  /*180e0*/  IMAD R3, R45, UR6, RZ ;  /* 0x000000062d037c24 */ /* 0x000fe2000f8e02ff */
[----:B------:R-:W-:Y:S01]  /*180f0*/  ULDC UR4, c[0x0][0xa8c] ;  /* 0x0002a30000047ab9 */ /* 0x000fe20000000800 */
[----:B------:R-:W-:Y:S01]  /*18100*/  IMAD.MOV.U32 R20, RZ, RZ, R46 ;  /* 0x000000ffff147224 */ /* 0x000fe200078e002e */
[----:B------:R-:W-:Y:S01]  /*18110*/  ISETP.GE.AND P3, PT, R16, UR4, PT ;  /* 0x0000000410007c0c */ /* 0x000fe2000bf66270 */
[----:B------:R-:W-:Y:S01]  /*18120*/  IMAD R3, R44, UR7, R3 ;  /* 0x000000072c037c24 */ /* 0x000fe2000f8e0203 */
[----:B------:R-:W-:Y:S01]  /*18130*/  ISETP.GE.AND P4, PT, R196, UR4, PT ;  /* 0x00000004c4007c0c */ /* 0x000fe2000bf86270 */
[----:B------:R-:W-:Y:S01]  /*18140*/  IMAD.WIDE.U32 R20, R44, UR6, R20 ;  /* 0x000000062c147c25 */ /* 0x000fe2000f8e0014 */
[----:B------:R-:W-:-:S03]  /*18150*/  ULDC.64 UR6, c[0x0][0xa80] ;  /* 0x0002a00000067ab9 */ /* 0x000fc60000000a00 */
[----:B------:R-:W-:Y:S01]  /*18160*/  IMAD.IADD R3, R21, 0x1, R3 ;  /* 0x0000000115037824 */ /* 0x000fe200078e0203 */
[----:B------:R-:W-:-:S04]  /*18170*/  LEA R48, P5, R20, UR6, 0x1 ;  /* 0x0000000614307c11 */ /* 0x000fc8000f8a08ff */
[----:B------:R-:W-:-:S05]  /*18180*/  LEA.HI.X R49, R20, UR7, R3, 0x1, P5 ;  /* 0x0000000714317c11 */ /* 0x000fca000a8f0c03 */
[----:B-----5:R0:W-:Y:S04]  /*18190*/  @!P3 STG.E.128 desc[UR38][R48.64], R4 ;  /* 0x000000043000b986 */ /* 0x0201e8000c101d26 */
[----:B------:R0:W-:Y:S02]  /*181a0*/  @!P4 STG.E.128 desc[UR38][R48.64+0x80], R28 ;  /* 0x0000801c3000c986 */ /* 0x0001e4000c101d26 */
.L_x_2439:
[----:B------:R-:W-:Y:S05]  /*181b0*/  BSYNC B1 ;  /* 0x0000000000017941 */ /* 0x000fea0003800000 */
.L_x_2438:
        /* <DEDUP_REMOVED lines=19> */
.L_x_2441:
[----:B------:R-:W-:Y:S05]  /*182f0*/  BSYNC B1 ;  /* 0x0000000000017941 */ /* 0x000fea0003800000 */
.L_x_2440:
        /* <DEDUP_REMOVED lines=14> */
[----:B---3--:R-:W-:Y:S02]  /*183e0*/  LEA R6, P0, R4, UR6, 0x1 ;  /* 0x0000000604067c11 */ /* 0x008fe4000f8008ff */
[----:B------:R-:W-:-:S04]  /*183f0*/  IADD3 R3, R5, R3, RZ ;  /* 0x0000000305037210 */ /* 0x000fc80007ffe0ff */
[----:B------:R-:W-:-:S05]  /*18400*/  LEA.HI.X R7, R4, UR7, R3, 0x1, P0 ;  /* 0x0000000704077c11 */ /* 0x000fca00080f0c03 */
[----:B------:R4:W-:Y:S04]  /*18410*/  @!P1 STG.E.128 desc[UR38][R6.64], R12 ;  /* 0x0000000c06009986 */ /* 0x0009e8000c101d26 */
[----:B------:R4:W-:Y:S02]  /*18420*/  @!P3 STG.E.128 desc[UR38][R6.64+0x80], R36 ;  /* 0x000080240600b986 */ /* 0x0009e4000c101d26 */
.L_x_2443:
[----:B------:R-:W-:Y:S05]  /*18430*/  BSYNC B1 ;  /* 0x0000000000017941 */ /* 0x000fea0003800000 */
.L_x_2442:
        /* <DEDUP_REMOVED lines=20> */
.L_x_2436:
[----:B------:R-:W-:Y:S01]  /*18580*/  ULDC.64 UR4, c[0x0][0xbd8] ;  /* 0x0002f60000047ab9 */ /* 0x000fe20000000a00 */
[----:B------:R-:W-:Y:S01]  /*18590*/  IMAD.MOV.U32 R9, RZ, RZ, RZ ;  /* 0x000000ffff097224 */ /* 0x000fe200078e00ff */
[----:B------:R-:W-:Y:S02]  /*185a0*/  ISETP.NE.U32.AND P0, PT, RZ, UR4, PT ;  /* 0x00000004ff007c0c */ /* 0x000fe4000bf05070 */
[----:B------:R-:W-:Y:S02]  /*185b0*/  IADD3 R4, P1, R220, UR4, RZ ;  /* 0x00000004dc047c10 */ /* 0x000fe4000ff3e0ff */
        /* <DEDUP_REMOVED lines=8> */
[----:B------:R-:W-:Y:S02]  /*18640*/  MOV R3, UR4 ;  /* 0x0000000400037c02 */ /* 0x000fe40008000f00 */
[----:B------:R-:W-:-:S05]  /*18650*/  @P1 IADD3.X R221, R221, UR5, RZ, P2, !PT ;  /* 0x00000005dddd1c10 */ /* 0x000fca00097fe4ff */
[----:B------:R3:W5:Y:S01]  /*18660*/  @P1 LDG.E R3, desc[UR38][R220.64] ;  /* 0x00000026dc031981 */ /* 0x000762000c1e1900 */
[----:B------:R-:W-:Y:S01]  /*18670*/  ISETP.GT.AND P2, PT, R233, 0x7f, PT ;  /* 0x0000007fe900780c */ /* 0x000fe20003f44270 */
[----:B------:R-:W-:-:S12]  /*18680*/  @P1 BRA `(.L_x_2445) ;  /* 0x0000000000101947 */ /* 0x000fd80003800000 */
[----:B------:R-:W-:Y:S05]  /*18690*/  @!P0 BRA `(.L_x_2445) ;  /* 0x00000000000c8947 */ /* 0x000fea0003800000 */
[----:B------:R-:W4:Y:S04]  /*186a0*/  LDG.E R0, desc[UR38][R4.64] ;  /* 0x0000002604007981 */ /* 0x000f28000c1e1900 */
[----:B-----5:R-:W4:Y:S02]  /*186b0*/  LDG.E R3, desc[UR38][R4.64+0x4] ;  /* 0x0000042604037981 */ /* 0x020f24000c1e1900 */
[----:B----4-:R-:W-:-:S07]  /*186c0*/  IMAD.IADD R3, R3, 0x1, -R0 ;  /* 0x0000000103037824 */ /* 0x010fce00078e0a00 */
.L_x_2445:
[----:B------:R-:W-:Y:S01]  /*186d0*/  BSSY B1, `(.L_x_2446) ;  /* 0x000001c000017945 */ /* 0x000fe20003800000 */
[----:B------:R-:W-:Y:S02]  /*186e0*/  SHF.R.S32.HI R10, RZ, 0x1f, R218 ;  /* 0x0000001fff0a7819 */ /* 0x000fe400000114da */
[----:B------:R-:W-:Y:S02]  /*186f0*/  SEL R11, R222, RZ, !P0 ;  /* 0x000000ffde0b7207 */ /* 0x000fe40004000000 */
[----:B------:R-:W-:Y:S02]  /*18700*/  SEL R225, R225, RZ, !P0 ;  /* 0x000000ffe1e17207 */ /* 0x000fe40004000000 */
[----:B-----5:R-:W-:Y:S01]  /*18710*/  SHF.R.S32.HI R8, RZ, 0x1f, R9 ;  /* 0x0000001fff087819 */ /* 0x020fe20000011409 */
[----:B------:R-:W-:Y:S06]  /*18720*/  @P2 BRA `(.L_x_2447) ;  /* 0x0000000000582947 */ /* 0x000fec0003800000 */
[----:B---3--:R-:W3:Y:S02]  /*18730*/  S2R R5, SR_TID.X ;  /* 0x0000000000057919 */ /* 0x008ee40000002100 */
[----:B---3--:R-:W-:-:S05]  /*18740*/  IMAD R0, R224, 0x80, R5 ;  /* 0x00000080e0007824 */ /* 0x008fca00078e0205 */
[----:B------:R-:W-:-:S04]  /*18750*/  IADD3 R0, R0, -0x80, RZ ;  /* 0xffffff8000007810 */ /* 0x000fc80007ffe0ff */
        /* <DEDUP_REMOVED lines=19> */
.L_x_2447:
[----:B------:R-:W-:Y:S05]  /*18890*/  BSYNC B1 ;  /* 0x0000000000017941 */ /* 0x000fea0003800000 */
.L_x_2446:
[----:B------:R-:W-:Y:S01]  /*188a0*/  ULDC.64 UR4, c[0x0][0xaa0] ;  /* 0x0002a80000047ab9 */ /* 0x000fe20000000a00 */
[----:B---3--:R-:W-:Y:S01]  /*188b0*/  IMAD.MOV.U32 R4, RZ, RZ, R16 ;  /* 0x000000ffff047224 */ /* 0x008fe200078e0010 */
[----:B------:R-:W-:Y:S01]  /*188c0*/  BSSY B1, `(.L_x_2448) ;  /* 0x0000028000017945 */ /* 0x000fe20003800000 */
[----:B----4-:R-:W-:Y:S02]  /*188d0*/  IMAD.MOV.U32 R5, RZ, RZ, R17 ;  /* 0x000000ffff057224 */ /* 0x010fe400078e0011 */
[----:B------:R-:W-:Y:S02]  /*188e0*/  IMAD R0, R8, UR4, RZ ;  /* 0x0000000408007c24 */ /* 0x000fe4000f8e02ff */
[----:B------:R-:W-:-:S04]  /*188f0*/  IMAD.WIDE.U32 R4, R9, UR4, R4 ;  /* 0x0000000409047c25 */ /* 0x000fc8000f8e0004 */
[----:B------:R-:W-:Y:S01]  /*18900*/  IMAD R9, R9, UR5, R0 ;  /* 0x0000000509097c24 */ /* 0x000fe2000f8e0200 */
[----:B------:R-:W-:Y:S01]  /*18910*/  ULDC.64 UR4, c[0x0][0xae0] ;  /* 0x0002b80000047ab9 */ /* 0x000fe20000000a00 */
[----:B------:R-:W-:Y:S02]  /*18920*/  IMAD R3, R224, -0x80, R3 ;  /* 0xffffff80e0037824 */ /* 0x000fe400078e0203 */
[----:B------:R-:W-:Y:S01]  /*18930*/  IMAD R7, R10, UR4, RZ ;  /* 0x000000040a077c24 */ /* 0x000fe2000f8e02ff */
[----:B------:R-:W-:Y:S02]  /*18940*/  IADD3 R5, R5, R9, RZ ;  /* 0x0000000905057210 */ /* 0x000fe40007ffe0ff */
[-C--:B------:R-:W-:Y:S01]  /*18950*/  ISETP.GE.AND P3, PT, R18, R3.reuse, PT ;  /* 0x000000031200720c */ /* 0x080fe20003f66270 */
[----:B------:R-:W-:Y:S01]  /*18960*/  IMAD R7, R218, UR5, R7 ;  /* 0x00000005da077c24 */ /* 0x000fe2000f8e0207 */
        /* <DEDUP_REMOVED lines=29> */
.L_x_2449:
[----:B------:R-:W-:Y:S05]  /*18b40*/  BSYNC B1 ;  /* 0x0000000000017941 */ /* 0x000fea0003800000 */
.L_x_2448:
        /* <DEDUP_REMOVED lines=14> */
[----:B---3--:R-:W-:Y:S01]  /*18c30*/  LEA R12, P2, R4, UR6, 0x1 ;  /* 0x00000006040c7c11 */ /* 0x008fe2000f8408ff */
[----:B------:R-:W-:-:S05]  /*18c40*/  IMAD.IADD R3, R5, 0x1, R3 ;  /* 0x0000000105037824 */ /* 0x000fca00078e0203 */
[----:B------:R-:W-:-:S05]  /*18c50*/  LEA.HI.X R13, R4, UR7, R3, 0x1, P2 ;  /* 0x00000007040d7c11 */ /* 0x000fca00090f0c03 */
[----:B------:R4:W-:Y:S04]  /*18c60*/  @!P3 STG.E.128 desc[UR38][R12.64], RZ ;  /* 0x000000ff0c00b986 */ /* 0x0009e8000c101d26 */
[----:B------:R4:W-:Y:S02]  /*18c70*/  @!P4 STG.E.128 desc[UR38][R12.64+0x80], RZ ;  /* 0x000080ff0c00c986 */ /* 0x0009e4000c101d26 */
.L_x_2451:
[----:B------:R-:W-:Y:S05]  /*18c80*/  BSYNC B1 ;  /* 0x0000000000017941 */ /* 0x000fea0003800000 */
.L_x_2450:
        /* <DEDUP_REMOVED lines=14> */
[----:B---34-:R-:W-:Y:S02]  /*18d70*/  LEA R12, P0, R4, UR6, 0x1 ;  /* 0x00000006040c7c11 */ /* 0x018fe4000f8008ff */
[----:B------:R-:W-:-:S04]  /*18d80*/  IADD3 R3, R5, R3, RZ ;  /* 0x0000000305037210 */ /* 0x000fc80007ffe0ff */
[----:B------:R-:W-:-:S05]  /*18d90*/  LEA.HI.X R13, R4, UR7, R3, 0x1, P0 ;  /* 0x00000007040d7c11 */ /* 0x000fca00080f0c03 */
[----:B------:R3:W-:Y:S04]  /*18da0*/  @!P2 STG.E.128 desc[UR38][R12.64], RZ ;  /* 0x000000ff0c00a986 */ /* 0x0007e8000c101d26 */
[----:B------:R3:W-:Y:S02]  /*18db0*/  @!P3 STG.E.128 desc[UR38][R12.64+0x80], RZ ;  /* 0x000080ff0c00b986 */ /* 0x0007e4000c101d26 */
.L_x_2453:
[----:B------:R-:W-:Y:S05]  /*18dc0*/  BSYNC B1 ;  /* 0x0000000000017941 */ /* 0x000fea0003800000 */
.L_x_2452:
        /* <DEDUP_REMOVED lines=18> */
.L_x_2444:
[----:B------:R-:W-:Y:S05]  /*18ef0*/  BSYNC B0 ;  /* 0x0000000000007941 */ /* 0x000fea0003800000 */
.L_x_2435:
[----:B------:R-:W-:Y:S02]  /*18f00*/  ULDC UR4, c[0x0][0xc14] ;  /* 0x0003050000047ab9 */ /* 0x000fe40000000800 */
[----:B--2---:R-:W-:-:S13]  /*18f10*/  ISETP.GE.AND P0, PT, R195, UR4, PT ;  /* 0x00000004c3007c0c */ /* 0x004fda000bf06270 */
[----:B------:R-:W-:Y:S05]  /*18f20*/  @!P0 BRA `(.L_x_2454) ;  /* 0xfffffe8000788947 */ /* 0x000fea000383ffff */
[----:B------:R-:W-:Y:S05]  /*18f30*/  BRA `(.L_x_2233) ;  /* 0x0000005c00347947 */ /* 0x000fea0003800000 */
.L_x_2231:
[----:B------:R-:W-:-:S08]  /*18f40*/  NOP ;  /* 0x0000000000007918 */ /* 0x000fd00000000000 */
[----:B--2---:R-:W0:-:S00]  /*18f50*/  USETMAXREG.DEALLOC.CTAPOOL 0x18 ;  /* 0x00000018000079c8 */ /* 0x004e0000080e0500 */
[----:B0-----:R-:W-:-:S06]  /*18f60*/  LOP3.LUT R0, R0, 0x3, RZ, 0xc0, !PT ;  /* 0x0000000300007812 */ /* 0x001fcc00078ec0ff */
[----:B------:R-:W0:Y:S02]  /*18f70*/  SHFL.IDX PT, R0, R0, RZ, 0x1f ;  /* 0x00001fff00007589 */ /* 0x000e2400000e0000 */
[----:B0-----:R-:W-:-:S13]  /*18f80*/  ISETP.NE.AND P0, PT, R0, RZ, PT ;  /* 0x000000ff0000720c */ /* 0x001fda0003f05270 */
[----:B------:R-:W-:Y:S05]  /*18f90*/  @P0 BRA `(.L_x_2233) ;  /* 0x0000005c001c0947 */ /* 0x000fea0003800000 */
[----:B------:R-:W-:Y:S01]  /*18fa0*/  LOP3.LUT R7, R3, 0x1f, RZ, 0xc0, !PT ;  /* 0x0000001f03077812 */ /* 0x000fe200078ec0ff */
[----:B------:R-:W-:Y:S01]  /*18fb0*/  ULDC UR5, c[0x0][0xc14] ;  /* 0x0003050000057ab9 */ /* 0x000fe20000000800 */
[----:B------:R-:W-:Y:S01]  /*18fc0*/  LOP3.LUT R0, R0, 0xffffffdf, RZ, 0xc0, !PT ;  /* 0xffffffdf00007812 */ /* 0x000fe200078ec0ff */
[----:B------:R-:W-:Y:S01]  /*18fd0*/  IMAD.MOV.U32 R10, RZ, RZ, RZ ;  /* 0x000000ffff0a7224 */ /* 0x000fe200078e00ff */
[----:B------:R-:W-:Y:S01]  /*18fe0*/  ISETP.NE.AND P0, PT, R7, 0x1f, PT ;  /* 0x0000001f0700780c */ /* 0x000fe20003f05270 */
[----:B------:R-:W0:Y:S01]  /*18ff0*/  S2UR UR6, SR_CTAID.X ;  /* 0x00000000000679c3 */ /* 0x000e220000002500 */
[----:B------:R-:W-:-:S11]  /*19000*/  ULDC UR4, c[0x0][0xc10] ;  /* 0x0003040000047ab9 */ /* 0x000fd60000000800 */
        /* <DEDUP_REMOVED lines=14> */
[----:B-1----:R-:W-:-:S04]  /*190f0*/  SEL R5, R4, RZ, P1 ;  /* 0x000000ff04057207 */ /* 0x002fc80000800000 */
[----:B------:R-:W-:-:S05]  /*19100*/  IADD3 R5, R10, R5, RZ ;  /* 0x000000050a057210 */ /* 0x000fca0007ffe0ff */
        /* <DEDUP_REMOVED lines=27> */
[----:B------:R-:W-:Y:S01]  /*192c0*/  MOV R6, RZ ;  /* 0x000000ff00067202 */ /* 0x000fe20000000f00 */
[----:B------:R-:W-:Y:S01]  /*192d0*/  ULDC UR5, c[0x0][0xc14] ;  /* 0x0003050000057ab9 */ /* 0x000fe20000000800 */
[----:B------:R-:W-:Y:S01]  /*192e0*/  ULDC UR7, c[0x0][0xc14] ;  /* 0x0003050000077ab9 */ /* 0x000fe20000000800 */
[----:B------:R-:W-:-:S05]  /*192f0*/  ULDC UR4, c[0x0][0xc10] ;  /* 0x0003040000047ab9 */ /* 0x000fca0000000800 */
.L_x_2459:
        /* <DEDUP_REMOVED lines=8> */
[C---:B------:R-:W-:Y:S02]  /*19380*/  ISETP.NE.AND P1, PT, R8.reuse, 0x1f, PT ;  /* 0x0000001f0800780c */ /* 0x040fe40003f25270 */
[----:B------:R-:W-:-:S04]  /*19390*/  IADD3 R7, R8, R6, RZ ;  /* 0x0000000608077210 */ /* 0x000fc80007ffe0ff */
[----:B------:R-:W-:-:S13]  /*193a0*/  ISETP.GE.OR P0, PT, R7, UR5, !P1 ;  /* 0x0000000507007c0c */ /* 0x000fda000cf06670 */
[----:B------:R-:W-:Y:S05]  /*193b0*/  @P0 BRA `(.L_x_2458) ;  /* 0x00000000000c0947 */ /* 0x000fea0003800000 */
[----:B------:R-:W0:Y:S02]  /*193c0*/  LDC.64 R2, c[0x0][0xc58] ;  /* 0x00031600ff027b82 */ /* 0x000e240000000a00 */
[----:B0-----:R-:W-:-:S05]  /*193d0*/  IMAD.WIDE R2, R7, 0x4, R2 ;  /* 0x0000000407027825 */ /* 0x001fca00078e0202 */
[----:B------:R0:W5:Y:S02]  /*193e0*/  LDG.E R10, desc[UR38][R2.64] ;  /* 0x00000026020a7981 */ /* 0x000164000c1e1900 */
.L_x_2458:
[----:B------:R-:W-:Y:S05]  /*193f0*/  BSYNC B0 ;  /* 0x0000000000007941 */ /* 0x000fea0003800000 */
.L_x_2457:
[----:B0----5:R-:W0:Y:S01]  /*19400*/  SHFL.UP PT, R2, R10, 0x1, RZ ;  /* 0x042000000a027989 */ /* 0x021e2200000e00ff */
[C---:B------:R-:W-:Y:S02]  /*19410*/  ISETP.NE.AND P0, PT, R8.reuse, RZ, PT ;  /* 0x000000ff0800720c */ /* 0x040fe40003f05270 */
[----:B------:R-:W-:Y:S02]  /*19420*/  ISETP.GE.U32.AND P1, PT, R8, 0x2, PT ;  /* 0x000000020800780c */ /* 0x000fe40003f26070 */
        /* <DEDUP_REMOVED lines=15> */
[----:B0-----:R-:W-:-:S04]  /*19520*/  SEL R9, R8, RZ, P0 ;  /* 0x000000ff08097207 */ /* 0x001fc80000000000 */
[----:B------:R-:W-:-:S05]  /*19530*/  IADD3 R4, R4, R9, RZ ;  /* 0x0000000904047210 */ /* 0x000fca0007ffe0ff */
[----:B------:R-:W0:Y:S02]  /*19540*/  SHFL.IDX PT, R3, R4, 0x1f, 0x1f ;  /* 0x03e01f0004037f89 */ /* 0x000e2400000e0000 */
[----:B0-----:R-:W-:-:S04]  /*19550*/  IMAD R2, R3, UR4, RZ ;  /* 0x0000000403027c24 */ /* 0x001fc8000f8e02ff */
[----:B------:R-:W-:-:S05]  /*19560*/  IMAD.IADD R5, R2, 0x1, R5 ;  /* 0x0000000102057824 */ /* 0x000fca00078e0205 */
[----:B------:R-:W-:-:S13]  /*19570*/  ISETP.GT.AND P0, PT, R5, UR6, PT ;  /* 0x0000000605007c0c */ /* 0x000fda000bf04270 */
[----:B------:R-:W-:Y:S05]  /*19580*/  @!P0 BRA `(.L_x_2459) ;  /* 0xfffffffc005c8947 */ /* 0x000fea000383ffff */
.L_x_2455:
[----:B------:R-:W-:-:S04]  /*19590*/  IMAD.IADD R7, R5, 0x1, -R2 ;  /* 0x0000000105077824 */ /* 0x000fc800078e0a02 */
[----:B------:R-:W-:-:S05]  /*195a0*/  IMAD R2, R4, UR4, R7 ;  /* 0x0000000404027c24 */ /* 0x000fca000f8e0207 */
[----:B------:R-:W-:Y:S02]  /*195b0*/  ISETP.GT.AND P0, PT, R2, UR6, PT ;  /* 0x0000000602007c0c */ /* 0x000fe4000bf04270 */
[----:B------:R-:W0:Y:S11]  /*195c0*/  LDC.64 R2, c[0x0][0xc68] ;  /* 0x00031a00ff027b82 */ /* 0x000e360000000a00 */
[----:B------:R-:W-:-:S04]  /*195d0*/  VOTE.ANY R9, PT, !P0 ;  /* 0x0000000000097806 */ /* 0x000fc800040e0100 */
[----:B------:R-:W1:Y:S02]  /*195e0*/  POPC R5, R9 ;  /* 0x0000000900057309 */ /* 0x000e640000000000 */
[----:B-1----:R-:W-:-:S05]  /*195f0*/  IADD3 R19, R5, R6, RZ ;  /* 0x0000000605137210 */ /* 0x002fca0007ffe0ff */
        /* <DEDUP_REMOVED lines=13> */
.L_x_2460:
[----:B-1----:R-:W-:Y:S01]  /*196d0*/  IADD3 R2, RZ, -R3, RZ ;  /* 0x80000003ff027210 */ /* 0x002fe20007ffe0ff */
[----:B---3--:R-:W-:Y:S01]  /*196e0*/  IMAD R16, R16, UR4, R7 ;  /* 0x0000000410107c24 */ /* 0x008fe2000f8e0207 */
[----:B--2---:R-:W-:-:S03]  /*196f0*/  IABS R4, R6 ;  /* 0x0000000600047213 */ /* 0x004fc60000000000 */
[----:B------:R-:W-:Y:S02]  /*19700*/  IMAD R5, R2, R11, RZ ;  /* 0x0000000b02057224 */ /* 0x000fe400078e02ff */
[----:B------:R-:W-:Y:S02]  /*19710*/  IMAD.MOV.U32 R2, RZ, RZ, RZ ;  /* 0x000000ffff027224 */ /* 0x000fe400078e00ff */
[----:B------:R-:W-:Y:S02]  /*19720*/  IMAD.MOV R4, RZ, RZ, -R4 ;  /* 0x000000ffff047224 */ /* 0x000fe400078e0a04 */
[----:B------:R-:W-:Y:S01]  /*19730*/  IMAD.HI.U32 R2, R3, R5, R2 ;  /* 0x0000000503027227 */ /* 0x000fe200078e0002 */
[----:B------:R-:W-:-:S04]  /*19740*/  IADD3 R5, -R16, UR6, RZ ;  /* 0x0000000610057c10 */ /* 0x000fc8000fffe1ff */
[----:B------:R-:W-:-:S05]  /*19750*/  IABS R3, R5 ;  /* 0x0000000500037213 */ /* 0x000fca0000000000 */
        /* <DEDUP_REMOVED lines=9> */
[----:B------:R-:W-:Y:S02]  /*197f0*/  @!P0 IADD3 R9, -R9, RZ, RZ ;  /* 0x000000ff09098210 */ /* 0x000fe40007ffe1ff */
[----:B------:R-:W-:-:S13]  /*19800*/  ISETP.NE.AND P0, PT, R6, RZ, PT ;  /* 0x000000ff0600720c */ /* 0x000fda0003f05270 */
[----:B------:R-:W-:-:S05]  /*19810*/  @!P0 LOP3.LUT R9, RZ, R6, RZ, 0x33, !PT ;  /* 0x00000006ff098212 */ /* 0x000fca00078e33ff */
[----:B------:R-:W-:Y:S01]  /*19820*/  IMAD R4, R8, R9, RZ ;  /* 0x0000000908047224 */ /* 0x000fe200078e02ff */
[----:B------:R-:W-:-:S03]  /*19830*/  IADD3 R9, -R9, RZ, RZ ;  /* 0x000000ff09097210 */ /* 0x000fc60007ffe1ff */
[----:B------:R-:W-:Y:S02]  /*19840*/  IMAD.MOV R3, RZ, RZ, -R4 ;  /* 0x000000ffff037224 */ /* 0x000fe400078e0a04 */
[----:B------:R-:W-:-:S03]  /*19850*/  IMAD R5, R6, R9, R5 ;  /* 0x0000000906057224 */ /* 0x000fc600078e0205 */
[----:B------:R-:W-:Y:S01]  /*19860*/  VIADDMNMX R8, R3, UR4, R8, PT ;  /* 0x0000000403087c46 */ /* 0x000fe2000b800108 */
[----:B------:R-:W-:-:S03]  /*19870*/  IMAD.IADD R4, R5, 0x1, R4 ;  /* 0x0000000105047824 */ /* 0x000fc600078e0204 */
[----:B------:R-:W-:-:S04]  /*19880*/  IABS R7, R8 ;  /* 0x0000000800077213 */ /* 0x000fc80000000000 */
[----:B------:R-:W1:Y:S08]  /*19890*/  I2F.RP R10, R7 ;  /* 0x00000007000a7306 */ /* 0x000e700000209400 */
[----:B-1----:R-:W1:Y:S02]  /*198a0*/  MUFU.RCP R10, R10 ;  /* 0x0000000a000a7308 */ /* 0x002e640000001000 */
[----:B-1----:R-:W-:-:S06]  /*198b0*/  VIADD R2, R10, 0xffffffe ;  /* 0x0ffffffe0a027836 */ /* 0x002fcc0000000000 */
[----:B------:R1:W2:Y:S02]  /*198c0*/  F2I.FTZ.U32.TRUNC.NTZ R3, R2 ;  /* 0x0000000200037305 */ /* 0x0002a4000021f000 */
[----:B-1----:R-:W-:Y:S02]  /*198d0*/  IMAD.MOV.U32 R2, RZ, RZ, RZ ;  /* 0x000000ffff027224 */ /* 0x002fe400078e00ff */
[----:B--2---:R-:W-:-:S04]  /*198e0*/  IMAD.MOV R6, RZ, RZ, -R3 ;  /* 0x000000ffff067224 */ /* 0x004fc800078e0a03 */
[----:B------:R-:W-:Y:S01]  /*198f0*/  IMAD R9, R6, R7, RZ ;  /* 0x0000000706097224 */ /* 0x000fe200078e02ff */
[----:B------:R-:W-:-:S03]  /*19900*/  IABS R6, R5 ;  /* 0x0000000500067213 */ /* 0x000fc60000000000 */
[----:B------:R-:W-:Y:S01]  /*19910*/  IMAD.HI.U32 R3, R3, R9, R2 ;  /* 0x0000000903037227 */ /* 0x000fe200078e0002 */
[----:B------:R-:W-:-:S04]  /*19920*/  IABS R9, R8 ;  /* 0x0000000800097213 */ /* 0x000fc80000000000 */
[----:B------:R-:W-:Y:S01]  /*19930*/  IADD3 R2, RZ, -R9, RZ ;  /* 0x80000009ff027210 */ /* 0x000fe20007ffe0ff */
[----:B------:R-:W-:-:S04]  /*19940*/  IMAD.HI.U32 R3, R3, R6, RZ ;  /* 0x0000000603037227 */ /* 0x000fc800078e00ff */
[----:B------:R-:W-:-:S05]  /*19950*/  IMAD R2, R3, R2, R6 ;  /* 0x0000000203027224 */ /* 0x000fca00078e0206 */
[----:B------:R-:W-:-:S13]  /*19960*/  ISETP.GT.U32.AND P0, PT, R7, R2, PT ;  /* 0x000000020700720c */ /* 0x000fda0003f04070 */
[----:B------:R-:W-:Y:S02]  /*19970*/  @!P0 IMAD.IADD R2, R2, 0x1, -R7 ;  /* 0x0000000102028824 */ /* 0x000fe400078e0a07 */
[----:B------:R-:W-:-:S03]  /*19980*/  @!P0 VIADD R3, R3, 0x1 ;  /* 0x0000000103038836 */ /* 0x000fc60000000000 */
[----:B------:R-:W-:Y:S02]  /*19990*/  ISETP.GE.U32.AND P0, PT, R2, R7, PT ;  /* 0x000000070200720c */ /* 0x000fe40003f06070 */
[----:B------:R-:W-:-:S11]  /*199a0*/  LOP3.LUT R2, R5, R8, RZ, 0x3c, !PT ;  /* 0x0000000805027212 */ /* 0x000fd600078e3cff */
[----:B------:R-:W-:Y:S02]  /*199b0*/  @P0 IADD3 R3, R3, 0x1, RZ ;  /* 0x0000000103030810 */ /* 0x000fe40007ffe0ff */
        /* <DEDUP_REMOVED lines=9> */
.L_x_2456:
[----:B------:R-:W-:Y:S01]  /*19a50*/  IMAD.MOV.U32 R17, RZ, RZ, RZ ;  /* 0x000000ffff117224 */ /* 0x000fe200078e00ff */
[----:B------:R-:W-:Y:S01]  /*19a60*/  MOV R16, UR6 ;  /* 0x0000000600107c02 */ /* 0x000fe20008000f00 */
[----:B------:R-:W-:-:S07]  /*19a70*/  IMAD.MOV.U32 R18, RZ, RZ, RZ ;  /* 0x000000ffff127224 */ /* 0x000fce00078e00ff */
.L_x_2461:
        /* <DEDUP_REMOVED lines=14> */
[----:B-1----:R-:W-:Y:S01]  /*19b60*/  MOV R0, 0x1 ;  /* 0x0000000100007802 */ /* 0x002fe20000000f00 */
[----:B------:R1:W-:Y:S01]  /*19b70*/  STL [R1], RZ ;  /* 0x000000ff01007387 */ /* 0x0003e20000100800 */
[----:B------:R-:W-:Y:S01]  /*19b80*/  ULDC.64 UR40, c[0x0][0x198] ;  /* 0x0000660000287ab9 */ /* 0x000fe20000000a00 */
[----:B------:R-:W-:Y:S02]  /*19b90*/  ULDC UR36, c[0x0][0xc] ;  /* 0x0000030000247ab9 */ /* 0x000fe40000000800 */
[----:B------:R1:W-:Y:S04]  /*19ba0*/  STL [R1+0x8], R0 ;  /* 0x0000080001007387 */ /* 0x0003e80000100800 */
[----:B------:R1:W-:Y:S04]  /*19bb0*/  STL [R1+0xc], RZ ;  /* 0x00000cff01007387 */ /* 0x0003e80000100800 */
[----:B------:R1:W-:Y:S04]  /*19bc0*/  STL [R1+0x10], R0 ;  /* 0x0000100001007387 */ /* 0x0003e80000100800 */
[----:B------:R1:W-:Y:S02]  /*19bd0*/  STL [R1+0x28], RZ ;  /* 0x000028ff01007387 */ /* 0x0003e40000100800 */
.L_x_2547:
[----:B--2---:R-:W2:Y:S02]  /*19be0*/  LDC.64 R2, c[0x0][0xc60] ;  /* 0x00031800ff027b82 */ /* 0x004ea40000000a00 */
[----:B--2---:R-:W-:-:S05]  /*19bf0*/  IMAD.WIDE R2, R19, 0x4, R2 ;  /* 0x0000000413027825 */ /* 0x004fca00078e0202 */
[----:B------:R-:W1:Y:S01]  /*19c00*/  LDG.E R11, desc[UR38][R2.64] ;  /* 0x00000026020b7981 */ /* 0x000e62000c1e1900 */
[----:B------:R-:W-:Y:S05]  /*19c10*/  YIELD ;  /* 0x0000000000007946 */ /* 0x000fea0003800000 */
[----:B------:R-:W-:Y:S01]  /*19c20*/  ULDC.64 UR4, c[0x0][0xa28] ;  /* 0x00028a0000047ab9 */ /* 0x000fe20000000a00 */
[----:B------:R-:W-:Y:S02]  /*19c30*/  CS2R R8, SRZ ;  /* 0x0000000000087805 */ /* 0x000fe4000001ff00 */
[----:B------:R-:W-:Y:S01]  /*19c40*/  ISETP.NE.U32.AND P0, PT, RZ, UR4, PT ;  /* 0x00000004ff007c0c */ /* 0x000fe2000bf05070 */
[----:B------:R-:W-:Y:S01]  /*19c50*/  ULDC.64 UR8, c[0x0][0xa08] ;  /* 0x0002820000087ab9 */ /* 0x000fe20000000a00 */
[----:B------:R-:W-:-:S02]  /*19c60*/  ULDC.64 UR10, c[0x0][0xa10] ;  /* 0x00028400000a7ab9 */ /* 0x000fc40000000a00 */
[----:B------:R-:W-:Y:S02]  /*19c70*/  ISETP.NE.AND.EX P0, PT, RZ, UR5, PT, P0 ;  /* 0x00000005ff007c0c */ /* 0x000fe4000bf05300 */
[----:B-1----:R-:W-:Y:S01]  /*19c80*/  SHF.R.S32.HI R0, RZ, 0x1f, R11 ;  /* 0x0000001fff007819 */ /* 0x002fe2000001140b */
[----:B------:R-:W-:-:S10]  /*19c90*/  IMAD.SHL.U32 R15, R11, 0x4, RZ ;  /* 0x000000040b0f7824 */ /* 0x000fd400078e00ff */
[C---:B------:R-:W-:Y:S01]  /*19ca0*/  @P0 LEA R2, P1, R11.reuse, UR4, 0x2 ;  /* 0x000000040b020c11 */ /* 0x040fe2000f8210ff */
[----:B------:R-:W-:Y:S03]  /*19cb0*/  STL [R1+0x18], R11 ;  /* 0x0000180b01007387 */ /* 0x000fe60000100800 */
[----:B------:R-:W-:Y:S01]  /*19cc0*/  @P0 LEA.HI.X R3, R11, UR5, R0, 0x2, P1 ;  /* 0x000000050b030c11 */ /* 0x000fe200088f1400 */
[----:B------:R-:W-:-:S04]  /*19cd0*/  ULDC.64 UR4, c[0x0][0xa18] ;  /* 0x0002860000047ab9 */ /* 0x000fc80000000a00 */
[----:B------:R1:W5:Y:S01]  /*19ce0*/  @P0 LDG.E R8, desc[UR38][R2.64] ;  /* 0x0000002602080981 */ /* 0x000362000c1e1900 */
[----:B------:R-:W-:Y:S02]  /*19cf0*/  ISETP.NE.U32.AND P0, PT, RZ, UR4, PT ;  /* 0x00000004ff007c0c */ /* 0x000fe4000bf05070 */
[----:B------:R-:W-:Y:S01]  /*19d00*/  SHF.L.U64.HI R14, R11, 0x2, R0 ;  /* 0x000000020b0e7819 */ /* 0x000fe20000010200 */
[----:B------:R-:W-:Y:S01]  /*19d10*/  STL [R1+0x20], R15 ;  /* 0x0000200f01007387 */ /* 0x000fe20000100800 */
[----:B------:R-:W-:Y:S01]  /*19d20*/  ISETP.NE.AND.EX P0, PT, RZ, UR5, PT, P0 ;  /* 0x00000005ff007c0c */ /* 0x000fe2000bf05300 */
[----:B------:R-:W-:Y:S02]  /*19d30*/  ULDC UR6, c[0x0][0x338] ;  /* 0x0000ce0000067ab9 */ /* 0x000fe40000000800 */
[----:B------:R-:W-:Y:S10]  /*19d40*/  STL [R1+0x24], R14 ;  /* 0x0000240e01007387 */ /* 0x000ff40000100800 */
[----:B------:R-:W-:-:S04]  /*19d50*/  @P0 IADD3 R12, P1, R15, UR4, RZ ;  /* 0x000000040f0c0c10 */ /* 0x000fc8000ff3e0ff */
[C---:B0-----:R-:W-:Y:S01]  /*19d60*/  @P0 IADD3.X R13, R14.reuse, UR5, RZ, P1, !PT ;  /* 0x000000050e0d0c10 */ /* 0x041fe20008ffe4ff */
[----:B------:R-:W-:Y:S02]  /*19d70*/  ULDC.64 UR4, c[0x0][0xa00] ;  /* 0x0002800000047ab9 */ /* 0x000fe40000000a00 */
[----:B------:R-:W-:Y:S02]  /*19d80*/  ISETP.NE.U32.AND P2, PT, RZ, UR4, PT ;  /* 0x00000004ff007c0c */ /* 0x000fe4000bf45070 */
[C---:B-1----:R-:W-:Y:S02]  /*19d90*/  IADD3 R2, P1, R15.reuse, UR4, RZ ;  /* 0x000000040f027c10 */ /* 0x042fe4000ff3e0ff */
[----:B------:R-:W-:Y:S02]  /*19da0*/  ISETP.NE.AND.EX P2, PT, RZ, UR5, PT, P2 ;  /* 0x00000005ff007c0c */ /* 0x000fe4000bf45320 */
[----:B------:R-:W-:Y:S01]  /*19db0*/  IADD3.X R3, R14, UR5, RZ, P1, !PT ;  /* 0x000000050e037c10 */ /* 0x000fe20008ffe4ff */
[----:B------:R-:W-:Y:S01]  /*19dc0*/  ULDC UR4, c[0x0][0x288] ;  /* 0x0000a20000047ab9 */ /* 0x000fe20000000800 */
[----:B------:R-:W-:Y:S01]  /*19dd0*/  IADD3 R6, P1, R15, UR8, RZ ;  /* 0x000000080f067c10 */ /* 0x000fe2000ff3e0ff */
[----:B------:R-:W-:Y:S01]  /*19de0*/  IMAD.U32 R10, RZ, RZ, UR4 ;  /* 0x00000004ff0a7e24 */ /* 0x000fe2000f8e00ff */
[----:B------:R-:W-:-:S02]  /*19df0*/  ULDC.64 UR4, c[0x0][0x3f8] ;  /* 0x0000fe0000047ab9 */ /* 0x000fc40000000a00 */
[----:B------:R-:W-:-:S03]  /*19e00*/  IADD3.X R7, R14, UR9, RZ, P1, !PT ;  /* 0x000000090e077c10 */ /* 0x000fc60008ffe4ff */
[----:B------:R0:W5:Y:S04]  /*19e10*/  @P0 LDG.E R10, desc[UR38][R12.64] ;  /* 0x000000260c0a0981 */ /* 0x000168000c1e1900 */
[----:B------:R-:W2:Y:S01]  /*19e20*/  @P2 LDG.E R9, desc[UR38][R2.64] ;  /* 0x0000002602092981 */ /* 0x000ea2000c1e1900 */
[----:B------:R-:W-:Y:S01]  /*19e30*/  UISETP.NE.U32.AND UP0, UPT, UR4, URZ, UPT ;  /* 0x0000003f0400728c */ /* 0x000fe2000bf05070 */
[----:B------:R-:W-:Y:S02]  /*19e40*/  IADD3 R4, P1, R15, UR10, RZ ;  /* 0x0000000a0f047c10 */ /* 0x000fe4000ff3e0ff */
[----:B------:R-:W-:Y:S01]  /*19e50*/  ULDC UR4, c[0x0][0x404] ;  /* 0x0001010000047ab9 */ /* 0x000fe20000000800 */
[----:B------:R-:W-:Y:S01]  /*19e60*/  UISETP.NE.AND.EX UP0, UPT, UR5, URZ, UPT, UP0 ;  /* 0x0000003f0500728c */ /* 0x000fe2000bf05300 */
[----:B------:R-:W-:-:S02]  /*19e70*/  IADD3.X R5, R14, UR11, RZ, P1, !PT ;  /* 0x0000000b0e057c10 */ /* 0x000fc40008ffe4ff */
[----:B------:R-:W-:Y:S01]  /*19e80*/  ISETP.NE.U32.AND P1, PT, RZ, UR8, PT ;  /* 0x00000008ff007c0c */ /* 0x000fe2000bf25070 */
[----:B------:R-:W-:Y:S01]  /*19e90*/  USEL UR4, UR4, 0x1, UP0 ;  /* 0x0000000104047887 */ /* 0x000fe20008000000 */
[----:B------:R-:W-:Y:S02]  /*19ea0*/  ULDC UR5, c[0x0][0x2e0] ;  /* 0x0000b80000057ab9 */ /* 0x000fe40000000800 */
[----:B------:R-:W-:Y:S01]  /*19eb0*/  ISETP.NE.AND.EX P3, PT, RZ, UR9, PT, P1 ;  /* 0x00000009ff007c0c */ /* 0x000fe2000bf65310 */
[----:B------:R-:W-:Y:S01]  /*19ec0*/  UIMAD UR4, UR4, UR5, URZ ;  /* 0x00000005040472a4 */ /* 0x000fe2000f8e023f */
[----:B------:R-:W-:Y:S02]  /*19ed0*/  ISETP.NE.U32.AND P1, PT, RZ, UR10, PT ;  /* 0x0000000aff007c0c */ /* 0x000fe4000bf25070 */
[----:B------:R-:W-:Y:S02]  /*19ee0*/  MOV R0, UR6 ;  /* 0x0000000600007c02 */ /* 0x000fe40008000f00 */
[----:B------:R-:W-:Y:S01]  /*19ef0*/  ISETP.NE.AND.EX P1, PT, RZ, UR11, PT, P1 ;  /* 0x0000000bff007c0c */ /* 0x000fe2000bf25310 */
[----:B--2---:R1:W-:Y:S02]  /*19f00*/  STL [R1+0x2c], R9 ;  /* 0x00002c0901007387 */ /* 0x0043e40000100800 */
[----:B-1----:R-:W-:Y:S01]  /*19f10*/  IMAD.U32 R9, RZ, RZ, UR4 ;  /* 0x00000004ff097e24 */ /* 0x002fe2000f8e00ff */
[----:B0-----:R-:W-:Y:S09]  /*19f20*/  @P0 BRA `(.L_x_2463) ;  /* 0x0000000000100947 */ /* 0x001ff20003800000 */
[----:B------:R-:W-:Y:S05]  /*19f30*/  @!P2 BRA `(.L_x_2463) ;  /* 0x00000000000ca947 */ /* 0x000fea0003800000 */
[----:B-----5:R-:W2:Y:S04]  /*19f40*/  LDG.E R10, desc[UR38][R2.64] ;  /* 0x00000026020a7981 */ /* 0x020ea8000c1e1900 */
[----:B------:R-:W2:Y:S02]  /*19f50*/  LDG.E R2, desc[UR38][R2.64+0x4] ;  /* 0x0000042602027981 */ /* 0x000ea4000c1e1900 */
[----:B--2---:R-:W-:-:S07]  /*19f60*/  IMAD.IADD R10, R2, 0x1, -R10 ;  /* 0x00000001020a7824 */ /* 0x004fce00078e0a0a */
.L_x_2463:
[----:B------:R-:W-:Y:S01]  /*19f70*/  MOV R2, RZ ;  /* 0x000000ff00027202 */ /* 0x000fe20000000f00 */
[----:B------:R-:W-:Y:S01]  /*19f80*/  IMAD.MOV.U32 R20, RZ, RZ, RZ ;  /* 0x000000ffff147224 */ /* 0x000fe200078e00ff */
[----:B------:R-:W-:-:S04]  /*19f90*/  ULDC.64 UR4, c[0x0][0xa20] ;  /* 0x0002880000047ab9 */ /* 0x000fc80000000a00 */
[----:B------:R-:W2:Y:S04]  /*19fa0*/  @P3 LDG.E R2, desc[UR38][R6.64] ;  /* 0x0000002606023981 */ /* 0x000ea8000c1e1900 */
[----:B------:R0:W5:Y:S01]  /*19fb0*/  @P1 LDG.E R20, desc[UR38][R4.64] ;  /* 0x0000002604141981 */ /* 0x000162000c1e1900 */
[----:B------:R-:W-:-:S04]  /*19fc0*/  ISETP.NE.U32.AND P0, PT, RZ, UR4, PT ;  /* 0x00000004ff007c0c */ /* 0x000fc8000bf05070 */
[----:B------:R-:W-:Y:S01]  /*19fd0*/  ISETP.NE.AND.EX P0, PT, RZ, UR5, PT, P0 ;  /* 0x00000005ff007c0c */ /* 0x000fe2000bf05300 */
[----:B--2--5:R-:W-:-:S05]  /*19fe0*/  IMAD.IADD R2, R2, 0x1, R8 ;  /* 0x0000000102027824 */ /* 0x024fca00078e0208 */
[----:B------:R0:W-:Y:S07]  /*19ff0*/  STL [R1+0x4], R2 ;  /* 0x0000040201007387 */ /* 0x0001ee0000100800 */
[----:B------:R-:W-:Y:S05]  /*1a000*/  @!P0 BRA `(.L_x_2464) ;  /* 0x0000000000108947 */ /* 0x000fea0003800000 */
[----:B0-----:R-:W-:-:S04]  /*1a010*/  IADD3 R2, P0, R15, UR4, RZ ;  /* 0x000000040f027c10 */ /* 0x001fc8000ff1e0ff */
[----:B------:R-:W-:-:S05]  /*1a020*/  IADD3.X R3, R14, UR5, RZ, P0, !PT ;  /* 0x000000050e037c10 */ /* 0x000fca00087fe4ff */
[----:B------:R1:W5:Y:S01]  /*1a030*/  LDG.E R9, desc[UR38][R2.64] ;  /* 0x0000002602097981 */ /* 0x000362000c1e1900 */
[----:B------:R-:W-:Y:S05]  /*1a040*/  BRA `(.L_x_2465) ;  /* 0x0000000000107947 */ /* 0x000fea0003800000 */
.L_x_2464:
[----:B------:R-:W-:Y:S05]  /*1a050*/  @!P3 BRA `(.L_x_2465) ;  /* 0x00000000000cb947 */ /* 0x000fea0003800000 */
[----:B------:R-:W2:Y:S04]  /*1a060*/  LDG.E R9, desc[UR38][R6.64] ;  /* 0x0000002606097981 */ /* 0x000ea8000c1e1900 */
[----:B------:R-:W2:Y:S02]  /*1a070*/  LDG.E R6, desc[UR38][R6.64+0x4] ;  /* 0x0000042606067981 */ /* 0x000ea4000c1e1900 */
[----:B--2---:R-:W-:-:S07]  /*1a080*/  IADD3 R9, -R9, R6, RZ ;  /* 0x0000000609097210 */ /* 0x004fce0007ffe1ff */
.L_x_2465:
[----:B01----:R-:W2:Y:S01]  /*1a090*/  @P1 LDG.E R2, desc[UR38][R4.64] ;  /* 0x0000002604021981 */ /* 0x003ea2000c1e1900 */
[----:B-----5:R-:W-:-:S03]  /*1a0a0*/  IMAD.IADD R9, R9, 0x1, -R8 ;  /* 0x0000000109097824 */ /* 0x020fc600078e0a08 */
[----:B------:R-:W2:Y:S01]  /*1a0b0*/  @P1 LDG.E R4, desc[UR38][R4.64+0x4] ;  /* 0x0000042604041981 */ /* 0x000ea2000c1e1900 */
[----:B------:R-:W-:Y:S01]  /*1a0c0*/  LEA R3, R17, 0xff, 0x7 ;  /* 0x000000ff11037811 */ /* 0x000fe200078e38ff */
[----:B------:R-:W-:Y:S01]  /*1a0d0*/  BSSY B0, `(.L_x_2466) ;  /* 0x00000e2000007945 */ /* 0x000fe20003800000 */
[----:B------:R-:W-:Y:S01]  /*1a0e0*/  PLOP3.LUT P2, PT, PT, PT, PT, 0x80, 0x0 ;  /* 0x000000000000781c */ /* 0x000fe20003f4f070 */
[----:B--2---:R-:W-:-:S05]  /*1a0f0*/  @P1 IMAD.IADD R0, R4, 0x1, -R2 ;  /* 0x0000000104001824 */ /* 0x004fca00078e0a02 */
[----:B------:R-:W-:-:S04]  /*1a100*/  IADD3 R2, R9, R0, RZ ;  /* 0x0000000009027210 */ /* 0x000fc80007ffe0ff */
[C---:B------:R-:W-:Y:S01]  /*1a110*/  IADD3 R3, R2.reuse, R3, -R10 ;  /* 0x0000000302037210 */ /* 0x040fe20007ffe80a */
[----:B------:R-:W-:-:S05]  /*1a120*/  VIADD R2, R2, 0x7f ;  /* 0x0000007f02027836 */ /* 0x000fca0000000000 */
[----:B------:R-:W-:-:S04]  /*1a130*/  SHF.R.S32.HI R4, RZ, 0x1f, R2 ;  /* 0x0000001fff047819 */ /* 0x000fc80000011402 */
[----:B------:R-:W-:Y:S02]  /*1a140*/  LEA.HI R4, R4, R2, RZ, 0x7 ;  /* 0x0000000204047211 */ /* 0x000fe400078f38ff */
[----:B------:R-:W-:-:S04]  /*1a150*/  SHF.R.S32.HI R2, RZ, 0x1f, R3 ;  /* 0x0000001fff027819 */ /* 0x000fc80000011403 */
[----:B------:R-:W-:Y:S02]  /*1a160*/  LEA.HI R2, R2, R3, RZ, 0x7 ;  /* 0x0000000302027211 */ /* 0x000fe400078f38ff */
[----:B------:R-:W-:Y:S02]  /*1a170*/  SHF.R.S32.HI R4, RZ, 0x7, R4 ;  /* 0x00000007ff047819 */ /* 0x000fe40000011404 */
[----:B------:R-:W-:-:S04]  /*1a180*/  SHF.R.S32.HI R2, RZ, 0x7, R2 ;  /* 0x00000007ff027819 */ /* 0x000fc80000011402 */
[----:B------:R-:W-:-:S05]  /*1a190*/  VIMNMX R6, R4, R2, PT ;  /* 0x0000000204067248 */ /* 0x000fca0003fe0100 */
[----:B------:R-:W-:Y:S01]  /*1a1a0*/  IMAD R2, R6, 0x80, -R9 ;  /* 0x0000008006027824 */ /* 0x000fe200078e0a09 */
[----:B------:R-:W-:-:S04]  /*1a1b0*/  IADD3 R9, -R9, RZ, RZ ;  /* 0x000000ff09097210 */ /* 0x000fc80007ffe1ff */
[----:B------:R-:W-:Y:S02]  /*1a1c0*/  VIMNMX R2, R2, R0, PT ;  /* 0x0000000002027248 */ /* 0x000fe40003fe0100 */
[----:B------:R-:W-:-:S04]  /*1a1d0*/  VIMNMX R9, RZ, R9, !PT ;  /* 0x00000009ff097248 */ /* 0x000fc80007fe0100 */
[----:B------:R-:W-:Y:S02]  /*1a1e0*/  ISETP.GT.AND P0, PT, R2, R9, PT ;  /* 0x000000090200720c */ /* 0x000fe40003f04270 */
[----:B------:R-:W-:-:S11]  /*1a1f0*/  SHF.R.U32.HI R0, RZ, 0x7, R9 ;  /* 0x00000007ff007819 */ /* 0x000fd60000011609 */
[----:B------:R-:W-:-:S05]  /*1a200*/  @P0 VIADD R2, R2, 0x7f ;  /* 0x0000007f02020836 */ /* 0x000fca0000000000 */
[----:B------:R-:W-:Y:S01]  /*1a210*/  @P0 SHF.R.S32.HI R3, RZ, 0x1f, R2 ;  /* 0x0000001fff030819 */ /* 0x000fe20000011402 */
[----:B------:R0:W-:Y:S03]  /*1a220*/  STL [R1+0x1c], R6 ;  /* 0x00001c0601007387 */ /* 0x0001e60000100800 */
[----:B------:R-:W-:Y:S01]  /*1a230*/  @P0 LEA.HI R3, R3, R2, RZ, 0x7 ;  /* 0x0000000203030211 */ /* 0x000fe200078f38ff */
[----:B------:R-:W-:-:S03]  /*1a240*/  IMAD.MOV.U32 R2, RZ, RZ, R0 ;  /* 0x000000ffff027224 */ /* 0x000fc600078e0000 */
[----:B------:R-:W-:-:S04]  /*1a250*/  @P0 SHF.R.S32.HI R2, RZ, 0x7, R3 ;  /* 0x00000007ff020819 */ /* 0x000fc80000011403 */
[----:B------:R-:W-:-:S13]  /*1a260*/  ISETP.GT.AND P0, PT, R2, R0, PT ;  /* 0x000000000200720c */ /* 0x000fda0003f04270 */
[----:B0-----:R-:W-:Y:S05]  /*1a270*/  @!P0 BRA `(.L_x_2467) ;  /* 0x0000000c001c8947 */ /* 0x001fea0003800000 */
[----:B------:R-:W0:Y:S01]  /*1a280*/  LDC R3, c[0x0][0x428] ;  /* 0x00010a00ff037b82 */ /* 0x000e220000000800 */
[----:B------:R-:W-:Y:S01]  /*1a290*/  UMOV UR4, 0xffffffff ;  /* 0xffffffff00047882 */ /* 0x000fe20000000000 */
[----:B0-----:R-:W-:Y:S02]  /*1a2a0*/  ISETP.NE.AND P0, PT, R3, 0x1, PT ;  /* 0x000000010300780c */ /* 0x001fe40003f05270 */
[----:B------:R-:W-:-:S11]  /*1a2b0*/  MOV R3, R18 ;  /* 0x0000001200037202 */ /* 0x000fd60000000f00 */
[----:B------:R-:W0:Y:S08]  /*1a2c0*/  @P0 LDC R4, c[0x0][0x42c] ;  /* 0x00010b00ff040b82 */ /* 0x000e300000000800 */
[----:B------:R-:W1:Y:S01]  /*1a2d0*/  @P0 LDC R5, c[0x0][0x430] ;  /* 0x00010c00ff050b82 */ /* 0x000e620000000800 */
[----:B0-----:R-:W-:-:S05]  /*1a2e0*/  @P0 IMAD.HI.U32 R4, R18, R4, RZ ;  /* 0x0000000412040227 */ /* 0x001fca00078e00ff */
[----:B-1----:R-:W-:Y:S02]  /*1a2f0*/  @P0 SHF.R.U32.HI R3, RZ, R5, R4 ;  /* 0x00000005ff030219 */ /* 0x002fe40000011604 */
[----:B------:R-:W-:Y:S01]  /*1a300*/  SEL R4, R11, RZ, !P1 ;  /* 0x000000ff0b047207 */ /* 0x000fe20004800000 */
[----:B------:R-:W-:Y:S06]  /*1a310*/  BRA.DIV UR4, `(.L_x_2468) ;  /* 0x0000006204607947 */ /* 0x000fec000b800000 */
.L_x_2665:
[----:B------:R-:W-:-:S03]  /*1a320*/  UMOV UR4, 0xffffffff ;  /* 0xffffffff00047882 */ /* 0x000fc60000000000 */
[----:B------:R-:W-:Y:S05]  /*1a330*/  BRA.DIV UR4, `(.L_x_2469) ;  /* 0x00000062048c7947 */ /* 0x000fea000b800000 */
[----:B------:R-:W-:-:S13]  /*1a340*/  ELECT P6, URZ, PT ;  /* 0x00000000003f782f */ /* 0x000fda00038c0000 */
.L_x_2668:
[----:B------:R-:W2:Y:S01]  /*1a350*/  LDL R5, [R1+0x28] ;  /* 0x0000280001057983 */ /* 0x000ea20000100800 */
[----:B------:R-:W-:Y:S01]  /*1a360*/  BSSY B1, `(.L_x_2470) ;  /* 0x000000b000017945 */ /* 0x000fe20003800000 */
[----:B------:R-:W0:Y:S01]  /*1a370*/  S2R R9, SR_CgaCtaId ;  /* 0x0000000000097919 */ /* 0x000e220000008800 */
[----:B--2---:R-:W-:-:S05]  /*1a380*/  VIADD R5, R5, 0x1 ;  /* 0x0000000105057836 */ /* 0x004fca0000000000 */
[----:B------:R-:W-:-:S04]  /*1a390*/  LEA.HI R6, R5, R5, RZ, 0x1 ;  /* 0x0000000505067211 */ /* 0x000fc800078f08ff */
[----:B------:R-:W-:-:S05]  /*1a3a0*/  LOP3.LUT R6, R6, 0xfffffffe, RZ, 0xc0, !PT ;  /* 0xfffffffe06067812 */ /* 0x000fca00078ec0ff */
[----:B------:R-:W-:Y:S01]  /*1a3b0*/  IMAD.IADD R5, R5, 0x1, -R6 ;  /* 0x0000000105057824 */ /* 0x000fe200078e0a06 */
[----:B------:R-:W-:-:S04]  /*1a3c0*/  MOV R6, 0x400 ;  /* 0x0000040000067802 */ /* 0x000fc80000000f00 */
[----:B0-----:R-:W-:Y:S02]  /*1a3d0*/  LEA R9, R9, R6, 0x18 ;  /* 0x0000000609097211 */ /* 0x001fe400078ec0ff */
[----:B------:R-:W-:-:S04]  /*1a3e0*/  SHF.L.U32 R5, R5, 0x1f, RZ ;  /* 0x0000001f05057819 */ /* 0x000fc800000006ff */
[----:B------:R-:W0:Y:S02]  /*1a3f0*/  SYNCS.PHASECHK.TRANS64.TRYWAIT P0, [R9+URZ+0x28820], R5 ;  /* 0x02882005090075a7 */ /* 0x000e24000800017f */
[----:B0-----:R-:W-:Y:S05]  /*1a400*/  @!P0 BRA `(.L_x_2471) ;  /* 0x0000006000788947 */ /* 0x001fea0003800000 */
.L_x_2669:
[----:B------:R-:W-:Y:S05]  /*1a410*/  BSYNC B1 ;  /* 0x0000000000017941 */ /* 0x000fea0003800000 */
.L_x_2470:
[----:B------:R-:W-:Y:S04]  /*1a420*/  BSSY B1, `(.L_x_2472) ;  /* 0x0000049000017945 */ /* 0x000fe80003800000 */
[----:B------:R-:W-:Y:S05]  /*1a430*/  @!P6 BRA `(.L_x_2473) ;  /* 0x00000004001ce947 */ /* 0x000fea0003800000 */
[----:B------:R-:W0:Y:S04]  /*1a440*/  LDL R7, [R1+0xc] ;  /* 0x00000c0001077983 */ /* 0x000e280000100800 */
[----:B------:R-:W2:Y:S01]  /*1a450*/  LDL R6, [R1+0x10] ;  /* 0x0000100001067983 */ /* 0x000ea20000100800 */
[----:B0-----:R-:W-:Y:S02]  /*1a460*/  LEA R5, R7, R9, 0x3 ;  /* 0x0000000907057211 */ /* 0x001fe400078e18ff */
[----:B--2---:R-:W-:-:S04]  /*1a470*/  SHF.L.U32 R7, R6, 0x1f, RZ ;  /* 0x0000001f06077819 */ /* 0x004fc800000006ff */
[----:B------:R-:W0:Y:S02]  /*1a480*/  SYNCS.PHASECHK.TRANS64.TRYWAIT P0, [R5+URZ+0x288a0], R7 ;  /* 0x0288a007050075a7 */ /* 0x000e24000800017f */
[----:B0-----:R-:W-:Y:S05]  /*1a490*/  @!P0 BRA `(.L_x_2474) ;  /* 0x0000006000688947 */ /* 0x001fea0003800000 */
.L_x_2670:
        /* <DEDUP_REMOVED lines=11> */
.L_x_2475:
[----:B-1----:R-:W2:Y:S01]  /*1a550*/  LDL R6, [R1+0xc] ;  /* 0x00000c0001067983 */ /* 0x002ea20000100800 */
        /* <DEDUP_REMOVED lines=10> */
[----:B------:R-:W-:Y:S02]  /*1a600*/  R2UR UR6, R6 ;  /* 0x00000000060672ca */ /* 0x000fe400000e0000 */
[----:B------:R-:W-:-:S05]  /*1a610*/  LEA R6, R2, R20, 0x7 ;  /* 0x0000001402067211 */ /* 0x000fca00078e38ff */
[----:B------:R-:W-:-:S05]  /*1a620*/  VIADD R6, R6, 0xffffff80 ;  /* 0xffffff8006067836 */ /* 0x000fca0000000000 */
[----:B------:R-:W-:Y:S01]  /*1a630*/  R2UR UR11, R6 ;  /* 0x00000000060b72ca */ /* 0x000fe200000e0000 */
[----:B------:R-:W-:Y:S02]  /*1a640*/  UIADD3 UR8, UR6, 0x18400, URZ ;  /* 0x0001840006087890 */ /* 0x000fe4000fffe03f */
[----:B------:R-:W-:-:S03]  /*1a650*/  UIADD3 UR14, UR6, 0x1c400, URZ ;  /* 0x0001c400060e7890 */ /* 0x000fc6000fffe03f */
[----:B------:R-:W-:-:S07]  /*1a660*/  UMOV UR6, 0x0 ;  /* 0x0000000000067882 */ /* 0x000fce0000000000 */
[----:B------:R1:W-:Y:S02]  /*1a670*/  UTMALDG.4D [UR8], [UR4], desc[UR6] ;  /* 0x00000608040075b4 */ /* 0x0003e40008019000 */
[----:B-1----:R-:W-:Y:S01]  /*1a680*/  UMOV UR8, UR14 ;  /* 0x0000000e00087c82 */ /* 0x002fe20008000000 */
[----:B------:R-:W-:Y:S02]  /*1a690*/  UMOV UR10, UR15 ;  /* 0x0000000f000a7c82 */ /* 0x000fe40008000000 */
[----:B------:R1:W-:Y:S01]  /*1a6a0*/  UTMALDG.4D [UR8], [UR4], desc[UR6] ;  /* 0x00000608040075b4 */ /* 0x0003e20008019000 */
[----:B------:R-:W2:Y:S02]  /*1a6b0*/  SYNCS.PHASECHK.TRANS64.TRYWAIT P0, [R5+URZ+0x288c0], R7 ;  /* 0x0288c007050075a7 */ /* 0x000ea4000800017f */
[----:B-12---:R-:W-:Y:S05]  /*1a6c0*/  @!P0 BRA `(.L_x_2476) ;  /* 0x0000005c00f08947 */ /* 0x006fea0003800000 */
.L_x_2671:
[----:B------:R-:W0:Y:S02]  /*1a6d0*/  LDL R8, [R1+0xc] ;  /* 0x00000c0001087983 */ /* 0x000e240000100800 */
[----:B01----:R-:W-:Y:S01]  /*1a6e0*/  IMAD.SHL.U32 R7, R8, 0x4000, RZ ;  /* 0x0000400008077824 */ /* 0x003fe200078e00ff */
[----:B------:R-:W-:Y:S06]  /*1a6f0*/  @P1 BRA `(.L_x_2477) ;  /* 0x00000000001c1947 */ /* 0x000fec0003800000 */
[----:B------:R-:W0:Y:S02]  /*1a700*/  S2R R8, SR_TID.X ;  /* 0x0000000000087919 */ /* 0x000e240000002100 */
[----:B0-----:R-:W-:-:S04]  /*1a710*/  LOP3.LUT R8, R8, 0x1f, RZ, 0xc0, !PT ;  /* 0x0000001f08087812 */ /* 0x001fc800078ec0ff */
[----:B------:R-:W-:Y:S02]  /*1a720*/  ISETP.NE.AND P0, PT, R8, RZ, PT ;  /* 0x000000ff0800720c */ /* 0x000fe40003f05270 */
[----:B------:R-:W-:-:S04]  /*1a730*/  MOV R8, 0x8000 ;  /* 0x0000800000087802 */ /* 0x000fc80000000f00 */
[----:B------:R0:W-:Y:S07]  /*1a740*/  SYNCS.ARRIVE.TRANS64 RZ, [R5+URZ+0x288b0], R8 ;  /* 0x0288b00805ff79a7 */ /* 0x0001ee000800003f */
[----:B------:R-:W-:Y:S05]  /*1a750*/  @!P0 BRA `(.L_x_2477) ;  /* 0x0000000000048947 */ /* 0x000fea0003800000 */
[----:B------:R-:W-:Y:S01]  /*1a760*/  BPT.TRAP 0x1 ;  /* 0x000000040000795c */ /* 0x000fe20000300000 */
.L_x_2477:
        /* <DEDUP_REMOVED lines=20> */
.L_x_2473:
[----:B------:R-:W-:Y:S05]  /*1a8b0*/  BSYNC B1 ;  /* 0x0000000000017941 */ /* 0x000fea0003800000 */
.L_x_2472:
[----:B0-----:R-:W2:Y:S04]  /*1a8c0*/  LDL.LU R5, [R1+0xc] ;  /* 0x00000c0001057983 */ /* 0x001ea80000300800 */
        /* <DEDUP_REMOVED lines=12> */
[C---:B------:R-:W-:Y:S02]  /*1a990*/  IMAD R5, R2.reuse, 0x80, R20 ;  /* 0x0000008002057824 */ /* 0x040fe400078e0214 */
[----:B------:R-:W-:-:S03]  /*1a9a0*/  VIADD R2, R2, 0xffffffff ;  /* 0xffffffff02027836 */ /* 0x000fc60000000000 */
[----:B------:R-:W-:-:S07]  /*1a9b0*/  IADD3 R5, R5, -0x100, RZ ;  /* 0xffffff0005057810 */ /* 0x000fce0007ffe0ff */
.L_x_2484:
[----:B------:R-:W-:Y:S05]  /*1a9c0*/  YIELD ;  /* 0x0000000000007946 */ /* 0x000fea0003800000 */
[----:B------:R-:W-:Y:S04]  /*1a9d0*/  BSSY B1, `(.L_x_2478) ;  /* 0x0000044000017945 */ /* 0x000fe80003800000 */
[----:B0-----:R-:W-:Y:S05]  /*1a9e0*/  @!P6 BRA `(.L_x_2479) ;  /* 0x000000040008e947 */ /* 0x001fea0003800000 */
[----:B------:R-:W2:Y:S04]  /*1a9f0*/  LDL R6, [R1+0xc] ;  /* 0x00000c0001067983 */ /* 0x000ea80000100800 */
[----:B------:R-:W3:Y:S01]  /*1aa00*/  LDL R7, [R1+0x10] ;  /* 0x0000100001077983 */ /* 0x000ee20000100800 */
[----:B--2---:R-:W-:Y:S01]  /*1aa10*/  IMAD R6, R6, 0x8, R9 ;  /* 0x0000000806067824 */ /* 0x004fe200078e0209 */
[----:B---3--:R-:W-:-:S04]  /*1aa20*/  SHF.L.U32 R7, R7, 0x1f, RZ ;  /* 0x0000001f07077819 */ /* 0x008fc800000006ff */
[----:B------:R-:W0:Y:S02]  /*1aa30*/  SYNCS.PHASECHK.TRANS64.TRYWAIT P0, [R6+URZ+0x288a0], R7 ;  /* 0x0288a007060075a7 */ /* 0x000e24000800017f */
[----:B0-----:R-:W-:Y:S05]  /*1aa40*/  @!P0 BRA `(.L_x_2480) ;  /* 0x0000005c00248947 */ /* 0x001fea0003800000 */
.L_x_2672:
        /* <DEDUP_REMOVED lines=11> */
.L_x_2481:
        /* <DEDUP_REMOVED lines=12> */
[----:B--2---:R-:W-:-:S04]  /*1abc0*/  LEA R8, R8, R9, 0xf ;  /* 0x0000000908087211 */ /* 0x004fc800078e78ff */
        /* <DEDUP_REMOVED lines=9> */
.L_x_2673:
        /* <DEDUP_REMOVED lines=8> */
.L_x_2483:
        /* <DEDUP_REMOVED lines=19> */
.L_x_2479:
[----:B------:R-:W-:Y:S05]  /*1ae10*/  BSYNC B1 ;  /* 0x0000000000017941 */ /* 0x000fea0003800000 */
.L_x_2478:
[----:B01----:R-:W2:Y:S04]  /*1ae20*/  LDL.LU R6, [R1+0xc] ;  /* 0x00000c0001067983 */ /* 0x003ea80000300800 */
[----:B------:R-:W3:Y:S01]  /*1ae30*/  LDL.LU R7, [R1+0x10] ;  /* 0x0000100001077983 */ /* 0x000ee20000300800 */
[----:B------:R-:W-:Y:S01]  /*1ae40*/  IADD3 R2, R2, -0x1, RZ ;  /* 0xffffffff02027810 */ /* 0x000fe20007ffe0ff */
[----:B------:R-:W-:Y:S02]  /*1ae50*/  VIADD R5, R5, 0xffffff80 ;  /* 0xffffff8005057836 */ /* 0x000fe40000000000 */
[----:B--2---:R-:W-:-:S05]  /*1ae60*/  VIADD R6, R6, 0x1 ;  /* 0x0000000106067836 */ /* 0x004fca0000000000 */
        /* <DEDUP_REMOVED lines=8> */
.L_x_2467:
[----:B------:R-:W-:Y:S05]  /*1aef0*/  BSYNC B0 ;  /* 0x0000000000007941 */ /* 0x000fea0003800000 */
.L_x_2466:
        /* <DEDUP_REMOVED lines=10> */
[----:B0-----:R-:W0:Y:S01]  /*1afa0*/  S2R R7, SR_LANEID ;  /* 0x0000000000077919 */ /* 0x001e220000000000 */
[----:B------:R-:W-:Y:S01]  /*1afb0*/  VOTEU.ANY UR4, UPT, PT ;  /* 0x0000000000047886 */ /* 0x000fe200038e0100 */
[----:B------:R-:W1:Y:S01]  /*1afc0*/  LDC.64 R2, c[0x0][0xc38] ;  /* 0x00030e00ff027b82 */ /* 0x000e620000000a00 */
[----:B------:R-:W0:Y:S08]  /*1afd0*/  FLO.U32 R0, UR4 ;  /* 0x0000000400007d00 */ /* 0x000e3000080e0000 */
        /* <DEDUP_REMOVED lines=9> */
.L_x_2486:
        /* <DEDUP_REMOVED lines=15> */
[----:B0-----:R-:W-:Y:S01]  /*1b160*/  MOV R7, UR9 ;  /* 0x0000000900077c02 */ /* 0x001fe20008000f00 */
[----:B------:R-:W-:Y:S01]  /*1b170*/  IMAD.U32 R10, RZ, RZ, UR4 ;  /* 0x00000004ff0a7e24 */ /* 0x000fe2000f8e00ff */
[----:B------:R-:W-:Y:S01]  /*1b180*/  MOV R8, 0x70 ;  /* 0x0000007000087802 */ /* 0x000fe20000000f00 */
[----:B------:R-:W-:-:S02]  /*1b190*/  IMAD.U32 R11, RZ, RZ, UR5 ;  /* 0x00000005ff0b7e24 */ /* 0x000fc4000f8e00ff */
[----:B------:R-:W-:Y:S02]  /*1b1a0*/  IMAD.MOV.U32 R12, RZ, RZ, 0x1 ;  /* 0x00000001ff0c7424 */ /* 0x000fe400078e00ff */
[----:B------:R-:W-:-:S07]  /*1b1b0*/  IMAD.MOV.U32 R13, RZ, RZ, RZ ;  /* 0x000000ffff0d7224 */ /* 0x000fce00078e00ff */
[----:B------:R-:W-:-:S07]  /*1b1c0*/  LEPC R20, `(.L_x_2488) ;  /* 0x000000001014794e */ /* 0x000fce0000000000 */
[----:B-1----:R-:W-:Y:S05]  /*1b1d0*/  CALL.ABS.NOINC R2 ;  /* 0x0000000002007343 */ /* 0x002fea0003c00000 */
.L_x_2488:
[----:B------:R-:W2:Y:S02]  /*1b1e0*/  LDL R2, [R1+0x14] ;  /* 0x0000140001027983 */ /* 0x000ea40000100800 */
[----:B--2---:R-:W-:-:S04]  /*1b1f0*/  IADD3 R0, R2, 0x400, RZ ;  /* 0x0000040002007810 */ /* 0x004fc80007ffe0ff */
        /* <DEDUP_REMOVED lines=11> */
[----:B0-----:R-:W-:Y:S01]  /*1b2b0*/  IMAD.U32 R7, RZ, RZ, UR9 ;  /* 0x00000009ff077e24 */ /* 0x001fe2000f8e00ff */
[----:B------:R-:W-:Y:S01]  /*1b2c0*/  MOV R13, RZ ;  /* 0x000000ff000d7202 */ /* 0x000fe20000000f00 */
[----:B------:R-:W-:-:S02]  /*1b2d0*/  IMAD.U32 R10, RZ, RZ, UR4 ;  /* 0x00000004ff0a7e24 */ /* 0x000fc4000f8e00ff */
[----:B------:R-:W-:Y:S02]  /*1b2e0*/  IMAD.MOV.U32 R8, RZ, RZ, 0x70 ;  /* 0x00000070ff087424 */ /* 0x000fe400078e00ff */
[----:B-1----:R-:W-:-:S07]  /*1b2f0*/  IMAD.MOV.U32 R12, RZ, RZ, 0x1 ;  /* 0x00000001ff0c7424 */ /* 0x002fce00078e00ff */
[----:B------:R-:W-:-:S07]  /*1b300*/  LEPC R20, `(.L_x_2490) ;  /* 0x000000001014794e */ /* 0x000fce0000000000 */
[----:B--2---:R-:W-:Y:S05]  /*1b310*/  CALL.ABS.NOINC R2 ;  /* 0x0000000002007343 */ /* 0x004fea0003c00000 */
.L_x_2490:
        /* <DEDUP_REMOVED lines=15> */
[----:B0-----:R-:W-:Y:S05]  /*1b410*/  CALL.ABS.NOINC R2 ;  /* 0x0000000002007343 */ /* 0x001fea0003c00000 */
.L_x_2489:
[----:B------:R-:W2:Y:S01]  /*1b420*/  LDL.LU R2, [R1+0x20] ;  /* 0x0000200001027983 */ /* 0x000ea20000300800 */
[----:B------:R-:W-:-:S03]  /*1b430*/  ULDC.64 UR4, c[0x0][0x9f8] ;  /* 0x00027e0000047ab9 */ /* 0x000fc60000000a00 */
[----:B------:R-:W3:Y:S04]  /*1b440*/  LDL.LU R0, [R1+0x24] ;  /* 0x0000240001007983 */ /* 0x000ee80000300800 */
[----:B------:R-:W4:Y:S04]  /*1b450*/  LDL.LU R4, [R1+0x2c] ;  /* 0x00002c0001047983 */ /* 0x000f280000300800 */
[----:B------:R-:W4:Y:S01]  /*1b460*/  LDL.LU R6, [R1+0x18] ;  /* 0x0000180001067983 */ /* 0x000f220000300800 */
[----:B------:R-:W-:-:S04]  /*1b470*/  ISETP.NE.U32.AND P0, PT, RZ, UR4, PT ;  /* 0x00000004ff007c0c */ /* 0x000fc8000bf05070 */
[----:B------:R-:W-:Y:S01]  /*1b480*/  ISETP.NE.AND.EX P0, PT, RZ, UR5, PT, P0 ;  /* 0x00000005ff007c0c */ /* 0x000fe2000bf05300 */
[----:B0-----:R-:W0:Y:S02]  /*1b490*/  S2R R8, SR_TID.X ;  /* 0x0000000000087919 */ /* 0x001e240000002100 */
        /* <DEDUP_REMOVED lines=9> */
[----:B----4-:R-:W-:-:S06]  /*1b530*/  IMAD.MOV.U32 R0, RZ, RZ, R6 ;  /* 0x000000ffff007224 */ /* 0x010fcc00078e0006 */
[----:B------:R0:W5:Y:S01]  /*1b540*/  @P0 LDG.E R0, desc[UR38][R2.64] ;  /* 0x0000002602000981 */ /* 0x000162000c1e1900 */
[----:B------:R-:W-:Y:S01]  /*1b550*/  PLOP3.LUT P1, PT, P6, PT, PT, 0x8, 0x0 ;  /* 0x000000000000781c */ /* 0x000fe2000372e170 */
[----:B0-----:R-:W-:Y:S02]  /*1b560*/  IMAD R2, R17, 0x80, R4 ;  /* 0x0000008011027824 */ /* 0x001fe400078e0204 */
[----:B------:R-:W0:Y:S02]  /*1b570*/  LDC R4, c[0x0][0x428] ;  /* 0x00010a00ff047b82 */ /* 0x000e240000000800 */
[----:B0-----:R-:W-:-:S13]  /*1b580*/  ISETP.NE.AND P0, PT, R4, 0x1, PT ;  /* 0x000000010400780c */ /* 0x001fda0003f05270 */
[----:B------:R-:W0:Y:S08]  /*1b590*/  @P0 LDC R5, c[0x0][0x42c] ;  /* 0x00010b00ff050b82 */ /* 0x000e300000000800 */
[----:B------:R-:W1:Y:S01]  /*1b5a0*/  @P0 LDC R4, c[0x0][0x430] ;  /* 0x00010c00ff040b82 */ /* 0x000e620000000800 */
[----:B0-----:R-:W-:Y:S01]  /*1b5b0*/  @P0 IMAD.HI.U32 R7, R18, R5, RZ ;  /* 0x0000000512070227 */ /* 0x001fe200078e00ff */
[----:B------:R-:W-:-:S04]  /*1b5c0*/  MOV R5, R18 ;  /* 0x0000001200057202 */ /* 0x000fc80000000f00 */
[----:B-1----:R-:W-:Y:S02]  /*1b5d0*/  @P0 SHF.R.U32.HI R5, RZ, R4, R7 ;  /* 0x00000004ff050219 */ /* 0x002fe40000011607 */
[----:B------:R-:W-:-:S04]  /*1b5e0*/  ISETP.NE.U32.AND P0, PT, RZ, UR4, PT ;  /* 0x00000004ff007c0c */ /* 0x000fc8000bf05070 */
[----:B------:R-:W-:-:S04]  /*1b5f0*/  ISETP.NE.AND.EX P0, PT, RZ, UR5, PT, P0 ;  /* 0x00000005ff007c0c */ /* 0x000fc8000bf05300 */
[----:B------:R-:W-:-:S09]  /*1b600*/  SEL R3, R6, RZ, !P0 ;  /* 0x000000ff06037207 */ /* 0x000fd20004000000 */
.L_x_2491:
        /* <DEDUP_REMOVED lines=16> */
.L_x_2492:
        /* <DEDUP_REMOVED lines=9> */
[----:B------:R-:W2:Y:S01]  /*1b7a0*/  LDL R4, [R1+0x1c] ;  /* 0x00001c0001047983 */ /* 0x000ea20000100800 */
[----:B------:R-:W0:Y:S01]  /*1b7b0*/  LDC.64 R8, c[0x0][0x3f8] ;  /* 0x0000fe00ff087b82 */ /* 0x000e220000000a00 */
[----:B------:R-:W-:Y:S02]  /*1b7c0*/  ULDC.64 UR4, c[0x0][0xa08] ;  /* 0x0002820000047ab9 */ /* 0x000fe40000000a00 */
[----:B0-----:R-:W-:Y:S01]  /*1b7d0*/  LOP3.LUT P0, RZ, R8, UR4, RZ, 0xfc, !PT ;  /* 0x0000000408ff7c12 */ /* 0x001fe2000f80fcff */
[----:B------:R-:W-:-:S03]  /*1b7e0*/  UMOV UR4, 0xffffffff ;  /* 0xffffffff00047882 */ /* 0x000fc60000000000 */
[----:B------:R-:W-:-:S04]  /*1b7f0*/  LOP3.LUT P0, RZ, R9, UR5, RZ, 0xfc, P0 ;  /* 0x0000000509ff7c12 */ /* 0x000fc8000800fcff */
[----:B-----5:R-:W-:Y:S01]  /*1b800*/  SEL R6, R0, RZ, !P0 ;  /* 0x000000ff00067207 */ /* 0x020fe20004000000 */
[----:B--2---:R-:W-:Y:S01]  /*1b810*/  VIADD R4, R4, 0xffffffff ;  /* 0xffffffff04047836 */ /* 0x004fe20000000000 */
[----:B------:R-:W-:Y:S07]  /*1b820*/  BRA.DIV UR4, `(.L_x_2493) ;  /* 0x0000004e04d47947 */ /* 0x000fee000b800000 */
.L_x_2676:
[----:B------:R-:W-:Y:S01]  /*1b830*/  UMOV UR4, 0xffffffff ;  /* 0xffffffff00047882 */ /* 0x000fe20000000000 */
[----:B------:R-:W-:Y:S02]  /*1b840*/  SHF.R.S32.HI R17, RZ, 0x1f, R0 ;  /* 0x0000001fff117819 */ /* 0x000fe40000011400 */
[----:B------:R-:W-:Y:S05]  /*1b850*/  BRA.DIV UR4, `(.L_x_2494) ;  /* 0x0000004e04fc7947 */ /* 0x000fea000b800000 */
[----:B------:R-:W-:-:S13]  /*1b860*/  ELECT P6, URZ, PT ;  /* 0x00000000003f782f */ /* 0x000fda00038c0000 */
.L_x_2679:
        /* <DEDUP_REMOVED lines=18> */
[----:B------:R-:W-:-:S04]  /*1b990*/  LEA R10, P0, R6, R8, 0x2 ;  /* 0x00000008060a7211 */ /* 0x000fc800078010ff */
[----:B------:R-:W-:-:S05]  /*1b9a0*/  LEA.HI.X R11, R6, R9, R7, 0x2, P0 ;  /* 0x00000009060b7211 */ /* 0x000fca00000f1407 */
[----:B------:R0:W5:Y:S04]  /*1b9b0*/  LDG.E R6, desc[UR38][R10.64] ;  /* 0x000000260a067981 */ /* 0x000168000c1e1900 */
.L_x_2496:
        /* <DEDUP_REMOVED lines=9> */
.L_x_2680:
        /* <DEDUP_REMOVED lines=11> */
.L_x_2498:
        /* <DEDUP_REMOVED lines=27> */
.L_x_2495:
        /* <DEDUP_REMOVED lines=31> */
[----:B--2---:R-:W-:-:S04]  /*1bea0*/  IADD3 R12, R12, 0x1, RZ ;  /* 0x000000010c0c7810 */ /* 0x004fc80007ffe0ff */
[----:B------:R-:W-:Y:S01]  /*1beb0*/  LEA.HI R2, R12, R12, RZ, 0x1 ;  /* 0x0000000c0c027211 */ /* 0x000fe200078f08ff */
[----:B------:R0:W-:Y:S03]  /*1bec0*/  STL [R1+0x28], R12 ;  /* 0x0000280c01007387 */ /* 0x0001e60000100800 */
[----:B------:R-:W-:-:S05]  /*1bed0*/  LOP3.LUT R2, R2, 0xfffffffe, RZ, 0xc0, !PT ;  /* 0xfffffffe02027812 */ /* 0x000fca00078ec0ff */
[----:B------:R-:W-:-:S05]  /*1bee0*/  IMAD.IADD R2, R12, 0x1, -R2 ;  /* 0x000000010c027824 */ /* 0x000fca00078e0a02 */
[----:B------:R-:W-:-:S04]  /*1bef0*/  SHF.L.U32 R2, R2, 0x1f, RZ ;  /* 0x0000001f02027819 */ /* 0x000fc800000006ff */
[----:B------:R-:W1:Y:S02]  /*1bf00*/  SYNCS.PHASECHK.TRANS64.TRYWAIT P0, [R10+URZ+0x28820], R2 ;  /* 0x028820020a0075a7 */ /* 0x000e64000800017f */
[----:B01----:R-:W-:Y:S05]  /*1bf10*/  @!P0 BRA `(.L_x_2500) ;  /* 0x0000004800808947 */ /* 0x003fea0003800000 */
.L_x_2681:
[----:B------:R-:W-:Y:S05]  /*1bf20*/  BSYNC B0 ;  /* 0x0000000000007941 */ /* 0x000fea0003800000 */
.L_x_2499:
[----:B0-----:R-:W2:Y:S01]  /*1bf30*/  LDL R3, [R1+0x1c] ;  /* 0x00001c0001037983 */ /* 0x001ea20000100800 */
[----:B------:R-:W-:Y:S01]  /*1bf40*/  BSSY B0, `(.L_x_2501) ;  /* 0x0000183000007945 */ /* 0x000fe20003800000 */
[----:B--2---:R-:W-:-:S13]  /*1bf50*/  ISETP.GE.AND P0, PT, R3, 0x2, PT ;  /* 0x000000020300780c */ /* 0x004fda0003f06270 */
[----:B------:R-:W-:Y:S05]  /*1bf60*/  @!P0 BRA `(.L_x_2502) ;  /* 0x0000001800008947 */ /* 0x000fea0003800000 */
[C---:B------:R-:W-:Y:S01]  /*1bf70*/  LOP3.LUT R2, R3.reuse, 0x1, RZ, 0xc0, !PT ;  /* 0x0000000103027812 */ /* 0x040fe200078ec0ff */
[----:B------:R-:W-:Y:S01]  /*1bf80*/  VIADD R10, R3, 0xfffffffe ;  /* 0xfffffffe030a7836 */ /* 0x000fe20000000000 */
[----:B------:R-:W-:Y:S02]  /*1bf90*/  BSSY B1, `(.L_x_2503) ;  /* 0x0000087000017945 */ /* 0x000fe40003800000 */
[----:B------:R-:W-:Y:S02]  /*1bfa0*/  ISETP.NE.U32.AND P0, PT, R2, 0x1, PT ;  /* 0x000000010200780c */ /* 0x000fe40003f05070 */
[----:B------:R-:W-:-:S11]  /*1bfb0*/  MOV R7, R10 ;  /* 0x0000000a00077202 */ /* 0x000fd60000000f00 */
        /* <DEDUP_REMOVED lines=11> */
[----:B------:R-:W-:Y:S01]  /*1c070*/  IMAD.MOV.U32 R2, RZ, RZ, R6 ;  /* 0x000000ffff027224 */ /* 0x000fe200078e0006 */
        /* <DEDUP_REMOVED lines=11> */
[--C-:B------:R-:W-:Y:S01]  /*1c130*/  SHF.R.S32.HI R3, RZ, 0x1f, R2.reuse ;  /* 0x0000001fff037819 */ /* 0x100fe20000011402 */
[C---:B------:R-:W-:Y:S02]  /*1c140*/  IMAD R7, R0.reuse, UR5, R7 ;  /* 0x0000000500077c24 */ /* 0x040fe4000f8e0207 */
[----:B------:R-:W-:Y:S01]  /*1c150*/  IMAD.WIDE.U32 R12, R0, UR4, R2 ;  /* 0x00000004000c7c25 */ /* 0x000fe2000f8e0002 */
[----:B------:R-:W-:-:S03]  /*1c160*/  IADD3 R3, -R2, RZ, RZ ;  /* 0x000000ff02037210 */ /* 0x000fc60007ffe1ff */
[----:B------:R-:W-:Y:S01]  /*1c170*/  IMAD.IADD R7, R7, 0x1, R13 ;  /* 0x0000000107077824 */ /* 0x000fe200078e020d */
[----:B------:R-:W-:Y:S01]  /*1c180*/  LEA R8, P0, R12, R8, 0x2 ;  /* 0x000000080c087211 */ /* 0x000fe200078010ff */
[----:B------:R-:W-:-:S03]  /*1c190*/  IMAD R3, R15, R3, R10 ;  /* 0x000000030f037224 */ /* 0x000fc600078e020a */
[----:B------:R-:W-:-:S05]  /*1c1a0*/  LEA.HI.X R9, R12, R9, R7, 0x2, P0 ;  /* 0x000000090c097211 */ /* 0x000fca00000f1407 */
[----:B------:R0:W5:Y:S04]  /*1c1b0*/  LDG.E R2, desc[UR38][R8.64] ;  /* 0x0000002608027981 */ /* 0x000168000c1e1900 */
.L_x_2507:
[----:B0-----:R-:W0:Y:S01]  /*1c1c0*/  S2R R8, SR_CgaCtaId ;  /* 0x0000000000087919 */ /* 0x001e220000008800 */
[----:B------:R-:W-:-:S04]  /*1c1d0*/  MOV R7, 0x400 ;  /* 0x0000040000077802 */ /* 0x000fc80000000f00 */
[----:B0-----:R-:W-:Y:S02]  /*1c1e0*/  LEA R7, R8, R7, 0x18 ;  /* 0x0000000708077211 */ /* 0x001fe400078ec0ff */
[----:B------:R-:W-:-:S03]  /*1c1f0*/  SHF.L.U32 R8, R14, 0x1f, RZ ;  /* 0x0000001f0e087819 */ /* 0x000fc600000006ff */
[----:B------:R-:W-:-:S04]  /*1c200*/  IMAD R7, R11, 0x8, R7 ;  /* 0x000000080b077824 */ /* 0x000fc800078e0207 */
[----:B------:R-:W0:Y:S02]  /*1c210*/  SYNCS.PHASECHK.TRANS64.TRYWAIT P0, [R7+URZ+0x28840], R8 ;  /* 0x02884008070075a7 */ /* 0x000e24000800017f */
[----:B0-----:R-:W-:Y:S05]  /*1c220*/  @!P0 BRA `(.L_x_2508) ;  /* 0x0000004400dc8947 */ /* 0x001fea0003800000 */
.L_x_2682:
        /* <DEDUP_REMOVED lines=11> */
.L_x_2509:
        /* <DEDUP_REMOVED lines=11> */
[----:B0-----:R-:W-:-:S04]  /*1c390*/  LEA R8, R13, R8, 0x18 ;  /* 0x000000080d087211 */ /* 0x001fc800078ec0ff */
[----:B------:R-:W-:-:S04]  /*1c3a0*/  LEA R7, R11, R8, 0xf ;  /* 0x000000080b077211 */ /* 0x000fc800078e78ff */
        /* <DEDUP_REMOVED lines=20> */
.L_x_2683:
        /* <DEDUP_REMOVED lines=8> */
[----:B---3--:R-:W-:-:S04]  /*1c570*/  LEA R12, R13, R12, 0x18 ;  /* 0x0000000c0d0c7211 */ /* 0x008fc800078ec0ff */
[----:B--2---:R-:W-:-:S04]  /*1c580*/  LEA R7, R9, R12, 0x3 ;  /* 0x0000000c09077211 */ /* 0x004fc800078e18ff */
[----:B------:R1:W-:Y:S03]  /*1c590*/  SYNCS.ARRIVE.TRANS64 RZ, [R7+URZ+0x28850], R8 ;  /* 0x0288500807ff79a7 */ /* 0x0003e6000800003f */
[----:B------:R-:W-:Y:S05]  /*1c5a0*/  @!P0 BRA `(.L_x_2511) ;  /* 0x0000000000048947 */ /* 0x000fea0003800000 */
[----:B------:R-:W-:Y:S01]  /*1c5b0*/  BPT.TRAP 0x1 ;  /* 0x000000040000795c */ /* 0x000fe20000300000 */
.L_x_2511:
[----:B01----:R-:W2:Y:S01]  /*1c5c0*/  LDL.LU R7, [R1] ;  /* 0x0000000001077983 */ /* 0x003ea20000300800 */
[----:B------:R-:W-:Y:S01]  /*1c5d0*/  MOV R9, 0x400 ;  /* 0x0000040000097802 */ /* 0x000fe20000000f00 */
[----:B------:R-:W0:Y:S01]  /*1c5e0*/  S2R R12, SR_CgaCtaId ;  /* 0x00000000000c7919 */ /* 0x000e220000008800 */
[----:B------:R-:W-:Y:S01]  /*1c5f0*/  R2UR UR11, R4 ;  /* 0x00000000040b72ca */ /* 0x000fe200000e0000 */
[----:B------:R-:W-:Y:S01]  /*1c600*/  UIADD3 UR4, UP0, UR40, 0x470, URZ ;  /* 0x0000047028047890 */ /* 0x000fe2000ff1e03f */
[----:B------:R-:W-:Y:S02]  /*1c610*/  R2UR UR13, R6 ;  /* 0x00000000060d72ca */ /* 0x000fe400000e0000 */
[----:B------:R-:W-:Y:S02]  /*1c620*/  R2UR UR12, R5 ;  /* 0x00000000050c72ca */ /* 0x000fe400000e0000 */
[----:B0-----:R-:W-:Y:S01]  /*1c630*/  LEA R9, R12, R9, 0x18 ;  /* 0x000000090c097211 */ /* 0x001fe200078ec0ff */
[----:B--2---:R-:W-:-:S02]  /*1c640*/  IMAD.MOV.U32 R8, RZ, RZ, R7 ;  /* 0x000000ffff087224 */ /* 0x004fc400078e0007 */
[----:B------:R-:W2:Y:S01]  /*1c650*/  LDL R7, [R1+0x4] ;  /* 0x0000040001077983 */ /* 0x000ea20000100800 */
[----:B------:R-:W-:Y:S01]  /*1c660*/  UMOV UR10, URZ ;  /* 0x0000003f000a7c82 */ /* 0x000fe20008000000 */
[----:B------:R-:W-:Y:S01]  /*1c670*/  UMOV UR6, 0x0 ;  /* 0x0000000000067882 */ /* 0x000fe20000000000 */
[----:B------:R-:W-:Y:S01]  /*1c680*/  LEA R4, R8, R9, 0x3 ;  /* 0x0000000908047211 */ /* 0x000fe200078e18ff */
[----:B------:R-:W-:Y:S01]  /*1c690*/  UMOV UR7, 0x14f00000 ;  /* 0x14f0000000077882 */ /* 0x000fe20000000000 */
[----:B------:R-:W-:Y:S01]  /*1c6a0*/  UMOV UR15, 0x40 ;  /* 0x00000040000f7882 */ /* 0x000fe20000000000 */
[----:B------:R-:W-:Y:S01]  /*1c6b0*/  IMAD.MOV.U32 R6, RZ, RZ, R2 ;  /* 0x000000ffff067224 */ /* 0x000fe200078e0002 */
[----:B------:R-:W-:Y:S01]  /*1c6c0*/  R2UR UR9, R4 ;  /* 0x00000000040972ca */ /* 0x000fe200000e0000 */
[----:B------:R-:W-:-:S05]  /*1c6d0*/  IMAD R4, R8, 0x8000, R9 ;  /* 0x0000800008047824 */ /* 0x000fca00078e0209 */
[----:B------:R-:W-:Y:S02]  /*1c6e0*/  R2UR UR14, R4 ;  /* 0x00000000040e72ca */ /* 0x000fe400000e0000 */
[----:B------:R-:W-:-:S05]  /*1c6f0*/  MOV R4, R3 ;  /* 0x0000000300047202 */ /* 0x000fca0000000f00 */
[----:B------:R-:W-:-:S06]  /*1c700*/  UIADD3 UR9, UR9, 0x28850, URZ ;  /* 0x0002885009097890 */ /* 0x000fcc000fffe03f */
[----:B------:R-:W-:Y:S02]  /*1c710*/  UIADD3 UR8, UR14, 0x400, URZ ;  /* 0x000004000e087890 */ /* 0x000fe4000fffe03f */
[----:B------:R-:W-:Y:S01]  /*1c720*/  UIADD3 UR14, UR14, 0x4400, URZ ;  /* 0x000044000e0e7890 */ /* 0x000fe2000fffe03f */
[----:B--2---:R-:W-:-:S13]  /*1c730*/  R2UR UR5, R7 ;  /* 0x00000000070572ca */ /* 0x004fda00000e0000 */
[----:B------:R-:W-:Y:S02]  /*1c740*/  ULEA UR11, UR11, UR5, 0x7 ;  /* 0x000000050b0b7291 */ /* 0x000fe4000f8e383f */
[----:B------:R-:W-:-:S09]  /*1c750*/  UIADD3.X UR5, URZ, UR41, URZ, UP0, !UPT ;  /* 0x000000293f057290 */ /* 0x000fd200087fe43f */
[----:B------:R0:W-:Y:S02]  /*1c760*/  UTMALDG.4D [UR8], [UR4], desc[UR6] ;  /* 0x00000608040075b4 */ /* 0x0001e40008019000 */
[----:B0-----:R-:W-:Y:S01]  /*1c770*/  UMOV UR8, UR14 ;  /* 0x0000000e00087c82 */ /* 0x001fe20008000000 */
[----:B------:R-:W-:Y:S02]  /*1c780*/  UMOV UR10, UR15 ;  /* 0x0000000f000a7c82 */ /* 0x000fe40008000000 */
[----:B------:R0:W-:Y:S02]  /*1c790*/  UTMALDG.4D [UR8], [UR4], desc[UR6] ;  /* 0x00000608040075b4 */ /* 0x0001e40008019000 */
[----:B0-----:R-:W-:Y:S01]  /*1c7a0*/  NOP ;  /* 0x0000000000007918 */ /* 0x001fe20000000000 */
.L_x_2506:
[----:B------:R-:W-:Y:S05]  /*1c7b0*/  BSYNC B2 ;  /* 0x0000000000027941 */ /* 0x000fea0003800000 */
.L_x_2505:
[----:B------:R-:W2:Y:S04]  /*1c7c0*/  LDL.LU R2, [R1+0x1c] ;  /* 0x00001c0001027983 */ /* 0x000ea80000300800 */
[----:B------:R0:W-:Y:S04]  /*1c7d0*/  STL [R1], R11 ;  /* 0x0000000b01007387 */ /* 0x0001e80000100800 */
[----:B------:R0:W-:Y:S02]  /*1c7e0*/  STL [R1+0x8], R14 ;  /* 0x0000080e01007387 */ /* 0x0001e40000100800 */
[----:B0-2---:R-:W-:-:S07]  /*1c7f0*/  VIADD R7, R2, 0xfffffffd ;  /* 0xfffffffd02077836 */ /* 0x005fce0000000000 */
.L_x_2504:
[----:B------:R-:W-:Y:S05]  /*1c800*/  BSYNC B1 ;  /* 0x0000000000017941 */ /* 0x000fea0003800000 */
.L_x_2503:
[----:B------:R-:W-:-:S13]  /*1c810*/  ISETP.NE.AND P0, PT, R10, RZ, PT ;  /* 0x000000ff0a00720c */ /* 0x000fda0003f05270 */
[----:B------:R-:W-:Y:S05]  /*1c820*/  @!P0 BRA `(.L_x_2502) ;  /* 0x0000000c00d08947 */ /* 0x000fea0003800000 */
[----:B------:R-:W-:-:S07]  /*1c830*/  IMAD.MOV.U32 R11, RZ, RZ, R6 ;  /* 0x000000ffff0b7224 */ /* 0x000fce00078e0006 */
.L_x_2526:
        /* <DEDUP_REMOVED lines=30> */
[----:B------:R-:W-:-:S06]  /*1ca20*/  LEA.HI.X R11, R2, UR5, R3, 0x2, P0 ;  /* 0x00000005020b7c11 */ /* 0x000fcc00080f1403 */
[----:B------:R0:W5:Y:S03]  /*1ca30*/  LDG.E R11, desc[UR38][R10.64] ;  /* 0x000000260a0b7981 */ /* 0x000166000c1e1900 */
.L_x_2514:
[----:B------:R-:W1:Y:S01]  /*1ca40*/  S2R R3, SR_CgaCtaId ;  /* 0x0000000000037919 */ /* 0x000e620000008800 */
[----:B------:R-:W-:-:S04]  /*1ca50*/  MOV R2, 0x400 ;  /* 0x0000040000027802 */ /* 0x000fc80000000f00 */
[----:B-1----:R-:W-:Y:S02]  /*1ca60*/  LEA R2, R3, R2, 0x18 ;  /* 0x0000000203027211 */ /* 0x002fe400078ec0ff */
[----:B------:R-:W-:-:S03]  /*1ca70*/  SHF.L.U32 R3, R9, 0x1f, RZ ;  /* 0x0000001f09037819 */ /* 0x000fc600000006ff */
[----:B------:R-:W-:-:S04]  /*1ca80*/  IMAD R2, R8, 0x8, R2 ;  /* 0x0000000808027824 */ /* 0x000fc800078e0202 */
[----:B------:R-:W1:Y:S02]  /*1ca90*/  SYNCS.PHASECHK.TRANS64.TRYWAIT P0, [R2+URZ+0x28840], R3 ;  /* 0x02884003020075a7 */ /* 0x000e64000800017f */
[----:B-1----:R-:W-:Y:S05]  /*1caa0*/  @!P0 BRA `(.L_x_2515) ;  /* 0x0000003c00e48947 */ /* 0x002fea0003800000 */
.L_x_2684:
        /* <DEDUP_REMOVED lines=11> */
.L_x_2516:
        /* <DEDUP_REMOVED lines=33> */
.L_x_2685:
        /* <DEDUP_REMOVED lines=8> */
.L_x_2518:
        /* <DEDUP_REMOVED lines=14> */
[----:B------:R-:W-:Y:S01]  /*1ced0*/  MOV R4, R12 ;  /* 0x0000000c00047202 */ /* 0x000fe20000000f00 */
        /* <DEDUP_REMOVED lines=14> */
.L_x_2513:
[----:B------:R-:W-:Y:S05]  /*1cfc0*/  BSYNC B1 ;  /* 0x0000000000017941 */ /* 0x000fea0003800000 */
.L_x_2512:
        /* <DEDUP_REMOVED lines=31> */
.L_x_2521:
[----:B------:R-:W2:Y:S01]  /*1d1c0*/  S2R R3, SR_CgaCtaId ;  /* 0x0000000000037919 */ /* 0x000ea20000008800 */
[----:B------:R-:W-:-:S04]  /*1d1d0*/  MOV R2, 0x400 ;  /* 0x0000040000027802 */ /* 0x000fc80000000f00 */
[----:B--2---:R-:W-:Y:S02]  /*1d1e0*/  LEA R2, R3, R2, 0x18 ;  /* 0x0000000203027211 */ /* 0x004fe400078ec0ff */
[----:B------:R-:W-:-:S03]  /*1d1f0*/  SHF.L.U32 R3, R14, 0x1f, RZ ;  /* 0x0000001f0e037819 */ /* 0x000fc600000006ff */
[----:B------:R-:W-:-:S04]  /*1d200*/  IMAD R2, R15, 0x8, R2 ;  /* 0x000000080f027824 */ /* 0x000fc800078e0202 */
[----:B------:R-:W2:Y:S02]  /*1d210*/  SYNCS.PHASECHK.TRANS64.TRYWAIT P0, [R2+URZ+0x28840], R3 ;  /* 0x02884003020075a7 */ /* 0x000ea4000800017f */
[----:B--2---:R-:W-:Y:S05]  /*1d220*/  @!P0 BRA `(.L_x_2522) ;  /* 0x00000038002c8947 */ /* 0x004fea0003800000 */
.L_x_2686:
        /* <DEDUP_REMOVED lines=11> */
.L_x_2523:
[----:B------:R-:W3:Y:S01]  /*1d2e0*/  LDL R13, [R1] ;  /* 0x00000000010d7983 */ /* 0x000ee20000100800 */
[----:B0-----:R-:W-:-:S03]  /*1d2f0*/  MOV R14, 0x400 ;  /* 0x00000400000e7802 */ /* 0x001fc60000000f00 */
        /* <DEDUP_REMOVED lines=23> */
[----:B------:R-:W-:-:S04]  /*1d470*/  LEA R2, R8, R2, 0x3 ;  /* 0x0000000208027211 */ /* 0x000fc800078e18ff */
[----:B------:R-:W-:Y:S02]  /*1d480*/  UMOV UR8, UR14 ;  /* 0x0000000e00087c82 */ /* 0x000fe40008000000 */
[----:B------:R0:W-:Y:S02]  /*1d490*/  UTMALDG.4D [UR8], [UR4], desc[UR6] ;  /* 0x00000608040075b4 */ /* 0x0001e40008019000 */
[----:B0-----:R-:W-:Y:S01]  /*1d4a0*/  UMOV UR8, UR15 ;  /* 0x0000000f00087c82 */ /* 0x001fe20008000000 */
[----:B------:R-:W-:Y:S02]  /*1d4b0*/  UMOV UR10, UR16 ;  /* 0x00000010000a7c82 */ /* 0x000fe40008000000 */
[----:B------:R0:W-:Y:S01]  /*1d4c0*/  UTMALDG.4D [UR8], [UR4], desc[UR6] ;  /* 0x00000608040075b4 */ /* 0x0001e20008019000 */
[----:B------:R-:W1:Y:S02]  /*1d4d0*/  SYNCS.PHASECHK.TRANS64.TRYWAIT P1, [R2+URZ+0x60], R9 ;  /* 0x00006009020075a7 */ /* 0x000e64000802017f */
[----:B01----:R-:W-:Y:S05]  /*1d4e0*/  @!P1 BRA `(.L_x_2524) ;  /* 0x0000003400909947 */ /* 0x003fea0003800000 */
.L_x_2687:
        /* <DEDUP_REMOVED lines=8> */
.L_x_2525:
        /* <DEDUP_REMOVED lines=18> */
[----:B------:R-:W-:Y:S01]  /*1d690*/  MOV R4, R10 ;  /* 0x0000000a00047202 */ /* 0x000fe20000000f00 */
        /* <DEDUP_REMOVED lines=9> */
.L_x_2520:
[----:B------:R-:W-:Y:S05]  /*1d730*/  BSYNC B1 ;  /* 0x0000000000017941 */ /* 0x000fea0003800000 */
.L_x_2519:
[C---:B------:R-:W-:Y:S01]  /*1d740*/  ISETP.GT.AND P0, PT, R7.reuse, 0x1, PT ;  /* 0x000000010700780c */ /* 0x040fe20003f04270 */
[----:B------:R-:W-:-:S12]  /*1d750*/  VIADD R7, R7, 0xfffffffe ;  /* 0xfffffffe07077836 */ /* 0x000fd80000000000 */
[----:B------:R-:W-:Y:S05]  /*1d760*/  @P0 BRA `(.L_x_2526) ;  /* 0xfffffff000340947 */ /* 0x000fea000383ffff */
.L_x_2502:
[----:B------:R-:W-:Y:S05]  /*1d770*/  BSYNC B0 ;  /* 0x0000000000007941 */ /* 0x000fea0003800000 */
.L_x_2501:
[----:B------:R-:W1:Y:S01]  /*1d780*/  S2R R2, SR_TID.X ;  /* 0x0000000000027919 */ /* 0x000e620000002100 */
[----:B------:R-:W-:Y:S01]  /*1d790*/  BSSY B0, `(.L_x_2527) ;  /* 0x0000010000007945 */ /* 0x000fe20003800000 */
[----:B-1----:R-:W-:-:S04]  /*1d7a0*/  LOP3.LUT R2, R2, 0x1f, RZ, 0xc0, !PT ;  /* 0x0000001f02027812 */ /* 0x002fc800078ec0ff */
[----:B------:R-:W-:-:S13]  /*1d7b0*/  ISETP.NE.AND P0, PT, R2, RZ, PT ;  /* 0x000000ff0200720c */ /* 0x000fda0003f05270 */
[----:B------:R-:W-:Y:S05]  /*1d7c0*/  @P0 BRA `(.L_x_2528) ;  /* 0x0000000000300947 */ /* 0x000fea0003800000 */
[----:B------:R-:W1:Y:S01]  /*1d7d0*/  S2R R3, SR_LANEID ;  /* 0x0000000000037919 */ /* 0x000e620000000000 */
[----:B------:R-:W-:Y:S02]  /*1d7e0*/  VOTEU.ANY UR4, UPT, PT ;  /* 0x0000000000047886 */ /* 0x000fe400038e0100 */
[----:B------:R-:W1:Y:S08]  /*1d7f0*/  FLO.U32 R0, UR4 ;  /* 0x0000000400007d00 */ /* 0x000e7000080e0000 */
[----:B------:R-:W2:Y:S01]  /*1d800*/  POPC R7, UR4 ;  /* 0x0000000400077d09 */ /* 0x000ea20008000000 */
[----:B-1----:R-:W-:-:S02]  /*1d810*/  ISETP.EQ.U32.AND P0, PT, R0, R3, PT ;  /* 0x000000030000720c */ /* 0x002fc40003f02070 */
[----:B------:R-:W2:Y:S11]  /*1d820*/  LDC.64 R2, c[0x0][0xc38] ;  /* 0x00030e00ff027b82 */ /* 0x000eb60000000a00 */
[----:B--2---:R-:W2:Y:S01]  /*1d830*/  @P0 ATOMG.E.ADD.STRONG.GPU PT, R3, desc[UR38][R2.64], R7 ;  /* 0x00000007020309a8 */ /* 0x004ea200081ee1e6 */
[----:B------:R-:W1:Y:S02]  /*1d840*/  S2R R8, SR_LTMASK ;  /* 0x0000000000087919 */ /* 0x000e640000003900 */
[----:B-1----:R-:W-:-:S04]  /*1d850*/  LOP3.LUT R8, R8, UR4, RZ, 0xc0, !PT ;  /* 0x0000000408087c12 */ /* 0x002fc8000f8ec0ff */
[----:B------:R-:W1:Y:S01]  /*1d860*/  POPC R9, R8 ;  /* 0x0000000800097309 */ /* 0x000e620000000000 */
[----:B--2---:R-:W1:Y:S02]  /*1d870*/  SHFL.IDX PT, R0, R3, R0, 0x1f ;  /* 0x00001f0003007589 */ /* 0x004e6400000e0000 */
[----:B-1----:R-:W-:-:S07]  /*1d880*/  IADD3 R16, R0, UR36, R9 ;  /* 0x0000002400107c10 */ /* 0x002fce000fffe009 */
.L_x_2528:
[----:B------:R-:W-:Y:S05]  /*1d890*/  BSYNC B0 ;  /* 0x0000000000007941 */ /* 0x000fea0003800000 */
.L_x_2527:
        /* <DEDUP_REMOVED lines=11> */
.L_x_2688:
        /* <DEDUP_REMOVED lines=11> */
.L_x_2532:
        /* <DEDUP_REMOVED lines=27> */
.L_x_2530:
[----:B------:R-:W-:Y:S05]  /*1dbb0*/  BSYNC B0 ;  /* 0x0000000000007941 */ /* 0x000fea0003800000 */
.L_x_2529:
[----:B------:R-:W2:Y:S04]  /*1dbc0*/  LDL.LU R0, [R1] ;  /* 0x0000000001007983 */ /* 0x000ea80000300800 */
[----:B------:R-:W3:Y:S01]  /*1dbd0*/  LDL.LU R3, [R1+0x8] ;  /* 0x0000080001037983 */ /* 0x000ee20000300800 */
[----:B--2---:R-:W-:-:S04]  /*1dbe0*/  IADD3 R0, R0, 0x1, RZ ;  /* 0x0000000100007810 */ /* 0x004fc80007ffe0ff */
[----:B------:R-:W-:-:S04]  /*1dbf0*/  ISETP.NE.AND P0, PT, R0, 0x2, PT ;  /* 0x000000020000780c */ /* 0x000fc80003f05270 */
[----:B------:R-:W-:Y:S02]  /*1dc00*/  SEL R2, RZ, 0x1, P0 ;  /* 0x00000001ff027807 */ /* 0x000fe40000000000 */
[----:B------:R-:W-:Y:S02]  /*1dc10*/  SEL R0, R0, RZ, P0 ;  /* 0x000000ff00007207 */ /* 0x000fe40000000000 */
[----:B---3--:R-:W-:-:S05]  /*1dc20*/  LOP3.LUT R3, R3, R2, RZ, 0x3c, !PT ;  /* 0x0000000203037212 */ /* 0x008fca00078e3cff */
[----:B------:R1:W-:Y:S04]  /*1dc30*/  STL [R1+0x8], R3 ;  /* 0x0000080301007387 */ /* 0x0003e80000100800 */
[----:B------:R1:W-:Y:S02]  /*1dc40*/  STL [R1], R0 ;  /* 0x0000000001007387 */ /* 0x0003e40000100800 */
.L_x_2487:
[----:B------:R-:W-:Y:S05]  /*1dc50*/  BSYNC B6 ;  /* 0x0000000000067941 */ /* 0x000fea0003800000 */
.L_x_2485:
[----:B------:R-:W-:-:S03]  /*1dc60*/  UMOV UR4, 0xffffffff ;  /* 0xffffffff00047882 */ /* 0x000fc60000000000 */
[----:B------:R-:W-:Y:S05]  /*1dc70*/  BRA.DIV UR4, `(.L_x_2533) ;  /* 0x0000002e04d47947 */ /* 0x000fea000b800000 */
[----:B------:R2:W3:Y:S04]  /*1dc80*/  SHFL.IDX PT, R4, R16, RZ, 0x1f ;  /* 0x00001fff10047589 */ /* 0x0004e800000e0000 */
[----:B------:R-:W4:Y:S02]  /*1dc90*/  SHFL.IDX PT, R16, R16, 0x1, 0x1f ;  /* 0x00201f0010107f89 */ /* 0x000f2400000e0000 */
.L_x_2692:
[----:B0-----:R-:W0:Y:S01]  /*1dca0*/  S2R R7, SR_TID.X ;  /* 0x0000000000077919 */ /* 0x001e220000002100 */
[----:B------:R-:W-:Y:S01]  /*1dcb0*/  ULDC UR4, c[0x0][0xc14] ;  /* 0x0003050000047ab9 */ /* 0x000fe20000000800 */
[----:B------:R-:W-:Y:S01]  /*1dcc0*/  BSSY B0, `(.L_x_2534) ;  /* 0x000000b000007945 */ /* 0x000fe20003800000 */
[----:B-1----:R-:W-:Y:S01]  /*1dcd0*/  IMAD.U32 R0, RZ, RZ, UR4 ;  /* 0x00000004ff007e24 */ /* 0x002fe2000f8e00ff */
[----:B------:R-:W-:Y:S02]  /*1dce0*/  MOV R17, RZ ;  /* 0x000000ff00117202 */ /* 0x000fe40000000f00 */
        /* <DEDUP_REMOVED lines=8> */
.L_x_2535:
[----:B------:R-:W-:Y:S05]  /*1dd70*/  BSYNC B0 ;  /* 0x0000000000007941 */ /* 0x000fea0003800000 */
.L_x_2534:
        /* <DEDUP_REMOVED lines=11> */
[----:B0-----:R-:W-:-:S05]  /*1de30*/  IMAD.IADD R3, R13, 0x1, R14 ;  /* 0x000000010d037824 */ /* 0x001fca00078e020e */
        /* <DEDUP_REMOVED lines=11> */
.L_x_2700:
[----:B------:R-:W-:Y:S02]  /*1def0*/  ULDC UR4, c[0x0][0xc10] ;  /* 0x0003040000047ab9 */ /* 0x000fe40000000800 */
[----:B------:R-:W-:-:S05]  /*1df00*/  MOV R5, UR4 ;  /* 0x0000000400057c02 */ /* 0x000fca0008000f00 */
[----:B-1----:R-:W-:-:S04]  /*1df10*/  IMAD R3, R14, R5, RZ ;  /* 0x000000050e037224 */ /* 0x002fc800078e02ff */
[----:B--2-4-:R-:W-:-:S05]  /*1df20*/  IMAD.IADD R16, R16, 0x1, R3 ;  /* 0x0000000110107824 */ /* 0x014fca00078e0203 */
[----:B---3--:R-:W-:-:S13]  /*1df30*/  ISETP.GT.AND P0, PT, R16, R4, PT ;  /* 0x000000041000720c */ /* 0x008fda0003f04270 */
[----:B------:R-:W-:Y:S05]  /*1df40*/  @P0 BRA `(.L_x_2537) ;  /* 0x0000000000b40947 */ /* 0x000fea0003800000 */
[----:B------:R-:W1:Y:S02]  /*1df50*/  LDC R0, c[0x0][0xc14] ;  /* 0x00030500ff007b82 */ /* 0x000e640000000800 */
.L_x_2542:
[----:B------:R-:W-:-:S05]  /*1df60*/  VIADD R19, R19, 0x1f ;  /* 0x0000001f13137836 */ /* 0x000fca0000000000 */
[----:B-1----:R-:W-:-:S13]  /*1df70*/  ISETP.GE.AND P0, PT, R19, R0, PT ;  /* 0x000000001300720c */ /* 0x002fda0003f06270 */
[----:B------:R-:W-:Y:S05]  /*1df80*/  @P0 BRA `(.L_x_2538) ;  /* 0x0000000400ec0947 */ /* 0x000fea0003800000 */
[----:B------:R-:W1:Y:S01]  /*1df90*/  S2R R7, SR_TID.X ;  /* 0x0000000000077919 */ /* 0x000e620000002100 */
[----:B------:R-:W-:Y:S01]  /*1dfa0*/  BSSY B0, `(.L_x_2539) ;  /* 0x000000a000007945 */ /* 0x000fe20003800000 */
[----:B------:R-:W-:Y:S01]  /*1dfb0*/  IMAD.MOV.U32 R17, RZ, RZ, RZ ;  /* 0x000000ffff117224 */ /* 0x000fe200078e00ff */
[----:B-1----:R-:W-:-:S04]  /*1dfc0*/  LOP3.LUT R7, R7, 0x1f, RZ, 0xc0, !PT ;  /* 0x0000001f07077812 */ /* 0x002fc800078ec0ff */
[C---:B------:R-:W-:Y:S02]  /*1dfd0*/  ISETP.NE.AND P1, PT, R7.reuse, 0x1f, PT ;  /* 0x0000001f0700780c */ /* 0x040fe40003f25270 */
[----:B------:R-:W-:-:S04]  /*1dfe0*/  IADD3 R5, R7, R19, RZ ;  /* 0x0000001307057210 */ /* 0x000fc80007ffe0ff */
[----:B------:R-:W-:-:S13]  /*1dff0*/  ISETP.GE.OR P0, PT, R5, R0, !P1 ;  /* 0x000000000500720c */ /* 0x000fda0004f06670 */
[----:B------:R-:W-:Y:S05]  /*1e000*/  @P0 BRA `(.L_x_2540) ;  /* 0x00000000000c0947 */ /* 0x000fea0003800000 */
[----:B0-----:R-:W0:Y:S02]  /*1e010*/  LDC.64 R2, c[0x0][0xc58] ;  /* 0x00031600ff027b82 */ /* 0x001e240000000a00 */
[----:B0-----:R-:W-:-:S05]  /*1e020*/  IMAD.WIDE R2, R5, 0x4, R2 ;  /* 0x0000000405027825 */ /* 0x001fca00078e0202 */
[----:B------:R1:W5:Y:S02]  /*1e030*/  LDG.E R17, desc[UR38][R2.64] ;  /* 0x0000002602117981 */ /* 0x000364000c1e1900 */
.L_x_2540:
[----:B------:R-:W-:Y:S05]  /*1e040*/  BSYNC B0 ;  /* 0x0000000000007941 */ /* 0x000fea0003800000 */
.L_x_2539:
[----:B------:R-:W-:-:S03]  /*1e050*/  UMOV UR4, 0xffffffff ;  /* 0xffffffff00047882 */ /* 0x000fc60000000000 */
[----:B------:R-:W-:Y:S05]  /*1e060*/  BRA.DIV UR4, `(.L_x_2541) ;  /* 0x0000002e04f47947 */ /* 0x000fea000b800000 */
[----:B-----5:R-:W2:Y:S01]  /*1e070*/  SHFL.UP PT, R14, R17, 0x1, RZ ;  /* 0x04200000110e7989 */ /* 0x020ea200000e00ff */
[C---:B------:R-:W-:Y:S02]  /*1e080*/  ISETP.NE.AND P0, PT, R7.reuse, RZ, PT ;  /* 0x000000ff0700720c */ /* 0x040fe40003f05270 */
[C---:B------:R-:W-:Y:S02]  /*1e090*/  ISETP.GE.U32.AND P1, PT, R7.reuse, 0x2, PT ;  /* 0x000000020700780c */ /* 0x040fe40003f26070 */
[----:B--2---:R-:W-:Y:S02]  /*1e0a0*/  SEL R14, R14, RZ, P0 ;  /* 0x000000ff0e0e7207 */ /* 0x004fe40000000000 */
[----:B------:R-:W-:-:S03]  /*1e0b0*/  ISETP.GE.U32.AND P0, PT, R7, 0x4, PT ;  /* 0x000000040700780c */ /* 0x000fc60003f06070 */
[----:B------:R-:W-:-:S05]  /*1e0c0*/  IMAD.IADD R13, R17, 0x1, R14 ;  /* 0x00000001110d7824 */ /* 0x000fca00078e020e */
[----:B------:R-:W2:Y:S02]  /*1e0d0*/  SHFL.UP PT, R14, R13, 0x2, RZ ;  /* 0x044000000d0e7989 */ /* 0x000ea400000e00ff */
[----:B--2---:R-:W-:Y:S02]  /*1e0e0*/  SEL R14, R14, RZ, P1 ;  /* 0x000000ff0e0e7207 */ /* 0x004fe40000800000 */
[----:B------:R-:W-:Y:S02]  /*1e0f0*/  ISETP.GE.U32.AND P1, PT, R7, 0x8, PT ;  /* 0x000000080700780c */ /* 0x000fe40003f26070 */
[----:B-1----:R-:W-:-:S05]  /*1e100*/  IADD3 R3, R13, R14, RZ ;  /* 0x0000000e0d037210 */ /* 0x002fca0007ffe0ff */
        /* <DEDUP_REMOVED lines=8> */
[----:B-1----:R-:W-:-:S04]  /*1e190*/  SEL R7, R14, RZ, P0 ;  /* 0x000000ff0e077207 */ /* 0x002fc80000000000 */
[----:B0-----:R-:W-:-:S05]  /*1e1a0*/  IADD3 R2, R6, R7, RZ ;  /* 0x0000000706027210 */ /* 0x001fca0007ffe0ff */
[----:B------:R0:W1:Y:S02]  /*1e1b0*/  SHFL.IDX PT, R14, R2, 0x1f, 0x1f ;  /* 0x03e01f00020e7f89 */ /* 0x00006400000e0000 */
.L_x_2708:
[----:B------:R-:W-:Y:S02]  /*1e1c0*/  ULDC UR4, c[0x0][0xc10] ;  /* 0x0003040000047ab9 */ /* 0x000fe40000000800 */
[----:B------:R-:W-:-:S04]  /*1e1d0*/  IMAD.U32 R5, RZ, RZ, UR4 ;  /* 0x00000004ff057e24 */ /* 0x000fc8000f8e00ff */
[----:B-1----:R-:W-:-:S04]  /*1e1e0*/  IMAD R3, R14, R5, RZ ;  /* 0x000000050e037224 */ /* 0x002fc800078e02ff */
[----:B------:R-:W-:-:S05]  /*1e1f0*/  IMAD.IADD R16, R3, 0x1, R16 ;  /* 0x0000000103107824 */ /* 0x000fca00078e0210 */
[----:B------:R-:W-:-:S13]  /*1e200*/  ISETP.GT.AND P0, PT, R16, R4, PT ;  /* 0x000000041000720c */ /* 0x000fda0003f04270 */
[----:B------:R-:W-:Y:S05]  /*1e210*/  @!P0 BRA `(.L_x_2542) ;  /* 0xfffffffc00508947 */ /* 0x000fea000383ffff */
.L_x_2537:
[----:B------:R-:W-:Y:S01]  /*1e220*/  IADD3 R16, -R3, R16, RZ ;  /* 0x0000001003107210 */ /* 0x000fe20007ffe1ff */
[----:B------:R-:W-:-:S04]  /*1e230*/  UMOV UR4, 0xffffffff ;  /* 0xffffffff00047882 */ /* 0x000fc80000000000 */
[----:B------:R-:W-:-:S05]  /*1e240*/  IMAD R3, R2, R5, R16 ;  /* 0x0000000502037224 */ /* 0x000fca00078e0210 */
[----:B------:R-:W-:Y:S01]  /*1e250*/  ISETP.GT.AND P6, PT, R3, R4, PT ;  /* 0x000000040300720c */ /* 0x000fe20003fc4270 */
[----:B------:R-:W-:-:S12]  /*1e260*/  BRA.DIV UR4, `(.L_x_2543) ;  /* 0x0000003204447947 */ /* 0x000fd8000b800000 */
[----:B------:R-:W-:-:S04]  /*1e270*/  VOTE.ANY R3, PT, !P6 ;  /* 0x0000000000037806 */ /* 0x000fc800070e0100 */
[----:B------:R-:W1:Y:S02]  /*1e280*/  POPC R6, R3 ;  /* 0x0000000300067309 */ /* 0x000e640000000000 */
[----:B-1----:R1:W2:Y:S02]  /*1e290*/  SHFL.IDX PT, R17, R17, R6, 0x1f ;  /* 0x00001f0611117589 */ /* 0x0022a400000e0000 */
.L_x_2712:
[----:B------:R-:W-:Y:S01]  /*1e2a0*/  ISETP.NE.AND P0, PT, R3, RZ, PT ;  /* 0x000000ff0300720c */ /* 0x000fe20003f05270 */
[----:B------:R-:W-:-:S12]  /*1e2b0*/  IMAD.MOV.U32 R7, RZ, RZ, RZ ;  /* 0x000000ffff077224 */ /* 0x000fd800078e00ff */
[----:B------:R-:W-:Y:S05]  /*1e2c0*/  @!P0 BRA `(.L_x_2544) ;  /* 0x0000000000108947 */ /* 0x000fea0003800000 */
[----:B------:R-:W-:Y:S01]  /*1e2d0*/  UMOV UR4, 0xffffffff ;  /* 0xffffffff00047882 */ /* 0x000fe20000000000 */
[----:B------:R-:W-:Y:S02]  /*1e2e0*/  VIADD R12, R6, 0xffffffff ;  /* 0xffffffff060c7836 */ /* 0x000fe40000000000 */
[----:B------:R-:W-:Y:S05]  /*1e2f0*/  BRA.DIV UR4, `(.L_x_2545) ;  /* 0x0000003204687947 */ /* 0x000fea000b800000 */
[----:B------:R3:W4:Y:S02]  /*1e300*/  SHFL.IDX PT, R7, R2, R12, 0x1f ;  /* 0x00001f0c02077589 */ /* 0x00072400000e0000 */
.L_x_2544:
[----:B0--3--:R-:W0:Y:S01]  /*1e310*/  LDC.64 R2, c[0x0][0xc68] ;  /* 0x00031a00ff027b82 */ /* 0x009e220000000a00 */
[----:B------:R-:W-:-:S05]  /*1e320*/  IADD3 R19, R6, R19, RZ ;  /* 0x0000001306137210 */ /* 0x000fca0007ffe0ff */
[----:B0-----:R-:W-:-:S05]  /*1e330*/  IMAD.WIDE R2, R19, 0x4, R2 ;  /* 0x0000000413027825 */ /* 0x001fca00078e0202 */
[----:B------:R-:W1:Y:S01]  /*1e340*/  LDG.E R9, desc[UR38][R2.64] ;  /* 0x0000002602097981 */ /* 0x000e62000c1e1900 */
[----:B----4-:R-:W-:-:S04]  /*1e350*/  IMAD R16, R7, R5, R16 ;  /* 0x0000000507107224 */ /* 0x010fc800078e0210 */
[----:B------:R-:W-:Y:S02]  /*1e360*/  IMAD.IADD R7, R4, 0x1, -R16 ;  /* 0x0000000104077824 */ /* 0x000fe400078e0a10 */
[----:B-12---:R-:W-:-:S05]  /*1e370*/  IMAD R6, R17, R9, RZ ;  /* 0x0000000911067224 */ /* 0x006fca00078e02ff */
[----:B------:R-:W-:-:S04]  /*1e380*/  IABS R8, R6 ;  /* 0x0000000600087213 */ /* 0x000fc80000000000 */
[----:B------:R-:W0:Y:S08]  /*1e390*/  I2F.RP R11, R8 ;  /* 0x00000008000b7306 */ /* 0x000e300000209400 */
[----:B0-----:R-:W0:Y:S02]  /*1e3a0*/  MUFU.RCP R11, R11 ;  /* 0x0000000b000b7308 */ /* 0x001e240000001000 */
[----:B0-----:R-:W-:-:S06]  /*1e3b0*/  VIADD R12, R11, 0xffffffe ;  /* 0x0ffffffe0b0c7836 */ /* 0x001fcc0000000000 */
[----:B------:R-:W0:Y:S02]  /*1e3c0*/  F2I.FTZ.U32.TRUNC.NTZ R3, R12 ;  /* 0x0000000c00037305 */ /* 0x000e24000021f000 */
[----:B0-----:R-:W-:-:S04]  /*1e3d0*/  IMAD.MOV R2, RZ, RZ, -R3 ;  /* 0x000000ffff027224 */ /* 0x001fc800078e0a03 */
[----:B------:R-:W-:Y:S01]  /*1e3e0*/  IMAD R10, R2, R8, RZ ;  /* 0x00000008020a7224 */ /* 0x000fe200078e02ff */
[----:B------:R-:W-:-:S05]  /*1e3f0*/  MOV R2, RZ ;  /* 0x000000ff00027202 */ /* 0x000fca0000000f00 */
[----:B------:R-:W-:Y:S01]  /*1e400*/  IMAD.HI.U32 R10, R3, R10, R2 ;  /* 0x0000000a030a7227 */ /* 0x000fe200078e0002 */
[----:B------:R-:W-:Y:S02]  /*1e410*/  IABS R3, R7 ;  /* 0x0000000700037213 */ /* 0x000fe40000000000 */
[----:B------:R-:W-:-:S03]  /*1e420*/  IABS R2, R6 ;  /* 0x0000000600027213 */ /* 0x000fc60000000000 */
[----:B------:R-:W-:-:S04]  /*1e430*/  IMAD.HI.U32 R10, R10, R3, RZ ;  /* 0x000000030a0a7227 */ /* 0x000fc800078e00ff */
[----:B------:R-:W-:-:S04]  /*1e440*/  IMAD.MOV R2, RZ, RZ, -R2 ;  /* 0x000000ffff027224 */ /* 0x000fc800078e0a02 */
[----:B------:R-:W-:-:S05]  /*1e450*/  IMAD R3, R10, R2, R3 ;  /* 0x000000020a037224 */ /* 0x000fca00078e0203 */
[----:B------:R-:W-:-:S13]  /*1e460*/  ISETP.GT.U32.AND P0, PT, R8, R3, PT ;  /* 0x000000030800720c */ /* 0x000fda0003f04070 */
[----:B------:R-:W-:Y:S01]  /*1e470*/  @!P0 IADD3 R3, R3, -R8, RZ ;  /* 0x8000000803038210 */ /* 0x000fe20007ffe0ff */
[----:B------:R-:W-:-:S03]  /*1e480*/  @!P0 VIADD R10, R10, 0x1 ;  /* 0x000000010a0a8836 */ /* 0x000fc60000000000 */
[----:B------:R-:W-:Y:S02]  /*1e490*/  ISETP.GE.U32.AND P0, PT, R3, R8, PT ;  /* 0x000000080300720c */ /* 0x000fe40003f06070 */
[----:B------:R-:W-:-:S11]  /*1e4a0*/  LOP3.LUT R3, R7, R6, RZ, 0x3c, !PT ;  /* 0x0000000607037212 */ /* 0x000fd600078e3cff */
[----:B------:R-:W-:Y:S01]  /*1e4b0*/  @P0 VIADD R10, R10, 0x1 ;  /* 0x000000010a0a0836 */ /* 0x000fe20000000000 */
[----:B------:R-:W-:-:S04]  /*1e4c0*/  ISETP.GE.AND P0, PT, R3, RZ, PT ;  /* 0x000000ff0300720c */ /* 0x000fc80003f06270 */
[----:B------:R-:W-:-:S09]  /*1e4d0*/  MOV R2, R10 ;  /* 0x0000000a00027202 */ /* 0x000fd20000000f00 */
[----:B------:R-:W-:Y:S01]  /*1e4e0*/  @!P0 IMAD.MOV R2, RZ, RZ, -R2 ;  /* 0x000000ffff028224 */ /* 0x000fe200078e0a02 */
[----:B------:R-:W-:-:S13]  /*1e4f0*/  ISETP.NE.AND P0, PT, R6, RZ, PT ;  /* 0x000000ff0600720c */ /* 0x000fda0003f05270 */
[----:B------:R-:W-:-:S05]  /*1e500*/  @!P0 LOP3.LUT R2, RZ, R6, RZ, 0x33, !PT ;  /* 0x00000006ff028212 */ /* 0x000fca00078e33ff */
[----:B------:R-:W-:Y:S02]  /*1e510*/  IMAD R4, R9, R2, RZ ;  /* 0x0000000209047224 */ /* 0x000fe400078e02ff */
[----:B------:R-:W-:Y:S02]  /*1e520*/  IMAD.MOV R2, RZ, RZ, -R2 ;  /* 0x000000ffff027224 */ /* 0x000fe400078e0a02 */
[----:B------:R-:W-:Y:S02]  /*1e530*/  IMAD.MOV R8, RZ, RZ, -R4 ;  /* 0x000000ffff087224 */ /* 0x000fe400078e0a04 */
[----:B------:R-:W-:-:S03]  /*1e540*/  IMAD R6, R6, R2, R7 ;  /* 0x0000000206067224 */ /* 0x000fc600078e0207 */
[----:B------:R-:W-:-:S04]  /*1e550*/  VIADDMNMX R9, R8, R5, R9, PT ;  /* 0x0000000508097246 */ /* 0x000fc80003800109 */
[----:B------:R-:W-:-:S04]  /*1e560*/  IABS R5, R9 ;  /* 0x0000000900057213 */ /* 0x000fc80000000000 */
[----:B------:R-:W0:Y:S08]  /*1e570*/  I2F.RP R8, R5 ;  /* 0x0000000500087306 */ /* 0x000e300000209400 */
[----:B0-----:R-:W0:Y:S02]  /*1e580*/  MUFU.RCP R8, R8 ;  /* 0x0000000800087308 */ /* 0x001e240000001000 */
[----:B0-----:R-:W-:-:S06]  /*1e590*/  IADD3 R10, R8, 0xffffffe, RZ ;  /* 0x0ffffffe080a7810 */ /* 0x001fcc0007ffe0ff */
        /* <DEDUP_REMOVED lines=9> */
[----:B------:R-:W-:Y:S01]  /*1e630*/  IMAD R8, R2, R8, R3 ;  /* 0x0000000802087224 */ /* 0x000fe200078e0203 */
[----:B------:R-:W-:-:S04]  /*1e640*/  LOP3.LUT R3, R6, R9, RZ, 0x3c, !PT ;  /* 0x0000000906037212 */ /* 0x000fc800078e3cff */
[----:B------:R-:W-:-:S13]  /*1e650*/  ISETP.GT.U32.AND P0, PT, R5, R8, PT ;  /* 0x000000080500720c */ /* 0x000fda0003f04070 */
[----:B------:R-:W-:Y:S01]  /*1e660*/  @!P0 IMAD.IADD R8, R8, 0x1, -R5 ;  /* 0x0000000108088824 */ /* 0x000fe200078e0a05 */
[----:B------:R-:W-:-:S04]  /*1e670*/  @!P0 IADD3 R2, R2, 0x1, RZ ;  /* 0x0000000102028810 */ /* 0x000fc80007ffe0ff */
[----:B------:R-:W-:-:S13]  /*1e680*/  ISETP.GE.U32.AND P0, PT, R8, R5, PT ;  /* 0x000000050800720c */ /* 0x000fda0003f06070 */
[----:B------:R-:W-:Y:S01]  /*1e690*/  @P0 VIADD R2, R2, 0x1 ;  /* 0x0000000102020836 */ /* 0x000fe20000000000 */
[----:B------:R-:W-:Y:S02]  /*1e6a0*/  ISETP.GE.AND P0, PT, R3, RZ, PT ;  /* 0x000000ff0300720c */ /* 0x000fe40003f06270 */
[----:B------:R-:W-:-:S11]  /*1e6b0*/  IADD3 R3, R6, R4, RZ ;  /* 0x0000000406037210 */ /* 0x000fd60007ffe0ff */
        /* <DEDUP_REMOVED lines=8> */
.L_x_2538:
[----:B------:R-:W-:Y:S01]  /*1e740*/  UMOV UR4, URZ ;  /* 0x0000003f00047c82 */ /* 0x000fe20008000000 */
[----:B------:R-:W-:Y:S01]  /*1e750*/  UMOV UR5, URZ ;  /* 0x0000003f00057c82 */ /* 0x000fe20008000000 */
[----:B------:R-:W-:Y:S01]  /*1e760*/  ULDC UR6, c[0x0][0xc14] ;  /* 0x0003050000067ab9 */ /* 0x000fe20000000800 */
[----:B------:R-:W-:Y:S01]  /*1e770*/  MOV R16, R4 ;  /* 0x0000000400107202 */ /* 0x000fe20000000f00 */
[----:B------:R-:W-:Y:S01]  /*1e780*/  IMAD.U32 R17, RZ, RZ, UR4 ;  /* 0x00000004ff117e24 */ /* 0x000fe2000f8e00ff */
[----:B------:R-:W-:Y:S01]  /*1e790*/  MOV R19, UR6 ;  /* 0x0000000600137c02 */ /* 0x000fe20008000f00 */
[----:B------:R-:W-:-:S07]  /*1e7a0*/  IMAD.U32 R18, RZ, RZ, UR5 ;  /* 0x00000005ff127e24 */ /* 0x000fce000f8e00ff */
.L_x_2546:
        /* <DEDUP_REMOVED lines=12> */
.L_x_2462:
        /* <DEDUP_REMOVED lines=12> */
.L_x_2715:
[----:B------:R-:W-:Y:S05]  /*1e930*/  BSYNC B0 ;  /* 0x0000000000007941 */ /* 0x000fea0003800000 */
.L_x_2548:
[----:B------:R-:W-:-:S03]  /*1e940*/  UMOV UR4, 0xffffffff ;  /* 0xffffffff00047882 */ /* 0x000fc60000000000 */
[----:B------:R-:W-:Y:S05]  /*1e950*/  BRA.DIV UR4, `(.L_x_2550) ;  /* 0x0000002e040c7947 */ /* 0x000fea000b800000 */
[----:B------:R-:W2:Y:S02]  /*1e960*/  S2R R2, SR_TID.X ;  /* 0x0000000000027919 */ /* 0x000ea40000002100 */
[----:B--2---:R-:W-:-:S04]  /*1e970*/  SHF.R.U32.HI R2, RZ, 0x5, R2 ;  /* 0x00000005ff027819 */ /* 0x004fc80000011602 */
[----:B------:R-:W-:-:S05]  /*1e980*/  LOP3.LUT R2, R2, 0x3, RZ, 0xc0, !PT ;  /* 0x0000000302027812 */ /* 0x000fca00078ec0ff */
[----:B------:R2:W3:Y:S02]  /*1e990*/  SHFL.IDX PT, R14, R2, RZ, 0x1f ;  /* 0x00001fff020e7589 */ /* 0x0004e400000e0000 */
.L_x_2718:
[----:B---3--:R-:W-:-:S13]  /*1e9a0*/  ISETP.NE.AND P0, PT, R14, RZ, PT ;  /* 0x000000ff0e00720c */ /* 0x008fda0003f05270 */
[----:B------:R-:W-:Y:S05]  /*1e9b0*/  @P0 BRA `(.L_x_2233) ;  /* 0x0000000000940947 */ /* 0x000fea0003800000 */
[----:B------:R-:W-:-:S03]  /*1e9c0*/  UMOV UR4, 0xffffffff ;  /* 0xffffffff00047882 */ /* 0x000fc60000000000 */
[----:B------:R-:W-:Y:S05]  /*1e9d0*/  BRA.DIV UR4, `(.L_x_2551) ;  /* 0x0000002e04207947 */ /* 0x000fea000b800000 */
[----:B------:R-:W-:-:S13]  /*1e9e0*/  ELECT P6, URZ, PT ;  /* 0x00000000003f782f */ /* 0x000fda00038c0000 */
.L_x_2721:
[----:B------:R-:W-:Y:S05]  /*1e9f0*/  @!P6 BRA `(.L_x_2233) ;  /* 0x000000000084e947 */ /* 0x000fea0003800000 */
[----:B--2---:R-:W2:Y:S02]  /*1ea00*/  LDL.LU R2, [R1+0x30] ;  /* 0x0000300001027983 */ /* 0x004ea40000300800 */
[----:B--2---:R-:W-:-:S04]  /*1ea10*/  LOP3.LUT R2, R2, 0x2, RZ, 0xfc, !PT ;  /* 0x0000000202027812 */ /* 0x004fc800078efcff */
[----:B------:R-:W-:-:S13]  /*1ea20*/  ISETP.NE.AND P2, PT, R2, 0x3, PT ;  /* 0x000000030200780c */ /* 0x000fda0003f45270 */
[----:B------:R-:W-:Y:S05]  /*1ea30*/  @!P2 BRA `(.L_x_2552) ;  /* 0x000000000004a947 */ /* 0x000fea0003800000 */
[----:B------:R-:W-:Y:S01]  /*1ea40*/  BPT.TRAP 0x1 ;  /* 0x000000040000795c */ /* 0x000fe20000300000 */
.L_x_2552:
[----:B-1----:R-:W2:Y:S04]  /*1ea50*/  LDL R3, [R1] ;  /* 0x0000000001037983 */ /* 0x002ea80000100800 */
[----:B------:R-:W3:Y:S01]  /*1ea60*/  LDL.LU R7, [R1+0x8] ;  /* 0x0000080001077983 */ /* 0x000ee20000300800 */
[----:B------:R-:W-:-:S05]  /*1ea70*/  IADD3 R2, R0, 0x28840, RZ ;  /* 0x0002884000027810 */ /* 0x000fca0007ffe0ff */
[C---:B--2---:R-:W-:Y:S02]  /*1ea80*/  IMAD R6, R3.reuse, 0x8, R2 ;  /* 0x0000000803067824 */ /* 0x044fe400078e0202 */
[----:B------:R-:W-:Y:S01]  /*1ea90*/  VIADD R3, R3, 0x1 ;  /* 0x0000000103037836 */ /* 0x000fe20000000000 */
[----:B---3--:R-:W-:-:S04]  /*1eaa0*/  SHF.L.U32 R5, R7, 0x1f, RZ ;  /* 0x0000001f07057819 */ /* 0x008fc800000006ff */
        /* <DEDUP_REMOVED lines=8> */
.L_x_2722:
[----:B------:R-:W2:Y:S02]  /*1eb30*/  SYNCS.PHASECHK.TRANS64.TRYWAIT P0, [R7+URZ], R2 ;  /* 0x00000002070075a7 */ /* 0x000ea4000800017f */
[----:B--2---:R-:W-:Y:S05]  /*1eb40*/  @!P0 BRA `(.L_x_2554) ;  /* 0x0000002800f88947 */ /* 0x004fea0003800000 */
.L_x_2723:
[----:B------:R-:W-:Y:S05]  /*1eb50*/  @!P2 BRA `(.L_x_2555) ;  /* 0x000000000004a947 */ /* 0x000fea0003800000 */
[----:B------:R-:W-:Y:S01]  /*1eb60*/  BPT.TRAP 0x1 ;  /* 0x000000040000795c */ /* 0x000fe20000300000 */
.L_x_2555:
[----:B------:R-:W3:Y:S01]  /*1eb70*/  LDL.LU R4, [R1] ;  /* 0x0000000001047983 */ /* 0x000ee20000300800 */
[----:B------:R-:W-:-:S04]  /*1eb80*/  VIADD R0, R0, 0x28860 ;  /* 0x0002886000007836 */ /* 0x000fc80000000000 */
[----:B---3--:R-:W-:-:S04]  /*1eb90*/  IMAD R4, R4, 0x8, R0 ;  /* 0x0000000804047824 */ /* 0x008fc800078e0200 */
[----:B------:R-:W3:Y:S02]  /*1eba0*/  SYNCS.PHASECHK.TRANS64.TRYWAIT P0, [R4+URZ], R5 ;  /* 0x00000005040075a7 */ /* 0x000ee4000800017f */
[----:B---3--:R-:W-:Y:S05]  /*1ebb0*/  @!P0 BRA `(.L_x_2556) ;  /* 0x0000002800f08947 */ /* 0x008fea0003800000 */
.L_x_2724:
[----:B------:R-:W-:-:S07]  /*1ebc0*/  LEA R3, R3, R0, 0x3 ;  /* 0x0000000003037211 */ /* 0x000fce00078e18ff */
.L_x_2557:
[----:B----4-:R4:W0:Y:S02]  /*1ebd0*/  SYNCS.PHASECHK.TRANS64.TRYWAIT P0, [R3+URZ], R2 ;  /* 0x00000002030075a7 */ /* 0x010824000800017f */
[----:B0-----:R-:W-:Y:S05]  /*1ebe0*/  @!P0 NANOSLEEP.SYNCS 0x989680 ;  /* 0x009896800000895d */ /* 0x001fea0003900000 */
[----:B------:R-:W0:Y:S02]  /*1ebf0*/  @!P0 SYNCS.PHASECHK.TRANS64 P0, [R3+URZ], R2 ;  /* 0x00000002030085a7 */ /* 0x000e24000800007f */
[----:B0-----:R-:W-:Y:S05]  /*1ec00*/  @!P0 BRA `(.L_x_2557) ;  /* 0xfffffffc00f08947 */ /* 0x001fea000383ffff */
.L_x_2233:
[----:B------:R-:W-:Y:S05]  /*1ec10*/  BSYNC B7 ;  /* 0x0000000000077941 */ /* 0x000fea0003800000 */
.L_x_2230:
[----:B------:R-:W-:Y:S05]  /*1ec20*/  EXIT ;  /* 0x000000000000794d */ /* 0x000fea0003800000 */
.L_x_2255:
[----:B0-----:R0:W1:Y:S02]  /*1ec30*/  SYNCS.PHASECHK.TRANS64.TRYWAIT P6, [R105+URZ+0x28890], R122 ;  /* 0x0288907a690075a7 */ /* 0x00106400080c017f */
[----:B-1----:R-:W-:Y:S05]  /*1ec40*/  @!P6 NANOSLEEP.SYNCS 0x989680 ;  /* 0x009896800000e95d */ /* 0x002fea0003900000 */
[----:B------:R-:W1:Y:S02]  /*1ec50*/  @!P6 SYNCS.PHASECHK.TRANS64 P6, [R105+URZ+0x28890], R122 ;  /* 0x0288907a6900e5a7 */ /* 0x000e6400080c007f */
[----:B-1----:R-:W-:Y:S05]  /*1ec60*/  @!P6 BRA `(.L_x_2255) ;  /* 0xfffffffc00f0e947 */ /* 0x002fea000383ffff */
[----:B------:R-:W-:Y:S05]  /*1ec70*/  BRA `(.L_x_2558) ;  /* 0xfffffe4000f87947 */ /* 0x000fea000383ffff */
.L_x_2291:
[----:B0-----:R0:W1:Y:S02]  /*1ec80*/  SYNCS.PHASECHK.TRANS64.TRYWAIT P4, [R105+URZ+0x28890], R122 ;  /* 0x0288907a690075a7 */ /* 0x001064000808017f */
[----:B-1----:R-:W-:Y:S05]  /*1ec90*/  @!P4 NANOSLEEP.SYNCS 0x989680 ;  /* 0x009896800000c95d */ /* 0x002fea0003900000 */
[----:B------:R-:W1:Y:S02]  /*1eca0*/  @!P4 SYNCS.PHASECHK.TRANS64 P4, [R105+URZ+0x28890], R122 ;  /* 0x0288907a6900c5a7 */ /* 0x000e64000808007f */
[----:B-1----:R-:W-:Y:S05]  /*1ecb0*/  @!P4 BRA `(.L_x_2291) ;  /* 0xfffffffc00f0c947 */ /* 0x002fea000383ffff */
[----:B------:R-:W-:Y:S05]  /*1ecc0*/  BRA `(.L_x_2559) ;  /* 0xfffffe6800447947 */ /* 0x000fea000383ffff */
.L_x_2308:
[----:B0-----:R0:W1:Y:S02]  /*1ecd0*/  SYNCS.PHASECHK.TRANS64.TRYWAIT P3, [R105+URZ+0x28890], R122 ;  /* 0x0288907a690075a7 */ /* 0x001064000806017f */
[----:B-1----:R-:W-:Y:S05]  /*1ece0*/  @!P3 NANOSLEEP.SYNCS 0x989680 ;  /* 0x009896800000b95d */ /* 0x002fea0003900000 */
[----:B------:R-:W1:Y:S02]  /*1ecf0*/  @!P3 SYNCS.PHASECHK.TRANS64 P3, [R105+URZ+0x28890], R122 ;  /* 0x0288907a6900b5a7 */ /* 0x000e64000806007f */
[----:B-1----:R-:W-:Y:S05]  /*1ed00*/  @!P3 BRA `(.L_x_2308) ;  /* 0xfffffffc00f0b947 */ /* 0x002fea000383ffff */
[----:B------:R-:W-:Y:S05]  /*1ed10*/  BRA `(.L_x_2560) ;  /* 0xfffffe8800687947 */ /* 0x000fea000383ffff */
.L_x_2318:
[----:B--2---:R2:W3:Y:S02]  /*1ed20*/  SYNCS.PHASECHK.TRANS64.TRYWAIT P0, [R105+URZ+0x288b0], R122 ;  /* 0x0288b07a690075a7 */ /* 0x0044e4000800017f */
[----:B---3--:R-:W-:Y:S05]  /*1ed30*/  @!P0 NANOSLEEP.SYNCS 0x989680 ;  /* 0x009896800000895d */ /* 0x008fea0003900000 */
[----:B------:R-:W3:Y:S02]  /*1ed40*/  @!P0 SYNCS.PHASECHK.TRANS64 P0, [R105+URZ+0x288b0], R122 ;  /* 0x0288b07a690085a7 */ /* 0x000ee4000800007f */
[----:B---3--:R-:W-:Y:S05]  /*1ed50*/  @!P0 BRA `(.L_x_2318) ;  /* 0xfffffffc00f08947 */ /* 0x008fea000383ffff */
[----:B------:R-:W-:Y:S05]  /*1ed60*/  BRA `(.L_x_2561) ;  /* 0xfffffe9000047947 */ /* 0x000fea000383ffff */
.L_x_2330:
[----:B------:R-:W-:Y:S01]  /*1ed70*/  BSSY B0, `(.L_x_2562) ;  /* 0x0000008000007945 */ /* 0x000fe20003800000 */
[----:B------:R-:W-:Y:S01]  /*1ed80*/  IMAD.MOV.U32 R13, RZ, RZ, R231 ;  /* 0x000000ffff0d7224 */ /* 0x000fe200078e00e7 */
[----:B------:R-:W-:Y:S01]  /*1ed90*/  MOV R11, 0x1f ;  /* 0x0000001f000b7802 */ /* 0x000fe20000000f00 */
[----:B------:R-:W-:Y:S02]  /*1eda0*/  IMAD.MOV.U32 R12, RZ, RZ, RZ ;  /* 0x000000ffff0c7224 */ /* 0x000fe400078e00ff */
[----:B------:R-:W-:-:S07]  /*1edb0*/  IMAD.MOV.U32 R15, RZ, RZ, -0x1 ;  /* 0xffffffffff0f7424 */ /* 0x000fce00078e00ff */
[----:B0----5:R-:W-:Y:S05]  /*1edc0*/  WARPSYNC.COLLECTIVE R15, `(.L_x_2563) ;  /* 0x000000000f087348 */ /* 0x021fea0003c00000 */
[----:B------:R1:W2:Y:S02]  /*1edd0*/  SHFL.IDX P6, R14, R13, R12, R11 ;  /* 0x0000000c0d0e7389 */ /* 0x0002a400000c000b */
[----:B012--5:R-:W-:Y:S01]  /*1ede0*/  ENDCOLLECTIVE ;  /* 0x000000000000791b */ /* 0x027fe20003800000 */
.L_x_2563:
[----:B------:R-:W-:Y:S05]  /*1edf0*/  BSYNC B0 ;  /* 0x0000000000007941 */ /* 0x000fea0003800000 */
.L_x_2562:
[----:B------:R-:W-:Y:S01]  /*1ee00*/  IMAD.MOV.U32 R192, RZ, RZ, R14 ;  /* 0x000000ffffc07224 */ /* 0x000fe200078e000e */
[----:B------:R-:W-:Y:S06]  /*1ee10*/  BRA `(.L_x_2564) ;  /* 0xfffffe98002c7947 */ /* 0x000fec000383ffff */
.L_x_2348:
[----:B------:R-:W-:Y:S01]  /*1ee20*/  BSSY B1, `(.L_x_2565) ;  /* 0x0000008000017945 */ /* 0x000fe20003800000 */
[----:B------:R-:W-:Y:S01]  /*1ee30*/  MOV R13, R5 ;  /* 0x00000005000d7202 */ /* 0x000fe20000000f00 */
[----:B------:R-:W-:Y:S01]  /*1ee40*/  IMAD.MOV.U32 R12, RZ, RZ, RZ ;  /* 0x000000ffff0c7224 */ /* 0x000fe200078e00ff */
[----:B------:R-:W-:Y:S01]  /*1ee50*/  MOV R15, 0xffffffff ;  /* 0xffffffff000f7802 */ /* 0x000fe20000000f00 */
[----:B------:R-:W-:-:S07]  /*1ee60*/  IMAD.MOV.U32 R11, RZ, RZ, 0x181f ;  /* 0x0000181fff0b7424 */ /* 0x000fce00078e00ff */
[----:B012--5:R-:W-:Y:S05]  /*1ee70*/  WARPSYNC.COLLECTIVE R15, `(.L_x_2566) ;  /* 0x000000000f087348 */ /* 0x027fea0003c00000 */
[----:B------:R3:W4:Y:S02]  /*1ee80*/  SHFL.IDX P6, R14, R13, R12, R11 ;  /* 0x0000000c0d0e7389 */ /* 0x00072400000c000b */
[----:B012345:R-:W-:Y:S01]  /*1ee90*/  ENDCOLLECTIVE ;  /* 0x000000000000791b */ /* 0x03ffe20003800000 */
.L_x_2566:
[----:B------:R-:W-:Y:S05]  /*1eea0*/  BSYNC B1 ;  /* 0x0000000000017941 */ /* 0x000fea0003800000 */
.L_x_2565:
[----:B------:R-:W-:Y:S05]  /*1eeb0*/  BRA `(.L_x_2567) ;  /* 0xfffffea800a87947 */ /* 0x000fea000383ffff */
.L_x_2349:
[----:B------:R-:W-:Y:S01]  /*1eec0*/  BSSY B1, `(.L_x_2568) ;  /* 0x0000008000017945 */ /* 0x000fe20003800000 */
[----:B------:R-:W-:Y:S01]  /*1eed0*/  IMAD.MOV.U32 R13, RZ, RZ, R4 ;  /* 0x000000ffff0d7224 */ /* 0x000fe200078e0004 */
[----:B------:R-:W-:Y:S01]  /*1eee0*/  MOV R11, 0x181f ;  /* 0x0000181f000b7802 */ /* 0x000fe20000000f00 */
[----:B------:R-:W-:Y:S02]  /*1eef0*/  IMAD.MOV.U32 R12, RZ, RZ, RZ ;  /* 0x000000ffff0c7224 */ /* 0x000fe400078e00ff */
[----:B------:R-:W-:-:S07]  /*1ef00*/  IMAD.MOV.U32 R15, RZ, RZ, -0x1 ;  /* 0xffffffffff0f7424 */ /* 0x000fce00078e00ff */
[----:B012--5:R-:W-:Y:S05]  /*1ef10*/  WARPSYNC.COLLECTIVE R15, `(.L_x_2569) ;  /* 0x000000000f087348 */ /* 0x027fea0003c00000 */
[----:B------:R3:W4:Y:S02]  /*1ef20*/  SHFL.IDX P6, R14, R13, R12, R11 ;  /* 0x0000000c0d0e7389 */ /* 0x00072400000c000b */
[----:B012345:R-:W-:Y:S01]  /*1ef30*/  ENDCOLLECTIVE ;  /* 0x000000000000791b */ /* 0x03ffe20003800000 */
.L_x_2569:
[----:B------:R-:W-:Y:S05]  /*1ef40*/  BSYNC B1 ;  /* 0x0000000000017941 */ /* 0x000fea0003800000 */
.L_x_2568:
[----:B------:R-:W-:Y:S05]  /*1ef50*/  BRA `(.L_x_2570) ;  /* 0xfffffea800887947 */ /* 0x000fea000383ffff */
.L_x_2350:
[----:B------:R-:W-:Y:S01]  /*1ef60*/  BSSY B1, `(.L_x_2571) ;  /* 0x0000008000017945 */ /* 0x000fe20003800000 */
[----:B------:R-:W-:Y:S01]  /*1ef70*/  IMAD.MOV.U32 R13, RZ, RZ, R3 ;  /* 0x000000ffff0d7224 */ /* 0x000fe200078e0003 */
[----:B------:R-:W-:Y:S01]  /*1ef80*/  MOV R12, RZ ;  /* 0x000000ff000c7202 */ /* 0x000fe20000000f00 */
[----:B------:R-:W-:Y:S02]  /*1ef90*/  IMAD.MOV.U32 R11, RZ, RZ, 0x181f ;  /* 0x0000181fff0b7424 */ /* 0x000fe400078e00ff */
[----:B------:R-:W-:-:S07]  /*1efa0*/  IMAD.MOV.U32 R15, RZ, RZ, -0x1 ;  /* 0xffffffffff0f7424 */ /* 0x000fce00078e00ff */
[----:B012--5:R-:W-:Y:S05]  /*1efb0*/  WARPSYNC.COLLECTIVE R15, `(.L_x_2572) ;  /* 0x000000000f087348 */ /* 0x027fea0003c00000 */
[----:B------:R3:W4:Y:S02]  /*1efc0*/  SHFL.IDX P6, R14, R13, R12, R11 ;  /* 0x0000000c0d0e7389 */ /* 0x00072400000c000b */
[----:B012345:R-:W-:Y:S01]  /*1efd0*/  ENDCOLLECTIVE ;  /* 0x000000000000791b */ /* 0x03ffe20003800000 */
.L_x_2572:
[----:B------:R-:W-:Y:S05]  /*1efe0*/  BSYNC B1 ;  /* 0x0000000000017941 */ /* 0x000fea0003800000 */
.L_x_2571:
[----:B------:R-:W-:Y:S05]  /*1eff0*/  BRA `(.L_x_2573) ;  /* 0xfffffea800687947 */ /* 0x000fea000383ffff */
.L_x_2351:
        /* <DEDUP_REMOVED lines=8> */
.L_x_2575:
[----:B------:R-:W-:Y:S05]  /*1f080*/  BSYNC B1 ;  /* 0x0000000000017941 */ /* 0x000fea0003800000 */
.L_x_2574:
[----:B------:R-:W-:Y:S05]  /*1f090*/  BRA `(.L_x_2576) ;  /* 0xfffffea800487947 */ /* 0x000fea000383ffff */
.L_x_2352:
[----:B------:R-:W-:Y:S01]  /*1f0a0*/  BSSY B1, `(.L_x_2577) ;  /* 0x0000008000017945 */ /* 0x000fe20003800000 */
[----:B------:R-:W-:Y:S01]  /*1f0b0*/  IMAD.MOV.U32 R13, RZ, RZ, R5 ;  /* 0x000000ffff0d7224 */ /* 0x000fe200078e0005 */
[----:B------:R-:W-:Y:S01]  /*1f0c0*/  MOV R11, 0x181f ;  /* 0x0000181f000b7802 */ /* 0x000fe20000000f00 */
[----:B------:R-:W-:Y:S02]  /*1f0d0*/  IMAD.MOV.U32 R12, RZ, RZ, 0x1 ;  /* 0x00000001ff0c7424 */ /* 0x000fe400078e00ff */
[----:B------:R-:W-:-:S07]  /*1f0e0*/  IMAD.MOV.U32 R15, RZ, RZ, -0x1 ;  /* 0xffffffffff0f7424 */ /* 0x000fce00078e00ff */
[----:B012--5:R-:W-:Y:S05]  /*1f0f0*/  WARPSYNC.COLLECTIVE R15, `(.L_x_2578) ;  /* 0x000000000f087348 */ /* 0x027fea0003c00000 */
[----:B------:R3:W4:Y:S02]  /*1f100*/  SHFL.IDX P6, R14, R13, R12, R11 ;  /* 0x0000000c0d0e7389 */ /* 0x00072400000c000b */
[----:B012345:R-:W-:Y:S01]  /*1f110*/  ENDCOLLECTIVE ;  /* 0x000000000000791b */ /* 0x03ffe20003800000 */
.L_x_2578:
[----:B------:R-:W-:Y:S05]  /*1f120*/  BSYNC B1 ;  /* 0x0000000000017941 */ /* 0x000fea0003800000 */
.L_x_2577:
[----:B------:R-:W-:Y:S05]  /*1f130*/  BRA `(.L_x_2579) ;  /* 0xfffffea800287947 */ /* 0x000fea000383ffff */
.L_x_2353:
        /* <DEDUP_REMOVED lines=8> */
.L_x_2581:
[----:B------:R-:W-:Y:S05]  /*1f1c0*/  BSYNC B1 ;  /* 0x0000000000017941 */ /* 0x000fea0003800000 */
.L_x_2580:
[----:B------:R-:W-:Y:S05]  /*1f1d0*/  BRA `(.L_x_2582) ;  /* 0xfffffea800087947 */ /* 0x000fea000383ffff */
.L_x_2354:
[----:B------:R-:W-:Y:S01]  /*1f1e0*/  BSSY B1, `(.L_x_2583) ;  /* 0x0000008000017945 */ /* 0x000fe20003800000 */
[----:B------:R-:W-:Y:S01]  /*1f1f0*/  MOV R13, R3 ;  /* 0x00000003000d7202 */ /* 0x000fe20000000f00 */
[----:B------:R-:W-:Y:S01]  /*1f200*/  IMAD.MOV.U32 R12, RZ, RZ, 0x1 ;  /* 0x00000001ff0c7424 */ /* 0x000fe200078e00ff */
[----:B------:R-:W-:Y:S01]  /*1f210*/  MOV R15, 0xffffffff ;  /* 0xffffffff000f7802 */ /* 0x000fe20000000f00 */
[----:B------:R-:W-:-:S07]  /*1f220*/  IMAD.MOV.U32 R11, RZ, RZ, 0x181f ;  /* 0x0000181fff0b7424 */ /* 0x000fce00078e00ff */
[----:B012--5:R-:W-:Y:S05]  /*1f230*/  WARPSYNC.COLLECTIVE R15, `(.L_x_2584) ;  /* 0x000000000f087348 */ /* 0x027fea0003c00000 */
[----:B------:R3:W4:Y:S02]  /*1f240*/  SHFL.IDX P6, R14, R13, R12, R11 ;  /* 0x0000000c0d0e7389 */ /* 0x00072400000c000b */
[----:B012345:R-:W-:Y:S01]  /*1f250*/  ENDCOLLECTIVE ;  /* 0x000000000000791b */ /* 0x03ffe20003800000 */
.L_x_2584:
[----:B------:R-:W-:Y:S05]  /*1f260*/  BSYNC B1 ;  /* 0x0000000000017941 */ /* 0x000fea0003800000 */
.L_x_2583:
[----:B------:R-:W-:Y:S05]  /*1f270*/  BRA `(.L_x_2585) ;  /* 0xfffffea400e87947 */ /* 0x000fea000383ffff */
.L_x_2355:
        /* <DEDUP_REMOVED lines=8> */
.L_x_2587:
[----:B------:R-:W-:Y:S05]  /*1f300*/  BSYNC B1 ;  /* 0x0000000000017941 */ /* 0x000fea0003800000 */
.L_x_2586:
[----:B------:R-:W-:Y:S05]  /*1f310*/  BRA `(.L_x_2588) ;  /* 0xfffffea400c87947 */ /* 0x000fea000383ffff */
.L_x_2356:
        /* <DEDUP_REMOVED lines=8> */
.L_x_2590:
[----:B------:R-:W-:Y:S05]  /*1f3a0*/  BSYNC B1 ;  /* 0x0000000000017941 */ /* 0x000fea0003800000 */
.L_x_2589:
[----:B------:R-:W-:Y:S05]  /*1f3b0*/  BRA `(.L_x_2591) ;  /* 0xfffffea400a87947 */ /* 0x000fea000383ffff */
.L_x_2357:
        /* <DEDUP_REMOVED lines=8> */
.L_x_2593:
[----:B------:R-:W-:Y:S05]  /*1f440*/  BSYNC B1 ;  /* 0x0000000000017941 */ /* 0x000fea0003800000 */
.L_x_2592:
[----:B------:R-:W-:Y:S05]  /*1f450*/  BRA `(.L_x_2594) ;  /* 0xfffffea400887947 */ /* 0x000fea000383ffff */
.L_x_2358:
        /* <DEDUP_REMOVED lines=8> */
.L_x_2596:
[----:B------:R-:W-:Y:S05]  /*1f4e0*/  BSYNC B1 ;  /* 0x0000000000017941 */ /* 0x000fea0003800000 */
.L_x_2595:
[----:B------:R-:W-:Y:S05]  /*1f4f0*/  BRA `(.L_x_2597) ;  /* 0xfffffea400687947 */ /* 0x000fea000383ffff */
.L_x_2359:
        /* <DEDUP_REMOVED lines=8> */
.L_x_2599:
[----:B------:R-:W-:Y:S05]  /*1f580*/  BSYNC B1 ;  /* 0x0000000000017941 */ /* 0x000fea0003800000 */
.L_x_2598:
[----:B------:R-:W-:Y:S05]  /*1f590*/  BRA `(.L_x_2600) ;  /* 0xfffffea400487947 */ /* 0x000fea000383ffff */
.L_x_2360:
        /* <DEDUP_REMOVED lines=8> */
.L_x_2602:
[----:B------:R-:W-:Y:S05]  /*1f620*/  BSYNC B1 ;  /* 0x0000000000017941 */ /* 0x000fea0003800000 */
.L_x_2601:
[----:B------:R-:W-:Y:S05]  /*1f630*/  BRA `(.L_x_2603) ;  /* 0xfffffea400287947 */ /* 0x000fea000383ffff */
.L_x_2361:
        /* <DEDUP_REMOVED lines=8> */
.L_x_2605:
[----:B------:R-:W-:Y:S05]  /*1f6c0*/  BSYNC B1 ;  /* 0x0000000000017941 */ /* 0x000fea0003800000 */
.L_x_2604:
[----:B------:R-:W-:Y:S05]  /*1f6d0*/  BRA `(.L_x_2606) ;  /* 0xfffffea4000c7947 */ /* 0x000fea000383ffff */
.L_x_2362:
        /* <DEDUP_REMOVED lines=8> */
.L_x_2608:
[----:B------:R-:W-:Y:S05]  /*1f760*/  BSYNC B1 ;  /* 0x0000000000017941 */ /* 0x000fea0003800000 */
.L_x_2607:
[----:B------:R-:W-:Y:S05]  /*1f770*/  BRA `(.L_x_2609) ;  /* 0xfffffea000f07947 */ /* 0x000fea000383ffff */
.L_x_2363:
        /* <DEDUP_REMOVED lines=8> */
.L_x_2611:
[----:B------:R-:W-:Y:S05]  /*1f800*/  BSYNC B1 ;  /* 0x0000000000017941 */ /* 0x000fea0003800000 */
.L_x_2610:
[----:B------:R-:W-:Y:S05]  /*1f810*/  BRA `(.L_x_2612) ;  /* 0xfffffea000d47947 */ /* 0x000fea000383ffff */
.L_x_2365:
[----:B---3--:R3:W4:Y:S02]  /*1f820*/  SYNCS.PHASECHK.TRANS64.TRYWAIT P4, [R2+URZ+0x28800], R3 ;  /* 0x02880003020075a7 */ /* 0x008724000808017f */
[----:B----4-:R-:W-:Y:S05]  /*1f830*/  @!P4 NANOSLEEP.SYNCS 0x989680 ;  /* 0x009896800000c95d */ /* 0x010fea0003900000 */
[----:B------:R-:W4:Y:S02]  /*1f840*/  @!P4 SYNCS.PHASECHK.TRANS64 P4, [R2+URZ+0x28800], R3 ;  /* 0x028800030200c5a7 */ /* 0x000f24000808007f */
[----:B----4-:R-:W-:Y:S05]  /*1f850*/  @!P4 BRA `(.L_x_2365) ;  /* 0xfffffffc00f0c947 */ /* 0x010fea000383ffff */
[----:B------:R-:W-:Y:S05]  /*1f860*/  BRA `(.L_x_2613) ;  /* 0xfffffea400387947 */ /* 0x000fea000383ffff */
.L_x_2381:
        /* <DEDUP_REMOVED lines=8> */
.L_x_2615:
[----:B------:R-:W-:Y:S05]  /*1f8f0*/  BSYNC B1 ;  /* 0x0000000000017941 */ /* 0x000fea0003800000 */
.L_x_2614:
[----:B------:R-:W-:Y:S05]  /*1f900*/  BRA `(.L_x_2616) ;  /* 0xfffffec000b07947 */ /* 0x000fea000383ffff */
.L_x_2382:
        /* <DEDUP_REMOVED lines=8> */
.L_x_2618:
[----:B------:R-:W-:Y:S05]  /*1f990*/  BSYNC B1 ;  /* 0x0000000000017941 */ /* 0x000fea0003800000 */
.L_x_2617:
[----:B------:R-:W-:Y:S05]  /*1f9a0*/  BRA `(.L_x_2619) ;  /* 0xfffffec000907947 */ /* 0x000fea000383ffff */
.L_x_2383:
[----:B------:R-:W-:Y:S01]  /*1f9b0*/  BSSY B1, `(.L_x_2620) ;  /* 0x0000008000017945 */ /* 0x000fe20003800000 */
[----:B------:R-:W-:Y:S01]  /*1f9c0*/  MOV R13, R3 ;  /* 0x00000003000d7202 */ /* 0x000fe20000000f00 */
[----:B------:R-:W-:Y:S01]  /*1f9d0*/  IMAD.MOV.U32 R12, RZ, RZ, RZ ;  /* 0x000000ffff0c7224 */ /* 0x000fe200078e00ff */
[----:B------:R-:W-:Y:S01]  /*1f9e0*/  MOV R15, 0xffffffff ;  /* 0xffffffff000f7802 */ /* 0x000fe20000000f00 */
[----:B------:R-:W-:-:S07]  /*1f9f0*/  IMAD.MOV.U32 R11, RZ, RZ, 0x181f ;  /* 0x0000181fff0b7424 */ /* 0x000fce00078e00ff */
[----:B0----5:R-:W-:Y:S05]  /*1fa00*/  WARPSYNC.COLLECTIVE R15, `(.L_x_2621) ;  /* 0x000000000f087348 */ /* 0x021fea0003c00000 */
[----:B------:R1:W2:Y:S02]  /*1fa10*/  SHFL.IDX P6, R14, R13, R12, R11 ;  /* 0x0000000c0d0e7389 */ /* 0x0002a400000c000b */
[----:B012--5:R-:W-:Y:S01]  /*1fa20*/  ENDCOLLECTIVE ;  /* 0x000000000000791b */ /* 0x027fe20003800000 */
.L_x_2621:
[----:B------:R-:W-:Y:S05]  /*1fa30*/  BSYNC B1 ;  /* 0x0000000000017941 */ /* 0x000fea0003800000 */
.L_x_2620:
[----:B------:R-:W-:Y:S05]  /*1fa40*/  BRA `(.L_x_2622) ;  /* 0xfffffec000707947 */ /* 0x000fea000383ffff */
.L_x_2384:
        /* <DEDUP_REMOVED lines=8> */
.L_x_2624:
[----:B------:R-:W-:Y:S05]  /*1fad0*/  BSYNC B1 ;  /* 0x0000000000017941 */ /* 0x000fea0003800000 */
.L_x_2623:
[----:B------:R-:W-:Y:S05]  /*1fae0*/  BRA `(.L_x_2625) ;  /* 0xfffffec000507947 */ /* 0x000fea000383ffff */
.L_x_2385:
        /* <DEDUP_REMOVED lines=8> */
.L_x_2627:
[----:B------:R-:W-:Y:S05]  /*1fb70*/  BSYNC B1 ;  /* 0x0000000000017941 */ /* 0x000fea0003800000 */
.L_x_2626:
[----:B------:R-:W-:Y:S05]  /*1fb80*/  BRA `(.L_x_2628) ;  /* 0xfffffec000307947 */ /* 0x000fea000383ffff */
.L_x_2386:
[----:B------:R-:W-:Y:S01]  /*1fb90*/  BSSY B1, `(.L_x_2629) ;  /* 0x0000008000017945 */ /* 0x000fe20003800000 */
[----:B------:R-:W-:Y:S01]  /*1fba0*/  MOV R13, R8 ;  /* 0x00000008000d7202 */ /* 0x000fe20000000f00 */
[----:B------:R-:W-:Y:S01]  /*1fbb0*/  IMAD.MOV.U32 R12, RZ, RZ, 0x1 ;  /* 0x00000001ff0c7424 */ /* 0x000fe200078e00ff */
[----:B------:R-:W-:Y:S01]  /*1fbc0*/  MOV R15, 0xffffffff ;  /* 0xffffffff000f7802 */ /* 0x000fe20000000f00 */
[----:B------:R-:W-:-:S07]  /*1fbd0*/  IMAD.MOV.U32 R11, RZ, RZ, 0x181f ;  /* 0x0000181fff0b7424 */ /* 0x000fce00078e00ff */
[----:B0----5:R-:W-:Y:S05]  /*1fbe0*/  WARPSYNC.COLLECTIVE R15, `(.L_x_2630) ;  /* 0x000000000f087348 */ /* 0x021fea0003c00000 */
[----:B------:R1:W2:Y:S02]  /*1fbf0*/  SHFL.IDX P6, R14, R13, R12, R11 ;  /* 0x0000000c0d0e7389 */ /* 0x0002a400000c000b */
[----:B012--5:R-:W-:Y:S01]  /*1fc00*/  ENDCOLLECTIVE ;  /* 0x000000000000791b */ /* 0x027fe20003800000 */
.L_x_2630:
[----:B------:R-:W-:Y:S05]  /*1fc10*/  BSYNC B1 ;  /* 0x0000000000017941 */ /* 0x000fea0003800000 */
.L_x_2629:
[----:B------:R-:W-:Y:S05]  /*1fc20*/  BRA `(.L_x_2631) ;  /* 0xfffffec000107947 */ /* 0x000fea000383ffff */
.L_x_2387:
        /* <DEDUP_REMOVED lines=8> */
.L_x_2633:
[----:B------:R-:W-:Y:S05]  /*1fcb0*/  BSYNC B1 ;  /* 0x0000000000017941 */ /* 0x000fea0003800000 */
.L_x_2632:
[----:B------:R-:W-:Y:S05]  /*1fcc0*/  BRA `(.L_x_2634) ;  /* 0xfffffebc00f07947 */ /* 0x000fea000383ffff */
.L_x_2388:
        /* <DEDUP_REMOVED lines=8> */
.L_x_2636:
[----:B------:R-:W-:Y:S05]  /*1fd50*/  BSYNC B1 ;  /* 0x0000000000017941 */ /* 0x000fea0003800000 */
.L_x_2635:
[----:B------:R-:W-:Y:S05]  /*1fd60*/  BRA `(.L_x_2637) ;  /* 0xfffffebc00d07947 */ /* 0x000fea000383ffff */
.L_x_2389:
        /* <DEDUP_REMOVED lines=8> */
.L_x_2639:
[----:B------:R-:W-:Y:S05]  /*1fdf0*/  BSYNC B1 ;  /* 0x0000000000017941 */ /* 0x000fea0003800000 */
.L_x_2638:
[----:B------:R-:W-:Y:S05]  /*1fe00*/  BRA `(.L_x_2640) ;  /* 0xfffffebc00b07947 */ /* 0x000fea000383ffff */
.L_x_2390:
        /* <DEDUP_REMOVED lines=8> */
.L_x_2642:
[----:B------:R-:W-:Y:S05]  /*1fe90*/  BSYNC B1 ;  /* 0x0000000000017941 */ /* 0x000fea0003800000 */
.L_x_2641:
[----:B------:R-:W-:Y:S05]  /*1fea0*/  BRA `(.L_x_2643) ;  /* 0xfffffebc00907947 */ /* 0x000fea000383ffff */
.L_x_2391:
        /* <DEDUP_REMOVED lines=8> */
.L_x_2645:
[----:B------:R-:W-:Y:S05]  /*1ff30*/  BSYNC B1 ;  /* 0x0000000000017941 */ /* 0x000fea0003800000 */
.L_x_2644:
[----:B------:R-:W-:Y:S05]  /*1ff40*/  BRA `(.L_x_2646) ;  /* 0xfffffebc00707947 */ /* 0x000fea000383ffff */
.L_x_2392:
        /* <DEDUP_REMOVED lines=8> */
.L_x_2648:
[----:B------:R-:W-:Y:S05]  /*1ffd0*/  BSYNC B1 ;  /* 0x0000000000017941 */ /* 0x000fea0003800000 */
.L_x_2647:
[----:B------:R-:W-:Y:S05]  /*1ffe0*/  BRA `(.L_x_2649) ;  /* 0xfffffebc00507947 */ /* 0x000fea000383ffff */
.L_x_2393:
        /* <DEDUP_REMOVED lines=8> */
.L_x_2651:
[----:B------:R-:W-:Y:S05]  /*20070*/  BSYNC B1 ;  /* 0x0000000000017941 */ /* 0x000fea0003800000 */
.L_x_2650:
[----:B------:R-:W-:Y:S05]  /*20080*/  BRA `(.L_x_2652) ;  /* 0xfffffebc00307947 */ /* 0x000fea000383ffff */
.L_x_2394:
        /* <DEDUP_REMOVED lines=8> */
.L_x_2654:
[----:B------:R-:W-:Y:S05]  /*20110*/  BSYNC B1 ;  /* 0x0000000000017941 */ /* 0x000fea0003800000 */
.L_x_2653:
[----:B------:R-:W-:Y:S05]  /*20120*/  BRA `(.L_x_2655) ;  /* 0xfffffebc00107947 */ /* 0x000fea000383ffff */
.L_x_2395:
        /* <DEDUP_REMOVED lines=8> */
.L_x_2657:
[----:B------:R-:W-:Y:S05]  /*201b0*/  BSYNC B1 ;  /* 0x0000000000017941 */ /* 0x000fea0003800000 */
.L_x_2656:
[----:B------:R-:W-:Y:S05]  /*201c0*/  BRA `(.L_x_2658) ;  /* 0xfffffeb800f07947 */ /* 0x000fea000383ffff */
.L_x_2396:
        /* <DEDUP_REMOVED lines=8> */
.L_x_2660:
[----:B------:R-:W-:Y:S05]  /*20250*/  BSYNC B1 ;  /* 0x0000000000017941 */ /* 0x000fea0003800000 */
.L_x_2659:
[----:B------:R-:W-:Y:S05]  /*20260*/  BRA `(.L_x_2661) ;  /* 0xfffffeb800d07947 */ /* 0x000fea000383ffff */
.L_x_2398:
[----:B0-----:R0:W1:Y:S02]  /*20270*/  SYNCS.PHASECHK.TRANS64.TRYWAIT P4, [R2+URZ+0x28800], R9 ;  /* 0x02880009020075a7 */ /* 0x001064000808017f */
[----:B-1----:R-:W-:Y:S05]  /*20280*/  @!P4 NANOSLEEP.SYNCS 0x989680 ;  /* 0x009896800000c95d */ /* 0x002fea0003900000 */
[----:B------:R-:W1:Y:S02]  /*20290*/  @!P4 SYNCS.PHASECHK.TRANS64 P4, [R2+URZ+0x28800], R9 ;  /* 0x028800090200c5a7 */ /* 0x000e64000808007f */
[----:B-1----:R-:W-:Y:S05]  /*202a0*/  @!P4 BRA `(.L_x_2398) ;  /* 0xfffffffc00f0c947 */ /* 0x002fea000383ffff */
[----:B------:R-:W-:Y:S05]  /*202b0*/  BRA `(.L_x_2662) ;  /* 0xfffffebc00ac7947 */ /* 0x000fea000383ffff */
.L_x_2408:
[----:B-1----:R1:W2:Y:S02]  /*202c0*/  SYNCS.PHASECHK.TRANS64.TRYWAIT P2, [R0+URZ+0x28830], R3 ;  /* 0x02883003000075a7 */ /* 0x0022a4000804017f */
[----:B--2---:R-:W-:Y:S05]  /*202d0*/  @!P2 NANOSLEEP.SYNCS 0x989680 ;  /* 0x009896800000a95d */ /* 0x004fea0003900000 */
[----:B------:R-:W2:Y:S02]  /*202e0*/  @!P2 SYNCS.PHASECHK.TRANS64 P2, [R0+URZ+0x28830], R3 ;  /* 0x028830030000a5a7 */ /* 0x000ea4000804007f */
[----:B--2---:R-:W-:Y:S05]  /*202f0*/  @!P2 BRA `(.L_x_2408) ;  /* 0xfffffffc00f0a947 */ /* 0x004fea000383ffff */
[----:B------:R-:W-:Y:S05]  /*20300*/  BRA `(.L_x_2407) ;  /* 0xfffffed8000c7947 */ /* 0x000fea000383ffff */
.L_x_2414:
[----:B-1----:R1:W2:Y:S02]  /*20310*/  SYNCS.PHASECHK.TRANS64.TRYWAIT P3, [R6+URZ+0x28830], R7 ;  /* 0x02883007060075a7 */ /* 0x0022a4000806017f */
[----:B--2---:R-:W-:Y:S05]  /*20320*/  @!P3 NANOSLEEP.SYNCS 0x989680 ;  /* 0x009896800000b95d */ /* 0x004fea0003900000 */
[----:B------:R-:W2:Y:S02]  /*20330*/  @!P3 SYNCS.PHASECHK.TRANS64 P3, [R6+URZ+0x28830], R7 ;  /* 0x028830070600b5a7 */ /* 0x000ea4000806007f */
[----:B--2---:R-:W-:Y:S05]  /*20340*/  @!P3 BRA `(.L_x_2414) ;  /* 0xfffffffc00f0b947 */ /* 0x004fea000383ffff */
[----:B------:R-:W-:Y:S05]  /*20350*/  BRA `(.L_x_2413) ;  /* 0xffffff0800247947 */ /* 0x000fea000383ffff */
.L_x_2418:
[----:B-1----:R1:W2:Y:S02]  /*20360*/  SYNCS.PHASECHK.TRANS64.TRYWAIT P2, [R7+URZ+0x28850], R6 ;  /* 0x02885006070075a7 */ /* 0x0022a4000804017f */
[----:B--2---:R-:W-:Y:S05]  /*20370*/  @!P2 NANOSLEEP.SYNCS 0x989680 ;  /* 0x009896800000a95d */ /* 0x004fea0003900000 */
[----:B------:R-:W2:Y:S02]  /*20380*/  @!P2 SYNCS.PHASECHK.TRANS64 P2, [R7+URZ+0x28850], R6 ;  /* 0x028850060700a5a7 */ /* 0x000ea4000804007f */
[----:B--2---:R-:W-:Y:S05]  /*20390*/  @!P2 BRA `(.L_x_2418) ;  /* 0xfffffffc00f0a947 */ /* 0x004fea000383ffff */
[----:B------:R-:W-:Y:S05]  /*203a0*/  BRA `(.L_x_2415) ;  /* 0xffffff0c00347947 */ /* 0x000fea000383ffff */
.L_x_2425:
[----:B-1----:R1:W2:Y:S02]  /*203b0*/  SYNCS.PHASECHK.TRANS64.TRYWAIT P3, [R6+URZ+0x28830], R7 ;  /* 0x02883007060075a7 */ /* 0x0022a4000806017f */
[----:B--2---:R-:W-:Y:S05]  /*203c0*/  @!P3 NANOSLEEP.SYNCS 0x989680 ;  /* 0x009896800000b95d */ /* 0x004fea0003900000 */
[----:B------:R-:W2:Y:S02]  /*203d0*/  @!P3 SYNCS.PHASECHK.TRANS64 P3, [R6+URZ+0x28830], R7 ;  /* 0x028830070600b5a7 */ /* 0x000ea4000806007f */
[----:B--2---:R-:W-:Y:S05]  /*203e0*/  @!P3 BRA `(.L_x_2425) ;  /* 0xfffffffc00f0b947 */ /* 0x004fea000383ffff */
[----:B------:R-:W-:Y:S05]  /*203f0*/  BRA `(.L_x_2424) ;  /* 0xffffff3800bc7947 */ /* 0x000fea000383ffff */
.L_x_2429:
[----:B-1----:R1:W2:Y:S02]  /*20400*/  SYNCS.PHASECHK.TRANS64.TRYWAIT P2, [R7+URZ+0x28850], R6 ;  /* 0x02885006070075a7 */ /* 0x0022a4000804017f */
[----:B--2---:R-:W-:Y:S05]  /*20410*/  @!P2 NANOSLEEP.SYNCS 0x989680 ;  /* 0x009896800000a95d */ /* 0x004fea0003900000 */
[----:B------:R-:W2:Y:S02]  /*20420*/  @!P2 SYNCS.PHASECHK.TRANS64 P2, [R7+URZ+0x28850], R6 ;  /* 0x028850060700a5a7 */ /* 0x000ea4000804007f */
[----:B--2---:R-:W-:Y:S05]  /*20430*/  @!P2 BRA `(.L_x_2429) ;  /* 0xfffffffc00f0a947 */ /* 0x004fea000383ffff */
[----:B------:R-:W-:Y:S05]  /*20440*/  BRA `(.L_x_2426) ;  /* 0xffffff3c00cc7947 */ /* 0x000fea000383ffff */
.L_x_2434:
[----:B-1----:R1:W2:Y:S02]  /*20450*/  SYNCS.PHASECHK.TRANS64.TRYWAIT P0, [R11+URZ+0x28850], R4 ;  /* 0x028850040b0075a7 */ /* 0x0022a4000800017f */
[----:B--2---:R-:W-:Y:S05]  /*20460*/  @!P0 NANOSLEEP.SYNCS 0x989680 ;  /* 0x009896800000895d */ /* 0x004fea0003900000 */
[----:B------:R-:W2:Y:S02]  /*20470*/  @!P0 SYNCS.PHASECHK.TRANS64 P0, [R11+URZ+0x28850], R4 ;  /* 0x028850040b0085a7 */ /* 0x000ea4000800007f */
[----:B--2---:R-:W-:Y:S05]  /*20480*/  @!P0 BRA `(.L_x_2434) ;  /* 0xfffffffc00f08947 */ /* 0x004fea000383ffff */
[----:B------:R-:W-:Y:S05]  /*20490*/  BRA `(.L_x_2433) ;  /* 0xffffff6000fc7947 */ /* 0x000fea000383ffff */
.L_x_2468:
        /* <DEDUP_REMOVED lines=11> */
.L_x_2664:
[----:B------:R-:W-:Y:S05]  /*20550*/  BSYNC B1 ;  /* 0x0000000000017941 */ /* 0x000fea0003800000 */
.L_x_2663:
[----:B------:R-:W-:Y:S05]  /*20560*/  BRA `(.L_x_2665) ;  /* 0xffffff9c006c7947 */ /* 0x000fea000383ffff */
.L_x_2469:
[----:B------:R-:W-:Y:S01]  /*20570*/  BSSY B1, `(.L_x_2666) ;  /* 0x0000006000017945 */ /* 0x000fe20003800000 */
[----:B------:R-:W-:-:S07]  /*20580*/  MOV R15, 0xffffffff ;  /* 0xffffffff000f7802 */ /* 0x000fce0000000f00 */
[----:B------:R-:W-:Y:S05]  /*20590*/  WARPSYNC.COLLECTIVE R15, `(.L_x_2667) ;  /* 0x000000000f0c7348 */ /* 0x000fea0003c00000 */
[----:B------:R-:W-:Y:S02]  /*205a0*/  ELECT P6, UR62, PT ;  /* 0x00000000003e782f */ /* 0x000fe400038c0000 */
[----:B------:R-:W-:Y:S01]  /*205b0*/  MOV R14, UR62 ;  /* 0x0000003e000e7c02 */ /* 0x000fe20008000f00 */
[----:B------:R-:W-:Y:S10]  /*205c0*/  ENDCOLLECTIVE ;  /* 0x000000000000791b */ /* 0x000ff40003800000 */
.L_x_2667:
[----:B------:R-:W-:Y:S05]  /*205d0*/  BSYNC B1 ;  /* 0x0000000000017941 */ /* 0x000fea0003800000 */
.L_x_2666:
[----:B------:R-:W-:Y:S05]  /*205e0*/  BRA `(.L_x_2668) ;  /* 0xffffff9c00587947 */ /* 0x000fea000383ffff */
.L_x_2471:
[----:B0-----:R0:W1:Y:S02]  /*205f0*/  SYNCS.PHASECHK.TRANS64.TRYWAIT P0, [R9+URZ+0x28820], R5 ;  /* 0x02882005090075a7 */ /* 0x001064000800017f */
[----:B-1----:R-:W-:Y:S05]  /*20600*/  @!P0 NANOSLEEP.SYNCS 0x989680 ;  /* 0x009896800000895d */ /* 0x002fea0003900000 */
[----:B------:R-:W1:Y:S02]  /*20610*/  @!P0 SYNCS.PHASECHK.TRANS64 P0, [R9+URZ+0x28820], R5 ;  /* 0x02882005090085a7 */ /* 0x000e64000800007f */
[----:B-1----:R-:W-:Y:S05]  /*20620*/  @!P0 BRA `(.L_x_2471) ;  /* 0xfffffffc00f08947 */ /* 0x002fea000383ffff */
[----:B------:R-:W-:Y:S05]  /*20630*/  BRA `(.L_x_2669) ;  /* 0xffffff9c00747947 */ /* 0x000fea000383ffff */
.L_x_2474:
[----:B0-----:R0:W1:Y:S02]  /*20640*/  SYNCS.PHASECHK.TRANS64.TRYWAIT P0, [R5+URZ+0x288a0], R7 ;  /* 0x0288a007050075a7 */ /* 0x001064000800017f */
[----:B-1----:R-:W-:Y:S05]  /*20650*/  @!P0 NANOSLEEP.SYNCS 0x989680 ;  /* 0x009896800000895d */ /* 0x002fea0003900000 */
[----:B------:R-:W1:Y:S02]  /*20660*/  @!P0 SYNCS.PHASECHK.TRANS64 P0, [R5+URZ+0x288a0], R7 ;  /* 0x0288a007050085a7 */ /* 0x000e64000800007f */
[----:B-1----:R-:W-:Y:S05]  /*20670*/  @!P0 BRA `(.L_x_2474) ;  /* 0xfffffffc00f08947 */ /* 0x002fea000383ffff */
[----:B------:R-:W-:Y:S05]  /*20680*/  BRA `(.L_x_2670) ;  /* 0xffffff9c00847947 */ /* 0x000fea000383ffff */
.L_x_2476:
[----:B-1----:R1:W2:Y:S02]  /*20690*/  SYNCS.PHASECHK.TRANS64.TRYWAIT P0, [R5+URZ+0x288c0], R7 ;  /* 0x0288c007050075a7 */ /* 0x0022a4000800017f */
[----:B--2---:R-:W-:Y:S05]  /*206a0*/  @!P0 NANOSLEEP.SYNCS 0x989680 ;  /* 0x009896800000895d */ /* 0x004fea0003900000 */
[----:B------:R-:W2:Y:S02]  /*206b0*/  @!P0 SYNCS.PHASECHK.TRANS64 P0, [R5+URZ+0x288c0], R7 ;  /* 0x0288c007050085a7 */ /* 0x000ea4000800007f */
[----:B--2---:R-:W-:Y:S05]  /*206c0*/  @!P0 BRA `(.L_x_2476) ;  /* 0xfffffffc00f08947 */ /* 0x004fea000383ffff */
[----:B------:R-:W-:Y:S05]  /*206d0*/  BRA `(.L_x_2671) ;  /* 0xffffff9c00fc7947 */ /* 0x000fea000383ffff */
.L_x_2480:
[----:B0-----:R0:W1:Y:S02]  /*206e0*/  SYNCS.PHASECHK.TRANS64.TRYWAIT P0, [R6+URZ+0x288a0], R7 ;  /* 0x0288a007060075a7 */ /* 0x001064000800017f */
[----:B-1----:R-:W-:Y:S05]  /*206f0*/  @!P0 NANOSLEEP.SYNCS 0x989680 ;  /* 0x009896800000895d */ /* 0x002fea0003900000 */
[----:B------:R-:W1:Y:S02]  /*20700*/  @!P0 SYNCS.PHASECHK.TRANS64 P0, [R6+URZ+0x288a0], R7 ;  /* 0x0288a007060085a7 */ /* 0x000e64000800007f */
[----:B-1----:R-:W-:Y:S05]  /*20710*/  @!P0 BRA `(.L_x_2480) ;  /* 0xfffffffc00f08947 */ /* 0x002fea000383ffff */
[----:B------:R-:W-:Y:S05]  /*20720*/  BRA `(.L_x_2672) ;  /* 0xffffffa000c87947 */ /* 0x000fea000383ffff */
.L_x_2482:
[----:B-1----:R1:W2:Y:S02]  /*20730*/  SYNCS.PHASECHK.TRANS64.TRYWAIT P1, [R6+URZ+0x288c0], R7 ;  /* 0x0288c007060075a7 */ /* 0x0022a4000802017f */
[----:B--2---:R-:W-:Y:S05]  /*20740*/  @!P1 NANOSLEEP.SYNCS 0x989680 ;  /* 0x009896800000995d */ /* 0x004fea0003900000 */
[----:B------:R-:W2:Y:S02]  /*20750*/  @!P1 SYNCS.PHASECHK.TRANS64 P1, [R6+URZ+0x288c0], R7 ;  /* 0x0288c007060095a7 */ /* 0x000ea4000802007f */
[----:B--2---:R-:W-:Y:S05]  /*20760*/  @!P1 BRA `(.L_x_2482) ;  /* 0xfffffffc00f09947 */ /* 0x004fea000383ffff */
[----:B------:R-:W-:Y:S05]  /*20770*/  BRA `(.L_x_2673) ;  /* 0xffffffa400387947 */ /* 0x000fea000383ffff */
.L_x_2493:
        /* <DEDUP_REMOVED lines=11> */
.L_x_2675:
[----:B------:R-:W-:Y:S05]  /*20830*/  BSYNC B0 ;  /* 0x0000000000007941 */ /* 0x000fea0003800000 */
.L_x_2674:
[----:B------:R-:W-:Y:S05]  /*20840*/  BRA `(.L_x_2676) ;  /* 0xffffffac00f87947 */ /* 0x000fea000383ffff */
.L_x_2494:
[----:B------:R-:W-:Y:S01]  /*20850*/  BSSY B0, `(.L_x_2677) ;  /* 0x0000006000007945 */ /* 0x000fe20003800000 */
[----:B------:R-:W-:-:S07]  /*20860*/  IMAD.MOV.U32 R15, RZ, RZ, -0x1 ;  /* 0xffffffffff0f7424 */ /* 0x000fce00078e00ff */
[----:B------:R-:W-:Y:S05]  /*20870*/  WARPSYNC.COLLECTIVE R15, `(.L_x_2678) ;  /* 0x000000000f0c7348 */ /* 0x000fea0003c00000 */
[----:B------:R-:W-:Y:S02]  /*20880*/  ELECT P6, UR62, PT ;  /* 0x00000000003e782f */ /* 0x000fe400038c0000 */
[----:B------:R-:W-:Y:S01]  /*20890*/  MOV R14, UR62 ;  /* 0x0000003e000e7c02 */ /* 0x000fe20008000f00 */
[----:B------:R-:W-:Y:S10]  /*208a0*/  ENDCOLLECTIVE ;  /* 0x000000000000791b */ /* 0x000ff40003800000 */
.L_x_2678:
[----:B------:R-:W-:Y:S05]  /*208b0*/  BSYNC B0 ;  /* 0x0000000000007941 */ /* 0x000fea0003800000 */
.L_x_2677:
[----:B------:R-:W-:Y:S05]  /*208c0*/  BRA `(.L_x_2679) ;  /* 0xffffffac00e87947 */ /* 0x000fea000383ffff */
.L_x_2497:
[----:B0-----:R0:W1:Y:S02]  /*208d0*/  SYNCS.PHASECHK.TRANS64.TRYWAIT P0, [R7+URZ+0x28840], R10 ;  /* 0x0288400a070075a7 */ /* 0x001064000800017f */
[----:B-1----:R-:W-:Y:S05]  /*208e0*/  @!P0 NANOSLEEP.SYNCS 0x989680 ;  /* 0x009896800000895d */ /* 0x002fea0003900000 */
[----:B------:R-:W1:Y:S02]  /*208f0*/  @!P0 SYNCS.PHASECHK.TRANS64 P0, [R7+URZ+0x28840], R10 ;  /* 0x0288400a070085a7 */ /* 0x000e64000800007f */
[----:B-1----:R-:W-:Y:S05]  /*20900*/  @!P0 BRA `(.L_x_2497) ;  /* 0xfffffffc00f08947 */ /* 0x002fea000383ffff */
[----:B------:R-:W-:Y:S05]  /*20910*/  BRA `(.L_x_2680) ;  /* 0xffffffb0004c7947 */ /* 0x000fea000383ffff */
.L_x_2500:
        /* <DEDUP_REMOVED lines=8> */
.L_x_2508:
[----:B0-----:R0:W1:Y:S02]  /*209a0*/  SYNCS.PHASECHK.TRANS64.TRYWAIT P0, [R7+URZ+0x28840], R8 ;  /* 0x02884008070075a7 */ /* 0x001064000800017f */
[----:B-1----:R-:W-:Y:S05]  /*209b0*/  @!P0 NANOSLEEP.SYNCS 0x989680 ;  /* 0x009896800000895d */ /* 0x002fea0003900000 */
[----:B------:R-:W1:Y:S02]  /*209c0*/  @!P0 SYNCS.PHASECHK.TRANS64 P0, [R7+URZ+0x28840], R8 ;  /* 0x02884008070085a7 */ /* 0x000e64000800007f */
[----:B-1----:R-:W-:Y:S05]  /*209d0*/  @!P0 BRA `(.L_x_2508) ;  /* 0xfffffffc00f08947 */ /* 0x002fea000383ffff */
[----:B------:R-:W-:Y:S05]  /*209e0*/  BRA `(.L_x_2682) ;  /* 0xffffffb800107947 */ /* 0x000fea000383ffff */
.L_x_2510:
[----:B0-----:R0:W1:Y:S02]  /*209f0*/  SYNCS.PHASECHK.TRANS64.TRYWAIT P0, [R8+URZ+0x60], R7 ;  /* 0x00006007080075a7 */ /* 0x001064000800017f */
[----:B-1----:R-:W-:Y:S05]  /*20a00*/  @!P0 NANOSLEEP.SYNCS 0x989680 ;  /* 0x009896800000895d */ /* 0x002fea0003900000 */
[----:B------:R-:W1:Y:S02]  /*20a10*/  @!P0 SYNCS.PHASECHK.TRANS64 P0, [R8+URZ+0x60], R7 ;  /* 0x00006007080085a7 */ /* 0x000e64000800007f */
[----:B-1----:R-:W-:Y:S05]  /*20a20*/  @!P0 BRA `(.L_x_2510) ;  /* 0xfffffffc00f08947 */ /* 0x002fea000383ffff */
[----:B------:R-:W-:Y:S05]  /*20a30*/  BRA `(.L_x_2683) ;  /* 0xffffffb800ac7947 */ /* 0x000fea000383ffff */
.L_x_2515:
[----:B-1----:R1:W2:Y:S02]  /*20a40*/  SYNCS.PHASECHK.TRANS64.TRYWAIT P0, [R2+URZ+0x28840], R3 ;  /* 0x02884003020075a7 */ /* 0x0022a4000800017f */
[----:B--2---:R-:W-:Y:S05]  /*20a50*/  @!P0 NANOSLEEP.SYNCS 0x989680 ;  /* 0x009896800000895d */ /* 0x004fea0003900000 */
[----:B------:R-:W2:Y:S02]  /*20a60*/  @!P0 SYNCS.PHASECHK.TRANS64 P0, [R2+URZ+0x28840], R3 ;  /* 0x02884003020085a7 */ /* 0x000ea4000800007f */
[----:B--2---:R-:W-:Y:S05]  /*20a70*/  @!P0 BRA `(.L_x_2515) ;  /* 0xfffffffc00f08947 */ /* 0x004fea000383ffff */
[----:B------:R-:W-:Y:S05]  /*20a80*/  BRA `(.L_x_2684) ;  /* 0xffffffc000087947 */ /* 0x000fea000383ffff */
.L_x_2517:
[----:B0-----:R0:W1:Y:S02]  /*20a90*/  SYNCS.PHASECHK.TRANS64.TRYWAIT P1, [R2+URZ+0x60], R3 ;  /* 0x00006003020075a7 */ /* 0x001064000802017f */
[----:B-1----:R-:W-:Y:S05]  /*20aa0*/  @!P1 NANOSLEEP.SYNCS 0x989680 ;  /* 0x009896800000995d */ /* 0x002fea0003900000 */
[----:B------:R-:W1:Y:S02]  /*20ab0*/  @!P1 SYNCS.PHASECHK.TRANS64 P1, [R2+URZ+0x60], R3 ;  /* 0x00006003020095a7 */ /* 0x000e64000802007f */
[----:B-1----:R-:W-:Y:S05]  /*20ac0*/  @!P1 BRA `(.L_x_2517) ;  /* 0xfffffffc00f09947 */ /* 0x002fea000383ffff */
[----:B------:R-:W-:Y:S05]  /*20ad0*/  BRA `(.L_x_2685) ;  /* 0xffffffc000a47947 */ /* 0x000fea000383ffff */
.L_x_2522:
[----:B--2---:R2:W3:Y:S02]  /*20ae0*/  SYNCS.PHASECHK.TRANS64.TRYWAIT P0, [R2+URZ+0x28840], R3 ;  /* 0x02884003020075a7 */ /* 0x0044e4000800017f */
[----:B---3--:R-:W-:Y:S05]  /*20af0*/  @!P0 NANOSLEEP.SYNCS 0x989680 ;  /* 0x009896800000895d */ /* 0x008fea0003900000 */
[----:B------:R-:W3:Y:S02]  /*20b00*/  @!P0 SYNCS.PHASECHK.TRANS64 P0, [R2+URZ+0x28840], R3 ;  /* 0x02884003020085a7 */ /* 0x000ee4000800007f */
[----:B---3--:R-:W-:Y:S05]  /*20b10*/  @!P0 BRA `(.L_x_2522) ;  /* 0xfffffffc00f08947 */ /* 0x008fea000383ffff */
[----:B------:R-:W-:Y:S05]  /*20b20*/  BRA `(.L_x_2686) ;  /* 0xffffffc400c07947 */ /* 0x000fea000383ffff */
.L_x_2524:
[----:B0-----:R0:W1:Y:S02]  /*20b30*/  SYNCS.PHASECHK.TRANS64.TRYWAIT P1, [R2+URZ+0x60], R9 ;  /* 0x00006009020075a7 */ /* 0x001064000802017f */
[----:B-1----:R-:W-:Y:S05]  /*20b40*/  @!P1 NANOSLEEP.SYNCS 0x989680 ;  /* 0x009896800000995d */ /* 0x002fea0003900000 */
[----:B------:R-:W1:Y:S02]  /*20b50*/  @!P1 SYNCS.PHASECHK.TRANS64 P1, [R2+URZ+0x60], R9 ;  /* 0x00006009020095a7 */ /* 0x000e64000802007f */
[----:B-1----:R-:W-:Y:S05]  /*20b60*/  @!P1 BRA `(.L_x_2524) ;  /* 0xfffffffc00f09947 */ /* 0x002fea000383ffff */
[----:B------:R-:W-:Y:S05]  /*20b70*/  BRA `(.L_x_2687) ;  /* 0xffffffc8005c7947 */ /* 0x000fea000383ffff */
.L_x_2531:
[----:B-1----:R1:W2:Y:S02]  /*20b80*/  SYNCS.PHASECHK.TRANS64.TRYWAIT P0, [R3+URZ+0x28860], R0 ;  /* 0x02886000030075a7 */ /* 0x0022a4000800017f */
[----:B--2---:R-:W-:Y:S05]  /*20b90*/  @!P0 NANOSLEEP.SYNCS 0x989680 ;  /* 0x009896800000895d */ /* 0x004fea0003900000 */
[----:B------:R-:W2:Y:S02]  /*20ba0*/  @!P0 SYNCS.PHASECHK.TRANS64 P0, [R3+URZ+0x28860], R0 ;  /* 0x02886000030085a7 */ /* 0x000ea4000800007f */
[----:B--2---:R-:W-:Y:S05]  /*20bb0*/  @!P0 BRA `(.L_x_2531) ;  /* 0xfffffffc00f08947 */ /* 0x004fea000383ffff */
[----:B------:R-:W-:Y:S05]  /*20bc0*/  BRA `(.L_x_2688) ;  /* 0xffffffcc00607947 */ /* 0x000fea000383ffff */
.L_x_2533:
[----:B------:R-:W-:Y:S01]  /*20bd0*/  BSSY B0, `(.L_x_2689) ;  /* 0x0000008000007945 */ /* 0x000fe20003800000 */
[----:B------:R-:W-:Y:S01]  /*20be0*/  MOV R13, R16 ;  /* 0x00000010000d7202 */ /* 0x000fe20000000f00 */
[----:B------:R-:W-:Y:S01]  /*20bf0*/  IMAD.MOV.U32 R12, RZ, RZ, RZ ;  /* 0x000000ffff0c7224 */ /* 0x000fe200078e00ff */
[----:B0-----:R-:W-:Y:S01]  /*20c00*/  MOV R15, 0xffffffff ;  /* 0xffffffff000f7802 */ /* 0x001fe20000000f00 */
[----:B------:R-:W-:-:S07]  /*20c10*/  IMAD.MOV.U32 R11, RZ, RZ, 0x1f ;  /* 0x0000001fff0b7424 */ /* 0x000fce00078e00ff */
[----:B-1----:R-:W-:Y:S05]  /*20c20*/  WARPSYNC.COLLECTIVE R15, `(.L_x_2690) ;  /* 0x000000000f087348 */ /* 0x002fea0003c00000 */
[----:B------:R0:W2:Y:S02]  /*20c30*/  SHFL.IDX P6, R14, R13, R12, R11 ;  /* 0x0000000c0d0e7389 */ /* 0x0000a400000c000b */
[----:B012---:R-:W-:Y:S01]  /*20c40*/  ENDCOLLECTIVE ;  /* 0x000000000000791b */ /* 0x007fe20003800000 */
.L_x_2690:
[----:B------:R-:W-:Y:S05]  /*20c50*/  BSYNC B0 ;  /* 0x0000000000007941 */ /* 0x000fea0003800000 */
.L_x_2689:
[----:B------:R-:W-:Y:S01]  /*20c60*/  IMAD.MOV.U32 R13, RZ, RZ, R16 ;  /* 0x000000ffff0d7224 */ /* 0x000fe200078e0010 */
[----:B------:R-:W-:Y:S01]  /*20c70*/  MOV R12, 0x1 ;  /* 0x00000001000c7802 */ /* 0x000fe20000000f00 */
[----:B------:R-:W-:Y:S02]  /*20c80*/  IMAD.MOV.U32 R11, RZ, RZ, 0x1f ;  /* 0x0000001fff0b7424 */ /* 0x000fe400078e00ff */
[----:B------:R-:W-:Y:S02]  /*20c90*/  IMAD.MOV.U32 R15, RZ, RZ, -0x1 ;  /* 0xffffffffff0f7424 */ /* 0x000fe400078e00ff */
[----:B------:R-:W-:-:S07]  /*20ca0*/  IMAD.MOV.U32 R4, RZ, RZ, R14 ;  /* 0x000000ffff047224 */ /* 0x000fce00078e000e */
[----:B------:R-:W-:Y:S05]  /*20cb0*/  WARPSYNC.COLLECTIVE R15, `(.L_x_2691) ;  /* 0x000000000f087348 */ /* 0x000fea0003c00000 */
[----:B------:R0:W1:Y:S02]  /*20cc0*/  SHFL.IDX P6, R14, R13, R12, R11 ;  /* 0x0000000c0d0e7389 */ /* 0x00006400000c000b */
[----:B01----:R-:W-:Y:S01]  /*20cd0*/  ENDCOLLECTIVE ;  /* 0x000000000000791b */ /* 0x003fe20003800000 */
.L_x_2691:
[----:B------:R-:W-:Y:S01]  /*20ce0*/  MOV R16, R14 ;  /* 0x0000000e00107202 */ /* 0x000fe20000000f00 */
[----:B------:R-:W-:Y:S06]  /*20cf0*/  BRA `(.L_x_2692) ;  /* 0xffffffcc00e87947 */ /* 0x000fec000383ffff */
.L_x_2536:
        /* <DEDUP_REMOVED lines=8> */
.L_x_2694:
[----:B------:R-:W-:Y:S05]  /*20d80*/  BSYNC B0 ;  /* 0x0000000000007941 */ /* 0x000fea0003800000 */
.L_x_2693:
        /* <DEDUP_REMOVED lines=10> */
.L_x_2695:
        /* <DEDUP_REMOVED lines=8> */
.L_x_2696:
        /* <DEDUP_REMOVED lines=8> */
.L_x_2697:
        /* <DEDUP_REMOVED lines=8> */
.L_x_2698:
[----:B------:R-:W-:Y:S01]  /*20fb0*/  IMAD.MOV.U32 R12, RZ, RZ, 0x1f ;  /* 0x0000001fff0c7424 */ /* 0x000fe200078e00ff */
[----:B------:R-:W-:Y:S02]  /*20fc0*/  MOV R11, 0x1f ;  /* 0x0000001f000b7802 */ /* 0x000fe40000000f00 */
[----:B------:R-:W-:-:S04]  /*20fd0*/  SEL R3, R14, RZ, P0 ;  /* 0x000000ff0e037207 */ /* 0x000fc80000000000 */
[----:B------:R-:W-:-:S05]  /*20fe0*/  IADD3 R2, R6, R3, RZ ;  /* 0x0000000306027210 */ /* 0x000fca0007ffe0ff */
[----:B------:R-:W-:-:S07]  /*20ff0*/  IMAD.MOV.U32 R13, RZ, RZ, R2 ;  /* 0x000000ffff0d7224 */ /* 0x000fce00078e0002 */
[----:B------:R-:W-:Y:S05]  /*21000*/  WARPSYNC.COLLECTIVE R15, `(.L_x_2699) ;  /* 0x000000000f087348 */ /* 0x000fea0003c00000 */
[----:B------:R0:W1:Y:S02]  /*21010*/  SHFL.IDX P6, R14, R13, R12, R11 ;  /* 0x0000000c0d0e7389 */ /* 0x00006400000c000b */
[----:B01----:R-:W-:Y:S01]  /*21020*/  ENDCOLLECTIVE ;  /* 0x000000000000791b */ /* 0x003fe20003800000 */
.L_x_2699:
[----:B------:R-:W-:Y:S05]  /*21030*/  BRA `(.L_x_2700) ;  /* 0xffffffcc00ac7947 */ /* 0x000fea000383ffff */
.L_x_2541:
[----:B------:R-:W-:Y:S01]  /*21040*/  BSSY B0, `(.L_x_2701) ;  /* 0x0000008000007945 */ /* 0x000fe20003800000 */
[----:B-----5:R-:W-:Y:S01]  /*21050*/  IMAD.MOV.U32 R13, RZ, RZ, R17 ;  /* 0x000000ffff0d7224 */ /* 0x020fe200078e0011 */
[----:B------:R-:W-:Y:S01]  /*21060*/  MOV R11, RZ ;  /* 0x000000ff000b7202 */ /* 0x000fe20000000f00 */
[----:B------:R-:W-:Y:S02]  /*21070*/  IMAD.MOV.U32 R12, RZ, RZ, 0x1 ;  /* 0x00000001ff0c7424 */ /* 0x000fe400078e00ff */
[----:B------:R-:W-:-:S07]  /*21080*/  IMAD.MOV.U32 R15, RZ, RZ, -0x1 ;  /* 0xffffffffff0f7424 */ /* 0x000fce00078e00ff */
[----:B01----:R-:W-:Y:S05]  /*21090*/  WARPSYNC.COLLECTIVE R15, `(.L_x_2702) ;  /* 0x000000000f087348 */ /* 0x003fea0003c00000 */
[----:B------:R2:W3:Y:S02]  /*210a0*/  SHFL.UP P6, R14, R13, R12, R11 ;  /* 0x0400000c0d0e7389 */ /* 0x0004e400000c000b */
[----:B0123--:R-:W-:Y:S01]  /*210b0*/  ENDCOLLECTIVE ;  /* 0x000000000000791b */ /* 0x00ffe20003800000 */
.L_x_2702:
[----:B------:R-:W-:Y:S05]  /*210c0*/  BSYNC B0 ;  /* 0x0000000000007941 */ /* 0x000fea0003800000 */
.L_x_2701:
        /* <DEDUP_REMOVED lines=10> */
.L_x_2703:
        /* <DEDUP_REMOVED lines=8> */
.L_x_2704:
        /* <DEDUP_REMOVED lines=8> */
.L_x_2705:
        /* <DEDUP_REMOVED lines=8> */
.L_x_2706:
        /* <DEDUP_REMOVED lines=8> */
.L_x_2707:
[----:B------:R-:W-:Y:S05]  /*21370*/  BRA `(.L_x_2708) ;  /* 0xffffffcc00907947 */ /* 0x000fea000383ffff */
.L_x_2543:
[----:B------:R-:W-:Y:S01]  /*21380*/  BSSY B0, `(.L_x_2709) ;  /* 0x0000006000007945 */ /* 0x000fe20003800000 */
[----:B------:R-:W-:Y:S01]  /*21390*/  PLOP3.LUT P6, PT, P6, PT, PT, 0x8, 0x0 ;  /* 0x000000000000781c */ /* 0x000fe200037ce170 */
[----:B------:R-:W-:-:S12]  /*213a0*/  IMAD.MOV.U32 R15, RZ, RZ, -0x1 ;  /* 0xffffffffff0f7424 */ /* 0x000fd800078e00ff */
[----:B0-----:R-:W-:Y:S05]  /*213b0*/  WARPSYNC.COLLECTIVE R15, `(.L_x_2710) ;  /* 0x000000000f087348 */ /* 0x001fea0003c00000 */
[----:B------:R-:W-:Y:S01]  /*213c0*/  VOTE.ANY R14, PT, P6 ;  /* 0x00000000000e7806 */ /* 0x000fe200030e0100 */
[----:B0-----:R-:W-:Y:S06]  /*213d0*/  ENDCOLLECTIVE ;  /* 0x000000000000791b */ /* 0x001fec0003800000 */
.L_x_2710:
[----:B------:R-:W-:Y:S05]  /*213e0*/  BSYNC B0 ;  /* 0x0000000000007941 */ /* 0x000fea0003800000 */
.L_x_2709:
[----:B------:R-:W-:Y:S01]  /*213f0*/  IMAD.MOV.U32 R3, RZ, RZ, R14 ;  /* 0x000000ffff037224 */ /* 0x000fe200078e000e */
[----:B------:R-:W-:Y:S01]  /*21400*/  MOV R13, R17 ;  /* 0x00000011000d7202 */ /* 0x000fe20000000f00 */
[----:B------:R-:W-:Y:S01]  /*21410*/  IMAD.MOV.U32 R11, RZ, RZ, 0x1f ;  /* 0x0000001fff0b7424 */ /* 0x000fe200078e00ff */
[----:B------:R-:W-:Y:S01]  /*21420*/  MOV R15, 0xffffffff ;  /* 0xffffffff000f7802 */ /* 0x000fe20000000f00 */
[----:B------:R-:W0:Y:S02]  /*21430*/  POPC R6, R3 ;  /* 0x0000000300067309 */ /* 0x000e240000000000 */
[----:B0-----:R-:W-:-:S07]  /*21440*/  IMAD.MOV.U32 R12, RZ, RZ, R6 ;  /* 0x000000ffff0c7224 */ /* 0x001fce00078e0006 */
[----:B------:R-:W-:Y:S05]  /*21450*/  WARPSYNC.COLLECTIVE R15, `(.L_x_2711) ;  /* 0x000000000f087348 */ /* 0x000fea0003c00000 */
[----:B------:R0:W1:Y:S02]  /*21460*/  SHFL.IDX P6, R14, R13, R12, R11 ;  /* 0x0000000c0d0e7389 */ /* 0x00006400000c000b */
[----:B01----:R-:W-:Y:S01]  /*21470*/  ENDCOLLECTIVE ;  /* 0x000000000000791b */ /* 0x003fe20003800000 */
.L_x_2711:
[----:B------:R-:W-:Y:S01]  /*21480*/  IMAD.MOV.U32 R17, RZ, RZ, R14 ;  /* 0x000000ffff117224 */ /* 0x000fe200078e000e */
[----:B------:R-:W-:Y:S06]  /*21490*/  BRA `(.L_x_2712) ;  /* 0xffffffcc00807947 */ /* 0x000fec000383ffff */
.L_x_2545:
[----:B------:R-:W-:Y:S01]  /*214a0*/  BSSY B0, `(.L_x_2713) ;  /* 0x0000007000007945 */ /* 0x000fe20003800000 */
[----:B------:R-:W-:Y:S01]  /*214b0*/  IMAD.MOV.U32 R13, RZ, RZ, R2 ;  /* 0x000000ffff0d7224 */ /* 0x000fe200078e0002 */
[----:B------:R-:W-:Y:S01]  /*214c0*/  MOV R11, 0x1f ;  /* 0x0000001f000b7802 */ /* 0x000fe20000000f00 */
[----:B------:R-:W-:-:S07]  /*214d0*/  IMAD.MOV.U32 R15, RZ, RZ, -0x1 ;  /* 0xffffffffff0f7424 */ /* 0x000fce00078e00ff */
[----:B012---:R-:W-:Y:S05]  /*214e0*/  WARPSYNC.COLLECTIVE R15, `(.L_x_2714) ;  /* 0x000000000f087348 */ /* 0x007fea0003c00000 */
[----:B------:R3:W4:Y:S02]  /*214f0*/  SHFL.IDX P6, R14, R13, R12, R11 ;  /* 0x0000000c0d0e7389 */ /* 0x00072400000c000b */
[----:B01234-:R-:W-:Y:S01]  /*21500*/  ENDCOLLECTIVE ;  /* 0x000000000000791b */ /* 0x01ffe20003800000 */
.L_x_2714:
[----:B------:R-:W-:Y:S05]  /*21510*/  BSYNC B0 ;  /* 0x0000000000007941 */ /* 0x000fea0003800000 */
.L_x_2713:
[----:B------:R-:W-:Y:S01]  /*21520*/  IMAD.MOV.U32 R7, RZ, RZ, R14 ;  /* 0x000000ffff077224 */ /* 0x000fe200078e000e */
[----:B------:R-:W-:Y:S06]  /*21530*/  BRA `(.L_x_2544) ;  /* 0xffffffcc00747947 */ /* 0x000fec000383ffff */
.L_x_2549:
[----:B-1----:R1:W2:Y:S02]  /*21540*/  SYNCS.PHASECHK.TRANS64.TRYWAIT P0, [R0+URZ+0x28820], R3 ;  /* 0x02882003000075a7 */ /* 0x0022a4000800017f */
[----:B--2---:R-:W-:Y:S05]  /*21550*/  @!P0 NANOSLEEP.SYNCS 0x989680 ;  /* 0x009896800000895d */ /* 0x004fea0003900000 */
[----:B------:R-:W2:Y:S02]  /*21560*/  @!P0 SYNCS.PHASECHK.TRANS64 P0, [R0+URZ+0x28820], R3 ;  /* 0x02882003000085a7 */ /* 0x000ea4000800007f */
[----:B--2---:R-:W-:Y:S05]  /*21570*/  @!P0 BRA `(.L_x_2549) ;  /* 0xfffffffc00f08947 */ /* 0x004fea000383ffff */
[----:B------:R-:W-:Y:S05]  /*21580*/  BRA `(.L_x_2715) ;  /* 0xffffffd000e87947 */ /* 0x000fea000383ffff */
.L_x_2550:
[----:B------:R-:W2:Y:S01]  /*21590*/  S2R R2, SR_TID.X ;  /* 0x0000000000027919 */ /* 0x000ea20000002100 */
[----:B------:R-:W-:Y:S01]  /*215a0*/  BSSY B0, `(.L_x_2716) ;  /* 0x000000a000007945 */ /* 0x000fe20003800000 */
[----:B------:R-:W-:Y:S01]  /*215b0*/  IMAD.MOV.U32 R12, RZ, RZ, RZ ;  /* 0x000000ffff0c7224 */ /* 0x000fe200078e00ff */
[----:B------:R-:W-:Y:S01]  /*215c0*/  MOV R15, 0xffffffff ;  /* 0xffffffff000f7802 */ /* 0x000fe20000000f00 */
[----:B------:R-:W-:Y:S01]  /*215d0*/  IMAD.MOV.U32 R11, RZ, RZ, 0x1f ;  /* 0x0000001fff0b7424 */ /* 0x000fe200078e00ff */
[----:B--2---:R-:W-:-:S04]  /*215e0*/  SHF.R.U32.HI R2, RZ, 0x5, R2 ;  /* 0x00000005ff027819 */ /* 0x004fc80000011602 */
[----:B------:R-:W-:-:S04]  /*215f0*/  LOP3.LUT R2, R2, 0x3, RZ, 0xc0, !PT ;  /* 0x0000000302027812 */ /* 0x000fc800078ec0ff */
[----:B0-----:R-:W-:-:S07]  /*21600*/  MOV R13, R2 ;  /* 0x00000002000d7202 */ /* 0x001fce0000000f00 */
[----:B-1----:R-:W-:Y:S05]  /*21610*/  WARPSYNC.COLLECTIVE R15, `(.L_x_2717) ;  /* 0x000000000f087348 */ /* 0x002fea0003c00000 */
[----:B------:R0:W2:Y:S02]  /*21620*/  SHFL.IDX P6, R14, R13, R12, R11 ;  /* 0x0000000c0d0e7389 */ /* 0x0000a400000c000b */
[----:B012---:R-:W-:Y:S01]  /*21630*/  ENDCOLLECTIVE ;  /* 0x000000000000791b */ /* 0x007fe20003800000 */
.L_x_2717:
[----:B------:R-:W-:Y:S05]  /*21640*/  BSYNC B0 ;  /* 0x0000000000007941 */ /* 0x000fea0003800000 */
.L_x_2716:
[----:B------:R-:W-:Y:S05]  /*21650*/  BRA `(.L_x_2718) ;  /* 0xffffffd000d07947 */ /* 0x000fea000383ffff */
.L_x_2551:
[----:B------:R-:W-:Y:S01]  /*21660*/  BSSY B0, `(.L_x_2719) ;  /* 0x0000006000007945 */ /* 0x000fe20003800000 */
[----:B------:R-:W-:-:S07]  /*21670*/  IMAD.MOV.U32 R15, RZ, RZ, -0x1 ;  /* 0xffffffffff0f7424 */ /* 0x000fce00078e00ff */
[----:B012---:R-:W-:Y:S05]  /*21680*/  WARPSYNC.COLLECTIVE R15, `(.L_x_2720) ;  /* 0x000000000f0c7348 */ /* 0x007fea0003c00000 */
[----:B------:R-:W-:Y:S02]  /*21690*/  ELECT P6, UR62, PT ;  /* 0x00000000003e782f */ /* 0x000fe400038c0000 */
[----:B------:R-:W-:Y:S01]  /*216a0*/  MOV R14, UR62 ;  /* 0x0000003e000e7c02 */ /* 0x000fe20008000f00 */
[----:B012---:R-:W-:Y:S10]  /*216b0*/  ENDCOLLECTIVE ;  /* 0x000000000000791b */ /* 0x007ff40003800000 */
.L_x_2720:
[----:B------:R-:W-:Y:S05]  /*216c0*/  BSYNC B0 ;  /* 0x0000000000007941 */ /* 0x000fea0003800000 */
.L_x_2719:
[----:B------:R-:W-:Y:S05]  /*216d0*/  BRA `(.L_x_2721) ;  /* 0xffffffd000c47947 */ /* 0x000fea000383ffff */
.L_x_2553:
[----:B-1----:R1:W2:Y:S02]  /*216e0*/  SYNCS.PHASECHK.TRANS64.TRYWAIT P0, [R6+URZ], R5 ;  /* 0x00000005060075a7 */ /* 0x0022a4000800017f */
[----:B--2---:R-:W-:Y:S05]  /*216f0*/  @!P0 NANOSLEEP.SYNCS 0x989680 ;  /* 0x009896800000895d */ /* 0x004fea0003900000 */
[----:B------:R-:W2:Y:S02]  /*21700*/  @!P0 SYNCS.PHASECHK.TRANS64 P0, [R6+URZ], R5 ;  /* 0x00000005060085a7 */ /* 0x000ea4000800007f */
[----:B--2---:R-:W-:Y:S05]  /*21710*/  @!P0 BRA `(.L_x_2553) ;  /* 0xfffffffc00f08947 */ /* 0x004fea000383ffff */
[----:B------:R-:W-:Y:S05]  /*21720*/  BRA `(.L_x_2722) ;  /* 0xffffffd400007947 */ /* 0x000fea000383ffff */
.L_x_2554:
[----:B--2---:R2:W3:Y:S02]  /*21730*/  SYNCS.PHASECHK.TRANS64.TRYWAIT P0, [R7+URZ], R2 ;  /* 0x00000002070075a7 */ /* 0x0044e4000800017f */
[----:B---3--:R-:W-:Y:S05]  /*21740*/  @!P0 NANOSLEEP.SYNCS 0x989680 ;  /* 0x009896800000895d */ /* 0x008fea0003900000 */
[----:B------:R-:W3:Y:S02]  /*21750*/  @!P0 SYNCS.PHASECHK.TRANS64 P0, [R7+URZ], R2 ;  /* 0x00000002070085a7 */ /* 0x000ee4000800007f */
[----:B---3--:R-:W-:Y:S05]  /*21760*/  @!P0 BRA `(.L_x_2554) ;  /* 0xfffffffc00f08947 */ /* 0x008fea000383ffff */
[----:B------:R-:W-:Y:S05]  /*21770*/  BRA `(.L_x_2723) ;  /* 0xffffffd000f47947 */ /* 0x000fea000383ffff */
.L_x_2556:
[----:B---3--:R3:W4:Y:S02]  /*21780*/  SYNCS.PHASECHK.TRANS64.TRYWAIT P0, [R4+URZ], R5 ;  /* 0x00000005040075a7 */ /* 0x008724000800017f */
[----:B----4-:R-:W-:Y:S05]  /*21790*/  @!P0 NANOSLEEP.SYNCS 0x989680 ;  /* 0x009896800000895d */ /* 0x010fea0003900000 */
[----:B------:R-:W4:Y:S02]  /*217a0*/  @!P0 SYNCS.PHASECHK.TRANS64 P0, [R4+URZ], R5 ;  /* 0x00000005040085a7 */ /* 0x000f24000800007f */
[----:B----4-:R-:W-:Y:S05]  /*217b0*/  @!P0 BRA `(.L_x_2556) ;  /* 0xfffffffc00f08947 */ /* 0x010fea000383ffff */
[----:B------:R-:W-:Y:S05]  /*217c0*/  BRA `(.L_x_2724) ;  /* 0xffffffd000fc7947 */ /* 0x000fea000383ffff */
.L_x_2725:
        /* <DEDUP_REMOVED lines=11> */
.L_x_2735:


//--------------------- .nv.global.init           --------------------------
	.section	.nv.global.init,"aw",@progbits
.nv.global.init:
	.type		$str$23,@object
	.size		$str$23,($str$24 - $str$23)
$str$23:
        /*0000*/ 	.byte	0x28, 0x61, 0x64, 0x64, 0x72, 0x65, 0x73, 0x73, 0x20, 0x26, 0x20, 0x6d, 0x61, 0x73, 0x6b, 0x29
        /*0010*/ 	.byte	0x20, 0x3d, 0x3d, 0x20, 0x30, 0x00
	.type		$str$24,@object
	.size		$str$24,(__unnamed_4 - $str$24)
$str$24:
        /*0016*/ 	.byte	0x2f, 0x74, 0x6d, 0x70, 0x2f, 0x6f, 0x73, 0x73, 0x5f, 0x6b, 0x65, 0x72, 0x6e, 0x65, 0x6c, 0x73
        /*0026*/ 	.byte	0x5f, 0x73, 0x72, 0x63, 0x2f, 0x66, 0x6c, 0x61, 0x73, 0x68, 0x5f, 0x61, 0x74, 0x74, 0x65, 0x6e
        /*0036*/ 	.byte	0x74, 0x69, 0x6f, 0x6e, 0x2f, 0x63, 0x73, 0x72, 0x63, 0x2f, 0x63, 0x75, 0x74, 0x6c, 0x61, 0x73
        /*0046*/ 	.byte	0x73, 0x2f, 0x69, 0x6e, 0x63, 0x6c, 0x75, 0x64, 0x65, 0x2f, 0x63, 0x75, 0x74, 0x65, 0x2f, 0x70
        /*0056*/ 	.byte	0x6f, 0x69, 0x6e, 0x74, 0x65, 0x72, 0x5f, 0x66, 0x6c, 0x61, 0x67, 0x67, 0x65, 0x64, 0x2e, 0x68
        /*0066*/ 	.byte	0x70, 0x70, 0x00
	.type		__unnamed_4,@object
	.size		__unnamed_4,(__unnamed_8 - __unnamed_4)
__unnamed_4:
        /* <DEDUP_REMOVED lines=24> */
	.type		__unnamed_8,@object
	.size		__unnamed_8,(__unnamed_3 - __unnamed_8)
__unnamed_8:
        /* <DEDUP_REMOVED lines=24> */
        /*0369*/ 	.byte	0x00
	.type		__unnamed_3,@object
	.size		__unnamed_3,(__unnamed_2 - __unnamed_3)
__unnamed_3:
        /* <DEDUP_REMOVED lines=29> */
	.type		__unnamed_2,@object
	.size		__unnamed_2,(__unnamed_7 - __unnamed_2)
__unnamed_2:
        /* <DEDUP_REMOVED lines=29> */
	.type		__unnamed_7,@object
	.size		__unnamed_7,(__unnamed_6 - __unnamed_7)
__unnamed_7:
        /* <DEDUP_REMOVED lines=28> */
        /*08c2*/ 	.byte	0x3c, 0x32, 0x32, 0x35, 0x32, 0x38, 0x3e, 0x3e, 0x3e, 0x3e, 0x3e, 0x5d, 0x00
	.type		__unnamed_6,@object
	.size		__unnamed_6,(__unnamed_1 - __unnamed_6)
__unnamed_6:
        /* <DEDUP_REMOVED lines=29> */
	.type		__unnamed_1,@object
	.size		__unnamed_1,(__unnamed_5 - __unnamed_1)
__unnamed_1:
        /* <DEDUP_REMOVED lines=28> */
        /*0c5c*/ 	.byte	0x31, 0x36, 0x33, 0x38, 0x34, 0x3e, 0x3e, 0x3e, 0x3e, 0x3e, 0x20, 0x26, 0x5d, 0x00
	.type		__unnamed_5,@object
	.size		__unnamed_5,(.L_4 - __unnamed_5)
__unnamed_5:
        /* <DEDUP_REMOVED lines=28> */
        /*0e2a*/ 	.byte	0x3c, 0x32, 0x32, 0x35, 0x32, 0x38, 0x3e, 0x3e, 0x3e, 0x3e, 0x3e, 0x20, 0x26, 0x5d, 0x00
.L_4:


//--------------------- .nv.shared._ZN7cutlass13device_kernelIN5flash11enable_sm90INS1_16FlashAttnFwdSm90INS1_25CollectiveMainloopFwdSm90ILi2EN4cute5tupleIJNS5_1CILi1EEES8_S8_EEENS6_IJNS7_ILi128EEENS7_ILi176EEESA_EEELi128ENS_6half_tEfNS_4arch4Sm90ELb0ELb0ELb1ELb0ELb0ELb0ELb0ELb1ELb1ELb0ELb0ELb0EEENS1_21CollectiveEpilogueFwdINS6_IJSA_SA_SB_EEES9_SD_SF_Li256ELb0ELb0ELb0ELb0EEENS1_29StaticPersistentTileSchedulerILb0EEEEEEEEEvNT_6ParamsE --------------------------
	.section	.nv.shared._ZN7cutlass13device_kernelIN5flash11enable_sm90INS1_16FlashAttnFwdSm90INS1_25CollectiveMainloopFwdSm90ILi2EN4cute5tupleIJNS5_1CILi1EEES8_S8_EEENS6_IJNS7_ILi128EEENS7_ILi176EEESA_EEELi128ENS_6half_tEfNS_4arch4Sm90ELb0ELb0ELb1ELb0ELb0ELb0ELb0ELb1ELb1ELb0ELb0ELb0EEENS1_21CollectiveEpilogueFwdINS6_IJSA_SA_SB_EEES9_SD_SF_Li256ELb0ELb0ELb0ELb0EEENS1_29StaticPersistentTileSchedulerILb0EEEEEEEEEvNT_6ParamsE,"aw",@nobits
	.sectionflags	@""
	.align	16
	.zero		1024


//--------------------- .nv.shared.reserved.0     --------------------------
	.section	.nv.shared.reserved.0,"aw",@nobits
	.weak		__nv_reservedSMEM_offset_0_alias
	.size		__nv_reservedSMEM_offset_0_alias, 0, 0
	.other		__nv_reservedSMEM_offset_0_alias,@"STO_CUDA_RESERVED_SHARED STV_DEFAULT"
__nv_reservedSMEM_offset_0_alias:
	.zero		0


//--------------------- .nv.global                --------------------------
	.section	.nv.global,"aw",@nobits
.nv.global:
	.type		_ZN74_INTERNAL_ee2866d2_38_flash_fwd_hdim128_fp16_softcap_sm90_cu_ceb34e2a_31124cute1_E,@object
	.size		_ZN74_INTERNAL_ee2866d2_38_flash_fwd_hdim128_fp16_softcap_sm90_cu_ceb34e2a_31124cute1_E,(_ZN74_INTERNAL_ee2866d2_38_flash_fwd_hdim128_fp16_softcap_sm90_cu_ceb34e2a_31124cuda3std3__45__cpo6cbeginE - _ZN74_INTERNAL_ee2866d2_38_flash_fwd_hdim128_fp16_softcap_sm90_cu_ceb34e2a_31124cute1_E)
_ZN74_INTERNAL_ee2866d2_38_flash_fwd_hdim128_fp16_softcap_sm90_cu_ceb34e2a_31124cute1_E:
	.zero		1
	.type		_ZN74_INTERNAL_ee2866d2_38_flash_fwd_hdim128_fp16_softcap_sm90_cu_ceb34e2a_31124cuda3std3__45__cpo6cbeginE,@object
	.size		_ZN74_INTERNAL_ee2866d2_38_flash_fwd_hdim128_fp16_softcap_sm90_cu_ceb34e2a_31124cuda3std3__45__cpo6cbeginE,(_ZN74_INTERNAL_ee2866d2_38_flash_fwd_hdim128_fp16_softcap_sm90_cu_ceb34e2a_31124cuda3std3__48in_placeE - _ZN74_INTERNAL_ee2866d2_38_flash_fwd_hdim128_fp16_softcap_sm90_cu_ceb34e2a_31124cuda3std3__45__cpo6cbeginE)
_ZN74_INTERNAL_ee2866d2_38_flash_fwd_hdim128_fp16_softcap_sm90_cu_ceb34e2a_31124cuda3std3__45__cpo6cbeginE:
	.zero		1
	.type		_ZN74_INTERNAL_ee2866d2_38_flash_fwd_hdim128_fp16_softcap_sm90_cu_ceb34e2a_31124cuda3std3__48in_placeE,@object
	.size		_ZN74_INTERNAL_ee2866d2_38_flash_fwd_hdim128_fp16_softcap_sm90_cu_ceb34e2a_31124cuda3std3__48in_placeE,(_ZN74_INTERNAL_ee2866d2_38_flash_fwd_hdim128_fp16_softcap_sm90_cu_ceb34e2a_31124cuda3std6ranges3__45__cpo9iter_moveE - _ZN74_INTERNAL_ee2866d2_38_flash_fwd_hdim128_fp16_softcap_sm90_cu_ceb34e2a_31124cuda3std3__48in_placeE)
_ZN74_INTERNAL_ee2866d2_38_flash_fwd_hdim128_fp16_softcap_sm90_cu_ceb34e2a_31124cuda3std3__48in_placeE:
	.zero		1
	.type		_ZN74_INTERNAL_ee2866d2_38_flash_fwd_hdim128_fp16_softcap_sm90_cu_ceb34e2a_31124cuda3std6ranges3__45__cpo9iter_moveE,@object
	.size		_ZN74_INTERNAL_ee2866d2_38_flash_fwd_hdim128_fp16_softcap_sm90_cu_ceb34e2a_31124cuda3std6ranges3__45__cpo9iter_moveE,(_ZN74_INTERNAL_ee2866d2_38_flash_fwd_hdim128_fp16_softcap_sm90_cu_ceb34e2a_31124cuda3std3__45__cpo5beginE - _ZN74_INTERNAL_ee2866d2_38_flash_fwd_hdim128_fp16_softcap_sm90_cu_ceb34e2a_31124cuda3std6ranges3__45__cpo9iter_moveE)
_ZN74_INTERNAL_ee2866d2_38_flash_fwd_hdim128_fp16_softcap_sm90_cu_ceb34e2a_31124cuda3std6ranges3__45__cpo9iter_moveE:
	.zero		1
	.type		_ZN74_INTERNAL_ee2866d2_38_flash_fwd_hdim128_fp16_softcap_sm90_cu_ceb34e2a_31124cuda3std3__45__cpo5beginE,@object
	.size		_ZN74_INTERNAL_ee2866d2_38_flash_fwd_hdim128_fp16_softcap_sm90_cu_ceb34e2a_31124cuda3std3__45__cpo5beginE,(_ZN74_INTERNAL_ee2866d2_38_flash_fwd_hdim128_fp16_softcap_sm90_cu_ceb34e2a_31124cuda3std3__476_GLOBAL__N__ee2866d2_38_flash_fwd_hdim128_fp16_softcap_sm90_cu_ceb34e2a_31126ignoreE - _ZN74_INTERNAL_ee2866d2_38_flash_fwd_hdim128_fp16_softcap_sm90_cu_ceb34e2a_31124cuda3std3__45__cpo5beginE)
_ZN74_INTERNAL_ee2866d2_38_flash_fwd_hdim128_fp16_softcap_sm90_cu_ceb34e2a_31124cuda3std3__45__cpo5beginE:
	.zero		1
	.type		_ZN74_INTERNAL_ee2866d2_38_flash_fwd_hdim128_fp16_softcap_sm90_cu_ceb34e2a_31124cuda3std3__476_GLOBAL__N__ee2866d2_38_flash_fwd_hdim128_fp16_softcap_sm90_cu_ceb34e2a_31126ignoreE,@object
	.size		_ZN74_INTERNAL_ee2866d2_38_flash_fwd_hdim128_fp16_softcap_sm90_cu_ceb34e2a_31124cuda3std3__476_GLOBAL__N__ee2866d2_38_flash_fwd_hdim128_fp16_softcap_sm90_cu_ceb34e2a_31126ignoreE,(_ZN74_INTERNAL_ee2866d2_38_flash_fwd_hdim128_fp16_softcap_sm90_cu_ceb34e2a_31124cute7productE - _ZN74_INTERNAL_ee2866d2_38_flash_fwd_hdim128_fp16_softcap_sm90_cu_ceb34e2a_31124cuda3std3__476_GLOBAL__N__ee2866d2_38_flash_fwd_hdim128_fp16_softcap_sm90_cu_ceb34e2a_31126ignoreE)
_ZN74_INTERNAL_ee2866d2_38_flash_fwd_hdim128_fp16_softcap_sm90_cu_ceb34e2a_31124cuda3std3__476_GLOBAL__N__ee2866d2_38_flash_fwd_hdim128_fp16_softcap_sm90_cu_ceb34e2a_31126ignoreE:
	.zero		1
	.type		_ZN74_INTERNAL_ee2866d2_38_flash_fwd_hdim128_fp16_softcap_sm90_cu_ceb34e2a_31124cute7productE,@object
	.size		_ZN74_INTERNAL_ee2866d2_38_flash_fwd_hdim128_fp16_softcap_sm90_cu_ceb34e2a_31124cute7productE,(_ZN74_INTERNAL_ee2866d2_38_flash_fwd_hdim128_fp16_softcap_sm90_cu_ceb34e2a_31124cuda3std3__45__cpo3endE - _ZN74_INTERNAL_ee2866d2_38_flash_fwd_hdim128_fp16_softcap_sm90_cu_ceb34e2a_31124cute7productE)
_ZN74_INTERNAL_ee2866d2_38_flash_fwd_hdim128_fp16_softcap_sm90_cu_ceb34e2a_31124cute7productE:
	.zero		1
	.type		_ZN74_INTERNAL_ee2866d2_38_flash_fwd_hdim128_fp16_softcap_sm90_cu_ceb34e2a_31124cuda3std3__45__cpo3endE,@object
	.size		_ZN74_INTERNAL_ee2866d2_38_flash_fwd_hdim128_fp16_softcap_sm90_cu_ceb34e2a_31124cuda3std3__45__cpo3endE,(_ZN74_INTERNAL_ee2866d2_38_flash_fwd_hdim128_fp16_softcap_sm90_cu_ceb34e2a_31124cuda3std3__419piecewise_constructE - _ZN74_INTERNAL_ee2866d2_38_flash_fwd_hdim128_fp16_softcap_sm90_cu_ceb34e2a_31124cuda3std3__45__cpo3endE)
_ZN74_INTERNAL_ee2866d2_38_flash_fwd_hdim128_fp16_softcap_sm90_cu_ceb34e2a_31124cuda3std3__45__cpo3endE:
	.zero		1
	.type		_ZN74_INTERNAL_ee2866d2_38_flash_fwd_hdim128_fp16_softcap_sm90_cu_ceb34e2a_31124cuda3std3__419piecewise_constructE,@object
	.size		_ZN74_INTERNAL_ee2866d2_38_flash_fwd_hdim128_fp16_softcap_sm90_cu_ceb34e2a_31124cuda3std3__419piecewise_constructE,(_ZN74_INTERNAL_ee2866d2_38_flash_fwd_hdim128_fp16_softcap_sm90_cu_ceb34e2a_31124cuda3std3__45__cpo4cendE - _ZN74_INTERNAL_ee2866d2_38_flash_fwd_hdim128_fp16_softcap_sm90_cu_ceb34e2a_31124cuda3std3__419piecewise_constructE)
_ZN74_INTERNAL_ee2866d2_38_flash_fwd_hdim128_fp16_softcap_sm90_cu_ceb34e2a_31124cuda3std3__419piecewise_constructE:
	.zero		1
	.type		_ZN74_INTERNAL_ee2866d2_38_flash_fwd_hdim128_fp16_softcap_sm90_cu_ceb34e2a_31124cuda3std3__45__cpo4cendE,@object
	.size		_ZN74_INTERNAL_ee2866d2_38_flash_fwd_hdim128_fp16_softcap_sm90_cu_ceb34e2a_31124cuda3std3__45__cpo4cendE,(_ZN74_INTERNAL_ee2866d2_38_flash_fwd_hdim128_fp16_softcap_sm90_cu_ceb34e2a_31124cuda3std6ranges3__45__cpo4swapE - _ZN74_INTERNAL_ee2866d2_38_flash_fwd_hdim128_fp16_softcap_sm90_cu_ceb34e2a_31124cuda3std3__45__cpo4cendE)
_ZN74_INTERNAL_ee2866d2_38_flash_fwd_hdim128_fp16_softcap_sm90_cu_ceb34e2a_31124cuda3std3__45__cpo4cendE:
	.zero		1
	.type		_ZN74_INTERNAL_ee2866d2_38_flash_fwd_hdim128_fp16_softcap_sm90_cu_ceb34e2a_31124cuda3std6ranges3__45__cpo4swapE,@object
	.size		_ZN74_INTERNAL_ee2866d2_38_flash_fwd_hdim128_fp16_softcap_sm90_cu_ceb34e2a_31124cuda3std6ranges3__45__cpo4swapE,(.L_15 - _ZN74_INTERNAL_ee2866d2_38_flash_fwd_hdim128_fp16_softcap_sm90_cu_ceb34e2a_31124cuda3std6ranges3__45__cpo4swapE)
_ZN74_INTERNAL_ee2866d2_38_flash_fwd_hdim128_fp16_softcap_sm90_cu_ceb34e2a_31124cuda3std6ranges3__45__cpo4swapE:
	.zero		1
.L_15:


//--------------------- .nv.shared._ZN7cutlass13device_kernelIN5flash11enable_sm90INS1_16FlashAttnFwdSm90INS1_25CollectiveMainloopFwdSm90ILi2EN4cute5tupleIJNS5_1CILi2EEENS7_ILi1EEES9_EEENS6_IJNS7_ILi128EEENS7_ILi176EEESB_EEELi128ENS_6half_tEfNS_4arch4Sm90ELb0ELb0ELb1ELb0ELb0ELb0ELb0ELb1ELb1ELb0ELb0ELb0EEENS1_21CollectiveEpilogueFwdINS6_IJSB_SB_SC_EEESA_SE_SG_Li256ELb0ELb0ELb0ELb0EEENS1_29StaticPersistentTileSchedulerILb0EEEEEEEEEvNT_6ParamsE --------------------------
	.section	.nv.shared._ZN7cutlass13device_kernelIN5flash11enable_sm90INS1_16FlashAttnFwdSm90INS1_25CollectiveMainloopFwdSm90ILi2EN4cute5tupleIJNS5_1CILi2EEENS7_ILi1EEES9_EEENS6_IJNS7_ILi128EEENS7_ILi176EEESB_EEELi128ENS_6half_tEfNS_4arch4Sm90ELb0ELb0ELb1ELb0ELb0ELb0ELb0ELb1ELb1ELb0ELb0ELb0EEENS1_21CollectiveEpilogueFwdINS6_IJSB_SB_SC_EEESA_SE_SG_Li256ELb0ELb0ELb0ELb0EEENS1_29StaticPersistentTileSchedulerILb0EEEEEEEEEvNT_6ParamsE,"aw",@nobits
	.sectionflags	@""
	.align	16
	.zero		1024


//--------------------- .nv.shared._ZN7cutlass13device_kernelIN5flash11enable_sm90INS1_16FlashAttnFwdSm90INS1_25CollectiveMainloopFwdSm90ILi2EN4cute5tupleIJNS5_1CILi1EEES8_S8_EEENS6_IJNS7_ILi128EEENS7_ILi176EEESA_EEELi128ENS_6half_tEfNS_4arch4Sm90ELb0ELb0ELb1ELb1ELb0ELb0ELb0ELb1ELb1ELb0ELb0ELb0EEENS1_21CollectiveEpilogueFwdINS6_IJSA_SA_SB_EEES9_SD_SF_Li256ELb1ELb0ELb0ELb0EEENS1_36VarlenDynamicPersistentTileSchedulerILi128ELi176ELi256ELi32ELb0ELb0ELb1ELb0ELb1ELb1EEEEEEEEEvNT_6ParamsE --------------------------
	.section	.nv.shared._ZN7cutlass13device_kernelIN5flash11enable_sm90INS1_16FlashAttnFwdSm90INS1_25CollectiveMainloopFwdSm90ILi2EN4cute5tupleIJNS5_1CILi1EEES8_S8_EEENS6_IJNS7_ILi128EEENS7_ILi176EEESA_EEELi128ENS_6half_tEfNS_4arch4Sm90ELb0ELb0ELb1ELb1ELb0ELb0ELb0ELb1ELb1ELb0ELb0ELb0EEENS1_21CollectiveEpilogueFwdINS6_IJSA_SA_SB_EEES9_SD_SF_Li256ELb1ELb0ELb0ELb0EEENS1_36VarlenDynamicPersistentTileSchedulerILi128ELi176ELi256ELi32ELb0ELb0ELb1ELb0ELb1ELb1EEEEEEEEEvNT_6ParamsE,"aw",@nobits
	.sectionflags	@""
	.align	16
	.zero		1024


//--------------------- .nv.shared._ZN7cutlass13device_kernelIN5flash11enable_sm90INS1_16FlashAttnFwdSm90INS1_25CollectiveMainloopFwdSm90ILi2EN4cute5tupleIJNS5_1CILi1EEES8_S8_EEENS6_IJNS7_ILi128EEENS7_ILi176EEESA_EEELi128ENS_6half_tEfNS_4arch4Sm90ELb0ELb0ELb1ELb1ELb0ELb1ELb0ELb1ELb1ELb0ELb0ELb0EEENS1_21CollectiveEpilogueFwdINS6_IJSA_SA_SB_EEES9_SD_SF_Li256ELb1ELb0ELb0ELb0EEENS1_36VarlenDynamicPersistentTileSchedulerILi128ELi176ELi256ELi32ELb0ELb0ELb1ELb0ELb1ELb1EEEEEEEEEvNT_6ParamsE --------------------------
	.section	.nv.shared._ZN7cutlass13device_kernelIN5flash11enable_sm90INS1_16FlashAttnFwdSm90INS1_25CollectiveMainloopFwdSm90ILi2EN4cute5tupleIJNS5_1CILi1EEES8_S8_EEENS6_IJNS7_ILi128EEENS7_ILi176EEESA_EEELi128ENS_6half_tEfNS_4arch4Sm90ELb0ELb0ELb1ELb1ELb0ELb1ELb0ELb1ELb1ELb0ELb0ELb0EEENS1_21CollectiveEpilogueFwdINS6_IJSA_SA_SB_EEES9_SD_SF_Li256ELb1ELb0ELb0ELb0EEENS1_36VarlenDynamicPersistentTileSchedulerILi128ELi176ELi256ELi32ELb0ELb0ELb1ELb0ELb1ELb1EEEEEEEEEvNT_6ParamsE,"aw",@nobits
	.sectionflags	@""
	.align	16
	.zero		1024


//--------------------- .nv.shared._ZN7cutlass13device_kernelIN5flash11enable_sm90INS1_16FlashAttnFwdSm90INS1_25CollectiveMainloopFwdSm90ILi2EN4cute5tupleIJNS5_1CILi1EEES8_S8_EEENS6_IJNS7_ILi128EEESA_SA_EEELi128ENS_6half_tEfNS_4arch4Sm90ELb0ELb1ELb1ELb0ELb0ELb0ELb0ELb1ELb1ELb0ELb0ELb0EEENS1_21CollectiveEpilogueFwdISB_S9_SC_SE_Li256ELb0ELb0ELb0ELb0EEENS1_30DynamicPersistentTileSchedulerILi256ELi32ELb0ELb0ELb1EEEEEEEEEvNT_6ParamsE --------------------------
	.section	.nv.shared._ZN7cutlass13device_kernelIN5flash11enable_sm90INS1_16FlashAttnFwdSm90INS1_25CollectiveMainloopFwdSm90ILi2EN4cute5tupleIJNS5_1CILi1EEES8_S8_EEENS6_IJNS7_ILi128EEESA_SA_EEELi128ENS_6half_tEfNS_4arch4Sm90ELb0ELb1ELb1ELb0ELb0ELb0ELb0ELb1ELb1ELb0ELb0ELb0EEENS1_21CollectiveEpilogueFwdISB_S9_SC_SE_Li256ELb0ELb0ELb0ELb0EEENS1_30DynamicPersistentTileSchedulerILi256ELi32ELb0ELb0ELb1EEEEEEEEEvNT_6ParamsE,"aw",@nobits
	.sectionflags	@""
	.align	16
	.zero		1024


//--------------------- .nv.shared._ZN7cutlass13device_kernelIN5flash11enable_sm90INS1_16FlashAttnFwdSm90INS1_25CollectiveMainloopFwdSm90ILi2EN4cute5tupleIJNS5_1CILi1EEES8_S8_EEENS6_IJNS7_ILi128EEESA_SA_EEELi128ENS_6half_tEfNS_4arch4Sm90ELb0ELb1ELb1ELb1ELb0ELb0ELb0ELb1ELb1ELb0ELb0ELb0EEENS1_21CollectiveEpilogueFwdISB_S9_SC_SE_Li256ELb1ELb0ELb0ELb0EEENS1_36VarlenDynamicPersistentTileSchedulerILi128ELi128ELi256ELi32ELb0ELb0ELb1ELb1ELb0ELb1EEEEEEEEEvNT_6ParamsE --------------------------
	.section	.nv.shared._ZN7cutlass13device_kernelIN5flash11enable_sm90INS1_16FlashAttnFwdSm90INS1_25CollectiveMainloopFwdSm90ILi2EN4cute5tupleIJNS5_1CILi1EEES8_S8_EEENS6_IJNS7_ILi128EEESA_SA_EEELi128ENS_6half_tEfNS_4arch4Sm90ELb0ELb1ELb1ELb1ELb0ELb0ELb0ELb1ELb1ELb0ELb0ELb0EEENS1_21CollectiveEpilogueFwdISB_S9_SC_SE_Li256ELb1ELb0ELb0ELb0EEENS1_36VarlenDynamicPersistentTileSchedulerILi128ELi128ELi256ELi32ELb0ELb0ELb1ELb1ELb0ELb1EEEEEEEEEvNT_6ParamsE,"aw",@nobits
	.sectionflags	@""
	.align	16
	.zero		1024


//--------------------- .nv.shared._ZN7cutlass13device_kernelIN5flash11enable_sm90INS1_16FlashAttnFwdSm90INS1_25CollectiveMainloopFwdSm90ILi2EN4cute5tupleIJNS5_1CILi1EEES8_S8_EEENS6_IJNS7_ILi128EEESA_SA_EEELi128ENS_6half_tEfNS_4arch4Sm90ELb0ELb1ELb1ELb1ELb0ELb1ELb0ELb1ELb1ELb0ELb0ELb0EEENS1_21CollectiveEpilogueFwdISB_S9_SC_SE_Li256ELb1ELb0ELb0ELb0EEENS1_36VarlenDynamicPersistentTileSchedulerILi128ELi128ELi256ELi32ELb0ELb0ELb1ELb1ELb0ELb1EEEEEEEEEvNT_6ParamsE --------------------------
	.section	.nv.shared._ZN7cutlass13device_kernelIN5flash11enable_sm90INS1_16FlashAttnFwdSm90INS1_25CollectiveMainloopFwdSm90ILi2EN4cute5tupleIJNS5_1CILi1EEES8_S8_EEENS6_IJNS7_ILi128EEESA_SA_EEELi128ENS_6half_tEfNS_4arch4Sm90ELb0ELb1ELb1ELb1ELb0ELb1ELb0ELb1ELb1ELb0ELb0ELb0EEENS1_21CollectiveEpilogueFwdISB_S9_SC_SE_Li256ELb1ELb0ELb0ELb0EEENS1_36VarlenDynamicPersistentTileSchedulerILi128ELi128ELi256ELi32ELb0ELb0ELb1ELb1ELb0ELb1EEEEEEEEEvNT_6ParamsE,"aw",@nobits
	.sectionflags	@""
	.align	16
	.zero		1024


//--------------------- .nv.shared._ZN7cutlass13device_kernelIN5flash11enable_sm90INS1_16FlashAttnFwdSm90INS1_25CollectiveMainloopFwdSm90ILi2EN4cute5tupleIJNS5_1CILi1EEES8_S8_EEENS6_IJNS7_ILi128EEESA_SA_EEELi128ENS_6half_tEfNS_4arch4Sm90ELb1ELb0ELb1ELb0ELb0ELb0ELb0ELb1ELb1ELb0ELb0ELb0EEENS1_21CollectiveEpilogueFwdISB_S9_SC_SE_Li256ELb0ELb0ELb0ELb0EEENS1_30DynamicPersistentTileSchedulerILi256ELi32ELb0ELb0ELb1EEEEEEEEEvNT_6ParamsE --------------------------
	.section	.nv.shared._ZN7cutlass13device_kernelIN5flash11enable_sm90INS1_16FlashAttnFwdSm90INS1_25CollectiveMainloopFwdSm90ILi2EN4cute5tupleIJNS5_1CILi1EEES8_S8_EEENS6_IJNS7_ILi128EEESA_SA_EEELi128ENS_6half_tEfNS_4arch4Sm90ELb1ELb0ELb1ELb0ELb0ELb0ELb0ELb1ELb1ELb0ELb0ELb0EEENS1_21CollectiveEpilogueFwdISB_S9_SC_SE_Li256ELb0ELb0ELb0ELb0EEENS1_30DynamicPersistentTileSchedulerILi256ELi32ELb0ELb0ELb1EEEEEEEEEvNT_6ParamsE,"aw",@nobits
	.sectionflags	@""
	.align	16
	.zero		1024


//--------------------- .nv.shared._ZN7cutlass13device_kernelIN5flash11enable_sm90INS1_16FlashAttnFwdSm90INS1_25CollectiveMainloopFwdSm90ILi2EN4cute5tupleIJNS5_1CILi1EEES8_S8_EEENS6_IJNS7_ILi128EEESA_SA_EEELi128ENS_6half_tEfNS_4arch4Sm90ELb1ELb0ELb1ELb1ELb0ELb0ELb0ELb1ELb1ELb0ELb0ELb0EEENS1_21CollectiveEpilogueFwdISB_S9_SC_SE_Li256ELb1ELb0ELb0ELb0EEENS1_36VarlenDynamicPersistentTileSchedulerILi128ELi128ELi256ELi32ELb0ELb0ELb1ELb1ELb1ELb1EEEEEEEEEvNT_6ParamsE --------------------------
	.section	.nv.shared._ZN7cutlass13device_kernelIN5flash11enable_sm90INS1_16FlashAttnFwdSm90INS1_25CollectiveMainloopFwdSm90ILi2EN4cute5tupleIJNS5_1CILi1EEES8_S8_EEENS6_IJNS7_ILi128EEESA_SA_EEELi128ENS_6half_tEfNS_4arch4Sm90ELb1ELb0ELb1ELb1ELb0ELb0ELb0ELb1ELb1ELb0ELb0ELb0EEENS1_21CollectiveEpilogueFwdISB_S9_SC_SE_Li256ELb1ELb0ELb0ELb0EEENS1_36VarlenDynamicPersistentTileSchedulerILi128ELi128ELi256ELi32ELb0ELb0ELb1ELb1ELb1ELb1EEEEEEEEEvNT_6ParamsE,"aw",@nobits
	.sectionflags	@""
	.align	16
	.zero		1024


//--------------------- .nv.shared._ZN7cutlass13device_kernelIN5flash11enable_sm90INS1_16FlashAttnFwdSm90INS1_25CollectiveMainloopFwdSm90ILi2EN4cute5tupleIJNS5_1CILi1EEES8_S8_EEENS6_IJNS7_ILi128EEESA_SA_EEELi128ENS_6half_tEfNS_4arch4Sm90ELb1ELb0ELb1ELb1ELb0ELb1ELb0ELb1ELb1ELb0ELb0ELb0EEENS1_21CollectiveEpilogueFwdISB_S9_SC_SE_Li256ELb1ELb0ELb0ELb0EEENS1_36VarlenDynamicPersistentTileSchedulerILi128ELi128ELi256ELi32ELb0ELb0ELb1ELb1ELb1ELb1EEEEEEEEEvNT_6ParamsE --------------------------
	.section	.nv.shared._ZN7cutlass13device_kernelIN5flash11enable_sm90INS1_16FlashAttnFwdSm90INS1_25CollectiveMainloopFwdSm90ILi2EN4cute5tupleIJNS5_1CILi1EEES8_S8_EEENS6_IJNS7_ILi128EEESA_SA_EEELi128ENS_6half_tEfNS_4arch4Sm90ELb1ELb0ELb1ELb1ELb0ELb1ELb0ELb1ELb1ELb0ELb0ELb0EEENS1_21CollectiveEpilogueFwdISB_S9_SC_SE_Li256ELb1ELb0ELb0ELb0EEENS1_36VarlenDynamicPersistentTileSchedulerILi128ELi128ELi256ELi32ELb0ELb0ELb1ELb1ELb1ELb1EEEEEEEEEvNT_6ParamsE,"aw",@nobits
	.sectionflags	@""
	.align	16
	.zero		1024


//--------------------- .nv.constant0._ZN7cutlass13device_kernelIN5flash11enable_sm90INS1_16FlashAttnFwdSm90INS1_25CollectiveMainloopFwdSm90ILi2EN4cute5tupleIJNS5_1CILi1EEES8_S8_EEENS6_IJNS7_ILi128EEENS7_ILi176EEESA_EEELi128ENS_6half_tEfNS_4arch4Sm90ELb0ELb0ELb1ELb0ELb0ELb0ELb0ELb1ELb1ELb0ELb0ELb0EEENS1_21CollectiveEpilogueFwdINS6_IJSA_SA_SB_EEES9_SD_SF_Li256ELb0ELb0ELb0ELb0EEENS1_29StaticPersistentTileSchedulerILb0EEEEEEEEEvNT_6ParamsE --------------------------
	.section	.nv.constant0._ZN7cutlass13device_kernelIN5flash11enable_sm90INS1_16FlashAttnFwdSm90INS1_25CollectiveMainloopFwdSm90ILi2EN4cute5tupleIJNS5_1CILi1EEES8_S8_EEENS6_IJNS7_ILi128EEENS7_ILi176EEESA_EEELi128ENS_6half_tEfNS_4arch4Sm90ELb0ELb0ELb1ELb0ELb0ELb0ELb0ELb1ELb1ELb0ELb0ELb0EEENS1_21CollectiveEpilogueFwdINS6_IJSA_SA_SB_EEES9_SD_SF_Li256ELb0ELb0ELb0ELb0EEENS1_29StaticPersistentTileSchedulerILb0EEEEEEEEEvNT_6ParamsE,"a",@progbits
	.sectionflags	@""
	.align	4
.nv.constant0._ZN7cutlass13device_kernelIN5flash11enable_sm90INS1_16FlashAttnFwdSm90INS1_25CollectiveMainloopFwdSm90ILi2EN4cute5tupleIJNS5_1CILi1EEES8_S8_EEENS6_IJNS7_ILi128EEENS7_ILi176EEESA_EEELi128ENS_6half_tEfNS_4arch4Sm90ELb0ELb0ELb1ELb0ELb0ELb0ELb0ELb1ELb1ELb0ELb0ELb0EEENS1_21CollectiveEpilogueFwdINS6_IJSA_SA_SB_EEES9_SD_SF_Li256ELb0ELb0ELb0ELb0EEENS1_29StaticPersistentTileSchedulerILb0EEEEEEEEEvNT_6ParamsE:
	.zero		3584


//--------------------- .nv.constant0._ZN7cutlass13device_kernelIN5flash11enable_sm90INS1_16FlashAttnFwdSm90INS1_25CollectiveMainloopFwdSm90ILi2EN4cute5tupleIJNS5_1CILi2EEENS7_ILi1EEES9_EEENS6_IJNS7_ILi128EEENS7_ILi176EEESB_EEELi128ENS_6half_tEfNS_4arch4Sm90ELb0ELb0ELb1ELb0ELb0ELb0ELb0ELb1ELb1ELb0ELb0ELb0EEENS1_21CollectiveEpilogueFwdINS6_IJSB_SB_SC_EEESA_SE_SG_Li256ELb0ELb0ELb0ELb0EEENS1_29StaticPersistentTileSchedulerILb0EEEEEEEEEvNT_6ParamsE --------------------------
	.section	.nv.constant0._ZN7cutlass13device_kernelIN5flash11enable_sm90INS1_16FlashAttnFwdSm90INS1_25CollectiveMainloopFwdSm90ILi2EN4cute5tupleIJNS5_1CILi2EEENS7_ILi1EEES9_EEENS6_IJNS7_ILi128EEENS7_ILi176EEESB_EEELi128ENS_6half_tEfNS_4arch4Sm90ELb0ELb0ELb1ELb0ELb0ELb0ELb0ELb1ELb1ELb0ELb0ELb0EEENS1_21CollectiveEpilogueFwdINS6_IJSB_SB_SC_EEESA_SE_SG_Li256ELb0ELb0ELb0ELb0EEENS1_29StaticPersistentTileSchedulerILb0EEEEEEEEEvNT_6ParamsE,"a",@progbits
	.sectionflags	@""
	.align	4
.nv.constant0._ZN7cutlass13device_kernelIN5flash11enable_sm90INS1_16FlashAttnFwdSm90INS1_25CollectiveMainloopFwdSm90ILi2EN4cute5tupleIJNS5_1CILi2EEENS7_ILi1EEES9_EEENS6_IJNS7_ILi128EEENS7_ILi176EEESB_EEELi128ENS_6half_tEfNS_4arch4Sm90ELb0ELb0ELb1ELb0ELb0ELb0ELb0ELb1ELb1ELb0ELb0ELb0EEENS1_21CollectiveEpilogueFwdINS6_IJSB_SB_SC_EEESA_SE_SG_Li256ELb0ELb0ELb0ELb0EEENS1_29StaticPersistentTileSchedulerILb0EEEEEEEEEvNT_6ParamsE:
	.zero		3584


//--------------------- .nv.constant0._ZN7cutlass13device_kernelIN5flash11enable_sm90INS1_16FlashAttnFwdSm90INS1_25CollectiveMainloopFwdSm90ILi2EN4cute5tupleIJNS5_1CILi1EEES8_S8_EEENS6_IJNS7_ILi128EEENS7_ILi176EEESA_EEELi128ENS_6half_tEfNS_4arch4Sm90ELb0ELb0ELb1ELb1ELb0ELb0ELb0ELb1ELb1ELb0ELb0ELb0EEENS1_21CollectiveEpilogueFwdINS6_IJSA_SA_SB_EEES9_SD_SF_Li256ELb1ELb0ELb0ELb0EEENS1_36VarlenDynamicPersistentTileSchedulerILi128ELi176ELi256ELi32ELb0ELb0ELb1ELb0ELb1ELb1EEEEEEEEEvNT_6ParamsE --------------------------
	.section	.nv.constant0._ZN7cutlass13device_kernelIN5flash11enable_sm90INS1_16FlashAttnFwdSm90INS1_25CollectiveMainloopFwdSm90ILi2EN4cute5tupleIJNS5_1CILi1EEES8_S8_EEENS6_IJNS7_ILi128EEENS7_ILi176EEESA_EEELi128ENS_6half_tEfNS_4arch4Sm90ELb0ELb0ELb1ELb1ELb0ELb0ELb0ELb1ELb1ELb0ELb0ELb0EEENS1_21CollectiveEpilogueFwdINS6_IJSA_SA_SB_EEES9_SD_SF_Li256ELb1ELb0ELb0ELb0EEENS1_36VarlenDynamicPersistentTileSchedulerILi128ELi176ELi256ELi32ELb0ELb0ELb1ELb0ELb1ELb1EEEEEEEEEvNT_6ParamsE,"a",@progbits
	.sectionflags	@""
	.align	4
.nv.constant0._ZN7cutlass13device_kernelIN5flash11enable_sm90INS1_16FlashAttnFwdSm90INS1_25CollectiveMainloopFwdSm90ILi2EN4cute5tupleIJNS5_1CILi1EEES8_S8_EEENS6_IJNS7_ILi128EEENS7_ILi176EEESA_EEELi128ENS_6half_tEfNS_4arch4Sm90ELb0ELb0ELb1ELb1ELb0ELb0ELb0ELb1ELb1ELb0ELb0ELb0EEENS1_21CollectiveEpilogueFwdINS6_IJSA_SA_SB_EEES9_SD_SF_Li256ELb1ELb0ELb0ELb0EEENS1_36VarlenDynamicPersistentTileSchedulerILi128ELi176ELi256ELi32ELb0ELb0ELb1ELb0ELb1ELb1EEEEEEEEEvNT_6ParamsE:
	.zero		3200


//--------------------- .nv.constant0._ZN7cutlass13device_kernelIN5flash11enable_sm90INS1_16FlashAttnFwdSm90INS1_25CollectiveMainloopFwdSm90ILi2EN4cute5tupleIJNS5_1CILi1EEES8_S8_EEENS6_IJNS7_ILi128EEENS7_ILi176EEESA_EEELi128ENS_6half_tEfNS_4arch4Sm90ELb0ELb0ELb1ELb1ELb0ELb1ELb0ELb1ELb1ELb0ELb0ELb0EEENS1_21CollectiveEpilogueFwdINS6_IJSA_SA_SB_EEES9_SD_SF_Li256ELb1ELb0ELb0ELb0EEENS1_36VarlenDynamicPersistentTileSchedulerILi128ELi176ELi256ELi32ELb0ELb0ELb1ELb0ELb1ELb1EEEEEEEEEvNT_6ParamsE --------------------------
	.section	.nv.constant0._ZN7cutlass13device_kernelIN5flash11enable_sm90INS1_16FlashAttnFwdSm90INS1_25CollectiveMainloopFwdSm90ILi2EN4cute5tupleIJNS5_1CILi1EEES8_S8_EEENS6_IJNS7_ILi128EEENS7_ILi176EEESA_EEELi128ENS_6half_tEfNS_4arch4Sm90ELb0ELb0ELb1ELb1ELb0ELb1ELb0ELb1ELb1ELb0ELb0ELb0EEENS1_21CollectiveEpilogueFwdINS6_IJSA_SA_SB_EEES9_SD_SF_Li256ELb1ELb0ELb0ELb0EEENS1_36VarlenDynamicPersistentTileSchedulerILi128ELi176ELi256ELi32ELb0ELb0ELb1ELb0ELb1ELb1EEEEEEEEEvNT_6ParamsE,"a",@progbits
	.sectionflags	@""
	.align	4
.nv.constant0._ZN7cutlass13device_kernelIN5flash11enable_sm90INS1_16FlashAttnFwdSm90INS1_25CollectiveMainloopFwdSm90ILi2EN4cute5tupleIJNS5_1CILi1EEES8_S8_EEENS6_IJNS7_ILi128EEENS7_ILi176EEESA_EEELi128ENS_6half_tEfNS_4arch4Sm90ELb0ELb0ELb1ELb1ELb0ELb1ELb0ELb1ELb1ELb0ELb0ELb0EEENS1_21CollectiveEpilogueFwdINS6_IJSA_SA_SB_EEES9_SD_SF_Li256ELb1ELb0ELb0ELb0EEENS1_36VarlenDynamicPersistentTileSchedulerILi128ELi176ELi256ELi32ELb0ELb0ELb1ELb0ELb1ELb1EEEEEEEEEvNT_6ParamsE:
	.zero		3200


//--------------------- .nv.constant0._ZN7cutlass13device_kernelIN5flash11enable_sm90INS1_16FlashAttnFwdSm90INS1_25CollectiveMainloopFwdSm90ILi2EN4cute5tupleIJNS5_1CILi1EEES8_S8_EEENS6_IJNS7_ILi128EEESA_SA_EEELi128ENS_6half_tEfNS_4arch4Sm90ELb0ELb1ELb1ELb0ELb0ELb0ELb0ELb1ELb1ELb0ELb0ELb0EEENS1_21CollectiveEpilogueFwdISB_S9_SC_SE_Li256ELb0ELb0ELb0ELb0EEENS1_30DynamicPersistentTileSchedulerILi256ELi32ELb0ELb0ELb1EEEEEEEEEvNT_6ParamsE --------------------------
	.section	.nv.constant0._ZN7cutlass13device_kernelIN5flash11enable_sm90INS1_16FlashAttnFwdSm90INS1_25CollectiveMainloopFwdSm90ILi2EN4cute5tupleIJNS5_1CILi1EEES8_S8_EEENS6_IJNS7_ILi128EEESA_SA_EEELi128ENS_6half_tEfNS_4arch4Sm90ELb0ELb1ELb1ELb0ELb0ELb0ELb0ELb1ELb1ELb0ELb0ELb0EEENS1_21CollectiveEpilogueFwdISB_S9_SC_SE_Li256ELb0ELb0ELb0ELb0EEENS1_30DynamicPersistentTileSchedulerILi256ELi32ELb0ELb0ELb1EEEEEEEEEvNT_6ParamsE,"a",@progbits
	.sectionflags	@""
	.align	4
.nv.constant0._ZN7cutlass13device_kernelIN5flash11enable_sm90INS1_16FlashAttnFwdSm90INS1_25CollectiveMainloopFwdSm90ILi2EN4cute5tupleIJNS5_1CILi1EEES8_S8_EEENS6_IJNS7_ILi128EEESA_SA_EEELi128ENS_6half_tEfNS_4arch4Sm90ELb0ELb1ELb1ELb0ELb0ELb0ELb0ELb1ELb1ELb0ELb0ELb0EEENS1_21CollectiveEpilogueFwdISB_S9_SC_SE_Li256ELb0ELb0ELb0ELb0EEENS1_30DynamicPersistentTileSchedulerILi256ELi32ELb0ELb0ELb1EEEEEEEEEvNT_6ParamsE:
	.zero		3584


//--------------------- .nv.constant0._ZN7cutlass13device_kernelIN5flash11enable_sm90INS1_16FlashAttnFwdSm90INS1_25CollectiveMainloopFwdSm90ILi2EN4cute5tupleIJNS5_1CILi1EEES8_S8_EEENS6_IJNS7_ILi128EEESA_SA_EEELi128ENS_6half_tEfNS_4arch4Sm90ELb0ELb1ELb1ELb1ELb0ELb0ELb0ELb1ELb1ELb0ELb0ELb0EEENS1_21CollectiveEpilogueFwdISB_S9_SC_SE_Li256ELb1ELb0ELb0ELb0EEENS1_36VarlenDynamicPersistentTileSchedulerILi128ELi128ELi256ELi32ELb0ELb0ELb1ELb1ELb0ELb1EEEEEEEEEvNT_6ParamsE --------------------------
	.section	.nv.constant0._ZN7cutlass13device_kernelIN5flash11enable_sm90INS1_16FlashAttnFwdSm90INS1_25CollectiveMainloopFwdSm90ILi2EN4cute5tupleIJNS5_1CILi1EEES8_S8_EEENS6_IJNS7_ILi128EEESA_SA_EEELi128ENS_6half_tEfNS_4arch4Sm90ELb0ELb1ELb1ELb1ELb0ELb0ELb0ELb1ELb1ELb0ELb0ELb0EEENS1_21CollectiveEpilogueFwdISB_S9_SC_SE_Li256ELb1ELb0ELb0ELb0EEENS1_36VarlenDynamicPersistentTileSchedulerILi128ELi128ELi256ELi32ELb0ELb0ELb1ELb1ELb0ELb1EEEEEEEEEvNT_6ParamsE,"a",@progbits
	.sectionflags	@""
	.align	4
.nv.constant0._ZN7cutlass13device_kernelIN5flash11enable_sm90INS1_16FlashAttnFwdSm90INS1_25CollectiveMainloopFwdSm90ILi2EN4cute5tupleIJNS5_1CILi1EEES8_S8_EEENS6_IJNS7_ILi128EEESA_SA_EEELi128ENS_6half_tEfNS_4arch4Sm90ELb0ELb1ELb1ELb1ELb0ELb0ELb0ELb1ELb1ELb0ELb0ELb0EEENS1_21CollectiveEpilogueFwdISB_S9_SC_SE_Li256ELb1ELb0ELb0ELb0EEENS1_36VarlenDynamicPersistentTileSchedulerILi128ELi128ELi256ELi32ELb0ELb0ELb1ELb1ELb0ELb1EEEEEEEEEvNT_6ParamsE:
	.zero		3200


//--------------------- .nv.constant0._ZN7cutlass13device_kernelIN5flash11enable_sm90INS1_16FlashAttnFwdSm90INS1_25CollectiveMainloopFwdSm90ILi2EN4cute5tupleIJNS5_1CILi1EEES8_S8_EEENS6_IJNS7_ILi128EEESA_SA_EEELi128ENS_6half_tEfNS_4arch4Sm90ELb0ELb1ELb1ELb1ELb0ELb1ELb0ELb1ELb1ELb0ELb0ELb0EEENS1_21CollectiveEpilogueFwdISB_S9_SC_SE_Li256ELb1ELb0ELb0ELb0EEENS1_36VarlenDynamicPersistentTileSchedulerILi128ELi128ELi256ELi32ELb0ELb0ELb1ELb1ELb0ELb1EEEEEEEEEvNT_6ParamsE --------------------------
	.section	.nv.constant0._ZN7cutlass13device_kernelIN5flash11enable_sm90INS1_16FlashAttnFwdSm90INS1_25CollectiveMainloopFwdSm90ILi2EN4cute5tupleIJNS5_1CILi1EEES8_S8_EEENS6_IJNS7_ILi128EEESA_SA_EEELi128ENS_6half_tEfNS_4arch4Sm90ELb0ELb1ELb1ELb1ELb0ELb1ELb0ELb1ELb1ELb0ELb0ELb0EEENS1_21CollectiveEpilogueFwdISB_S9_SC_SE_Li256ELb1ELb0ELb0ELb0EEENS1_36VarlenDynamicPersistentTileSchedulerILi128ELi128ELi256ELi32ELb0ELb0ELb1ELb1ELb0ELb1EEEEEEEEEvNT_6ParamsE,"a",@progbits
	.sectionflags	@""
	.align	4
.nv.constant0._ZN7cutlass13device_kernelIN5flash11enable_sm90INS1_16FlashAttnFwdSm90INS1_25CollectiveMainloopFwdSm90ILi2EN4cute5tupleIJNS5_1CILi1EEES8_S8_EEENS6_IJNS7_ILi128EEESA_SA_EEELi128ENS_6half_tEfNS_4arch4Sm90ELb0ELb1ELb1ELb1ELb0ELb1ELb0ELb1ELb1ELb0ELb0ELb0EEENS1_21CollectiveEpilogueFwdISB_S9_SC_SE_Li256ELb1ELb0ELb0ELb0EEENS1_36VarlenDynamicPersistentTileSchedulerILi128ELi128ELi256ELi32ELb0ELb0ELb1ELb1ELb0ELb1EEEEEEEEEvNT_6ParamsE:
	.zero		3200


//--------------------- .nv.constant0._ZN7cutlass13device_kernelIN5flash11enable_sm90INS1_16FlashAttnFwdSm90INS1_25CollectiveMainloopFwdSm90ILi2EN4cute5tupleIJNS5_1CILi1EEES8_S8_EEENS6_IJNS7_ILi128EEESA_SA_EEELi128ENS_6half_tEfNS_4arch4Sm90ELb1ELb0ELb1ELb0ELb0ELb0ELb0ELb1ELb1ELb0ELb0ELb0EEENS1_21CollectiveEpilogueFwdISB_S9_SC_SE_Li256ELb0ELb0ELb0ELb0EEENS1_30DynamicPersistentTileSchedulerILi256ELi32ELb0ELb0ELb1EEEEEEEEEvNT_6ParamsE --------------------------
	.section	.nv.constant0._ZN7cutlass13device_kernelIN5flash11enable_sm90INS1_16FlashAttnFwdSm90INS1_25CollectiveMainloopFwdSm90ILi2EN4cute5tupleIJNS5_1CILi1EEES8_S8_EEENS6_IJNS7_ILi128EEESA_SA_EEELi128ENS_6half_tEfNS_4arch4Sm90ELb1ELb0ELb1ELb0ELb0ELb0ELb0ELb1ELb1ELb0ELb0ELb0EEENS1_21CollectiveEpilogueFwdISB_S9_SC_SE_Li256ELb0ELb0ELb0ELb0EEENS1_30DynamicPersistentTileSchedulerILi256ELi32ELb0ELb0ELb1EEEEEEEEEvNT_6ParamsE,"a",@progbits
	.sectionflags	@""
	.align	4
.nv.constant0._ZN7cutlass13device_kernelIN5flash11enable_sm90INS1_16FlashAttnFwdSm90INS1_25CollectiveMainloopFwdSm90ILi2EN4cute5tupleIJNS5_1CILi1EEES8_S8_EEENS6_IJNS7_ILi128EEESA_SA_EEELi128ENS_6half_tEfNS_4arch4Sm90ELb1ELb0ELb1ELb0ELb0ELb0ELb0ELb1ELb1ELb0ELb0ELb0EEENS1_21CollectiveEpilogueFwdISB_S9_SC_SE_Li256ELb0ELb0ELb0ELb0EEENS1_30DynamicPersistentTileSchedulerILi256ELi32ELb0ELb0ELb1EEEEEEEEEvNT_6ParamsE:
	.zero		3584


//--------------------- .nv.constant0._ZN7cutlass13device_kernelIN5flash11enable_sm90INS1_16FlashAttnFwdSm90INS1_25CollectiveMainloopFwdSm90ILi2EN4cute5tupleIJNS5_1CILi1EEES8_S8_EEENS6_IJNS7_ILi128EEESA_SA_EEELi128ENS_6half_tEfNS_4arch4Sm90ELb1ELb0ELb1ELb1ELb0ELb0ELb0ELb1ELb1ELb0ELb0ELb0EEENS1_21CollectiveEpilogueFwdISB_S9_SC_SE_Li256ELb1ELb0ELb0ELb0EEENS1_36VarlenDynamicPersistentTileSchedulerILi128ELi128ELi256ELi32ELb0ELb0ELb1ELb1ELb1ELb1EEEEEEEEEvNT_6ParamsE --------------------------
	.section	.nv.constant0._ZN7cutlass13device_kernelIN5flash11enable_sm90INS1_16FlashAttnFwdSm90INS1_25CollectiveMainloopFwdSm90ILi2EN4cute5tupleIJNS5_1CILi1EEES8_S8_EEENS6_IJNS7_ILi128EEESA_SA_EEELi128ENS_6half_tEfNS_4arch4Sm90ELb1ELb0ELb1ELb1ELb0ELb0ELb0ELb1ELb1ELb0ELb0ELb0EEENS1_21CollectiveEpilogueFwdISB_S9_SC_SE_Li256ELb1ELb0ELb0ELb0EEENS1_36VarlenDynamicPersistentTileSchedulerILi128ELi128ELi256ELi32ELb0ELb0ELb1ELb1ELb1ELb1EEEEEEEEEvNT_6ParamsE,"a",@progbits
	.sectionflags	@""
	.align	4
.nv.constant0._ZN7cutlass13device_kernelIN5flash11enable_sm90INS1_16FlashAttnFwdSm90INS1_25CollectiveMainloopFwdSm90ILi2EN4cute5tupleIJNS5_1CILi1EEES8_S8_EEENS6_IJNS7_ILi128EEESA_SA_EEELi128ENS_6half_tEfNS_4arch4Sm90ELb1ELb0ELb1ELb1ELb0ELb0ELb0ELb1ELb1ELb0ELb0ELb0EEENS1_21CollectiveEpilogueFwdISB_S9_SC_SE_Li256ELb1ELb0ELb0ELb0EEENS1_36VarlenDynamicPersistentTileSchedulerILi128ELi128ELi256ELi32ELb0ELb0ELb1ELb1ELb1ELb1EEEEEEEEEvNT_6ParamsE:
	.zero		3200


//--------------------- .nv.constant0._ZN7cutlass13device_kernelIN5flash11enable_sm90INS1_16FlashAttnFwdSm90INS1_25CollectiveMainloopFwdSm90ILi2EN4cute5tupleIJNS5_1CILi1EEES8_S8_EEENS6_IJNS7_ILi128EEESA_SA_EEELi128ENS_6half_tEfNS_4arch4Sm90ELb1ELb0ELb1ELb1ELb0ELb1ELb0ELb1ELb1ELb0ELb0ELb0EEENS1_21CollectiveEpilogueFwdISB_S9_SC_SE_Li256ELb1ELb0ELb0ELb0EEENS1_36VarlenDynamicPersistentTileSchedulerILi128ELi128ELi256ELi32ELb0ELb0ELb1ELb1ELb1ELb1EEEEEEEEEvNT_6ParamsE --------------------------
	.section	.nv.constant0._ZN7cutlass13device_kernelIN5flash11enable_sm90INS1_16FlashAttnFwdSm90INS1_25CollectiveMainloopFwdSm90ILi2EN4cute5tupleIJNS5_1CILi1EEES8_S8_EEENS6_IJNS7_ILi128EEESA_SA_EEELi128ENS_6half_tEfNS_4arch4Sm90ELb1ELb0ELb1ELb1ELb0ELb1ELb0ELb1ELb1ELb0ELb0ELb0EEENS1_21CollectiveEpilogueFwdISB_S9_SC_SE_Li256ELb1ELb0ELb0ELb0EEENS1_36VarlenDynamicPersistentTileSchedulerILi128ELi128ELi256ELi32ELb0ELb0ELb1ELb1ELb1ELb1EEEEEEEEEvNT_6ParamsE,"a",@progbits
	.sectionflags	@""
	.align	4
.nv.constant0._ZN7cutlass13device_kernelIN5flash11enable_sm90INS1_16FlashAttnFwdSm90INS1_25CollectiveMainloopFwdSm90ILi2EN4cute5tupleIJNS5_1CILi1EEES8_S8_EEENS6_IJNS7_ILi128EEESA_SA_EEELi128ENS_6half_tEfNS_4arch4Sm90ELb1ELb0ELb1ELb1ELb0ELb1ELb0ELb1ELb1ELb0ELb0ELb0EEENS1_21CollectiveEpilogueFwdISB_S9_SC_SE_Li256ELb1ELb0ELb0ELb0EEENS1_36VarlenDynamicPersistentTileSchedulerILi128ELi128ELi256ELi32ELb0ELb0ELb1ELb1ELb1ELb1EEEEEEEEEvNT_6ParamsE:
	.zero		3200


//--------------------- SYMBOLS --------------------------

	.type		.nv.reservedSmem.offset0,@object
	.size		.nv.reservedSmem.offset0,0x4
	.type		__assertfail,@function
